//
// Generated by NVIDIA NVVM Compiler
//
// Compiler Build ID: CL-36424714
// Cuda compilation tools, release 13.0, V13.0.88
// Based on NVVM 20.0.0
//

.version 9.0
.target sm_100
.address_size 64

	// .globl	_Z29compute_precomputed_table_gpuP10ECPointJac
.const .align 4 .b8 const_p[32];
.const .align 4 .b8 const_G_jacobian[100];
.const .align 4 .b8 const_n[32];
.const .align 4 .b8 mont_R2_mod_p[32];
.const .align 4 .u32 mont_k0 = -769313487;
.const .align 4 .b8 const_one_mont[32];
.const .align 4 .b8 const_two_mont[32];
.const .align 4 .b8 const_three_mont[32];
.const .align 4 .b8 const_four_mont[32];
.const .align 4 .b8 const_eight_mont[32];
.global .align 8 .u64 d_precomp_G;

.visible .entry _Z29compute_precomputed_table_gpuP10ECPointJac(
	.param .u64 .ptr .align 1 _Z29compute_precomputed_table_gpuP10ECPointJac_param_0
)
{
	.reg .pred 	%p<2187>;
	.reg .b16 	%rs<48>;
	.reg .b32 	%r<6309>;
	.reg .b64 	%rd<13176>;

	ld.param.u64 	%rd997, [_Z29compute_precomputed_table_gpuP10ECPointJac_param_0];
	cvta.to.global.u64 	%rd1, %rd997;
	mov.u32 	%r2370, %ctaid.x;
	mov.u32 	%r2371, %ntid.x;
	mov.u32 	%r2372, %tid.x;
	mad.lo.s32 	%r5495, %r2370, %r2371, %r2372;
	setp.gt.s32 	%p61, %r5495, 255;
	@%p61 bra 	$L__BB0_1756;
	setp.ne.s32 	%p62, %r5495, 0;
	@%p62 bra 	$L__BB0_3;
	mov.b16 	%rs42, 1;
	st.global.u8 	[%rd1+96], %rs42;
	bra.uni 	$L__BB0_1756;
$L__BB0_3:
	setp.lt.s32 	%p63, %r5495, 1;
	mov.b16 	%rs45, 1;
	@%p63 bra 	$L__BB0_1755;
	ld.const.u8 	%rs46, [const_G_jacobian+96];
	ld.const.u32 	%r6261, [const_G_jacobian+92];
	ld.const.u32 	%r6262, [const_G_jacobian+88];
	ld.const.u32 	%r6263, [const_G_jacobian+84];
	ld.const.u32 	%r6264, [const_G_jacobian+80];
	ld.const.u32 	%r6265, [const_G_jacobian+76];
	ld.const.u32 	%r6266, [const_G_jacobian+72];
	ld.const.u32 	%r6267, [const_G_jacobian+68];
	ld.const.u32 	%r6268, [const_G_jacobian+64];
	ld.const.u32 	%r6269, [const_G_jacobian+60];
	ld.const.u32 	%r6270, [const_G_jacobian+56];
	ld.const.u32 	%r6271, [const_G_jacobian+52];
	ld.const.u32 	%r6272, [const_G_jacobian+48];
	ld.const.u32 	%r6273, [const_G_jacobian+44];
	ld.const.u32 	%r6274, [const_G_jacobian+40];
	ld.const.u32 	%r6275, [const_G_jacobian+36];
	ld.const.u32 	%r6276, [const_G_jacobian+32];
	ld.const.u32 	%r6277, [const_G_jacobian+28];
	ld.const.u32 	%r6278, [const_G_jacobian+24];
	ld.const.u32 	%r6279, [const_G_jacobian+20];
	ld.const.u32 	%r6280, [const_G_jacobian+16];
	ld.const.u32 	%r6281, [const_G_jacobian+12];
	ld.const.u32 	%r6282, [const_G_jacobian+8];
	ld.const.u32 	%r6283, [const_G_jacobian+4];
	ld.const.u32 	%r6284, [const_G_jacobian];
	mov.b16 	%rs45, 1;
	ld.const.u32 	%r6022, [const_p+28];
$L__BB0_5:
	mov.u32 	%r76, %r5495;
	mov.u32 	%r67, %r6276;
	mov.u32 	%r66, %r6275;
	mov.u32 	%r65, %r6274;
	mov.u32 	%r64, %r6273;
	mov.u32 	%r63, %r6272;
	mov.u32 	%r62, %r6271;
	mov.u32 	%r61, %r6270;
	mov.u32 	%r60, %r6269;
	mov.u32 	%r51, %r6046;
	mov.u32 	%r50, %r6045;
	mov.u32 	%r49, %r6044;
	mov.u32 	%r48, %r6043;
	mov.u32 	%r47, %r6042;
	mov.u32 	%r46, %r6041;
	mov.u32 	%r45, %r6040;
	mov.u32 	%r44, %r6039;
	mov.u32 	%r43, %r6038;
	mov.u32 	%r42, %r6037;
	mov.u32 	%r41, %r6036;
	mov.u32 	%r40, %r6035;
	mov.u32 	%r39, %r6034;
	mov.u32 	%r38, %r6033;
	mov.u32 	%r37, %r6032;
	mov.u32 	%r36, %r6031;
	mov.u32 	%r35, %r6030;
	mov.u32 	%r34, %r6029;
	mov.u32 	%r33, %r6028;
	mov.u32 	%r32, %r6027;
	mov.u32 	%r31, %r6026;
	mov.u32 	%r30, %r6025;
	mov.u32 	%r29, %r6024;
	mov.u32 	%r28, %r6023;
	and.b32  	%r2375, %r76, 1;
	setp.eq.b32 	%p64, %r2375, 1;
	not.pred 	%p65, %p64;
	@%p65 bra 	$L__BB0_1253;
	and.b16  	%rs9, %rs45, 255;
	setp.ne.s16 	%p66, %rs9, 0;
	mov.u16 	%rs45, %rs46;
	mov.u32 	%r6023, %r6261;
	mov.u32 	%r6024, %r6262;
	mov.u32 	%r6025, %r6263;
	mov.u32 	%r6026, %r6264;
	mov.u32 	%r6027, %r6265;
	mov.u32 	%r6028, %r6266;
	mov.u32 	%r6029, %r6267;
	mov.u32 	%r6030, %r6268;
	mov.u32 	%r6031, %r60;
	mov.u32 	%r6032, %r61;
	mov.u32 	%r6033, %r62;
	mov.u32 	%r6034, %r63;
	mov.u32 	%r6035, %r64;
	mov.u32 	%r6036, %r65;
	mov.u32 	%r6037, %r66;
	mov.u32 	%r6038, %r67;
	mov.u32 	%r6039, %r6277;
	mov.u32 	%r6040, %r6278;
	mov.u32 	%r6041, %r6279;
	mov.u32 	%r6042, %r6280;
	mov.u32 	%r6043, %r6281;
	mov.u32 	%r6044, %r6282;
	mov.u32 	%r6045, %r6283;
	mov.u32 	%r6046, %r6284;
	@%p66 bra 	$L__BB0_1253;
	and.b16  	%rs11, %rs46, 255;
	setp.ne.s16 	%p67, %rs11, 0;
	mov.b16 	%rs10, 0;
	mov.u16 	%rs45, %rs10;
	mov.u32 	%r6023, %r28;
	mov.u32 	%r6024, %r29;
	mov.u32 	%r6025, %r30;
	mov.u32 	%r6026, %r31;
	mov.u32 	%r6027, %r32;
	mov.u32 	%r6028, %r33;
	mov.u32 	%r6029, %r34;
	mov.u32 	%r6030, %r35;
	mov.u32 	%r6031, %r36;
	mov.u32 	%r6032, %r37;
	mov.u32 	%r6033, %r38;
	mov.u32 	%r6034, %r39;
	mov.u32 	%r6035, %r40;
	mov.u32 	%r6036, %r41;
	mov.u32 	%r6037, %r42;
	mov.u32 	%r6038, %r43;
	mov.u32 	%r6039, %r44;
	mov.u32 	%r6040, %r45;
	mov.u32 	%r6041, %r46;
	mov.u32 	%r6042, %r47;
	mov.u32 	%r6043, %r48;
	mov.u32 	%r6044, %r49;
	mov.u32 	%r6045, %r50;
	mov.u32 	%r6046, %r51;
	@%p67 bra 	$L__BB0_1253;
	mul.wide.u32 	%rd998, %r35, %r35;
	shr.u64 	%rd999, %rd998, 32;
	mul.wide.u32 	%rd1000, %r34, %r35;
	add.s64 	%rd1001, %rd999, %rd1000;
	shr.u64 	%rd1002, %rd1001, 32;
	mul.wide.u32 	%rd1003, %r33, %r35;
	add.s64 	%rd1004, %rd1002, %rd1003;
	shr.u64 	%rd1005, %rd1004, 32;
	mul.wide.u32 	%rd1006, %r32, %r35;
	add.s64 	%rd1007, %rd1005, %rd1006;
	shr.u64 	%rd1008, %rd1007, 32;
	mul.wide.u32 	%rd1009, %r31, %r35;
	add.s64 	%rd1010, %rd1008, %rd1009;
	shr.u64 	%rd1011, %rd1010, 32;
	mul.wide.u32 	%rd1012, %r30, %r35;
	add.s64 	%rd1013, %rd1011, %rd1012;
	shr.u64 	%rd1014, %rd1013, 32;
	mul.wide.u32 	%rd1015, %r29, %r35;
	add.s64 	%rd1016, %rd1014, %rd1015;
	shr.u64 	%rd1017, %rd1016, 32;
	mul.wide.u32 	%rd1018, %r28, %r35;
	add.s64 	%rd1019, %rd1017, %rd1018;
	shr.u64 	%rd1020, %rd1019, 32;
	and.b64  	%rd1021, %rd1001, 4294967295;
	add.s64 	%rd1022, %rd1000, %rd1021;
	shr.u64 	%rd1023, %rd1022, 32;
	and.b64  	%rd1024, %rd1004, 4294967295;
	mul.wide.u32 	%rd1025, %r34, %r34;
	add.s64 	%rd1026, %rd1023, %rd1024;
	add.s64 	%rd1027, %rd1026, %rd1025;
	shr.u64 	%rd1028, %rd1027, 32;
	and.b64  	%rd1029, %rd1007, 4294967295;
	mul.wide.u32 	%rd1030, %r33, %r34;
	add.s64 	%rd1031, %rd1028, %rd1029;
	add.s64 	%rd1032, %rd1031, %rd1030;
	shr.u64 	%rd1033, %rd1032, 32;
	and.b64  	%rd1034, %rd1010, 4294967295;
	mul.wide.u32 	%rd1035, %r32, %r34;
	add.s64 	%rd1036, %rd1033, %rd1034;
	add.s64 	%rd1037, %rd1036, %rd1035;
	shr.u64 	%rd1038, %rd1037, 32;
	and.b64  	%rd1039, %rd1013, 4294967295;
	mul.wide.u32 	%rd1040, %r31, %r34;
	add.s64 	%rd1041, %rd1038, %rd1039;
	add.s64 	%rd1042, %rd1041, %rd1040;
	shr.u64 	%rd1043, %rd1042, 32;
	and.b64  	%rd1044, %rd1016, 4294967295;
	mul.wide.u32 	%rd1045, %r30, %r34;
	add.s64 	%rd1046, %rd1043, %rd1044;
	add.s64 	%rd1047, %rd1046, %rd1045;
	shr.u64 	%rd1048, %rd1047, 32;
	and.b64  	%rd1049, %rd1019, 4294967295;
	mul.wide.u32 	%rd1050, %r29, %r34;
	add.s64 	%rd1051, %rd1048, %rd1049;
	add.s64 	%rd1052, %rd1051, %rd1050;
	shr.u64 	%rd1053, %rd1052, 32;
	mul.wide.u32 	%rd1054, %r28, %r34;
	add.s64 	%rd1055, %rd1053, %rd1020;
	add.s64 	%rd1056, %rd1055, %rd1054;
	shr.u64 	%rd1057, %rd1056, 32;
	and.b64  	%rd1058, %rd1027, 4294967295;
	add.s64 	%rd1059, %rd1003, %rd1058;
	shr.u64 	%rd1060, %rd1059, 32;
	and.b64  	%rd1061, %rd1032, 4294967295;
	add.s64 	%rd1062, %rd1060, %rd1061;
	add.s64 	%rd1063, %rd1062, %rd1030;
	shr.u64 	%rd1064, %rd1063, 32;
	and.b64  	%rd1065, %rd1037, 4294967295;
	mul.wide.u32 	%rd1066, %r33, %r33;
	add.s64 	%rd1067, %rd1064, %rd1065;
	add.s64 	%rd1068, %rd1067, %rd1066;
	shr.u64 	%rd1069, %rd1068, 32;
	and.b64  	%rd1070, %rd1042, 4294967295;
	mul.wide.u32 	%rd1071, %r32, %r33;
	add.s64 	%rd1072, %rd1069, %rd1070;
	add.s64 	%rd1073, %rd1072, %rd1071;
	shr.u64 	%rd1074, %rd1073, 32;
	and.b64  	%rd1075, %rd1047, 4294967295;
	mul.wide.u32 	%rd1076, %r31, %r33;
	add.s64 	%rd1077, %rd1074, %rd1075;
	add.s64 	%rd1078, %rd1077, %rd1076;
	shr.u64 	%rd1079, %rd1078, 32;
	and.b64  	%rd1080, %rd1052, 4294967295;
	mul.wide.u32 	%rd1081, %r30, %r33;
	add.s64 	%rd1082, %rd1079, %rd1080;
	add.s64 	%rd1083, %rd1082, %rd1081;
	shr.u64 	%rd1084, %rd1083, 32;
	and.b64  	%rd1085, %rd1056, 4294967295;
	mul.wide.u32 	%rd1086, %r29, %r33;
	add.s64 	%rd1087, %rd1084, %rd1085;
	add.s64 	%rd1088, %rd1087, %rd1086;
	shr.u64 	%rd1089, %rd1088, 32;
	mul.wide.u32 	%rd1090, %r28, %r33;
	add.s64 	%rd1091, %rd1089, %rd1057;
	add.s64 	%rd1092, %rd1091, %rd1090;
	shr.u64 	%rd1093, %rd1092, 32;
	and.b64  	%rd1094, %rd1063, 4294967295;
	add.s64 	%rd1095, %rd1006, %rd1094;
	shr.u64 	%rd1096, %rd1095, 32;
	and.b64  	%rd1097, %rd1068, 4294967295;
	add.s64 	%rd1098, %rd1096, %rd1097;
	add.s64 	%rd1099, %rd1098, %rd1035;
	shr.u64 	%rd1100, %rd1099, 32;
	and.b64  	%rd1101, %rd1073, 4294967295;
	add.s64 	%rd1102, %rd1100, %rd1101;
	add.s64 	%rd1103, %rd1102, %rd1071;
	shr.u64 	%rd1104, %rd1103, 32;
	and.b64  	%rd1105, %rd1078, 4294967295;
	mul.wide.u32 	%rd1106, %r32, %r32;
	add.s64 	%rd1107, %rd1104, %rd1105;
	add.s64 	%rd1108, %rd1107, %rd1106;
	shr.u64 	%rd1109, %rd1108, 32;
	and.b64  	%rd1110, %rd1083, 4294967295;
	mul.wide.u32 	%rd1111, %r31, %r32;
	add.s64 	%rd1112, %rd1109, %rd1110;
	add.s64 	%rd1113, %rd1112, %rd1111;
	shr.u64 	%rd1114, %rd1113, 32;
	and.b64  	%rd1115, %rd1088, 4294967295;
	mul.wide.u32 	%rd1116, %r30, %r32;
	add.s64 	%rd1117, %rd1114, %rd1115;
	add.s64 	%rd1118, %rd1117, %rd1116;
	shr.u64 	%rd1119, %rd1118, 32;
	and.b64  	%rd1120, %rd1092, 4294967295;
	mul.wide.u32 	%rd1121, %r29, %r32;
	add.s64 	%rd1122, %rd1119, %rd1120;
	add.s64 	%rd1123, %rd1122, %rd1121;
	shr.u64 	%rd1124, %rd1123, 32;
	mul.wide.u32 	%rd1125, %r28, %r32;
	add.s64 	%rd1126, %rd1124, %rd1093;
	add.s64 	%rd1127, %rd1126, %rd1125;
	shr.u64 	%rd1128, %rd1127, 32;
	and.b64  	%rd1129, %rd1099, 4294967295;
	add.s64 	%rd1130, %rd1009, %rd1129;
	shr.u64 	%rd1131, %rd1130, 32;
	and.b64  	%rd1132, %rd1103, 4294967295;
	add.s64 	%rd1133, %rd1131, %rd1132;
	add.s64 	%rd1134, %rd1133, %rd1040;
	shr.u64 	%rd1135, %rd1134, 32;
	and.b64  	%rd1136, %rd1108, 4294967295;
	add.s64 	%rd1137, %rd1135, %rd1136;
	add.s64 	%rd1138, %rd1137, %rd1076;
	shr.u64 	%rd1139, %rd1138, 32;
	and.b64  	%rd1140, %rd1113, 4294967295;
	add.s64 	%rd1141, %rd1139, %rd1140;
	add.s64 	%rd1142, %rd1141, %rd1111;
	shr.u64 	%rd1143, %rd1142, 32;
	and.b64  	%rd1144, %rd1118, 4294967295;
	mul.wide.u32 	%rd1145, %r31, %r31;
	add.s64 	%rd1146, %rd1143, %rd1144;
	add.s64 	%rd1147, %rd1146, %rd1145;
	shr.u64 	%rd1148, %rd1147, 32;
	and.b64  	%rd1149, %rd1123, 4294967295;
	mul.wide.u32 	%rd1150, %r30, %r31;
	add.s64 	%rd1151, %rd1148, %rd1149;
	add.s64 	%rd1152, %rd1151, %rd1150;
	shr.u64 	%rd1153, %rd1152, 32;
	and.b64  	%rd1154, %rd1127, 4294967295;
	mul.wide.u32 	%rd1155, %r29, %r31;
	add.s64 	%rd1156, %rd1153, %rd1154;
	add.s64 	%rd1157, %rd1156, %rd1155;
	shr.u64 	%rd1158, %rd1157, 32;
	mul.wide.u32 	%rd1159, %r28, %r31;
	add.s64 	%rd1160, %rd1158, %rd1128;
	add.s64 	%rd1161, %rd1160, %rd1159;
	shr.u64 	%rd1162, %rd1161, 32;
	and.b64  	%rd1163, %rd1134, 4294967295;
	add.s64 	%rd1164, %rd1012, %rd1163;
	shr.u64 	%rd1165, %rd1164, 32;
	and.b64  	%rd1166, %rd1138, 4294967295;
	add.s64 	%rd1167, %rd1165, %rd1166;
	add.s64 	%rd1168, %rd1167, %rd1045;
	shr.u64 	%rd1169, %rd1168, 32;
	and.b64  	%rd1170, %rd1142, 4294967295;
	add.s64 	%rd1171, %rd1169, %rd1170;
	add.s64 	%rd1172, %rd1171, %rd1081;
	shr.u64 	%rd1173, %rd1172, 32;
	and.b64  	%rd1174, %rd1147, 4294967295;
	add.s64 	%rd1175, %rd1173, %rd1174;
	add.s64 	%rd1176, %rd1175, %rd1116;
	shr.u64 	%rd1177, %rd1176, 32;
	and.b64  	%rd1178, %rd1152, 4294967295;
	add.s64 	%rd1179, %rd1177, %rd1178;
	add.s64 	%rd1180, %rd1179, %rd1150;
	shr.u64 	%rd1181, %rd1180, 32;
	and.b64  	%rd1182, %rd1157, 4294967295;
	mul.wide.u32 	%rd1183, %r30, %r30;
	add.s64 	%rd1184, %rd1181, %rd1182;
	add.s64 	%rd1185, %rd1184, %rd1183;
	shr.u64 	%rd1186, %rd1185, 32;
	and.b64  	%rd1187, %rd1161, 4294967295;
	mul.wide.u32 	%rd1188, %r29, %r30;
	add.s64 	%rd1189, %rd1186, %rd1187;
	add.s64 	%rd1190, %rd1189, %rd1188;
	shr.u64 	%rd1191, %rd1190, 32;
	mul.wide.u32 	%rd1192, %r28, %r30;
	add.s64 	%rd1193, %rd1191, %rd1162;
	add.s64 	%rd1194, %rd1193, %rd1192;
	shr.u64 	%rd1195, %rd1194, 32;
	and.b64  	%rd1196, %rd1168, 4294967295;
	add.s64 	%rd1197, %rd1015, %rd1196;
	shr.u64 	%rd1198, %rd1197, 32;
	and.b64  	%rd1199, %rd1172, 4294967295;
	add.s64 	%rd1200, %rd1198, %rd1199;
	add.s64 	%rd1201, %rd1200, %rd1050;
	shr.u64 	%rd1202, %rd1201, 32;
	and.b64  	%rd1203, %rd1176, 4294967295;
	add.s64 	%rd1204, %rd1202, %rd1203;
	add.s64 	%rd1205, %rd1204, %rd1086;
	shr.u64 	%rd1206, %rd1205, 32;
	and.b64  	%rd1207, %rd1180, 4294967295;
	add.s64 	%rd1208, %rd1206, %rd1207;
	add.s64 	%rd1209, %rd1208, %rd1121;
	shr.u64 	%rd1210, %rd1209, 32;
	and.b64  	%rd1211, %rd1185, 4294967295;
	add.s64 	%rd1212, %rd1210, %rd1211;
	add.s64 	%rd1213, %rd1212, %rd1155;
	shr.u64 	%rd1214, %rd1213, 32;
	and.b64  	%rd1215, %rd1190, 4294967295;
	add.s64 	%rd1216, %rd1214, %rd1215;
	add.s64 	%rd1217, %rd1216, %rd1188;
	shr.u64 	%rd1218, %rd1217, 32;
	and.b64  	%rd1219, %rd1194, 4294967295;
	mul.wide.u32 	%rd1220, %r29, %r29;
	add.s64 	%rd1221, %rd1218, %rd1219;
	add.s64 	%rd1222, %rd1221, %rd1220;
	shr.u64 	%rd1223, %rd1222, 32;
	mul.wide.u32 	%rd1224, %r28, %r29;
	add.s64 	%rd1225, %rd1223, %rd1195;
	add.s64 	%rd1226, %rd1225, %rd1224;
	shr.u64 	%rd1227, %rd1226, 32;
	and.b64  	%rd1228, %rd1201, 4294967295;
	add.s64 	%rd1229, %rd1018, %rd1228;
	shr.u64 	%rd1230, %rd1229, 32;
	and.b64  	%rd1231, %rd1205, 4294967295;
	add.s64 	%rd1232, %rd1230, %rd1231;
	add.s64 	%rd1233, %rd1232, %rd1054;
	shr.u64 	%rd1234, %rd1233, 32;
	and.b64  	%rd1235, %rd1209, 4294967295;
	add.s64 	%rd1236, %rd1234, %rd1235;
	add.s64 	%rd1237, %rd1236, %rd1090;
	shr.u64 	%rd1238, %rd1237, 32;
	and.b64  	%rd1239, %rd1213, 4294967295;
	add.s64 	%rd1240, %rd1238, %rd1239;
	add.s64 	%rd1241, %rd1240, %rd1125;
	shr.u64 	%rd1242, %rd1241, 32;
	and.b64  	%rd1243, %rd1217, 4294967295;
	add.s64 	%rd1244, %rd1242, %rd1243;
	add.s64 	%rd1245, %rd1244, %rd1159;
	shr.u64 	%rd1246, %rd1245, 32;
	and.b64  	%rd1247, %rd1222, 4294967295;
	add.s64 	%rd1248, %rd1246, %rd1247;
	add.s64 	%rd1249, %rd1248, %rd1192;
	shr.u64 	%rd1250, %rd1249, 32;
	and.b64  	%rd1251, %rd1226, 4294967295;
	add.s64 	%rd1252, %rd1250, %rd1251;
	add.s64 	%rd1253, %rd1252, %rd1224;
	shr.u64 	%rd1254, %rd1253, 32;
	mul.wide.u32 	%rd1255, %r28, %r28;
	add.s64 	%rd1256, %rd1254, %rd1227;
	add.s64 	%rd1257, %rd1256, %rd1255;
	shr.u64 	%rd1258, %rd1257, 32;
	{ .reg .b32 tmp; mov.b64 {tmp, %r2376}, %rd1257; }
	and.b64  	%rd1259, %rd1233, 4294967295;
	mul.lo.s64 	%rd1260, %rd1259, 977;
	and.b64  	%rd1261, %rd998, 4294967293;
	and.b64  	%rd1262, %rd1260, 4294967295;
	add.s64 	%rd12855, %rd1262, %rd1261;
	shr.u64 	%rd1263, %rd1260, 32;
	shr.u64 	%rd1264, %rd12855, 32;
	add.s64 	%rd1265, %rd1264, %rd1263;
	and.b64  	%rd1266, %rd1237, 4294967295;
	mul.lo.s64 	%rd1267, %rd1266, 977;
	and.b64  	%rd1268, %rd1022, 4294967295;
	and.b64  	%rd1269, %rd1267, 4294967295;
	add.s64 	%rd1270, %rd1265, %rd1268;
	add.s64 	%rd1271, %rd1270, %rd1269;
	add.s64 	%rd12854, %rd1271, %rd1259;
	shr.u64 	%rd1272, %rd1267, 32;
	shr.u64 	%rd1273, %rd12854, 32;
	add.s64 	%rd1274, %rd1273, %rd1272;
	and.b64  	%rd1275, %rd1241, 4294967295;
	mul.lo.s64 	%rd1276, %rd1275, 977;
	and.b64  	%rd1277, %rd1059, 4294967295;
	and.b64  	%rd1278, %rd1276, 4294967295;
	add.s64 	%rd1279, %rd1274, %rd1277;
	add.s64 	%rd1280, %rd1279, %rd1278;
	add.s64 	%rd12853, %rd1280, %rd1266;
	shr.u64 	%rd1281, %rd1276, 32;
	shr.u64 	%rd1282, %rd12853, 32;
	add.s64 	%rd1283, %rd1282, %rd1281;
	and.b64  	%rd1284, %rd1245, 4294967295;
	mul.lo.s64 	%rd1285, %rd1284, 977;
	and.b64  	%rd1286, %rd1095, 4294967295;
	and.b64  	%rd1287, %rd1285, 4294967295;
	add.s64 	%rd1288, %rd1283, %rd1286;
	add.s64 	%rd1289, %rd1288, %rd1287;
	add.s64 	%rd12852, %rd1289, %rd1275;
	shr.u64 	%rd1290, %rd1285, 32;
	shr.u64 	%rd1291, %rd12852, 32;
	add.s64 	%rd1292, %rd1291, %rd1290;
	and.b64  	%rd1293, %rd1249, 4294967295;
	mul.lo.s64 	%rd1294, %rd1293, 977;
	and.b64  	%rd1295, %rd1130, 4294967295;
	and.b64  	%rd1296, %rd1294, 4294967295;
	add.s64 	%rd1297, %rd1292, %rd1295;
	add.s64 	%rd1298, %rd1297, %rd1296;
	add.s64 	%rd12851, %rd1298, %rd1284;
	shr.u64 	%rd1299, %rd1294, 32;
	shr.u64 	%rd1300, %rd12851, 32;
	add.s64 	%rd1301, %rd1300, %rd1299;
	and.b64  	%rd1302, %rd1253, 4294967295;
	mul.lo.s64 	%rd1303, %rd1302, 977;
	and.b64  	%rd1304, %rd1164, 4294967295;
	and.b64  	%rd1305, %rd1303, 4294967295;
	add.s64 	%rd1306, %rd1301, %rd1304;
	add.s64 	%rd1307, %rd1306, %rd1305;
	add.s64 	%rd12850, %rd1307, %rd1293;
	shr.u64 	%rd1308, %rd1303, 32;
	shr.u64 	%rd1309, %rd12850, 32;
	add.s64 	%rd1310, %rd1309, %rd1308;
	and.b64  	%rd1311, %rd1257, 4294967295;
	mul.lo.s64 	%rd1312, %rd1311, 977;
	and.b64  	%rd1313, %rd1197, 4294967295;
	and.b64  	%rd1314, %rd1312, 4294967295;
	add.s64 	%rd1315, %rd1310, %rd1313;
	add.s64 	%rd1316, %rd1315, %rd1314;
	add.s64 	%rd12849, %rd1316, %rd1302;
	shr.u64 	%rd1317, %rd1312, 32;
	shr.u64 	%rd1318, %rd12849, 32;
	add.s64 	%rd1319, %rd1318, %rd1317;
	mul.lo.s64 	%rd1320, %rd1258, 977;
	and.b64  	%rd1321, %rd1229, 4294967295;
	and.b64  	%rd1322, %rd1320, 4294967295;
	add.s64 	%rd1323, %rd1319, %rd1321;
	add.s64 	%rd1324, %rd1323, %rd1322;
	add.s64 	%rd12848, %rd1324, %rd1311;
	shr.u64 	%rd1325, %rd1320, 32;
	shr.u64 	%rd1326, %rd12848, 32;
	cvt.u32.u64 	%r2377, %rd1326;
	cvt.u32.u64 	%r2378, %rd1325;
	add.s32 	%r2379, %r2377, %r2378;
	add.s32 	%r77, %r2379, %r2376;
	setp.eq.s32 	%p69, %r77, 0;
	mov.pred 	%p2157, 0;
	@%p69 bra 	$L__BB0_16;
	cvt.u64.u32 	%rd1327, %r77;
	mul.wide.u32 	%rd1328, %r77, 977;
	shr.u64 	%rd1329, %rd1328, 32;
	and.b64  	%rd1330, %rd12855, 4294967295;
	and.b64  	%rd1331, %rd1328, 4294967295;
	add.s64 	%rd12855, %rd1331, %rd1330;
	shr.u64 	%rd1332, %rd12855, 32;
	and.b64  	%rd1333, %rd12854, 4294967295;
	add.s64 	%rd1334, %rd1329, %rd1333;
	add.s64 	%rd1335, %rd1334, %rd1327;
	add.s64 	%rd12854, %rd1335, %rd1332;
	setp.lt.u64 	%p71, %rd12854, 4294967296;
	@%p71 bra 	$L__BB0_16;
	shr.u64 	%rd1336, %rd12854, 32;
	and.b64  	%rd1337, %rd12853, 4294967295;
	add.s64 	%rd12853, %rd1336, %rd1337;
	setp.lt.u64 	%p73, %rd12853, 4294967296;
	@%p73 bra 	$L__BB0_16;
	shr.u64 	%rd1338, %rd12853, 32;
	and.b64  	%rd1339, %rd12852, 4294967295;
	add.s64 	%rd12852, %rd1338, %rd1339;
	setp.lt.u64 	%p75, %rd12852, 4294967296;
	@%p75 bra 	$L__BB0_16;
	shr.u64 	%rd1341, %rd12852, 32;
	and.b64  	%rd1342, %rd12851, 4294967295;
	add.s64 	%rd12851, %rd1341, %rd1342;
	setp.lt.u64 	%p77, %rd12851, 4294967296;
	mov.b64 	%rd12852, 4294967296;
	@%p77 bra 	$L__BB0_16;
	shr.u64 	%rd1344, %rd12851, 32;
	and.b64  	%rd1345, %rd12850, 4294967295;
	add.s64 	%rd12850, %rd1344, %rd1345;
	setp.lt.u64 	%p79, %rd12850, 4294967296;
	mov.b64 	%rd12851, 4294967296;
	mov.u64 	%rd12852, %rd12851;
	@%p79 bra 	$L__BB0_16;
	shr.u64 	%rd1347, %rd12850, 32;
	and.b64  	%rd1348, %rd12849, 4294967295;
	add.s64 	%rd12849, %rd1347, %rd1348;
	setp.lt.u64 	%p81, %rd12849, 4294967296;
	mov.b64 	%rd12850, 4294967296;
	mov.u64 	%rd12851, %rd12850;
	mov.u64 	%rd12852, %rd12850;
	@%p81 bra 	$L__BB0_16;
	shr.u64 	%rd1350, %rd12849, 32;
	and.b64  	%rd1351, %rd12848, 4294967295;
	add.s64 	%rd1352, %rd1350, %rd1351;
	setp.gt.u64 	%p2157, %rd1352, 4294967295;
	min.u64 	%rd12848, %rd1352, 4294967296;
	mov.b64 	%rd12849, 4294967296;
	mov.u64 	%rd12850, %rd12849;
	mov.u64 	%rd12851, %rd12849;
	mov.u64 	%rd12852, %rd12849;
$L__BB0_16:
	ld.const.u32 	%r78, [const_p+28];
	ld.const.u32 	%r79, [const_p+8];
	ld.const.u32 	%r80, [const_p+4];
	ld.const.u32 	%r81, [const_p+24];
	ld.const.u32 	%r82, [const_p+20];
	ld.const.u32 	%r83, [const_p+16];
	ld.const.u32 	%r84, [const_p+12];
	ld.const.u32 	%r85, [const_p];
	cvt.u32.u64 	%r5511, %rd12855;
	cvt.u32.u64 	%r5510, %rd12854;
	cvt.u32.u64 	%r5509, %rd12853;
	cvt.u32.u64 	%r5508, %rd12852;
	cvt.u32.u64 	%r5507, %rd12851;
	cvt.u32.u64 	%r5506, %rd12850;
	cvt.u32.u64 	%r5505, %rd12849;
	cvt.u32.u64 	%r5504, %rd12848;
	setp.lt.u32 	%p82, %r6022, %r5504;
	or.pred  	%p83, %p2157, %p82;
	@%p83 bra 	$L__BB0_30;
	setp.gt.u32 	%p84, %r6022, %r5504;
	@%p84 bra 	$L__BB0_31;
	setp.lt.u32 	%p85, %r81, %r5505;
	@%p85 bra 	$L__BB0_30;
	setp.gt.u32 	%p86, %r81, %r5505;
	@%p86 bra 	$L__BB0_31;
	setp.lt.u32 	%p87, %r82, %r5506;
	@%p87 bra 	$L__BB0_30;
	setp.gt.u32 	%p88, %r82, %r5506;
	@%p88 bra 	$L__BB0_31;
	setp.lt.u32 	%p89, %r83, %r5507;
	@%p89 bra 	$L__BB0_30;
	setp.gt.u32 	%p90, %r83, %r5507;
	@%p90 bra 	$L__BB0_31;
	setp.lt.u32 	%p91, %r84, %r5508;
	@%p91 bra 	$L__BB0_30;
	setp.gt.u32 	%p92, %r84, %r5508;
	@%p92 bra 	$L__BB0_31;
	setp.lt.u32 	%p93, %r79, %r5509;
	@%p93 bra 	$L__BB0_30;
	setp.gt.u32 	%p94, %r79, %r5509;
	@%p94 bra 	$L__BB0_31;
	setp.lt.u32 	%p95, %r80, %r5510;
	@%p95 bra 	$L__BB0_30;
	setp.gt.u32 	%p96, %r80, %r5510;
	setp.gt.u32 	%p97, %r85, %r5511;
	or.pred  	%p98, %p96, %p97;
	@%p98 bra 	$L__BB0_31;
$L__BB0_30:
	// begin inline asm
	sub.cc.u32 %r5511, %r5511, %r85;
	subc.cc.u32 %r5510, %r5510, %r80;
	subc.cc.u32 %r5509, %r5509, %r79;
	subc.cc.u32 %r5508, %r5508, %r84;
	subc.cc.u32 %r5507, %r5507, %r83;
	subc.cc.u32 %r5506, %r5506, %r82;
	subc.cc.u32 %r5505, %r5505, %r81;
	subc.u32 %r5504, %r5504, %r78;
	
	// end inline asm
$L__BB0_31:
	setp.gt.u32 	%p99, %r5504, %r6022;
	@%p99 bra 	$L__BB0_44;
	bra.uni 	$L__BB0_45;
$L__BB0_32:
	setp.gt.u32 	%p101, %r5505, %r81;
	@%p101 bra 	$L__BB0_44;
	setp.lt.u32 	%p102, %r5505, %r81;
	@%p102 bra 	$L__BB0_46;
	setp.gt.u32 	%p103, %r5506, %r82;
	@%p103 bra 	$L__BB0_44;
	setp.lt.u32 	%p104, %r5506, %r82;
	@%p104 bra 	$L__BB0_46;
	setp.gt.u32 	%p105, %r5507, %r83;
	@%p105 bra 	$L__BB0_44;
	setp.lt.u32 	%p106, %r5507, %r83;
	@%p106 bra 	$L__BB0_46;
	setp.gt.u32 	%p107, %r5508, %r84;
	@%p107 bra 	$L__BB0_44;
	setp.lt.u32 	%p108, %r5508, %r84;
	@%p108 bra 	$L__BB0_46;
	setp.gt.u32 	%p109, %r5509, %r79;
	@%p109 bra 	$L__BB0_44;
	setp.lt.u32 	%p110, %r5509, %r79;
	@%p110 bra 	$L__BB0_46;
	setp.gt.u32 	%p111, %r5510, %r80;
	@%p111 bra 	$L__BB0_44;
	setp.lt.u32 	%p112, %r5510, %r80;
	setp.lt.u32 	%p113, %r5511, %r85;
	or.pred  	%p114, %p112, %p113;
	@%p114 bra 	$L__BB0_46;
$L__BB0_44:
	// begin inline asm
	sub.cc.u32 %r5511, %r5511, %r85;
	subc.cc.u32 %r5510, %r5510, %r80;
	subc.cc.u32 %r5509, %r5509, %r79;
	subc.cc.u32 %r5508, %r5508, %r84;
	subc.cc.u32 %r5507, %r5507, %r83;
	subc.cc.u32 %r5506, %r5506, %r82;
	subc.cc.u32 %r5505, %r5505, %r81;
	subc.u32 %r5504, %r5504, %r78;
	
	// end inline asm
	bra.uni 	$L__BB0_46;
$L__BB0_45:
	setp.lt.u32 	%p100, %r5504, %r6022;
	@%p100 bra 	$L__BB0_46;
	bra.uni 	$L__BB0_32;
$L__BB0_46:
	mul.wide.u32 	%rd1354, %r6268, %r6268;
	shr.u64 	%rd1355, %rd1354, 32;
	mul.wide.u32 	%rd1356, %r6267, %r6268;
	add.s64 	%rd1357, %rd1355, %rd1356;
	shr.u64 	%rd1358, %rd1357, 32;
	mul.wide.u32 	%rd1359, %r6266, %r6268;
	add.s64 	%rd1360, %rd1358, %rd1359;
	shr.u64 	%rd1361, %rd1360, 32;
	mul.wide.u32 	%rd1362, %r6265, %r6268;
	add.s64 	%rd1363, %rd1361, %rd1362;
	shr.u64 	%rd1364, %rd1363, 32;
	mul.wide.u32 	%rd1365, %r6264, %r6268;
	add.s64 	%rd1366, %rd1364, %rd1365;
	shr.u64 	%rd1367, %rd1366, 32;
	mul.wide.u32 	%rd1368, %r6263, %r6268;
	add.s64 	%rd1369, %rd1367, %rd1368;
	shr.u64 	%rd1370, %rd1369, 32;
	mul.wide.u32 	%rd1371, %r6262, %r6268;
	add.s64 	%rd1372, %rd1370, %rd1371;
	shr.u64 	%rd1373, %rd1372, 32;
	mul.wide.u32 	%rd1374, %r6261, %r6268;
	add.s64 	%rd1375, %rd1373, %rd1374;
	shr.u64 	%rd1376, %rd1375, 32;
	and.b64  	%rd1377, %rd1357, 4294967295;
	add.s64 	%rd1378, %rd1356, %rd1377;
	shr.u64 	%rd1379, %rd1378, 32;
	and.b64  	%rd1380, %rd1360, 4294967295;
	mul.wide.u32 	%rd1381, %r6267, %r6267;
	add.s64 	%rd1382, %rd1379, %rd1380;
	add.s64 	%rd1383, %rd1382, %rd1381;
	shr.u64 	%rd1384, %rd1383, 32;
	and.b64  	%rd1385, %rd1363, 4294967295;
	mul.wide.u32 	%rd1386, %r6266, %r6267;
	add.s64 	%rd1387, %rd1384, %rd1385;
	add.s64 	%rd1388, %rd1387, %rd1386;
	shr.u64 	%rd1389, %rd1388, 32;
	and.b64  	%rd1390, %rd1366, 4294967295;
	mul.wide.u32 	%rd1391, %r6265, %r6267;
	add.s64 	%rd1392, %rd1389, %rd1390;
	add.s64 	%rd1393, %rd1392, %rd1391;
	shr.u64 	%rd1394, %rd1393, 32;
	and.b64  	%rd1395, %rd1369, 4294967295;
	mul.wide.u32 	%rd1396, %r6264, %r6267;
	add.s64 	%rd1397, %rd1394, %rd1395;
	add.s64 	%rd1398, %rd1397, %rd1396;
	shr.u64 	%rd1399, %rd1398, 32;
	and.b64  	%rd1400, %rd1372, 4294967295;
	mul.wide.u32 	%rd1401, %r6263, %r6267;
	add.s64 	%rd1402, %rd1399, %rd1400;
	add.s64 	%rd1403, %rd1402, %rd1401;
	shr.u64 	%rd1404, %rd1403, 32;
	and.b64  	%rd1405, %rd1375, 4294967295;
	mul.wide.u32 	%rd1406, %r6262, %r6267;
	add.s64 	%rd1407, %rd1404, %rd1405;
	add.s64 	%rd1408, %rd1407, %rd1406;
	shr.u64 	%rd1409, %rd1408, 32;
	mul.wide.u32 	%rd1410, %r6261, %r6267;
	add.s64 	%rd1411, %rd1409, %rd1376;
	add.s64 	%rd1412, %rd1411, %rd1410;
	shr.u64 	%rd1413, %rd1412, 32;
	and.b64  	%rd1414, %rd1383, 4294967295;
	add.s64 	%rd1415, %rd1359, %rd1414;
	shr.u64 	%rd1416, %rd1415, 32;
	and.b64  	%rd1417, %rd1388, 4294967295;
	add.s64 	%rd1418, %rd1416, %rd1417;
	add.s64 	%rd1419, %rd1418, %rd1386;
	shr.u64 	%rd1420, %rd1419, 32;
	and.b64  	%rd1421, %rd1393, 4294967295;
	mul.wide.u32 	%rd1422, %r6266, %r6266;
	add.s64 	%rd1423, %rd1420, %rd1421;
	add.s64 	%rd1424, %rd1423, %rd1422;
	shr.u64 	%rd1425, %rd1424, 32;
	and.b64  	%rd1426, %rd1398, 4294967295;
	mul.wide.u32 	%rd1427, %r6265, %r6266;
	add.s64 	%rd1428, %rd1425, %rd1426;
	add.s64 	%rd1429, %rd1428, %rd1427;
	shr.u64 	%rd1430, %rd1429, 32;
	and.b64  	%rd1431, %rd1403, 4294967295;
	mul.wide.u32 	%rd1432, %r6264, %r6266;
	add.s64 	%rd1433, %rd1430, %rd1431;
	add.s64 	%rd1434, %rd1433, %rd1432;
	shr.u64 	%rd1435, %rd1434, 32;
	and.b64  	%rd1436, %rd1408, 4294967295;
	mul.wide.u32 	%rd1437, %r6263, %r6266;
	add.s64 	%rd1438, %rd1435, %rd1436;
	add.s64 	%rd1439, %rd1438, %rd1437;
	shr.u64 	%rd1440, %rd1439, 32;
	and.b64  	%rd1441, %rd1412, 4294967295;
	mul.wide.u32 	%rd1442, %r6262, %r6266;
	add.s64 	%rd1443, %rd1440, %rd1441;
	add.s64 	%rd1444, %rd1443, %rd1442;
	shr.u64 	%rd1445, %rd1444, 32;
	mul.wide.u32 	%rd1446, %r6261, %r6266;
	add.s64 	%rd1447, %rd1445, %rd1413;
	add.s64 	%rd1448, %rd1447, %rd1446;
	shr.u64 	%rd1449, %rd1448, 32;
	and.b64  	%rd1450, %rd1419, 4294967295;
	add.s64 	%rd1451, %rd1362, %rd1450;
	shr.u64 	%rd1452, %rd1451, 32;
	and.b64  	%rd1453, %rd1424, 4294967295;
	add.s64 	%rd1454, %rd1452, %rd1453;
	add.s64 	%rd1455, %rd1454, %rd1391;
	shr.u64 	%rd1456, %rd1455, 32;
	and.b64  	%rd1457, %rd1429, 4294967295;
	add.s64 	%rd1458, %rd1456, %rd1457;
	add.s64 	%rd1459, %rd1458, %rd1427;
	shr.u64 	%rd1460, %rd1459, 32;
	and.b64  	%rd1461, %rd1434, 4294967295;
	mul.wide.u32 	%rd1462, %r6265, %r6265;
	add.s64 	%rd1463, %rd1460, %rd1461;
	add.s64 	%rd1464, %rd1463, %rd1462;
	shr.u64 	%rd1465, %rd1464, 32;
	and.b64  	%rd1466, %rd1439, 4294967295;
	mul.wide.u32 	%rd1467, %r6264, %r6265;
	add.s64 	%rd1468, %rd1465, %rd1466;
	add.s64 	%rd1469, %rd1468, %rd1467;
	shr.u64 	%rd1470, %rd1469, 32;
	and.b64  	%rd1471, %rd1444, 4294967295;
	mul.wide.u32 	%rd1472, %r6263, %r6265;
	add.s64 	%rd1473, %rd1470, %rd1471;
	add.s64 	%rd1474, %rd1473, %rd1472;
	shr.u64 	%rd1475, %rd1474, 32;
	and.b64  	%rd1476, %rd1448, 4294967295;
	mul.wide.u32 	%rd1477, %r6262, %r6265;
	add.s64 	%rd1478, %rd1475, %rd1476;
	add.s64 	%rd1479, %rd1478, %rd1477;
	shr.u64 	%rd1480, %rd1479, 32;
	mul.wide.u32 	%rd1481, %r6261, %r6265;
	add.s64 	%rd1482, %rd1480, %rd1449;
	add.s64 	%rd1483, %rd1482, %rd1481;
	shr.u64 	%rd1484, %rd1483, 32;
	and.b64  	%rd1485, %rd1455, 4294967295;
	add.s64 	%rd1486, %rd1365, %rd1485;
	shr.u64 	%rd1487, %rd1486, 32;
	and.b64  	%rd1488, %rd1459, 4294967295;
	add.s64 	%rd1489, %rd1487, %rd1488;
	add.s64 	%rd1490, %rd1489, %rd1396;
	shr.u64 	%rd1491, %rd1490, 32;
	and.b64  	%rd1492, %rd1464, 4294967295;
	add.s64 	%rd1493, %rd1491, %rd1492;
	add.s64 	%rd1494, %rd1493, %rd1432;
	shr.u64 	%rd1495, %rd1494, 32;
	and.b64  	%rd1496, %rd1469, 4294967295;
	add.s64 	%rd1497, %rd1495, %rd1496;
	add.s64 	%rd1498, %rd1497, %rd1467;
	shr.u64 	%rd1499, %rd1498, 32;
	and.b64  	%rd1500, %rd1474, 4294967295;
	mul.wide.u32 	%rd1501, %r6264, %r6264;
	add.s64 	%rd1502, %rd1499, %rd1500;
	add.s64 	%rd1503, %rd1502, %rd1501;
	shr.u64 	%rd1504, %rd1503, 32;
	and.b64  	%rd1505, %rd1479, 4294967295;
	mul.wide.u32 	%rd1506, %r6263, %r6264;
	add.s64 	%rd1507, %rd1504, %rd1505;
	add.s64 	%rd1508, %rd1507, %rd1506;
	shr.u64 	%rd1509, %rd1508, 32;
	and.b64  	%rd1510, %rd1483, 4294967295;
	mul.wide.u32 	%rd1511, %r6262, %r6264;
	add.s64 	%rd1512, %rd1509, %rd1510;
	add.s64 	%rd1513, %rd1512, %rd1511;
	shr.u64 	%rd1514, %rd1513, 32;
	mul.wide.u32 	%rd1515, %r6261, %r6264;
	add.s64 	%rd1516, %rd1514, %rd1484;
	add.s64 	%rd1517, %rd1516, %rd1515;
	shr.u64 	%rd1518, %rd1517, 32;
	and.b64  	%rd1519, %rd1490, 4294967295;
	add.s64 	%rd1520, %rd1368, %rd1519;
	shr.u64 	%rd1521, %rd1520, 32;
	and.b64  	%rd1522, %rd1494, 4294967295;
	add.s64 	%rd1523, %rd1521, %rd1522;
	add.s64 	%rd1524, %rd1523, %rd1401;
	shr.u64 	%rd1525, %rd1524, 32;
	and.b64  	%rd1526, %rd1498, 4294967295;
	add.s64 	%rd1527, %rd1525, %rd1526;
	add.s64 	%rd1528, %rd1527, %rd1437;
	shr.u64 	%rd1529, %rd1528, 32;
	and.b64  	%rd1530, %rd1503, 4294967295;
	add.s64 	%rd1531, %rd1529, %rd1530;
	add.s64 	%rd1532, %rd1531, %rd1472;
	shr.u64 	%rd1533, %rd1532, 32;
	and.b64  	%rd1534, %rd1508, 4294967295;
	add.s64 	%rd1535, %rd1533, %rd1534;
	add.s64 	%rd1536, %rd1535, %rd1506;
	shr.u64 	%rd1537, %rd1536, 32;
	and.b64  	%rd1538, %rd1513, 4294967295;
	mul.wide.u32 	%rd1539, %r6263, %r6263;
	add.s64 	%rd1540, %rd1537, %rd1538;
	add.s64 	%rd1541, %rd1540, %rd1539;
	shr.u64 	%rd1542, %rd1541, 32;
	and.b64  	%rd1543, %rd1517, 4294967295;
	mul.wide.u32 	%rd1544, %r6262, %r6263;
	add.s64 	%rd1545, %rd1542, %rd1543;
	add.s64 	%rd1546, %rd1545, %rd1544;
	shr.u64 	%rd1547, %rd1546, 32;
	mul.wide.u32 	%rd1548, %r6261, %r6263;
	add.s64 	%rd1549, %rd1547, %rd1518;
	add.s64 	%rd1550, %rd1549, %rd1548;
	shr.u64 	%rd1551, %rd1550, 32;
	and.b64  	%rd1552, %rd1524, 4294967295;
	add.s64 	%rd1553, %rd1371, %rd1552;
	shr.u64 	%rd1554, %rd1553, 32;
	and.b64  	%rd1555, %rd1528, 4294967295;
	add.s64 	%rd1556, %rd1554, %rd1555;
	add.s64 	%rd1557, %rd1556, %rd1406;
	shr.u64 	%rd1558, %rd1557, 32;
	and.b64  	%rd1559, %rd1532, 4294967295;
	add.s64 	%rd1560, %rd1558, %rd1559;
	add.s64 	%rd1561, %rd1560, %rd1442;
	shr.u64 	%rd1562, %rd1561, 32;
	and.b64  	%rd1563, %rd1536, 4294967295;
	add.s64 	%rd1564, %rd1562, %rd1563;
	add.s64 	%rd1565, %rd1564, %rd1477;
	shr.u64 	%rd1566, %rd1565, 32;
	and.b64  	%rd1567, %rd1541, 4294967295;
	add.s64 	%rd1568, %rd1566, %rd1567;
	add.s64 	%rd1569, %rd1568, %rd1511;
	shr.u64 	%rd1570, %rd1569, 32;
	and.b64  	%rd1571, %rd1546, 4294967295;
	add.s64 	%rd1572, %rd1570, %rd1571;
	add.s64 	%rd1573, %rd1572, %rd1544;
	shr.u64 	%rd1574, %rd1573, 32;
	and.b64  	%rd1575, %rd1550, 4294967295;
	mul.wide.u32 	%rd1576, %r6262, %r6262;
	add.s64 	%rd1577, %rd1574, %rd1575;
	add.s64 	%rd1578, %rd1577, %rd1576;
	shr.u64 	%rd1579, %rd1578, 32;
	mul.wide.u32 	%rd1580, %r6261, %r6262;
	add.s64 	%rd1581, %rd1579, %rd1551;
	add.s64 	%rd1582, %rd1581, %rd1580;
	shr.u64 	%rd1583, %rd1582, 32;
	and.b64  	%rd1584, %rd1557, 4294967295;
	add.s64 	%rd1585, %rd1374, %rd1584;
	shr.u64 	%rd1586, %rd1585, 32;
	and.b64  	%rd1587, %rd1561, 4294967295;
	add.s64 	%rd1588, %rd1586, %rd1587;
	add.s64 	%rd1589, %rd1588, %rd1410;
	shr.u64 	%rd1590, %rd1589, 32;
	and.b64  	%rd1591, %rd1565, 4294967295;
	add.s64 	%rd1592, %rd1590, %rd1591;
	add.s64 	%rd1593, %rd1592, %rd1446;
	shr.u64 	%rd1594, %rd1593, 32;
	and.b64  	%rd1595, %rd1569, 4294967295;
	add.s64 	%rd1596, %rd1594, %rd1595;
	add.s64 	%rd1597, %rd1596, %rd1481;
	shr.u64 	%rd1598, %rd1597, 32;
	and.b64  	%rd1599, %rd1573, 4294967295;
	add.s64 	%rd1600, %rd1598, %rd1599;
	add.s64 	%rd1601, %rd1600, %rd1515;
	shr.u64 	%rd1602, %rd1601, 32;
	and.b64  	%rd1603, %rd1578, 4294967295;
	add.s64 	%rd1604, %rd1602, %rd1603;
	add.s64 	%rd1605, %rd1604, %rd1548;
	shr.u64 	%rd1606, %rd1605, 32;
	and.b64  	%rd1607, %rd1582, 4294967295;
	add.s64 	%rd1608, %rd1606, %rd1607;
	add.s64 	%rd1609, %rd1608, %rd1580;
	shr.u64 	%rd1610, %rd1609, 32;
	mul.wide.u32 	%rd1611, %r6261, %r6261;
	add.s64 	%rd1612, %rd1610, %rd1583;
	add.s64 	%rd1613, %rd1612, %rd1611;
	shr.u64 	%rd1614, %rd1613, 32;
	{ .reg .b32 tmp; mov.b64 {tmp, %r2428}, %rd1613; }
	and.b64  	%rd1615, %rd1589, 4294967295;
	mul.lo.s64 	%rd1616, %rd1615, 977;
	and.b64  	%rd1617, %rd1354, 4294967293;
	and.b64  	%rd1618, %rd1616, 4294967295;
	add.s64 	%rd12863, %rd1618, %rd1617;
	shr.u64 	%rd1619, %rd1616, 32;
	shr.u64 	%rd1620, %rd12863, 32;
	add.s64 	%rd1621, %rd1620, %rd1619;
	and.b64  	%rd1622, %rd1593, 4294967295;
	mul.lo.s64 	%rd1623, %rd1622, 977;
	and.b64  	%rd1624, %rd1378, 4294967295;
	and.b64  	%rd1625, %rd1623, 4294967295;
	add.s64 	%rd1626, %rd1621, %rd1624;
	add.s64 	%rd1627, %rd1626, %rd1625;
	add.s64 	%rd12862, %rd1627, %rd1615;
	shr.u64 	%rd1628, %rd1623, 32;
	shr.u64 	%rd1629, %rd12862, 32;
	add.s64 	%rd1630, %rd1629, %rd1628;
	and.b64  	%rd1631, %rd1597, 4294967295;
	mul.lo.s64 	%rd1632, %rd1631, 977;
	and.b64  	%rd1633, %rd1415, 4294967295;
	and.b64  	%rd1634, %rd1632, 4294967295;
	add.s64 	%rd1635, %rd1630, %rd1633;
	add.s64 	%rd1636, %rd1635, %rd1634;
	add.s64 	%rd12861, %rd1636, %rd1622;
	shr.u64 	%rd1637, %rd1632, 32;
	shr.u64 	%rd1638, %rd12861, 32;
	add.s64 	%rd1639, %rd1638, %rd1637;
	and.b64  	%rd1640, %rd1601, 4294967295;
	mul.lo.s64 	%rd1641, %rd1640, 977;
	and.b64  	%rd1642, %rd1451, 4294967295;
	and.b64  	%rd1643, %rd1641, 4294967295;
	add.s64 	%rd1644, %rd1639, %rd1642;
	add.s64 	%rd1645, %rd1644, %rd1643;
	add.s64 	%rd12860, %rd1645, %rd1631;
	shr.u64 	%rd1646, %rd1641, 32;
	shr.u64 	%rd1647, %rd12860, 32;
	add.s64 	%rd1648, %rd1647, %rd1646;
	and.b64  	%rd1649, %rd1605, 4294967295;
	mul.lo.s64 	%rd1650, %rd1649, 977;
	and.b64  	%rd1651, %rd1486, 4294967295;
	and.b64  	%rd1652, %rd1650, 4294967295;
	add.s64 	%rd1653, %rd1648, %rd1651;
	add.s64 	%rd1654, %rd1653, %rd1652;
	add.s64 	%rd12859, %rd1654, %rd1640;
	shr.u64 	%rd1655, %rd1650, 32;
	shr.u64 	%rd1656, %rd12859, 32;
	add.s64 	%rd1657, %rd1656, %rd1655;
	and.b64  	%rd1658, %rd1609, 4294967295;
	mul.lo.s64 	%rd1659, %rd1658, 977;
	and.b64  	%rd1660, %rd1520, 4294967295;
	and.b64  	%rd1661, %rd1659, 4294967295;
	add.s64 	%rd1662, %rd1657, %rd1660;
	add.s64 	%rd1663, %rd1662, %rd1661;
	add.s64 	%rd12858, %rd1663, %rd1649;
	shr.u64 	%rd1664, %rd1659, 32;
	shr.u64 	%rd1665, %rd12858, 32;
	add.s64 	%rd1666, %rd1665, %rd1664;
	and.b64  	%rd1667, %rd1613, 4294967295;
	mul.lo.s64 	%rd1668, %rd1667, 977;
	and.b64  	%rd1669, %rd1553, 4294967295;
	and.b64  	%rd1670, %rd1668, 4294967295;
	add.s64 	%rd1671, %rd1666, %rd1669;
	add.s64 	%rd1672, %rd1671, %rd1670;
	add.s64 	%rd12857, %rd1672, %rd1658;
	shr.u64 	%rd1673, %rd1668, 32;
	shr.u64 	%rd1674, %rd12857, 32;
	add.s64 	%rd1675, %rd1674, %rd1673;
	mul.lo.s64 	%rd1676, %rd1614, 977;
	and.b64  	%rd1677, %rd1585, 4294967295;
	and.b64  	%rd1678, %rd1676, 4294967295;
	add.s64 	%rd1679, %rd1675, %rd1677;
	add.s64 	%rd1680, %rd1679, %rd1678;
	add.s64 	%rd12856, %rd1680, %rd1667;
	shr.u64 	%rd1681, %rd1676, 32;
	shr.u64 	%rd1682, %rd12856, 32;
	cvt.u32.u64 	%r2429, %rd1682;
	cvt.u32.u64 	%r2430, %rd1681;
	add.s32 	%r2431, %r2429, %r2430;
	add.s32 	%r126, %r2431, %r2428;
	setp.eq.s32 	%p116, %r126, 0;
	mov.pred 	%p2158, 0;
	@%p116 bra 	$L__BB0_54;
	cvt.u64.u32 	%rd1683, %r126;
	mul.wide.u32 	%rd1684, %r126, 977;
	shr.u64 	%rd1685, %rd1684, 32;
	and.b64  	%rd1686, %rd12863, 4294967295;
	and.b64  	%rd1687, %rd1684, 4294967295;
	add.s64 	%rd12863, %rd1687, %rd1686;
	shr.u64 	%rd1688, %rd12863, 32;
	and.b64  	%rd1689, %rd12862, 4294967295;
	add.s64 	%rd1690, %rd1685, %rd1689;
	add.s64 	%rd1691, %rd1690, %rd1683;
	add.s64 	%rd12862, %rd1691, %rd1688;
	setp.lt.u64 	%p118, %rd12862, 4294967296;
	@%p118 bra 	$L__BB0_54;
	shr.u64 	%rd1692, %rd12862, 32;
	and.b64  	%rd1693, %rd12861, 4294967295;
	add.s64 	%rd12861, %rd1692, %rd1693;
	setp.lt.u64 	%p120, %rd12861, 4294967296;
	@%p120 bra 	$L__BB0_54;
	shr.u64 	%rd1694, %rd12861, 32;
	and.b64  	%rd1695, %rd12860, 4294967295;
	add.s64 	%rd12860, %rd1694, %rd1695;
	setp.lt.u64 	%p122, %rd12860, 4294967296;
	@%p122 bra 	$L__BB0_54;
	shr.u64 	%rd1697, %rd12860, 32;
	and.b64  	%rd1698, %rd12859, 4294967295;
	add.s64 	%rd12859, %rd1697, %rd1698;
	setp.lt.u64 	%p124, %rd12859, 4294967296;
	mov.b64 	%rd12860, 4294967296;
	@%p124 bra 	$L__BB0_54;
	shr.u64 	%rd1700, %rd12859, 32;
	and.b64  	%rd1701, %rd12858, 4294967295;
	add.s64 	%rd12858, %rd1700, %rd1701;
	setp.lt.u64 	%p126, %rd12858, 4294967296;
	mov.b64 	%rd12859, 4294967296;
	mov.u64 	%rd12860, %rd12859;
	@%p126 bra 	$L__BB0_54;
	shr.u64 	%rd1703, %rd12858, 32;
	and.b64  	%rd1704, %rd12857, 4294967295;
	add.s64 	%rd12857, %rd1703, %rd1704;
	setp.lt.u64 	%p128, %rd12857, 4294967296;
	mov.b64 	%rd12858, 4294967296;
	mov.u64 	%rd12859, %rd12858;
	mov.u64 	%rd12860, %rd12858;
	@%p128 bra 	$L__BB0_54;
	shr.u64 	%rd1706, %rd12857, 32;
	and.b64  	%rd1707, %rd12856, 4294967295;
	add.s64 	%rd1708, %rd1706, %rd1707;
	setp.gt.u64 	%p2158, %rd1708, 4294967295;
	min.u64 	%rd12856, %rd1708, 4294967296;
	mov.b64 	%rd12857, 4294967296;
	mov.u64 	%rd12858, %rd12857;
	mov.u64 	%rd12859, %rd12857;
	mov.u64 	%rd12860, %rd12857;
$L__BB0_54:
	cvt.u32.u64 	%r5527, %rd12863;
	cvt.u32.u64 	%r5526, %rd12862;
	cvt.u32.u64 	%r5525, %rd12861;
	cvt.u32.u64 	%r5524, %rd12860;
	cvt.u32.u64 	%r5523, %rd12859;
	cvt.u32.u64 	%r5522, %rd12858;
	cvt.u32.u64 	%r5521, %rd12857;
	cvt.u32.u64 	%r5520, %rd12856;
	setp.lt.u32 	%p129, %r6022, %r5520;
	or.pred  	%p130, %p2158, %p129;
	@%p130 bra 	$L__BB0_68;
	setp.gt.u32 	%p131, %r6022, %r5520;
	@%p131 bra 	$L__BB0_69;
	setp.lt.u32 	%p132, %r81, %r5521;
	@%p132 bra 	$L__BB0_68;
	setp.gt.u32 	%p133, %r81, %r5521;
	@%p133 bra 	$L__BB0_69;
	setp.lt.u32 	%p134, %r82, %r5522;
	@%p134 bra 	$L__BB0_68;
	setp.gt.u32 	%p135, %r82, %r5522;
	@%p135 bra 	$L__BB0_69;
	setp.lt.u32 	%p136, %r83, %r5523;
	@%p136 bra 	$L__BB0_68;
	setp.gt.u32 	%p137, %r83, %r5523;
	@%p137 bra 	$L__BB0_69;
	setp.lt.u32 	%p138, %r84, %r5524;
	@%p138 bra 	$L__BB0_68;
	setp.gt.u32 	%p139, %r84, %r5524;
	@%p139 bra 	$L__BB0_69;
	setp.lt.u32 	%p140, %r79, %r5525;
	@%p140 bra 	$L__BB0_68;
	setp.gt.u32 	%p141, %r79, %r5525;
	@%p141 bra 	$L__BB0_69;
	setp.lt.u32 	%p142, %r80, %r5526;
	@%p142 bra 	$L__BB0_68;
	setp.gt.u32 	%p143, %r80, %r5526;
	setp.gt.u32 	%p144, %r85, %r5527;
	or.pred  	%p145, %p143, %p144;
	@%p145 bra 	$L__BB0_69;
$L__BB0_68:
	// begin inline asm
	sub.cc.u32 %r5527, %r5527, %r85;
	subc.cc.u32 %r5526, %r5526, %r80;
	subc.cc.u32 %r5525, %r5525, %r79;
	subc.cc.u32 %r5524, %r5524, %r84;
	subc.cc.u32 %r5523, %r5523, %r83;
	subc.cc.u32 %r5522, %r5522, %r82;
	subc.cc.u32 %r5521, %r5521, %r81;
	subc.u32 %r5520, %r5520, %r78;
	
	// end inline asm
$L__BB0_69:
	setp.gt.u32 	%p146, %r5520, %r6022;
	@%p146 bra 	$L__BB0_82;
	bra.uni 	$L__BB0_83;
$L__BB0_70:
	setp.gt.u32 	%p148, %r5521, %r81;
	@%p148 bra 	$L__BB0_82;
	setp.lt.u32 	%p149, %r5521, %r81;
	@%p149 bra 	$L__BB0_84;
	setp.gt.u32 	%p150, %r5522, %r82;
	@%p150 bra 	$L__BB0_82;
	setp.lt.u32 	%p151, %r5522, %r82;
	@%p151 bra 	$L__BB0_84;
	setp.gt.u32 	%p152, %r5523, %r83;
	@%p152 bra 	$L__BB0_82;
	setp.lt.u32 	%p153, %r5523, %r83;
	@%p153 bra 	$L__BB0_84;
	setp.gt.u32 	%p154, %r5524, %r84;
	@%p154 bra 	$L__BB0_82;
	setp.lt.u32 	%p155, %r5524, %r84;
	@%p155 bra 	$L__BB0_84;
	setp.gt.u32 	%p156, %r5525, %r79;
	@%p156 bra 	$L__BB0_82;
	setp.lt.u32 	%p157, %r5525, %r79;
	@%p157 bra 	$L__BB0_84;
	setp.gt.u32 	%p158, %r5526, %r80;
	@%p158 bra 	$L__BB0_82;
	setp.lt.u32 	%p159, %r5526, %r80;
	setp.lt.u32 	%p160, %r5527, %r85;
	or.pred  	%p161, %p159, %p160;
	@%p161 bra 	$L__BB0_84;
$L__BB0_82:
	// begin inline asm
	sub.cc.u32 %r5527, %r5527, %r85;
	subc.cc.u32 %r5526, %r5526, %r80;
	subc.cc.u32 %r5525, %r5525, %r79;
	subc.cc.u32 %r5524, %r5524, %r84;
	subc.cc.u32 %r5523, %r5523, %r83;
	subc.cc.u32 %r5522, %r5522, %r82;
	subc.cc.u32 %r5521, %r5521, %r81;
	subc.u32 %r5520, %r5520, %r78;
	
	// end inline asm
	bra.uni 	$L__BB0_84;
$L__BB0_83:
	setp.lt.u32 	%p147, %r5520, %r6022;
	@%p147 bra 	$L__BB0_84;
	bra.uni 	$L__BB0_70;
$L__BB0_84:
	mul.wide.u32 	%rd1710, %r5527, %r51;
	shr.u64 	%rd1711, %rd1710, 32;
	mul.wide.u32 	%rd1712, %r5526, %r51;
	add.s64 	%rd1713, %rd1711, %rd1712;
	shr.u64 	%rd1714, %rd1713, 32;
	mul.wide.u32 	%rd1715, %r5525, %r51;
	add.s64 	%rd1716, %rd1714, %rd1715;
	shr.u64 	%rd1717, %rd1716, 32;
	mul.wide.u32 	%rd1718, %r5524, %r51;
	add.s64 	%rd1719, %rd1717, %rd1718;
	shr.u64 	%rd1720, %rd1719, 32;
	mul.wide.u32 	%rd1721, %r5523, %r51;
	add.s64 	%rd1722, %rd1720, %rd1721;
	shr.u64 	%rd1723, %rd1722, 32;
	mul.wide.u32 	%rd1724, %r5522, %r51;
	add.s64 	%rd1725, %rd1723, %rd1724;
	shr.u64 	%rd1726, %rd1725, 32;
	mul.wide.u32 	%rd1727, %r5521, %r51;
	add.s64 	%rd1728, %rd1726, %rd1727;
	shr.u64 	%rd1729, %rd1728, 32;
	mul.wide.u32 	%rd1730, %r5520, %r51;
	add.s64 	%rd1731, %rd1729, %rd1730;
	shr.u64 	%rd1732, %rd1731, 32;
	and.b64  	%rd1733, %rd1713, 4294967295;
	mul.wide.u32 	%rd1734, %r5527, %r50;
	add.s64 	%rd1735, %rd1734, %rd1733;
	shr.u64 	%rd1736, %rd1735, 32;
	and.b64  	%rd1737, %rd1716, 4294967295;
	mul.wide.u32 	%rd1738, %r5526, %r50;
	add.s64 	%rd1739, %rd1736, %rd1737;
	add.s64 	%rd1740, %rd1739, %rd1738;
	shr.u64 	%rd1741, %rd1740, 32;
	and.b64  	%rd1742, %rd1719, 4294967295;
	mul.wide.u32 	%rd1743, %r5525, %r50;
	add.s64 	%rd1744, %rd1741, %rd1742;
	add.s64 	%rd1745, %rd1744, %rd1743;
	shr.u64 	%rd1746, %rd1745, 32;
	and.b64  	%rd1747, %rd1722, 4294967295;
	mul.wide.u32 	%rd1748, %r5524, %r50;
	add.s64 	%rd1749, %rd1746, %rd1747;
	add.s64 	%rd1750, %rd1749, %rd1748;
	shr.u64 	%rd1751, %rd1750, 32;
	and.b64  	%rd1752, %rd1725, 4294967295;
	mul.wide.u32 	%rd1753, %r5523, %r50;
	add.s64 	%rd1754, %rd1751, %rd1752;
	add.s64 	%rd1755, %rd1754, %rd1753;
	shr.u64 	%rd1756, %rd1755, 32;
	and.b64  	%rd1757, %rd1728, 4294967295;
	mul.wide.u32 	%rd1758, %r5522, %r50;
	add.s64 	%rd1759, %rd1756, %rd1757;
	add.s64 	%rd1760, %rd1759, %rd1758;
	shr.u64 	%rd1761, %rd1760, 32;
	and.b64  	%rd1762, %rd1731, 4294967295;
	mul.wide.u32 	%rd1763, %r5521, %r50;
	add.s64 	%rd1764, %rd1761, %rd1762;
	add.s64 	%rd1765, %rd1764, %rd1763;
	shr.u64 	%rd1766, %rd1765, 32;
	mul.wide.u32 	%rd1767, %r5520, %r50;
	add.s64 	%rd1768, %rd1766, %rd1732;
	add.s64 	%rd1769, %rd1768, %rd1767;
	shr.u64 	%rd1770, %rd1769, 32;
	and.b64  	%rd1771, %rd1740, 4294967295;
	mul.wide.u32 	%rd1772, %r5527, %r49;
	add.s64 	%rd1773, %rd1772, %rd1771;
	shr.u64 	%rd1774, %rd1773, 32;
	and.b64  	%rd1775, %rd1745, 4294967295;
	mul.wide.u32 	%rd1776, %r5526, %r49;
	add.s64 	%rd1777, %rd1774, %rd1775;
	add.s64 	%rd1778, %rd1777, %rd1776;
	shr.u64 	%rd1779, %rd1778, 32;
	and.b64  	%rd1780, %rd1750, 4294967295;
	mul.wide.u32 	%rd1781, %r5525, %r49;
	add.s64 	%rd1782, %rd1779, %rd1780;
	add.s64 	%rd1783, %rd1782, %rd1781;
	shr.u64 	%rd1784, %rd1783, 32;
	and.b64  	%rd1785, %rd1755, 4294967295;
	mul.wide.u32 	%rd1786, %r5524, %r49;
	add.s64 	%rd1787, %rd1784, %rd1785;
	add.s64 	%rd1788, %rd1787, %rd1786;
	shr.u64 	%rd1789, %rd1788, 32;
	and.b64  	%rd1790, %rd1760, 4294967295;
	mul.wide.u32 	%rd1791, %r5523, %r49;
	add.s64 	%rd1792, %rd1789, %rd1790;
	add.s64 	%rd1793, %rd1792, %rd1791;
	shr.u64 	%rd1794, %rd1793, 32;
	and.b64  	%rd1795, %rd1765, 4294967295;
	mul.wide.u32 	%rd1796, %r5522, %r49;
	add.s64 	%rd1797, %rd1794, %rd1795;
	add.s64 	%rd1798, %rd1797, %rd1796;
	shr.u64 	%rd1799, %rd1798, 32;
	and.b64  	%rd1800, %rd1769, 4294967295;
	mul.wide.u32 	%rd1801, %r5521, %r49;
	add.s64 	%rd1802, %rd1799, %rd1800;
	add.s64 	%rd1803, %rd1802, %rd1801;
	shr.u64 	%rd1804, %rd1803, 32;
	mul.wide.u32 	%rd1805, %r5520, %r49;
	add.s64 	%rd1806, %rd1804, %rd1770;
	add.s64 	%rd1807, %rd1806, %rd1805;
	shr.u64 	%rd1808, %rd1807, 32;
	and.b64  	%rd1809, %rd1778, 4294967295;
	mul.wide.u32 	%rd1810, %r5527, %r48;
	add.s64 	%rd1811, %rd1810, %rd1809;
	shr.u64 	%rd1812, %rd1811, 32;
	and.b64  	%rd1813, %rd1783, 4294967295;
	mul.wide.u32 	%rd1814, %r5526, %r48;
	add.s64 	%rd1815, %rd1812, %rd1813;
	add.s64 	%rd1816, %rd1815, %rd1814;
	shr.u64 	%rd1817, %rd1816, 32;
	and.b64  	%rd1818, %rd1788, 4294967295;
	mul.wide.u32 	%rd1819, %r5525, %r48;
	add.s64 	%rd1820, %rd1817, %rd1818;
	add.s64 	%rd1821, %rd1820, %rd1819;
	shr.u64 	%rd1822, %rd1821, 32;
	and.b64  	%rd1823, %rd1793, 4294967295;
	mul.wide.u32 	%rd1824, %r5524, %r48;
	add.s64 	%rd1825, %rd1822, %rd1823;
	add.s64 	%rd1826, %rd1825, %rd1824;
	shr.u64 	%rd1827, %rd1826, 32;
	and.b64  	%rd1828, %rd1798, 4294967295;
	mul.wide.u32 	%rd1829, %r5523, %r48;
	add.s64 	%rd1830, %rd1827, %rd1828;
	add.s64 	%rd1831, %rd1830, %rd1829;
	shr.u64 	%rd1832, %rd1831, 32;
	and.b64  	%rd1833, %rd1803, 4294967295;
	mul.wide.u32 	%rd1834, %r5522, %r48;
	add.s64 	%rd1835, %rd1832, %rd1833;
	add.s64 	%rd1836, %rd1835, %rd1834;
	shr.u64 	%rd1837, %rd1836, 32;
	and.b64  	%rd1838, %rd1807, 4294967295;
	mul.wide.u32 	%rd1839, %r5521, %r48;
	add.s64 	%rd1840, %rd1837, %rd1838;
	add.s64 	%rd1841, %rd1840, %rd1839;
	shr.u64 	%rd1842, %rd1841, 32;
	mul.wide.u32 	%rd1843, %r5520, %r48;
	add.s64 	%rd1844, %rd1842, %rd1808;
	add.s64 	%rd1845, %rd1844, %rd1843;
	shr.u64 	%rd1846, %rd1845, 32;
	and.b64  	%rd1847, %rd1816, 4294967295;
	mul.wide.u32 	%rd1848, %r5527, %r47;
	add.s64 	%rd1849, %rd1848, %rd1847;
	shr.u64 	%rd1850, %rd1849, 32;
	and.b64  	%rd1851, %rd1821, 4294967295;
	mul.wide.u32 	%rd1852, %r5526, %r47;
	add.s64 	%rd1853, %rd1850, %rd1851;
	add.s64 	%rd1854, %rd1853, %rd1852;
	shr.u64 	%rd1855, %rd1854, 32;
	and.b64  	%rd1856, %rd1826, 4294967295;
	mul.wide.u32 	%rd1857, %r5525, %r47;
	add.s64 	%rd1858, %rd1855, %rd1856;
	add.s64 	%rd1859, %rd1858, %rd1857;
	shr.u64 	%rd1860, %rd1859, 32;
	and.b64  	%rd1861, %rd1831, 4294967295;
	mul.wide.u32 	%rd1862, %r5524, %r47;
	add.s64 	%rd1863, %rd1860, %rd1861;
	add.s64 	%rd1864, %rd1863, %rd1862;
	shr.u64 	%rd1865, %rd1864, 32;
	and.b64  	%rd1866, %rd1836, 4294967295;
	mul.wide.u32 	%rd1867, %r5523, %r47;
	add.s64 	%rd1868, %rd1865, %rd1866;
	add.s64 	%rd1869, %rd1868, %rd1867;
	shr.u64 	%rd1870, %rd1869, 32;
	and.b64  	%rd1871, %rd1841, 4294967295;
	mul.wide.u32 	%rd1872, %r5522, %r47;
	add.s64 	%rd1873, %rd1870, %rd1871;
	add.s64 	%rd1874, %rd1873, %rd1872;
	shr.u64 	%rd1875, %rd1874, 32;
	and.b64  	%rd1876, %rd1845, 4294967295;
	mul.wide.u32 	%rd1877, %r5521, %r47;
	add.s64 	%rd1878, %rd1875, %rd1876;
	add.s64 	%rd1879, %rd1878, %rd1877;
	shr.u64 	%rd1880, %rd1879, 32;
	mul.wide.u32 	%rd1881, %r5520, %r47;
	add.s64 	%rd1882, %rd1880, %rd1846;
	add.s64 	%rd1883, %rd1882, %rd1881;
	shr.u64 	%rd1884, %rd1883, 32;
	and.b64  	%rd1885, %rd1854, 4294967295;
	mul.wide.u32 	%rd1886, %r5527, %r46;
	add.s64 	%rd1887, %rd1886, %rd1885;
	shr.u64 	%rd1888, %rd1887, 32;
	and.b64  	%rd1889, %rd1859, 4294967295;
	mul.wide.u32 	%rd1890, %r5526, %r46;
	add.s64 	%rd1891, %rd1888, %rd1889;
	add.s64 	%rd1892, %rd1891, %rd1890;
	shr.u64 	%rd1893, %rd1892, 32;
	and.b64  	%rd1894, %rd1864, 4294967295;
	mul.wide.u32 	%rd1895, %r5525, %r46;
	add.s64 	%rd1896, %rd1893, %rd1894;
	add.s64 	%rd1897, %rd1896, %rd1895;
	shr.u64 	%rd1898, %rd1897, 32;
	and.b64  	%rd1899, %rd1869, 4294967295;
	mul.wide.u32 	%rd1900, %r5524, %r46;
	add.s64 	%rd1901, %rd1898, %rd1899;
	add.s64 	%rd1902, %rd1901, %rd1900;
	shr.u64 	%rd1903, %rd1902, 32;
	and.b64  	%rd1904, %rd1874, 4294967295;
	mul.wide.u32 	%rd1905, %r5523, %r46;
	add.s64 	%rd1906, %rd1903, %rd1904;
	add.s64 	%rd1907, %rd1906, %rd1905;
	shr.u64 	%rd1908, %rd1907, 32;
	and.b64  	%rd1909, %rd1879, 4294967295;
	mul.wide.u32 	%rd1910, %r5522, %r46;
	add.s64 	%rd1911, %rd1908, %rd1909;
	add.s64 	%rd1912, %rd1911, %rd1910;
	shr.u64 	%rd1913, %rd1912, 32;
	and.b64  	%rd1914, %rd1883, 4294967295;
	mul.wide.u32 	%rd1915, %r5521, %r46;
	add.s64 	%rd1916, %rd1913, %rd1914;
	add.s64 	%rd1917, %rd1916, %rd1915;
	shr.u64 	%rd1918, %rd1917, 32;
	mul.wide.u32 	%rd1919, %r5520, %r46;
	add.s64 	%rd1920, %rd1918, %rd1884;
	add.s64 	%rd1921, %rd1920, %rd1919;
	shr.u64 	%rd1922, %rd1921, 32;
	and.b64  	%rd1923, %rd1892, 4294967295;
	mul.wide.u32 	%rd1924, %r5527, %r45;
	add.s64 	%rd1925, %rd1924, %rd1923;
	shr.u64 	%rd1926, %rd1925, 32;
	and.b64  	%rd1927, %rd1897, 4294967295;
	mul.wide.u32 	%rd1928, %r5526, %r45;
	add.s64 	%rd1929, %rd1926, %rd1927;
	add.s64 	%rd1930, %rd1929, %rd1928;
	shr.u64 	%rd1931, %rd1930, 32;
	and.b64  	%rd1932, %rd1902, 4294967295;
	mul.wide.u32 	%rd1933, %r5525, %r45;
	add.s64 	%rd1934, %rd1931, %rd1932;
	add.s64 	%rd1935, %rd1934, %rd1933;
	shr.u64 	%rd1936, %rd1935, 32;
	and.b64  	%rd1937, %rd1907, 4294967295;
	mul.wide.u32 	%rd1938, %r5524, %r45;
	add.s64 	%rd1939, %rd1936, %rd1937;
	add.s64 	%rd1940, %rd1939, %rd1938;
	shr.u64 	%rd1941, %rd1940, 32;
	and.b64  	%rd1942, %rd1912, 4294967295;
	mul.wide.u32 	%rd1943, %r5523, %r45;
	add.s64 	%rd1944, %rd1941, %rd1942;
	add.s64 	%rd1945, %rd1944, %rd1943;
	shr.u64 	%rd1946, %rd1945, 32;
	and.b64  	%rd1947, %rd1917, 4294967295;
	mul.wide.u32 	%rd1948, %r5522, %r45;
	add.s64 	%rd1949, %rd1946, %rd1947;
	add.s64 	%rd1950, %rd1949, %rd1948;
	shr.u64 	%rd1951, %rd1950, 32;
	and.b64  	%rd1952, %rd1921, 4294967295;
	mul.wide.u32 	%rd1953, %r5521, %r45;
	add.s64 	%rd1954, %rd1951, %rd1952;
	add.s64 	%rd1955, %rd1954, %rd1953;
	shr.u64 	%rd1956, %rd1955, 32;
	mul.wide.u32 	%rd1957, %r5520, %r45;
	add.s64 	%rd1958, %rd1956, %rd1922;
	add.s64 	%rd1959, %rd1958, %rd1957;
	shr.u64 	%rd1960, %rd1959, 32;
	and.b64  	%rd1961, %rd1930, 4294967295;
	mul.wide.u32 	%rd1962, %r5527, %r44;
	add.s64 	%rd1963, %rd1962, %rd1961;
	shr.u64 	%rd1964, %rd1963, 32;
	and.b64  	%rd1965, %rd1935, 4294967295;
	mul.wide.u32 	%rd1966, %r5526, %r44;
	add.s64 	%rd1967, %rd1964, %rd1965;
	add.s64 	%rd1968, %rd1967, %rd1966;
	shr.u64 	%rd1969, %rd1968, 32;
	and.b64  	%rd1970, %rd1940, 4294967295;
	mul.wide.u32 	%rd1971, %r5525, %r44;
	add.s64 	%rd1972, %rd1969, %rd1970;
	add.s64 	%rd1973, %rd1972, %rd1971;
	shr.u64 	%rd1974, %rd1973, 32;
	and.b64  	%rd1975, %rd1945, 4294967295;
	mul.wide.u32 	%rd1976, %r5524, %r44;
	add.s64 	%rd1977, %rd1974, %rd1975;
	add.s64 	%rd1978, %rd1977, %rd1976;
	shr.u64 	%rd1979, %rd1978, 32;
	and.b64  	%rd1980, %rd1950, 4294967295;
	mul.wide.u32 	%rd1981, %r5523, %r44;
	add.s64 	%rd1982, %rd1979, %rd1980;
	add.s64 	%rd1983, %rd1982, %rd1981;
	shr.u64 	%rd1984, %rd1983, 32;
	and.b64  	%rd1985, %rd1955, 4294967295;
	mul.wide.u32 	%rd1986, %r5522, %r44;
	add.s64 	%rd1987, %rd1984, %rd1985;
	add.s64 	%rd1988, %rd1987, %rd1986;
	shr.u64 	%rd1989, %rd1988, 32;
	and.b64  	%rd1990, %rd1959, 4294967295;
	mul.wide.u32 	%rd1991, %r5521, %r44;
	add.s64 	%rd1992, %rd1989, %rd1990;
	add.s64 	%rd1993, %rd1992, %rd1991;
	shr.u64 	%rd1994, %rd1993, 32;
	mul.wide.u32 	%rd1995, %r5520, %r44;
	add.s64 	%rd1996, %rd1994, %rd1960;
	add.s64 	%rd1997, %rd1996, %rd1995;
	shr.u64 	%rd1998, %rd1997, 32;
	{ .reg .b32 tmp; mov.b64 {tmp, %r2480}, %rd1997; }
	and.b64  	%rd1999, %rd1968, 4294967295;
	mul.lo.s64 	%rd2000, %rd1999, 977;
	and.b64  	%rd2001, %rd1710, 4294967295;
	and.b64  	%rd2002, %rd2000, 4294967295;
	add.s64 	%rd12871, %rd2002, %rd2001;
	shr.u64 	%rd2003, %rd2000, 32;
	shr.u64 	%rd2004, %rd12871, 32;
	add.s64 	%rd2005, %rd2004, %rd2003;
	and.b64  	%rd2006, %rd1973, 4294967295;
	mul.lo.s64 	%rd2007, %rd2006, 977;
	and.b64  	%rd2008, %rd1735, 4294967295;
	and.b64  	%rd2009, %rd2007, 4294967295;
	add.s64 	%rd2010, %rd2005, %rd2008;
	add.s64 	%rd2011, %rd2010, %rd2009;
	add.s64 	%rd12870, %rd2011, %rd1999;
	shr.u64 	%rd2012, %rd2007, 32;
	shr.u64 	%rd2013, %rd12870, 32;
	add.s64 	%rd2014, %rd2013, %rd2012;
	and.b64  	%rd2015, %rd1978, 4294967295;
	mul.lo.s64 	%rd2016, %rd2015, 977;
	and.b64  	%rd2017, %rd1773, 4294967295;
	and.b64  	%rd2018, %rd2016, 4294967295;
	add.s64 	%rd2019, %rd2014, %rd2017;
	add.s64 	%rd2020, %rd2019, %rd2018;
	add.s64 	%rd12869, %rd2020, %rd2006;
	shr.u64 	%rd2021, %rd2016, 32;
	shr.u64 	%rd2022, %rd12869, 32;
	add.s64 	%rd2023, %rd2022, %rd2021;
	and.b64  	%rd2024, %rd1983, 4294967295;
	mul.lo.s64 	%rd2025, %rd2024, 977;
	and.b64  	%rd2026, %rd1811, 4294967295;
	and.b64  	%rd2027, %rd2025, 4294967295;
	add.s64 	%rd2028, %rd2023, %rd2026;
	add.s64 	%rd2029, %rd2028, %rd2027;
	add.s64 	%rd12868, %rd2029, %rd2015;
	shr.u64 	%rd2030, %rd2025, 32;
	shr.u64 	%rd2031, %rd12868, 32;
	add.s64 	%rd2032, %rd2031, %rd2030;
	and.b64  	%rd2033, %rd1988, 4294967295;
	mul.lo.s64 	%rd2034, %rd2033, 977;
	and.b64  	%rd2035, %rd1849, 4294967295;
	and.b64  	%rd2036, %rd2034, 4294967295;
	add.s64 	%rd2037, %rd2032, %rd2035;
	add.s64 	%rd2038, %rd2037, %rd2036;
	add.s64 	%rd12867, %rd2038, %rd2024;
	shr.u64 	%rd2039, %rd2034, 32;
	shr.u64 	%rd2040, %rd12867, 32;
	add.s64 	%rd2041, %rd2040, %rd2039;
	and.b64  	%rd2042, %rd1993, 4294967295;
	mul.lo.s64 	%rd2043, %rd2042, 977;
	and.b64  	%rd2044, %rd1887, 4294967295;
	and.b64  	%rd2045, %rd2043, 4294967295;
	add.s64 	%rd2046, %rd2041, %rd2044;
	add.s64 	%rd2047, %rd2046, %rd2045;
	add.s64 	%rd12866, %rd2047, %rd2033;
	shr.u64 	%rd2048, %rd2043, 32;
	shr.u64 	%rd2049, %rd12866, 32;
	add.s64 	%rd2050, %rd2049, %rd2048;
	and.b64  	%rd2051, %rd1997, 4294967295;
	mul.lo.s64 	%rd2052, %rd2051, 977;
	and.b64  	%rd2053, %rd1925, 4294967295;
	and.b64  	%rd2054, %rd2052, 4294967295;
	add.s64 	%rd2055, %rd2050, %rd2053;
	add.s64 	%rd2056, %rd2055, %rd2054;
	add.s64 	%rd12865, %rd2056, %rd2042;
	shr.u64 	%rd2057, %rd2052, 32;
	shr.u64 	%rd2058, %rd12865, 32;
	add.s64 	%rd2059, %rd2058, %rd2057;
	mul.lo.s64 	%rd2060, %rd1998, 977;
	and.b64  	%rd2061, %rd1963, 4294967295;
	and.b64  	%rd2062, %rd2060, 4294967295;
	add.s64 	%rd2063, %rd2059, %rd2061;
	add.s64 	%rd2064, %rd2063, %rd2062;
	add.s64 	%rd12864, %rd2064, %rd2051;
	shr.u64 	%rd2065, %rd2060, 32;
	shr.u64 	%rd2066, %rd12864, 32;
	cvt.u32.u64 	%r2481, %rd2066;
	cvt.u32.u64 	%r2482, %rd2065;
	add.s32 	%r2483, %r2481, %r2482;
	add.s32 	%r175, %r2483, %r2480;
	setp.eq.s32 	%p163, %r175, 0;
	mov.pred 	%p2159, 0;
	@%p163 bra 	$L__BB0_92;
	cvt.u64.u32 	%rd2067, %r175;
	mul.wide.u32 	%rd2068, %r175, 977;
	shr.u64 	%rd2069, %rd2068, 32;
	and.b64  	%rd2070, %rd12871, 4294967295;
	and.b64  	%rd2071, %rd2068, 4294967295;
	add.s64 	%rd12871, %rd2071, %rd2070;
	shr.u64 	%rd2072, %rd12871, 32;
	and.b64  	%rd2073, %rd12870, 4294967295;
	add.s64 	%rd2074, %rd2069, %rd2073;
	add.s64 	%rd2075, %rd2074, %rd2067;
	add.s64 	%rd12870, %rd2075, %rd2072;
	setp.lt.u64 	%p165, %rd12870, 4294967296;
	@%p165 bra 	$L__BB0_92;
	shr.u64 	%rd2076, %rd12870, 32;
	and.b64  	%rd2077, %rd12869, 4294967295;
	add.s64 	%rd12869, %rd2076, %rd2077;
	setp.lt.u64 	%p167, %rd12869, 4294967296;
	@%p167 bra 	$L__BB0_92;
	shr.u64 	%rd2078, %rd12869, 32;
	and.b64  	%rd2079, %rd12868, 4294967295;
	add.s64 	%rd12868, %rd2078, %rd2079;
	setp.lt.u64 	%p169, %rd12868, 4294967296;
	@%p169 bra 	$L__BB0_92;
	shr.u64 	%rd2081, %rd12868, 32;
	and.b64  	%rd2082, %rd12867, 4294967295;
	add.s64 	%rd12867, %rd2081, %rd2082;
	setp.lt.u64 	%p171, %rd12867, 4294967296;
	mov.b64 	%rd12868, 4294967296;
	@%p171 bra 	$L__BB0_92;
	shr.u64 	%rd2084, %rd12867, 32;
	and.b64  	%rd2085, %rd12866, 4294967295;
	add.s64 	%rd12866, %rd2084, %rd2085;
	setp.lt.u64 	%p173, %rd12866, 4294967296;
	mov.b64 	%rd12867, 4294967296;
	mov.u64 	%rd12868, %rd12867;
	@%p173 bra 	$L__BB0_92;
	shr.u64 	%rd2087, %rd12866, 32;
	and.b64  	%rd2088, %rd12865, 4294967295;
	add.s64 	%rd12865, %rd2087, %rd2088;
	setp.lt.u64 	%p175, %rd12865, 4294967296;
	mov.b64 	%rd12866, 4294967296;
	mov.u64 	%rd12867, %rd12866;
	mov.u64 	%rd12868, %rd12866;
	@%p175 bra 	$L__BB0_92;
	shr.u64 	%rd2090, %rd12865, 32;
	and.b64  	%rd2091, %rd12864, 4294967295;
	add.s64 	%rd2092, %rd2090, %rd2091;
	setp.gt.u64 	%p2159, %rd2092, 4294967295;
	min.u64 	%rd12864, %rd2092, 4294967296;
	mov.b64 	%rd12865, 4294967296;
	mov.u64 	%rd12866, %rd12865;
	mov.u64 	%rd12867, %rd12865;
	mov.u64 	%rd12868, %rd12865;
$L__BB0_92:
	ld.const.u32 	%r180, [const_p+20];
	ld.const.u32 	%r181, [const_p+16];
	ld.const.u32 	%r182, [const_p+12];
	ld.const.u32 	%r183, [const_p];
	cvt.u32.u64 	%r5543, %rd12871;
	cvt.u32.u64 	%r5542, %rd12870;
	cvt.u32.u64 	%r5541, %rd12869;
	cvt.u32.u64 	%r5540, %rd12868;
	cvt.u32.u64 	%r5539, %rd12867;
	cvt.u32.u64 	%r5538, %rd12866;
	cvt.u32.u64 	%r5537, %rd12865;
	cvt.u32.u64 	%r5536, %rd12864;
	setp.lt.u32 	%p176, %r6022, %r5536;
	or.pred  	%p177, %p2159, %p176;
	@%p177 bra 	$L__BB0_106;
	setp.gt.u32 	%p178, %r6022, %r5536;
	@%p178 bra 	$L__BB0_107;
	setp.lt.u32 	%p179, %r81, %r5537;
	@%p179 bra 	$L__BB0_106;
	setp.gt.u32 	%p180, %r81, %r5537;
	@%p180 bra 	$L__BB0_107;
	setp.lt.u32 	%p181, %r180, %r5538;
	@%p181 bra 	$L__BB0_106;
	setp.gt.u32 	%p182, %r180, %r5538;
	@%p182 bra 	$L__BB0_107;
	setp.lt.u32 	%p183, %r181, %r5539;
	@%p183 bra 	$L__BB0_106;
	setp.gt.u32 	%p184, %r181, %r5539;
	@%p184 bra 	$L__BB0_107;
	setp.lt.u32 	%p185, %r182, %r5540;
	@%p185 bra 	$L__BB0_106;
	setp.gt.u32 	%p186, %r182, %r5540;
	@%p186 bra 	$L__BB0_107;
	setp.lt.u32 	%p187, %r79, %r5541;
	@%p187 bra 	$L__BB0_106;
	setp.gt.u32 	%p188, %r79, %r5541;
	@%p188 bra 	$L__BB0_107;
	setp.lt.u32 	%p189, %r80, %r5542;
	@%p189 bra 	$L__BB0_106;
	setp.gt.u32 	%p190, %r80, %r5542;
	setp.gt.u32 	%p191, %r183, %r5543;
	or.pred  	%p192, %p190, %p191;
	@%p192 bra 	$L__BB0_107;
$L__BB0_106:
	// begin inline asm
	sub.cc.u32 %r5543, %r5543, %r183;
	subc.cc.u32 %r5542, %r5542, %r80;
	subc.cc.u32 %r5541, %r5541, %r79;
	subc.cc.u32 %r5540, %r5540, %r182;
	subc.cc.u32 %r5539, %r5539, %r181;
	subc.cc.u32 %r5538, %r5538, %r180;
	subc.cc.u32 %r5537, %r5537, %r81;
	subc.u32 %r5536, %r5536, %r78;
	
	// end inline asm
$L__BB0_107:
	setp.gt.u32 	%p193, %r5536, %r6022;
	@%p193 bra 	$L__BB0_120;
	bra.uni 	$L__BB0_121;
$L__BB0_108:
	setp.gt.u32 	%p195, %r5537, %r81;
	@%p195 bra 	$L__BB0_120;
	setp.lt.u32 	%p196, %r5537, %r81;
	@%p196 bra 	$L__BB0_122;
	setp.gt.u32 	%p197, %r5538, %r180;
	@%p197 bra 	$L__BB0_120;
	setp.lt.u32 	%p198, %r5538, %r180;
	@%p198 bra 	$L__BB0_122;
	setp.gt.u32 	%p199, %r5539, %r181;
	@%p199 bra 	$L__BB0_120;
	setp.lt.u32 	%p200, %r5539, %r181;
	@%p200 bra 	$L__BB0_122;
	setp.gt.u32 	%p201, %r5540, %r182;
	@%p201 bra 	$L__BB0_120;
	setp.lt.u32 	%p202, %r5540, %r182;
	@%p202 bra 	$L__BB0_122;
	setp.gt.u32 	%p203, %r5541, %r79;
	@%p203 bra 	$L__BB0_120;
	setp.lt.u32 	%p204, %r5541, %r79;
	@%p204 bra 	$L__BB0_122;
	setp.gt.u32 	%p205, %r5542, %r80;
	@%p205 bra 	$L__BB0_120;
	setp.lt.u32 	%p206, %r5542, %r80;
	setp.lt.u32 	%p207, %r5543, %r183;
	or.pred  	%p208, %p206, %p207;
	@%p208 bra 	$L__BB0_122;
$L__BB0_120:
	// begin inline asm
	sub.cc.u32 %r5543, %r5543, %r183;
	subc.cc.u32 %r5542, %r5542, %r80;
	subc.cc.u32 %r5541, %r5541, %r79;
	subc.cc.u32 %r5540, %r5540, %r182;
	subc.cc.u32 %r5539, %r5539, %r181;
	subc.cc.u32 %r5538, %r5538, %r180;
	subc.cc.u32 %r5537, %r5537, %r81;
	subc.u32 %r5536, %r5536, %r78;
	
	// end inline asm
	bra.uni 	$L__BB0_122;
$L__BB0_121:
	setp.lt.u32 	%p194, %r5536, %r6022;
	@%p194 bra 	$L__BB0_122;
	bra.uni 	$L__BB0_108;
$L__BB0_122:
	mul.wide.u32 	%rd2094, %r5511, %r6284;
	shr.u64 	%rd2095, %rd2094, 32;
	mul.wide.u32 	%rd2096, %r5510, %r6284;
	add.s64 	%rd2097, %rd2095, %rd2096;
	shr.u64 	%rd2098, %rd2097, 32;
	mul.wide.u32 	%rd2099, %r5509, %r6284;
	add.s64 	%rd2100, %rd2098, %rd2099;
	shr.u64 	%rd2101, %rd2100, 32;
	mul.wide.u32 	%rd2102, %r5508, %r6284;
	add.s64 	%rd2103, %rd2101, %rd2102;
	shr.u64 	%rd2104, %rd2103, 32;
	mul.wide.u32 	%rd2105, %r5507, %r6284;
	add.s64 	%rd2106, %rd2104, %rd2105;
	shr.u64 	%rd2107, %rd2106, 32;
	mul.wide.u32 	%rd2108, %r5506, %r6284;
	add.s64 	%rd2109, %rd2107, %rd2108;
	shr.u64 	%rd2110, %rd2109, 32;
	mul.wide.u32 	%rd2111, %r5505, %r6284;
	add.s64 	%rd2112, %rd2110, %rd2111;
	shr.u64 	%rd2113, %rd2112, 32;
	mul.wide.u32 	%rd2114, %r5504, %r6284;
	add.s64 	%rd2115, %rd2113, %rd2114;
	shr.u64 	%rd2116, %rd2115, 32;
	and.b64  	%rd2117, %rd2097, 4294967295;
	mul.wide.u32 	%rd2118, %r5511, %r6283;
	add.s64 	%rd2119, %rd2118, %rd2117;
	shr.u64 	%rd2120, %rd2119, 32;
	and.b64  	%rd2121, %rd2100, 4294967295;
	mul.wide.u32 	%rd2122, %r5510, %r6283;
	add.s64 	%rd2123, %rd2120, %rd2121;
	add.s64 	%rd2124, %rd2123, %rd2122;
	shr.u64 	%rd2125, %rd2124, 32;
	and.b64  	%rd2126, %rd2103, 4294967295;
	mul.wide.u32 	%rd2127, %r5509, %r6283;
	add.s64 	%rd2128, %rd2125, %rd2126;
	add.s64 	%rd2129, %rd2128, %rd2127;
	shr.u64 	%rd2130, %rd2129, 32;
	and.b64  	%rd2131, %rd2106, 4294967295;
	mul.wide.u32 	%rd2132, %r5508, %r6283;
	add.s64 	%rd2133, %rd2130, %rd2131;
	add.s64 	%rd2134, %rd2133, %rd2132;
	shr.u64 	%rd2135, %rd2134, 32;
	and.b64  	%rd2136, %rd2109, 4294967295;
	mul.wide.u32 	%rd2137, %r5507, %r6283;
	add.s64 	%rd2138, %rd2135, %rd2136;
	add.s64 	%rd2139, %rd2138, %rd2137;
	shr.u64 	%rd2140, %rd2139, 32;
	and.b64  	%rd2141, %rd2112, 4294967295;
	mul.wide.u32 	%rd2142, %r5506, %r6283;
	add.s64 	%rd2143, %rd2140, %rd2141;
	add.s64 	%rd2144, %rd2143, %rd2142;
	shr.u64 	%rd2145, %rd2144, 32;
	and.b64  	%rd2146, %rd2115, 4294967295;
	mul.wide.u32 	%rd2147, %r5505, %r6283;
	add.s64 	%rd2148, %rd2145, %rd2146;
	add.s64 	%rd2149, %rd2148, %rd2147;
	shr.u64 	%rd2150, %rd2149, 32;
	mul.wide.u32 	%rd2151, %r5504, %r6283;
	add.s64 	%rd2152, %rd2150, %rd2116;
	add.s64 	%rd2153, %rd2152, %rd2151;
	shr.u64 	%rd2154, %rd2153, 32;
	and.b64  	%rd2155, %rd2124, 4294967295;
	mul.wide.u32 	%rd2156, %r5511, %r6282;
	add.s64 	%rd2157, %rd2156, %rd2155;
	shr.u64 	%rd2158, %rd2157, 32;
	and.b64  	%rd2159, %rd2129, 4294967295;
	mul.wide.u32 	%rd2160, %r5510, %r6282;
	add.s64 	%rd2161, %rd2158, %rd2159;
	add.s64 	%rd2162, %rd2161, %rd2160;
	shr.u64 	%rd2163, %rd2162, 32;
	and.b64  	%rd2164, %rd2134, 4294967295;
	mul.wide.u32 	%rd2165, %r5509, %r6282;
	add.s64 	%rd2166, %rd2163, %rd2164;
	add.s64 	%rd2167, %rd2166, %rd2165;
	shr.u64 	%rd2168, %rd2167, 32;
	and.b64  	%rd2169, %rd2139, 4294967295;
	mul.wide.u32 	%rd2170, %r5508, %r6282;
	add.s64 	%rd2171, %rd2168, %rd2169;
	add.s64 	%rd2172, %rd2171, %rd2170;
	shr.u64 	%rd2173, %rd2172, 32;
	and.b64  	%rd2174, %rd2144, 4294967295;
	mul.wide.u32 	%rd2175, %r5507, %r6282;
	add.s64 	%rd2176, %rd2173, %rd2174;
	add.s64 	%rd2177, %rd2176, %rd2175;
	shr.u64 	%rd2178, %rd2177, 32;
	and.b64  	%rd2179, %rd2149, 4294967295;
	mul.wide.u32 	%rd2180, %r5506, %r6282;
	add.s64 	%rd2181, %rd2178, %rd2179;
	add.s64 	%rd2182, %rd2181, %rd2180;
	shr.u64 	%rd2183, %rd2182, 32;
	and.b64  	%rd2184, %rd2153, 4294967295;
	mul.wide.u32 	%rd2185, %r5505, %r6282;
	add.s64 	%rd2186, %rd2183, %rd2184;
	add.s64 	%rd2187, %rd2186, %rd2185;
	shr.u64 	%rd2188, %rd2187, 32;
	mul.wide.u32 	%rd2189, %r5504, %r6282;
	add.s64 	%rd2190, %rd2188, %rd2154;
	add.s64 	%rd2191, %rd2190, %rd2189;
	shr.u64 	%rd2192, %rd2191, 32;
	and.b64  	%rd2193, %rd2162, 4294967295;
	mul.wide.u32 	%rd2194, %r5511, %r6281;
	add.s64 	%rd2195, %rd2194, %rd2193;
	shr.u64 	%rd2196, %rd2195, 32;
	and.b64  	%rd2197, %rd2167, 4294967295;
	mul.wide.u32 	%rd2198, %r5510, %r6281;
	add.s64 	%rd2199, %rd2196, %rd2197;
	add.s64 	%rd2200, %rd2199, %rd2198;
	shr.u64 	%rd2201, %rd2200, 32;
	and.b64  	%rd2202, %rd2172, 4294967295;
	mul.wide.u32 	%rd2203, %r5509, %r6281;
	add.s64 	%rd2204, %rd2201, %rd2202;
	add.s64 	%rd2205, %rd2204, %rd2203;
	shr.u64 	%rd2206, %rd2205, 32;
	and.b64  	%rd2207, %rd2177, 4294967295;
	mul.wide.u32 	%rd2208, %r5508, %r6281;
	add.s64 	%rd2209, %rd2206, %rd2207;
	add.s64 	%rd2210, %rd2209, %rd2208;
	shr.u64 	%rd2211, %rd2210, 32;
	and.b64  	%rd2212, %rd2182, 4294967295;
	mul.wide.u32 	%rd2213, %r5507, %r6281;
	add.s64 	%rd2214, %rd2211, %rd2212;
	add.s64 	%rd2215, %rd2214, %rd2213;
	shr.u64 	%rd2216, %rd2215, 32;
	and.b64  	%rd2217, %rd2187, 4294967295;
	mul.wide.u32 	%rd2218, %r5506, %r6281;
	add.s64 	%rd2219, %rd2216, %rd2217;
	add.s64 	%rd2220, %rd2219, %rd2218;
	shr.u64 	%rd2221, %rd2220, 32;
	and.b64  	%rd2222, %rd2191, 4294967295;
	mul.wide.u32 	%rd2223, %r5505, %r6281;
	add.s64 	%rd2224, %rd2221, %rd2222;
	add.s64 	%rd2225, %rd2224, %rd2223;
	shr.u64 	%rd2226, %rd2225, 32;
	mul.wide.u32 	%rd2227, %r5504, %r6281;
	add.s64 	%rd2228, %rd2226, %rd2192;
	add.s64 	%rd2229, %rd2228, %rd2227;
	shr.u64 	%rd2230, %rd2229, 32;
	and.b64  	%rd2231, %rd2200, 4294967295;
	mul.wide.u32 	%rd2232, %r5511, %r6280;
	add.s64 	%rd2233, %rd2232, %rd2231;
	shr.u64 	%rd2234, %rd2233, 32;
	and.b64  	%rd2235, %rd2205, 4294967295;
	mul.wide.u32 	%rd2236, %r5510, %r6280;
	add.s64 	%rd2237, %rd2234, %rd2235;
	add.s64 	%rd2238, %rd2237, %rd2236;
	shr.u64 	%rd2239, %rd2238, 32;
	and.b64  	%rd2240, %rd2210, 4294967295;
	mul.wide.u32 	%rd2241, %r5509, %r6280;
	add.s64 	%rd2242, %rd2239, %rd2240;
	add.s64 	%rd2243, %rd2242, %rd2241;
	shr.u64 	%rd2244, %rd2243, 32;
	and.b64  	%rd2245, %rd2215, 4294967295;
	mul.wide.u32 	%rd2246, %r5508, %r6280;
	add.s64 	%rd2247, %rd2244, %rd2245;
	add.s64 	%rd2248, %rd2247, %rd2246;
	shr.u64 	%rd2249, %rd2248, 32;
	and.b64  	%rd2250, %rd2220, 4294967295;
	mul.wide.u32 	%rd2251, %r5507, %r6280;
	add.s64 	%rd2252, %rd2249, %rd2250;
	add.s64 	%rd2253, %rd2252, %rd2251;
	shr.u64 	%rd2254, %rd2253, 32;
	and.b64  	%rd2255, %rd2225, 4294967295;
	mul.wide.u32 	%rd2256, %r5506, %r6280;
	add.s64 	%rd2257, %rd2254, %rd2255;
	add.s64 	%rd2258, %rd2257, %rd2256;
	shr.u64 	%rd2259, %rd2258, 32;
	and.b64  	%rd2260, %rd2229, 4294967295;
	mul.wide.u32 	%rd2261, %r5505, %r6280;
	add.s64 	%rd2262, %rd2259, %rd2260;
	add.s64 	%rd2263, %rd2262, %rd2261;
	shr.u64 	%rd2264, %rd2263, 32;
	mul.wide.u32 	%rd2265, %r5504, %r6280;
	add.s64 	%rd2266, %rd2264, %rd2230;
	add.s64 	%rd2267, %rd2266, %rd2265;
	shr.u64 	%rd2268, %rd2267, 32;
	and.b64  	%rd2269, %rd2238, 4294967295;
	mul.wide.u32 	%rd2270, %r5511, %r6279;
	add.s64 	%rd2271, %rd2270, %rd2269;
	shr.u64 	%rd2272, %rd2271, 32;
	and.b64  	%rd2273, %rd2243, 4294967295;
	mul.wide.u32 	%rd2274, %r5510, %r6279;
	add.s64 	%rd2275, %rd2272, %rd2273;
	add.s64 	%rd2276, %rd2275, %rd2274;
	shr.u64 	%rd2277, %rd2276, 32;
	and.b64  	%rd2278, %rd2248, 4294967295;
	mul.wide.u32 	%rd2279, %r5509, %r6279;
	add.s64 	%rd2280, %rd2277, %rd2278;
	add.s64 	%rd2281, %rd2280, %rd2279;
	shr.u64 	%rd2282, %rd2281, 32;
	and.b64  	%rd2283, %rd2253, 4294967295;
	mul.wide.u32 	%rd2284, %r5508, %r6279;
	add.s64 	%rd2285, %rd2282, %rd2283;
	add.s64 	%rd2286, %rd2285, %rd2284;
	shr.u64 	%rd2287, %rd2286, 32;
	and.b64  	%rd2288, %rd2258, 4294967295;
	mul.wide.u32 	%rd2289, %r5507, %r6279;
	add.s64 	%rd2290, %rd2287, %rd2288;
	add.s64 	%rd2291, %rd2290, %rd2289;
	shr.u64 	%rd2292, %rd2291, 32;
	and.b64  	%rd2293, %rd2263, 4294967295;
	mul.wide.u32 	%rd2294, %r5506, %r6279;
	add.s64 	%rd2295, %rd2292, %rd2293;
	add.s64 	%rd2296, %rd2295, %rd2294;
	shr.u64 	%rd2297, %rd2296, 32;
	and.b64  	%rd2298, %rd2267, 4294967295;
	mul.wide.u32 	%rd2299, %r5505, %r6279;
	add.s64 	%rd2300, %rd2297, %rd2298;
	add.s64 	%rd2301, %rd2300, %rd2299;
	shr.u64 	%rd2302, %rd2301, 32;
	mul.wide.u32 	%rd2303, %r5504, %r6279;
	add.s64 	%rd2304, %rd2302, %rd2268;
	add.s64 	%rd2305, %rd2304, %rd2303;
	shr.u64 	%rd2306, %rd2305, 32;
	and.b64  	%rd2307, %rd2276, 4294967295;
	mul.wide.u32 	%rd2308, %r5511, %r6278;
	add.s64 	%rd2309, %rd2308, %rd2307;
	shr.u64 	%rd2310, %rd2309, 32;
	and.b64  	%rd2311, %rd2281, 4294967295;
	mul.wide.u32 	%rd2312, %r5510, %r6278;
	add.s64 	%rd2313, %rd2310, %rd2311;
	add.s64 	%rd2314, %rd2313, %rd2312;
	shr.u64 	%rd2315, %rd2314, 32;
	and.b64  	%rd2316, %rd2286, 4294967295;
	mul.wide.u32 	%rd2317, %r5509, %r6278;
	add.s64 	%rd2318, %rd2315, %rd2316;
	add.s64 	%rd2319, %rd2318, %rd2317;
	shr.u64 	%rd2320, %rd2319, 32;
	and.b64  	%rd2321, %rd2291, 4294967295;
	mul.wide.u32 	%rd2322, %r5508, %r6278;
	add.s64 	%rd2323, %rd2320, %rd2321;
	add.s64 	%rd2324, %rd2323, %rd2322;
	shr.u64 	%rd2325, %rd2324, 32;
	and.b64  	%rd2326, %rd2296, 4294967295;
	mul.wide.u32 	%rd2327, %r5507, %r6278;
	add.s64 	%rd2328, %rd2325, %rd2326;
	add.s64 	%rd2329, %rd2328, %rd2327;
	shr.u64 	%rd2330, %rd2329, 32;
	and.b64  	%rd2331, %rd2301, 4294967295;
	mul.wide.u32 	%rd2332, %r5506, %r6278;
	add.s64 	%rd2333, %rd2330, %rd2331;
	add.s64 	%rd2334, %rd2333, %rd2332;
	shr.u64 	%rd2335, %rd2334, 32;
	and.b64  	%rd2336, %rd2305, 4294967295;
	mul.wide.u32 	%rd2337, %r5505, %r6278;
	add.s64 	%rd2338, %rd2335, %rd2336;
	add.s64 	%rd2339, %rd2338, %rd2337;
	shr.u64 	%rd2340, %rd2339, 32;
	mul.wide.u32 	%rd2341, %r5504, %r6278;
	add.s64 	%rd2342, %rd2340, %rd2306;
	add.s64 	%rd2343, %rd2342, %rd2341;
	shr.u64 	%rd2344, %rd2343, 32;
	and.b64  	%rd2345, %rd2314, 4294967295;
	mul.wide.u32 	%rd2346, %r5511, %r6277;
	add.s64 	%rd2347, %rd2346, %rd2345;
	shr.u64 	%rd2348, %rd2347, 32;
	and.b64  	%rd2349, %rd2319, 4294967295;
	mul.wide.u32 	%rd2350, %r5510, %r6277;
	add.s64 	%rd2351, %rd2348, %rd2349;
	add.s64 	%rd2352, %rd2351, %rd2350;
	shr.u64 	%rd2353, %rd2352, 32;
	and.b64  	%rd2354, %rd2324, 4294967295;
	mul.wide.u32 	%rd2355, %r5509, %r6277;
	add.s64 	%rd2356, %rd2353, %rd2354;
	add.s64 	%rd2357, %rd2356, %rd2355;
	shr.u64 	%rd2358, %rd2357, 32;
	and.b64  	%rd2359, %rd2329, 4294967295;
	mul.wide.u32 	%rd2360, %r5508, %r6277;
	add.s64 	%rd2361, %rd2358, %rd2359;
	add.s64 	%rd2362, %rd2361, %rd2360;
	shr.u64 	%rd2363, %rd2362, 32;
	and.b64  	%rd2364, %rd2334, 4294967295;
	mul.wide.u32 	%rd2365, %r5507, %r6277;
	add.s64 	%rd2366, %rd2363, %rd2364;
	add.s64 	%rd2367, %rd2366, %rd2365;
	shr.u64 	%rd2368, %rd2367, 32;
	and.b64  	%rd2369, %rd2339, 4294967295;
	mul.wide.u32 	%rd2370, %r5506, %r6277;
	add.s64 	%rd2371, %rd2368, %rd2369;
	add.s64 	%rd2372, %rd2371, %rd2370;
	shr.u64 	%rd2373, %rd2372, 32;
	and.b64  	%rd2374, %rd2343, 4294967295;
	mul.wide.u32 	%rd2375, %r5505, %r6277;
	add.s64 	%rd2376, %rd2373, %rd2374;
	add.s64 	%rd2377, %rd2376, %rd2375;
	shr.u64 	%rd2378, %rd2377, 32;
	mul.wide.u32 	%rd2379, %r5504, %r6277;
	add.s64 	%rd2380, %rd2378, %rd2344;
	add.s64 	%rd2381, %rd2380, %rd2379;
	shr.u64 	%rd2382, %rd2381, 32;
	{ .reg .b32 tmp; mov.b64 {tmp, %r2532}, %rd2381; }
	and.b64  	%rd2383, %rd2352, 4294967295;
	mul.lo.s64 	%rd2384, %rd2383, 977;
	and.b64  	%rd2385, %rd2094, 4294967295;
	and.b64  	%rd2386, %rd2384, 4294967295;
	add.s64 	%rd12879, %rd2386, %rd2385;
	shr.u64 	%rd2387, %rd2384, 32;
	shr.u64 	%rd2388, %rd12879, 32;
	add.s64 	%rd2389, %rd2388, %rd2387;
	and.b64  	%rd2390, %rd2357, 4294967295;
	mul.lo.s64 	%rd2391, %rd2390, 977;
	and.b64  	%rd2392, %rd2119, 4294967295;
	and.b64  	%rd2393, %rd2391, 4294967295;
	add.s64 	%rd2394, %rd2389, %rd2392;
	add.s64 	%rd2395, %rd2394, %rd2393;
	add.s64 	%rd12878, %rd2395, %rd2383;
	shr.u64 	%rd2396, %rd2391, 32;
	shr.u64 	%rd2397, %rd12878, 32;
	add.s64 	%rd2398, %rd2397, %rd2396;
	and.b64  	%rd2399, %rd2362, 4294967295;
	mul.lo.s64 	%rd2400, %rd2399, 977;
	and.b64  	%rd2401, %rd2157, 4294967295;
	and.b64  	%rd2402, %rd2400, 4294967295;
	add.s64 	%rd2403, %rd2398, %rd2401;
	add.s64 	%rd2404, %rd2403, %rd2402;
	add.s64 	%rd12877, %rd2404, %rd2390;
	shr.u64 	%rd2405, %rd2400, 32;
	shr.u64 	%rd2406, %rd12877, 32;
	add.s64 	%rd2407, %rd2406, %rd2405;
	and.b64  	%rd2408, %rd2367, 4294967295;
	mul.lo.s64 	%rd2409, %rd2408, 977;
	and.b64  	%rd2410, %rd2195, 4294967295;
	and.b64  	%rd2411, %rd2409, 4294967295;
	add.s64 	%rd2412, %rd2407, %rd2410;
	add.s64 	%rd2413, %rd2412, %rd2411;
	add.s64 	%rd12876, %rd2413, %rd2399;
	shr.u64 	%rd2414, %rd2409, 32;
	shr.u64 	%rd2415, %rd12876, 32;
	add.s64 	%rd2416, %rd2415, %rd2414;
	and.b64  	%rd2417, %rd2372, 4294967295;
	mul.lo.s64 	%rd2418, %rd2417, 977;
	and.b64  	%rd2419, %rd2233, 4294967295;
	and.b64  	%rd2420, %rd2418, 4294967295;
	add.s64 	%rd2421, %rd2416, %rd2419;
	add.s64 	%rd2422, %rd2421, %rd2420;
	add.s64 	%rd12875, %rd2422, %rd2408;
	shr.u64 	%rd2423, %rd2418, 32;
	shr.u64 	%rd2424, %rd12875, 32;
	add.s64 	%rd2425, %rd2424, %rd2423;
	and.b64  	%rd2426, %rd2377, 4294967295;
	mul.lo.s64 	%rd2427, %rd2426, 977;
	and.b64  	%rd2428, %rd2271, 4294967295;
	and.b64  	%rd2429, %rd2427, 4294967295;
	add.s64 	%rd2430, %rd2425, %rd2428;
	add.s64 	%rd2431, %rd2430, %rd2429;
	add.s64 	%rd12874, %rd2431, %rd2417;
	shr.u64 	%rd2432, %rd2427, 32;
	shr.u64 	%rd2433, %rd12874, 32;
	add.s64 	%rd2434, %rd2433, %rd2432;
	and.b64  	%rd2435, %rd2381, 4294967295;
	mul.lo.s64 	%rd2436, %rd2435, 977;
	and.b64  	%rd2437, %rd2309, 4294967295;
	and.b64  	%rd2438, %rd2436, 4294967295;
	add.s64 	%rd2439, %rd2434, %rd2437;
	add.s64 	%rd2440, %rd2439, %rd2438;
	add.s64 	%rd12873, %rd2440, %rd2426;
	shr.u64 	%rd2441, %rd2436, 32;
	shr.u64 	%rd2442, %rd12873, 32;
	add.s64 	%rd2443, %rd2442, %rd2441;
	mul.lo.s64 	%rd2444, %rd2382, 977;
	and.b64  	%rd2445, %rd2347, 4294967295;
	and.b64  	%rd2446, %rd2444, 4294967295;
	add.s64 	%rd2447, %rd2443, %rd2445;
	add.s64 	%rd2448, %rd2447, %rd2446;
	add.s64 	%rd12872, %rd2448, %rd2435;
	shr.u64 	%rd2449, %rd2444, 32;
	shr.u64 	%rd2450, %rd12872, 32;
	cvt.u32.u64 	%r2533, %rd2450;
	cvt.u32.u64 	%r2534, %rd2449;
	add.s32 	%r2535, %r2533, %r2534;
	add.s32 	%r224, %r2535, %r2532;
	setp.eq.s32 	%p210, %r224, 0;
	mov.pred 	%p2160, 0;
	@%p210 bra 	$L__BB0_130;
	cvt.u64.u32 	%rd2451, %r224;
	mul.wide.u32 	%rd2452, %r224, 977;
	shr.u64 	%rd2453, %rd2452, 32;
	and.b64  	%rd2454, %rd12879, 4294967295;
	and.b64  	%rd2455, %rd2452, 4294967295;
	add.s64 	%rd12879, %rd2455, %rd2454;
	shr.u64 	%rd2456, %rd12879, 32;
	and.b64  	%rd2457, %rd12878, 4294967295;
	add.s64 	%rd2458, %rd2453, %rd2457;
	add.s64 	%rd2459, %rd2458, %rd2451;
	add.s64 	%rd12878, %rd2459, %rd2456;
	setp.lt.u64 	%p212, %rd12878, 4294967296;
	@%p212 bra 	$L__BB0_130;
	shr.u64 	%rd2460, %rd12878, 32;
	and.b64  	%rd2461, %rd12877, 4294967295;
	add.s64 	%rd12877, %rd2460, %rd2461;
	setp.lt.u64 	%p214, %rd12877, 4294967296;
	@%p214 bra 	$L__BB0_130;
	shr.u64 	%rd2462, %rd12877, 32;
	and.b64  	%rd2463, %rd12876, 4294967295;
	add.s64 	%rd12876, %rd2462, %rd2463;
	setp.lt.u64 	%p216, %rd12876, 4294967296;
	@%p216 bra 	$L__BB0_130;
	shr.u64 	%rd2465, %rd12876, 32;
	and.b64  	%rd2466, %rd12875, 4294967295;
	add.s64 	%rd12875, %rd2465, %rd2466;
	setp.lt.u64 	%p218, %rd12875, 4294967296;
	mov.b64 	%rd12876, 4294967296;
	@%p218 bra 	$L__BB0_130;
	shr.u64 	%rd2468, %rd12875, 32;
	and.b64  	%rd2469, %rd12874, 4294967295;
	add.s64 	%rd12874, %rd2468, %rd2469;
	setp.lt.u64 	%p220, %rd12874, 4294967296;
	mov.b64 	%rd12875, 4294967296;
	mov.u64 	%rd12876, %rd12875;
	@%p220 bra 	$L__BB0_130;
	shr.u64 	%rd2471, %rd12874, 32;
	and.b64  	%rd2472, %rd12873, 4294967295;
	add.s64 	%rd12873, %rd2471, %rd2472;
	setp.lt.u64 	%p222, %rd12873, 4294967296;
	mov.b64 	%rd12874, 4294967296;
	mov.u64 	%rd12875, %rd12874;
	mov.u64 	%rd12876, %rd12874;
	@%p222 bra 	$L__BB0_130;
	shr.u64 	%rd2474, %rd12873, 32;
	and.b64  	%rd2475, %rd12872, 4294967295;
	add.s64 	%rd2476, %rd2474, %rd2475;
	setp.gt.u64 	%p2160, %rd2476, 4294967295;
	min.u64 	%rd12872, %rd2476, 4294967296;
	mov.b64 	%rd12873, 4294967296;
	mov.u64 	%rd12874, %rd12873;
	mov.u64 	%rd12875, %rd12873;
	mov.u64 	%rd12876, %rd12873;
$L__BB0_130:
	cvt.u32.u64 	%r5559, %rd12879;
	cvt.u32.u64 	%r5558, %rd12878;
	cvt.u32.u64 	%r5557, %rd12877;
	cvt.u32.u64 	%r5556, %rd12876;
	cvt.u32.u64 	%r5555, %rd12875;
	cvt.u32.u64 	%r5554, %rd12874;
	cvt.u32.u64 	%r5553, %rd12873;
	cvt.u32.u64 	%r5552, %rd12872;
	setp.lt.u32 	%p223, %r6022, %r5552;
	or.pred  	%p224, %p2160, %p223;
	@%p224 bra 	$L__BB0_144;
	setp.gt.u32 	%p225, %r6022, %r5552;
	@%p225 bra 	$L__BB0_145;
	setp.lt.u32 	%p226, %r81, %r5553;
	@%p226 bra 	$L__BB0_144;
	setp.gt.u32 	%p227, %r81, %r5553;
	@%p227 bra 	$L__BB0_145;
	setp.lt.u32 	%p228, %r180, %r5554;
	@%p228 bra 	$L__BB0_144;
	setp.gt.u32 	%p229, %r180, %r5554;
	@%p229 bra 	$L__BB0_145;
	setp.lt.u32 	%p230, %r181, %r5555;
	@%p230 bra 	$L__BB0_144;
	setp.gt.u32 	%p231, %r181, %r5555;
	@%p231 bra 	$L__BB0_145;
	setp.lt.u32 	%p232, %r182, %r5556;
	@%p232 bra 	$L__BB0_144;
	setp.gt.u32 	%p233, %r182, %r5556;
	@%p233 bra 	$L__BB0_145;
	setp.lt.u32 	%p234, %r79, %r5557;
	@%p234 bra 	$L__BB0_144;
	setp.gt.u32 	%p235, %r79, %r5557;
	@%p235 bra 	$L__BB0_145;
	setp.lt.u32 	%p236, %r80, %r5558;
	@%p236 bra 	$L__BB0_144;
	setp.gt.u32 	%p237, %r80, %r5558;
	setp.gt.u32 	%p238, %r183, %r5559;
	or.pred  	%p239, %p237, %p238;
	@%p239 bra 	$L__BB0_145;
$L__BB0_144:
	// begin inline asm
	sub.cc.u32 %r5559, %r5559, %r183;
	subc.cc.u32 %r5558, %r5558, %r80;
	subc.cc.u32 %r5557, %r5557, %r79;
	subc.cc.u32 %r5556, %r5556, %r182;
	subc.cc.u32 %r5555, %r5555, %r181;
	subc.cc.u32 %r5554, %r5554, %r180;
	subc.cc.u32 %r5553, %r5553, %r81;
	subc.u32 %r5552, %r5552, %r78;
	
	// end inline asm
$L__BB0_145:
	setp.gt.u32 	%p240, %r5552, %r6022;
	@%p240 bra 	$L__BB0_158;
	bra.uni 	$L__BB0_159;
$L__BB0_146:
	setp.gt.u32 	%p242, %r5553, %r81;
	@%p242 bra 	$L__BB0_158;
	setp.lt.u32 	%p243, %r5553, %r81;
	@%p243 bra 	$L__BB0_160;
	setp.gt.u32 	%p244, %r5554, %r180;
	@%p244 bra 	$L__BB0_158;
	setp.lt.u32 	%p245, %r5554, %r180;
	@%p245 bra 	$L__BB0_160;
	setp.gt.u32 	%p246, %r5555, %r181;
	@%p246 bra 	$L__BB0_158;
	setp.lt.u32 	%p247, %r5555, %r181;
	@%p247 bra 	$L__BB0_160;
	setp.gt.u32 	%p248, %r5556, %r182;
	@%p248 bra 	$L__BB0_158;
	setp.lt.u32 	%p249, %r5556, %r182;
	@%p249 bra 	$L__BB0_160;
	setp.gt.u32 	%p250, %r5557, %r79;
	@%p250 bra 	$L__BB0_158;
	setp.lt.u32 	%p251, %r5557, %r79;
	@%p251 bra 	$L__BB0_160;
	setp.gt.u32 	%p252, %r5558, %r80;
	@%p252 bra 	$L__BB0_158;
	setp.lt.u32 	%p253, %r5558, %r80;
	setp.lt.u32 	%p254, %r5559, %r183;
	or.pred  	%p255, %p253, %p254;
	@%p255 bra 	$L__BB0_160;
$L__BB0_158:
	// begin inline asm
	sub.cc.u32 %r5559, %r5559, %r183;
	subc.cc.u32 %r5558, %r5558, %r80;
	subc.cc.u32 %r5557, %r5557, %r79;
	subc.cc.u32 %r5556, %r5556, %r182;
	subc.cc.u32 %r5555, %r5555, %r181;
	subc.cc.u32 %r5554, %r5554, %r180;
	subc.cc.u32 %r5553, %r5553, %r81;
	subc.u32 %r5552, %r5552, %r78;
	
	// end inline asm
	bra.uni 	$L__BB0_160;
$L__BB0_159:
	setp.lt.u32 	%p241, %r5552, %r6022;
	@%p241 bra 	$L__BB0_160;
	bra.uni 	$L__BB0_146;
$L__BB0_160:
	mul.wide.u32 	%rd2478, %r6268, %r5527;
	shr.u64 	%rd2479, %rd2478, 32;
	mul.wide.u32 	%rd2480, %r6267, %r5527;
	add.s64 	%rd2481, %rd2479, %rd2480;
	shr.u64 	%rd2482, %rd2481, 32;
	mul.wide.u32 	%rd2483, %r6266, %r5527;
	add.s64 	%rd2484, %rd2482, %rd2483;
	shr.u64 	%rd2485, %rd2484, 32;
	mul.wide.u32 	%rd2486, %r6265, %r5527;
	add.s64 	%rd2487, %rd2485, %rd2486;
	shr.u64 	%rd2488, %rd2487, 32;
	mul.wide.u32 	%rd2489, %r6264, %r5527;
	add.s64 	%rd2490, %rd2488, %rd2489;
	shr.u64 	%rd2491, %rd2490, 32;
	mul.wide.u32 	%rd2492, %r6263, %r5527;
	add.s64 	%rd2493, %rd2491, %rd2492;
	shr.u64 	%rd2494, %rd2493, 32;
	mul.wide.u32 	%rd2495, %r6262, %r5527;
	add.s64 	%rd2496, %rd2494, %rd2495;
	shr.u64 	%rd2497, %rd2496, 32;
	mul.wide.u32 	%rd2498, %r6261, %r5527;
	add.s64 	%rd2499, %rd2497, %rd2498;
	shr.u64 	%rd2500, %rd2499, 32;
	and.b64  	%rd2501, %rd2481, 4294967295;
	mul.wide.u32 	%rd2502, %r6268, %r5526;
	add.s64 	%rd2503, %rd2502, %rd2501;
	shr.u64 	%rd2504, %rd2503, 32;
	and.b64  	%rd2505, %rd2484, 4294967295;
	mul.wide.u32 	%rd2506, %r6267, %r5526;
	add.s64 	%rd2507, %rd2504, %rd2505;
	add.s64 	%rd2508, %rd2507, %rd2506;
	shr.u64 	%rd2509, %rd2508, 32;
	and.b64  	%rd2510, %rd2487, 4294967295;
	mul.wide.u32 	%rd2511, %r6266, %r5526;
	add.s64 	%rd2512, %rd2509, %rd2510;
	add.s64 	%rd2513, %rd2512, %rd2511;
	shr.u64 	%rd2514, %rd2513, 32;
	and.b64  	%rd2515, %rd2490, 4294967295;
	mul.wide.u32 	%rd2516, %r6265, %r5526;
	add.s64 	%rd2517, %rd2514, %rd2515;
	add.s64 	%rd2518, %rd2517, %rd2516;
	shr.u64 	%rd2519, %rd2518, 32;
	and.b64  	%rd2520, %rd2493, 4294967295;
	mul.wide.u32 	%rd2521, %r6264, %r5526;
	add.s64 	%rd2522, %rd2519, %rd2520;
	add.s64 	%rd2523, %rd2522, %rd2521;
	shr.u64 	%rd2524, %rd2523, 32;
	and.b64  	%rd2525, %rd2496, 4294967295;
	mul.wide.u32 	%rd2526, %r6263, %r5526;
	add.s64 	%rd2527, %rd2524, %rd2525;
	add.s64 	%rd2528, %rd2527, %rd2526;
	shr.u64 	%rd2529, %rd2528, 32;
	and.b64  	%rd2530, %rd2499, 4294967295;
	mul.wide.u32 	%rd2531, %r6262, %r5526;
	add.s64 	%rd2532, %rd2529, %rd2530;
	add.s64 	%rd2533, %rd2532, %rd2531;
	shr.u64 	%rd2534, %rd2533, 32;
	mul.wide.u32 	%rd2535, %r6261, %r5526;
	add.s64 	%rd2536, %rd2534, %rd2500;
	add.s64 	%rd2537, %rd2536, %rd2535;
	shr.u64 	%rd2538, %rd2537, 32;
	and.b64  	%rd2539, %rd2508, 4294967295;
	mul.wide.u32 	%rd2540, %r6268, %r5525;
	add.s64 	%rd2541, %rd2540, %rd2539;
	shr.u64 	%rd2542, %rd2541, 32;
	and.b64  	%rd2543, %rd2513, 4294967295;
	mul.wide.u32 	%rd2544, %r6267, %r5525;
	add.s64 	%rd2545, %rd2542, %rd2543;
	add.s64 	%rd2546, %rd2545, %rd2544;
	shr.u64 	%rd2547, %rd2546, 32;
	and.b64  	%rd2548, %rd2518, 4294967295;
	mul.wide.u32 	%rd2549, %r6266, %r5525;
	add.s64 	%rd2550, %rd2547, %rd2548;
	add.s64 	%rd2551, %rd2550, %rd2549;
	shr.u64 	%rd2552, %rd2551, 32;
	and.b64  	%rd2553, %rd2523, 4294967295;
	mul.wide.u32 	%rd2554, %r6265, %r5525;
	add.s64 	%rd2555, %rd2552, %rd2553;
	add.s64 	%rd2556, %rd2555, %rd2554;
	shr.u64 	%rd2557, %rd2556, 32;
	and.b64  	%rd2558, %rd2528, 4294967295;
	mul.wide.u32 	%rd2559, %r6264, %r5525;
	add.s64 	%rd2560, %rd2557, %rd2558;
	add.s64 	%rd2561, %rd2560, %rd2559;
	shr.u64 	%rd2562, %rd2561, 32;
	and.b64  	%rd2563, %rd2533, 4294967295;
	mul.wide.u32 	%rd2564, %r6263, %r5525;
	add.s64 	%rd2565, %rd2562, %rd2563;
	add.s64 	%rd2566, %rd2565, %rd2564;
	shr.u64 	%rd2567, %rd2566, 32;
	and.b64  	%rd2568, %rd2537, 4294967295;
	mul.wide.u32 	%rd2569, %r6262, %r5525;
	add.s64 	%rd2570, %rd2567, %rd2568;
	add.s64 	%rd2571, %rd2570, %rd2569;
	shr.u64 	%rd2572, %rd2571, 32;
	mul.wide.u32 	%rd2573, %r6261, %r5525;
	add.s64 	%rd2574, %rd2572, %rd2538;
	add.s64 	%rd2575, %rd2574, %rd2573;
	shr.u64 	%rd2576, %rd2575, 32;
	and.b64  	%rd2577, %rd2546, 4294967295;
	mul.wide.u32 	%rd2578, %r6268, %r5524;
	add.s64 	%rd2579, %rd2578, %rd2577;
	shr.u64 	%rd2580, %rd2579, 32;
	and.b64  	%rd2581, %rd2551, 4294967295;
	mul.wide.u32 	%rd2582, %r6267, %r5524;
	add.s64 	%rd2583, %rd2580, %rd2581;
	add.s64 	%rd2584, %rd2583, %rd2582;
	shr.u64 	%rd2585, %rd2584, 32;
	and.b64  	%rd2586, %rd2556, 4294967295;
	mul.wide.u32 	%rd2587, %r6266, %r5524;
	add.s64 	%rd2588, %rd2585, %rd2586;
	add.s64 	%rd2589, %rd2588, %rd2587;
	shr.u64 	%rd2590, %rd2589, 32;
	and.b64  	%rd2591, %rd2561, 4294967295;
	mul.wide.u32 	%rd2592, %r6265, %r5524;
	add.s64 	%rd2593, %rd2590, %rd2591;
	add.s64 	%rd2594, %rd2593, %rd2592;
	shr.u64 	%rd2595, %rd2594, 32;
	and.b64  	%rd2596, %rd2566, 4294967295;
	mul.wide.u32 	%rd2597, %r6264, %r5524;
	add.s64 	%rd2598, %rd2595, %rd2596;
	add.s64 	%rd2599, %rd2598, %rd2597;
	shr.u64 	%rd2600, %rd2599, 32;
	and.b64  	%rd2601, %rd2571, 4294967295;
	mul.wide.u32 	%rd2602, %r6263, %r5524;
	add.s64 	%rd2603, %rd2600, %rd2601;
	add.s64 	%rd2604, %rd2603, %rd2602;
	shr.u64 	%rd2605, %rd2604, 32;
	and.b64  	%rd2606, %rd2575, 4294967295;
	mul.wide.u32 	%rd2607, %r6262, %r5524;
	add.s64 	%rd2608, %rd2605, %rd2606;
	add.s64 	%rd2609, %rd2608, %rd2607;
	shr.u64 	%rd2610, %rd2609, 32;
	mul.wide.u32 	%rd2611, %r6261, %r5524;
	add.s64 	%rd2612, %rd2610, %rd2576;
	add.s64 	%rd2613, %rd2612, %rd2611;
	shr.u64 	%rd2614, %rd2613, 32;
	and.b64  	%rd2615, %rd2584, 4294967295;
	mul.wide.u32 	%rd2616, %r6268, %r5523;
	add.s64 	%rd2617, %rd2616, %rd2615;
	shr.u64 	%rd2618, %rd2617, 32;
	and.b64  	%rd2619, %rd2589, 4294967295;
	mul.wide.u32 	%rd2620, %r6267, %r5523;
	add.s64 	%rd2621, %rd2618, %rd2619;
	add.s64 	%rd2622, %rd2621, %rd2620;
	shr.u64 	%rd2623, %rd2622, 32;
	and.b64  	%rd2624, %rd2594, 4294967295;
	mul.wide.u32 	%rd2625, %r6266, %r5523;
	add.s64 	%rd2626, %rd2623, %rd2624;
	add.s64 	%rd2627, %rd2626, %rd2625;
	shr.u64 	%rd2628, %rd2627, 32;
	and.b64  	%rd2629, %rd2599, 4294967295;
	mul.wide.u32 	%rd2630, %r6265, %r5523;
	add.s64 	%rd2631, %rd2628, %rd2629;
	add.s64 	%rd2632, %rd2631, %rd2630;
	shr.u64 	%rd2633, %rd2632, 32;
	and.b64  	%rd2634, %rd2604, 4294967295;
	mul.wide.u32 	%rd2635, %r6264, %r5523;
	add.s64 	%rd2636, %rd2633, %rd2634;
	add.s64 	%rd2637, %rd2636, %rd2635;
	shr.u64 	%rd2638, %rd2637, 32;
	and.b64  	%rd2639, %rd2609, 4294967295;
	mul.wide.u32 	%rd2640, %r6263, %r5523;
	add.s64 	%rd2641, %rd2638, %rd2639;
	add.s64 	%rd2642, %rd2641, %rd2640;
	shr.u64 	%rd2643, %rd2642, 32;
	and.b64  	%rd2644, %rd2613, 4294967295;
	mul.wide.u32 	%rd2645, %r6262, %r5523;
	add.s64 	%rd2646, %rd2643, %rd2644;
	add.s64 	%rd2647, %rd2646, %rd2645;
	shr.u64 	%rd2648, %rd2647, 32;
	mul.wide.u32 	%rd2649, %r6261, %r5523;
	add.s64 	%rd2650, %rd2648, %rd2614;
	add.s64 	%rd2651, %rd2650, %rd2649;
	shr.u64 	%rd2652, %rd2651, 32;
	and.b64  	%rd2653, %rd2622, 4294967295;
	mul.wide.u32 	%rd2654, %r6268, %r5522;
	add.s64 	%rd2655, %rd2654, %rd2653;
	shr.u64 	%rd2656, %rd2655, 32;
	and.b64  	%rd2657, %rd2627, 4294967295;
	mul.wide.u32 	%rd2658, %r6267, %r5522;
	add.s64 	%rd2659, %rd2656, %rd2657;
	add.s64 	%rd2660, %rd2659, %rd2658;
	shr.u64 	%rd2661, %rd2660, 32;
	and.b64  	%rd2662, %rd2632, 4294967295;
	mul.wide.u32 	%rd2663, %r6266, %r5522;
	add.s64 	%rd2664, %rd2661, %rd2662;
	add.s64 	%rd2665, %rd2664, %rd2663;
	shr.u64 	%rd2666, %rd2665, 32;
	and.b64  	%rd2667, %rd2637, 4294967295;
	mul.wide.u32 	%rd2668, %r6265, %r5522;
	add.s64 	%rd2669, %rd2666, %rd2667;
	add.s64 	%rd2670, %rd2669, %rd2668;
	shr.u64 	%rd2671, %rd2670, 32;
	and.b64  	%rd2672, %rd2642, 4294967295;
	mul.wide.u32 	%rd2673, %r6264, %r5522;
	add.s64 	%rd2674, %rd2671, %rd2672;
	add.s64 	%rd2675, %rd2674, %rd2673;
	shr.u64 	%rd2676, %rd2675, 32;
	and.b64  	%rd2677, %rd2647, 4294967295;
	mul.wide.u32 	%rd2678, %r6263, %r5522;
	add.s64 	%rd2679, %rd2676, %rd2677;
	add.s64 	%rd2680, %rd2679, %rd2678;
	shr.u64 	%rd2681, %rd2680, 32;
	and.b64  	%rd2682, %rd2651, 4294967295;
	mul.wide.u32 	%rd2683, %r6262, %r5522;
	add.s64 	%rd2684, %rd2681, %rd2682;
	add.s64 	%rd2685, %rd2684, %rd2683;
	shr.u64 	%rd2686, %rd2685, 32;
	mul.wide.u32 	%rd2687, %r6261, %r5522;
	add.s64 	%rd2688, %rd2686, %rd2652;
	add.s64 	%rd2689, %rd2688, %rd2687;
	shr.u64 	%rd2690, %rd2689, 32;
	and.b64  	%rd2691, %rd2660, 4294967295;
	mul.wide.u32 	%rd2692, %r6268, %r5521;
	add.s64 	%rd2693, %rd2692, %rd2691;
	shr.u64 	%rd2694, %rd2693, 32;
	and.b64  	%rd2695, %rd2665, 4294967295;
	mul.wide.u32 	%rd2696, %r6267, %r5521;
	add.s64 	%rd2697, %rd2694, %rd2695;
	add.s64 	%rd2698, %rd2697, %rd2696;
	shr.u64 	%rd2699, %rd2698, 32;
	and.b64  	%rd2700, %rd2670, 4294967295;
	mul.wide.u32 	%rd2701, %r6266, %r5521;
	add.s64 	%rd2702, %rd2699, %rd2700;
	add.s64 	%rd2703, %rd2702, %rd2701;
	shr.u64 	%rd2704, %rd2703, 32;
	and.b64  	%rd2705, %rd2675, 4294967295;
	mul.wide.u32 	%rd2706, %r6265, %r5521;
	add.s64 	%rd2707, %rd2704, %rd2705;
	add.s64 	%rd2708, %rd2707, %rd2706;
	shr.u64 	%rd2709, %rd2708, 32;
	and.b64  	%rd2710, %rd2680, 4294967295;
	mul.wide.u32 	%rd2711, %r6264, %r5521;
	add.s64 	%rd2712, %rd2709, %rd2710;
	add.s64 	%rd2713, %rd2712, %rd2711;
	shr.u64 	%rd2714, %rd2713, 32;
	and.b64  	%rd2715, %rd2685, 4294967295;
	mul.wide.u32 	%rd2716, %r6263, %r5521;
	add.s64 	%rd2717, %rd2714, %rd2715;
	add.s64 	%rd2718, %rd2717, %rd2716;
	shr.u64 	%rd2719, %rd2718, 32;
	and.b64  	%rd2720, %rd2689, 4294967295;
	mul.wide.u32 	%rd2721, %r6262, %r5521;
	add.s64 	%rd2722, %rd2719, %rd2720;
	add.s64 	%rd2723, %rd2722, %rd2721;
	shr.u64 	%rd2724, %rd2723, 32;
	mul.wide.u32 	%rd2725, %r6261, %r5521;
	add.s64 	%rd2726, %rd2724, %rd2690;
	add.s64 	%rd2727, %rd2726, %rd2725;
	shr.u64 	%rd2728, %rd2727, 32;
	and.b64  	%rd2729, %rd2698, 4294967295;
	mul.wide.u32 	%rd2730, %r6268, %r5520;
	add.s64 	%rd2731, %rd2730, %rd2729;
	shr.u64 	%rd2732, %rd2731, 32;
	and.b64  	%rd2733, %rd2703, 4294967295;
	mul.wide.u32 	%rd2734, %r6267, %r5520;
	add.s64 	%rd2735, %rd2732, %rd2733;
	add.s64 	%rd2736, %rd2735, %rd2734;
	shr.u64 	%rd2737, %rd2736, 32;
	and.b64  	%rd2738, %rd2708, 4294967295;
	mul.wide.u32 	%rd2739, %r6266, %r5520;
	add.s64 	%rd2740, %rd2737, %rd2738;
	add.s64 	%rd2741, %rd2740, %rd2739;
	shr.u64 	%rd2742, %rd2741, 32;
	and.b64  	%rd2743, %rd2713, 4294967295;
	mul.wide.u32 	%rd2744, %r6265, %r5520;
	add.s64 	%rd2745, %rd2742, %rd2743;
	add.s64 	%rd2746, %rd2745, %rd2744;
	shr.u64 	%rd2747, %rd2746, 32;
	and.b64  	%rd2748, %rd2718, 4294967295;
	mul.wide.u32 	%rd2749, %r6264, %r5520;
	add.s64 	%rd2750, %rd2747, %rd2748;
	add.s64 	%rd2751, %rd2750, %rd2749;
	shr.u64 	%rd2752, %rd2751, 32;
	and.b64  	%rd2753, %rd2723, 4294967295;
	mul.wide.u32 	%rd2754, %r6263, %r5520;
	add.s64 	%rd2755, %rd2752, %rd2753;
	add.s64 	%rd2756, %rd2755, %rd2754;
	shr.u64 	%rd2757, %rd2756, 32;
	and.b64  	%rd2758, %rd2727, 4294967295;
	mul.wide.u32 	%rd2759, %r6262, %r5520;
	add.s64 	%rd2760, %rd2757, %rd2758;
	add.s64 	%rd2761, %rd2760, %rd2759;
	shr.u64 	%rd2762, %rd2761, 32;
	mul.wide.u32 	%rd2763, %r6261, %r5520;
	add.s64 	%rd2764, %rd2762, %rd2728;
	add.s64 	%rd2765, %rd2764, %rd2763;
	shr.u64 	%rd2766, %rd2765, 32;
	{ .reg .b32 tmp; mov.b64 {tmp, %r2584}, %rd2765; }
	and.b64  	%rd2767, %rd2736, 4294967295;
	mul.lo.s64 	%rd2768, %rd2767, 977;
	and.b64  	%rd2769, %rd2478, 4294967295;
	and.b64  	%rd2770, %rd2768, 4294967295;
	add.s64 	%rd12887, %rd2770, %rd2769;
	shr.u64 	%rd2771, %rd2768, 32;
	shr.u64 	%rd2772, %rd12887, 32;
	add.s64 	%rd2773, %rd2772, %rd2771;
	and.b64  	%rd2774, %rd2741, 4294967295;
	mul.lo.s64 	%rd2775, %rd2774, 977;
	and.b64  	%rd2776, %rd2503, 4294967295;
	and.b64  	%rd2777, %rd2775, 4294967295;
	add.s64 	%rd2778, %rd2773, %rd2776;
	add.s64 	%rd2779, %rd2778, %rd2777;
	add.s64 	%rd12886, %rd2779, %rd2767;
	shr.u64 	%rd2780, %rd2775, 32;
	shr.u64 	%rd2781, %rd12886, 32;
	add.s64 	%rd2782, %rd2781, %rd2780;
	and.b64  	%rd2783, %rd2746, 4294967295;
	mul.lo.s64 	%rd2784, %rd2783, 977;
	and.b64  	%rd2785, %rd2541, 4294967295;
	and.b64  	%rd2786, %rd2784, 4294967295;
	add.s64 	%rd2787, %rd2782, %rd2785;
	add.s64 	%rd2788, %rd2787, %rd2786;
	add.s64 	%rd12885, %rd2788, %rd2774;
	shr.u64 	%rd2789, %rd2784, 32;
	shr.u64 	%rd2790, %rd12885, 32;
	add.s64 	%rd2791, %rd2790, %rd2789;
	and.b64  	%rd2792, %rd2751, 4294967295;
	mul.lo.s64 	%rd2793, %rd2792, 977;
	and.b64  	%rd2794, %rd2579, 4294967295;
	and.b64  	%rd2795, %rd2793, 4294967295;
	add.s64 	%rd2796, %rd2791, %rd2794;
	add.s64 	%rd2797, %rd2796, %rd2795;
	add.s64 	%rd12884, %rd2797, %rd2783;
	shr.u64 	%rd2798, %rd2793, 32;
	shr.u64 	%rd2799, %rd12884, 32;
	add.s64 	%rd2800, %rd2799, %rd2798;
	and.b64  	%rd2801, %rd2756, 4294967295;
	mul.lo.s64 	%rd2802, %rd2801, 977;
	and.b64  	%rd2803, %rd2617, 4294967295;
	and.b64  	%rd2804, %rd2802, 4294967295;
	add.s64 	%rd2805, %rd2800, %rd2803;
	add.s64 	%rd2806, %rd2805, %rd2804;
	add.s64 	%rd12883, %rd2806, %rd2792;
	shr.u64 	%rd2807, %rd2802, 32;
	shr.u64 	%rd2808, %rd12883, 32;
	add.s64 	%rd2809, %rd2808, %rd2807;
	and.b64  	%rd2810, %rd2761, 4294967295;
	mul.lo.s64 	%rd2811, %rd2810, 977;
	and.b64  	%rd2812, %rd2655, 4294967295;
	and.b64  	%rd2813, %rd2811, 4294967295;
	add.s64 	%rd2814, %rd2809, %rd2812;
	add.s64 	%rd2815, %rd2814, %rd2813;
	add.s64 	%rd12882, %rd2815, %rd2801;
	shr.u64 	%rd2816, %rd2811, 32;
	shr.u64 	%rd2817, %rd12882, 32;
	add.s64 	%rd2818, %rd2817, %rd2816;
	and.b64  	%rd2819, %rd2765, 4294967295;
	mul.lo.s64 	%rd2820, %rd2819, 977;
	and.b64  	%rd2821, %rd2693, 4294967295;
	and.b64  	%rd2822, %rd2820, 4294967295;
	add.s64 	%rd2823, %rd2818, %rd2821;
	add.s64 	%rd2824, %rd2823, %rd2822;
	add.s64 	%rd12881, %rd2824, %rd2810;
	shr.u64 	%rd2825, %rd2820, 32;
	shr.u64 	%rd2826, %rd12881, 32;
	add.s64 	%rd2827, %rd2826, %rd2825;
	mul.lo.s64 	%rd2828, %rd2766, 977;
	and.b64  	%rd2829, %rd2731, 4294967295;
	and.b64  	%rd2830, %rd2828, 4294967295;
	add.s64 	%rd2831, %rd2827, %rd2829;
	add.s64 	%rd2832, %rd2831, %rd2830;
	add.s64 	%rd12880, %rd2832, %rd2819;
	shr.u64 	%rd2833, %rd2828, 32;
	shr.u64 	%rd2834, %rd12880, 32;
	cvt.u32.u64 	%r2585, %rd2834;
	cvt.u32.u64 	%r2586, %rd2833;
	add.s32 	%r2587, %r2585, %r2586;
	add.s32 	%r273, %r2587, %r2584;
	setp.eq.s32 	%p257, %r273, 0;
	mov.pred 	%p2161, 0;
	@%p257 bra 	$L__BB0_168;
	cvt.u64.u32 	%rd2835, %r273;
	mul.wide.u32 	%rd2836, %r273, 977;
	shr.u64 	%rd2837, %rd2836, 32;
	and.b64  	%rd2838, %rd12887, 4294967295;
	and.b64  	%rd2839, %rd2836, 4294967295;
	add.s64 	%rd12887, %rd2839, %rd2838;
	shr.u64 	%rd2840, %rd12887, 32;
	and.b64  	%rd2841, %rd12886, 4294967295;
	add.s64 	%rd2842, %rd2837, %rd2841;
	add.s64 	%rd2843, %rd2842, %rd2835;
	add.s64 	%rd12886, %rd2843, %rd2840;
	setp.lt.u64 	%p259, %rd12886, 4294967296;
	@%p259 bra 	$L__BB0_168;
	shr.u64 	%rd2844, %rd12886, 32;
	and.b64  	%rd2845, %rd12885, 4294967295;
	add.s64 	%rd12885, %rd2844, %rd2845;
	setp.lt.u64 	%p261, %rd12885, 4294967296;
	@%p261 bra 	$L__BB0_168;
	shr.u64 	%rd2846, %rd12885, 32;
	and.b64  	%rd2847, %rd12884, 4294967295;
	add.s64 	%rd12884, %rd2846, %rd2847;
	setp.lt.u64 	%p263, %rd12884, 4294967296;
	@%p263 bra 	$L__BB0_168;
	shr.u64 	%rd2849, %rd12884, 32;
	and.b64  	%rd2850, %rd12883, 4294967295;
	add.s64 	%rd12883, %rd2849, %rd2850;
	setp.lt.u64 	%p265, %rd12883, 4294967296;
	mov.b64 	%rd12884, 4294967296;
	@%p265 bra 	$L__BB0_168;
	shr.u64 	%rd2852, %rd12883, 32;
	and.b64  	%rd2853, %rd12882, 4294967295;
	add.s64 	%rd12882, %rd2852, %rd2853;
	setp.lt.u64 	%p267, %rd12882, 4294967296;
	mov.b64 	%rd12883, 4294967296;
	mov.u64 	%rd12884, %rd12883;
	@%p267 bra 	$L__BB0_168;
	shr.u64 	%rd2855, %rd12882, 32;
	and.b64  	%rd2856, %rd12881, 4294967295;
	add.s64 	%rd12881, %rd2855, %rd2856;
	setp.lt.u64 	%p269, %rd12881, 4294967296;
	mov.b64 	%rd12882, 4294967296;
	mov.u64 	%rd12883, %rd12882;
	mov.u64 	%rd12884, %rd12882;
	@%p269 bra 	$L__BB0_168;
	shr.u64 	%rd2858, %rd12881, 32;
	and.b64  	%rd2859, %rd12880, 4294967295;
	add.s64 	%rd2860, %rd2858, %rd2859;
	setp.gt.u64 	%p2161, %rd2860, 4294967295;
	min.u64 	%rd12880, %rd2860, 4294967296;
	mov.b64 	%rd12881, 4294967296;
	mov.u64 	%rd12882, %rd12881;
	mov.u64 	%rd12883, %rd12881;
	mov.u64 	%rd12884, %rd12881;
$L__BB0_168:
	ld.const.u32 	%r279, [const_p+16];
	ld.const.u32 	%r280, [const_p+12];
	ld.const.u32 	%r281, [const_p];
	cvt.u32.u64 	%r5575, %rd12887;
	cvt.u32.u64 	%r5574, %rd12886;
	cvt.u32.u64 	%r5573, %rd12885;
	cvt.u32.u64 	%r5572, %rd12884;
	cvt.u32.u64 	%r5571, %rd12883;
	cvt.u32.u64 	%r5570, %rd12882;
	cvt.u32.u64 	%r5569, %rd12881;
	cvt.u32.u64 	%r5568, %rd12880;
	setp.lt.u32 	%p270, %r6022, %r5568;
	or.pred  	%p271, %p2161, %p270;
	@%p271 bra 	$L__BB0_182;
	setp.gt.u32 	%p272, %r6022, %r5568;
	@%p272 bra 	$L__BB0_183;
	setp.lt.u32 	%p273, %r81, %r5569;
	@%p273 bra 	$L__BB0_182;
	setp.gt.u32 	%p274, %r81, %r5569;
	@%p274 bra 	$L__BB0_183;
	setp.lt.u32 	%p275, %r180, %r5570;
	@%p275 bra 	$L__BB0_182;
	setp.gt.u32 	%p276, %r180, %r5570;
	@%p276 bra 	$L__BB0_183;
	setp.lt.u32 	%p277, %r279, %r5571;
	@%p277 bra 	$L__BB0_182;
	setp.gt.u32 	%p278, %r279, %r5571;
	@%p278 bra 	$L__BB0_183;
	setp.lt.u32 	%p279, %r280, %r5572;
	@%p279 bra 	$L__BB0_182;
	setp.gt.u32 	%p280, %r280, %r5572;
	@%p280 bra 	$L__BB0_183;
	setp.lt.u32 	%p281, %r79, %r5573;
	@%p281 bra 	$L__BB0_182;
	setp.gt.u32 	%p282, %r79, %r5573;
	@%p282 bra 	$L__BB0_183;
	setp.lt.u32 	%p283, %r80, %r5574;
	@%p283 bra 	$L__BB0_182;
	setp.gt.u32 	%p284, %r80, %r5574;
	setp.gt.u32 	%p285, %r281, %r5575;
	or.pred  	%p286, %p284, %p285;
	@%p286 bra 	$L__BB0_183;
$L__BB0_182:
	// begin inline asm
	sub.cc.u32 %r5575, %r5575, %r281;
	subc.cc.u32 %r5574, %r5574, %r80;
	subc.cc.u32 %r5573, %r5573, %r79;
	subc.cc.u32 %r5572, %r5572, %r280;
	subc.cc.u32 %r5571, %r5571, %r279;
	subc.cc.u32 %r5570, %r5570, %r180;
	subc.cc.u32 %r5569, %r5569, %r81;
	subc.u32 %r5568, %r5568, %r78;
	
	// end inline asm
$L__BB0_183:
	setp.gt.u32 	%p287, %r5568, %r6022;
	@%p287 bra 	$L__BB0_196;
	bra.uni 	$L__BB0_197;
$L__BB0_184:
	setp.gt.u32 	%p289, %r5569, %r81;
	@%p289 bra 	$L__BB0_196;
	setp.lt.u32 	%p290, %r5569, %r81;
	@%p290 bra 	$L__BB0_198;
	setp.gt.u32 	%p291, %r5570, %r180;
	@%p291 bra 	$L__BB0_196;
	setp.lt.u32 	%p292, %r5570, %r180;
	@%p292 bra 	$L__BB0_198;
	setp.gt.u32 	%p293, %r5571, %r279;
	@%p293 bra 	$L__BB0_196;
	setp.lt.u32 	%p294, %r5571, %r279;
	@%p294 bra 	$L__BB0_198;
	setp.gt.u32 	%p295, %r5572, %r280;
	@%p295 bra 	$L__BB0_196;
	setp.lt.u32 	%p296, %r5572, %r280;
	@%p296 bra 	$L__BB0_198;
	setp.gt.u32 	%p297, %r5573, %r79;
	@%p297 bra 	$L__BB0_196;
	setp.lt.u32 	%p298, %r5573, %r79;
	@%p298 bra 	$L__BB0_198;
	setp.gt.u32 	%p299, %r5574, %r80;
	@%p299 bra 	$L__BB0_196;
	setp.lt.u32 	%p300, %r5574, %r80;
	setp.lt.u32 	%p301, %r5575, %r281;
	or.pred  	%p302, %p300, %p301;
	@%p302 bra 	$L__BB0_198;
$L__BB0_196:
	// begin inline asm
	sub.cc.u32 %r5575, %r5575, %r281;
	subc.cc.u32 %r5574, %r5574, %r80;
	subc.cc.u32 %r5573, %r5573, %r79;
	subc.cc.u32 %r5572, %r5572, %r280;
	subc.cc.u32 %r5571, %r5571, %r279;
	subc.cc.u32 %r5570, %r5570, %r180;
	subc.cc.u32 %r5569, %r5569, %r81;
	subc.u32 %r5568, %r5568, %r78;
	
	// end inline asm
	bra.uni 	$L__BB0_198;
$L__BB0_197:
	setp.lt.u32 	%p288, %r5568, %r6022;
	@%p288 bra 	$L__BB0_198;
	bra.uni 	$L__BB0_184;
$L__BB0_198:
	mul.wide.u32 	%rd2862, %r35, %r5511;
	shr.u64 	%rd2863, %rd2862, 32;
	mul.wide.u32 	%rd2864, %r34, %r5511;
	add.s64 	%rd2865, %rd2863, %rd2864;
	shr.u64 	%rd2866, %rd2865, 32;
	mul.wide.u32 	%rd2867, %r33, %r5511;
	add.s64 	%rd2868, %rd2866, %rd2867;
	shr.u64 	%rd2869, %rd2868, 32;
	mul.wide.u32 	%rd2870, %r32, %r5511;
	add.s64 	%rd2871, %rd2869, %rd2870;
	shr.u64 	%rd2872, %rd2871, 32;
	mul.wide.u32 	%rd2873, %r31, %r5511;
	add.s64 	%rd2874, %rd2872, %rd2873;
	shr.u64 	%rd2875, %rd2874, 32;
	mul.wide.u32 	%rd2876, %r30, %r5511;
	add.s64 	%rd2877, %rd2875, %rd2876;
	shr.u64 	%rd2878, %rd2877, 32;
	mul.wide.u32 	%rd2879, %r29, %r5511;
	add.s64 	%rd2880, %rd2878, %rd2879;
	shr.u64 	%rd2881, %rd2880, 32;
	mul.wide.u32 	%rd2882, %r28, %r5511;
	add.s64 	%rd2883, %rd2881, %rd2882;
	shr.u64 	%rd2884, %rd2883, 32;
	and.b64  	%rd2885, %rd2865, 4294967295;
	mul.wide.u32 	%rd2886, %r35, %r5510;
	add.s64 	%rd2887, %rd2886, %rd2885;
	shr.u64 	%rd2888, %rd2887, 32;
	and.b64  	%rd2889, %rd2868, 4294967295;
	mul.wide.u32 	%rd2890, %r34, %r5510;
	add.s64 	%rd2891, %rd2888, %rd2889;
	add.s64 	%rd2892, %rd2891, %rd2890;
	shr.u64 	%rd2893, %rd2892, 32;
	and.b64  	%rd2894, %rd2871, 4294967295;
	mul.wide.u32 	%rd2895, %r33, %r5510;
	add.s64 	%rd2896, %rd2893, %rd2894;
	add.s64 	%rd2897, %rd2896, %rd2895;
	shr.u64 	%rd2898, %rd2897, 32;
	and.b64  	%rd2899, %rd2874, 4294967295;
	mul.wide.u32 	%rd2900, %r32, %r5510;
	add.s64 	%rd2901, %rd2898, %rd2899;
	add.s64 	%rd2902, %rd2901, %rd2900;
	shr.u64 	%rd2903, %rd2902, 32;
	and.b64  	%rd2904, %rd2877, 4294967295;
	mul.wide.u32 	%rd2905, %r31, %r5510;
	add.s64 	%rd2906, %rd2903, %rd2904;
	add.s64 	%rd2907, %rd2906, %rd2905;
	shr.u64 	%rd2908, %rd2907, 32;
	and.b64  	%rd2909, %rd2880, 4294967295;
	mul.wide.u32 	%rd2910, %r30, %r5510;
	add.s64 	%rd2911, %rd2908, %rd2909;
	add.s64 	%rd2912, %rd2911, %rd2910;
	shr.u64 	%rd2913, %rd2912, 32;
	and.b64  	%rd2914, %rd2883, 4294967295;
	mul.wide.u32 	%rd2915, %r29, %r5510;
	add.s64 	%rd2916, %rd2913, %rd2914;
	add.s64 	%rd2917, %rd2916, %rd2915;
	shr.u64 	%rd2918, %rd2917, 32;
	mul.wide.u32 	%rd2919, %r28, %r5510;
	add.s64 	%rd2920, %rd2918, %rd2884;
	add.s64 	%rd2921, %rd2920, %rd2919;
	shr.u64 	%rd2922, %rd2921, 32;
	and.b64  	%rd2923, %rd2892, 4294967295;
	mul.wide.u32 	%rd2924, %r35, %r5509;
	add.s64 	%rd2925, %rd2924, %rd2923;
	shr.u64 	%rd2926, %rd2925, 32;
	and.b64  	%rd2927, %rd2897, 4294967295;
	mul.wide.u32 	%rd2928, %r34, %r5509;
	add.s64 	%rd2929, %rd2926, %rd2927;
	add.s64 	%rd2930, %rd2929, %rd2928;
	shr.u64 	%rd2931, %rd2930, 32;
	and.b64  	%rd2932, %rd2902, 4294967295;
	mul.wide.u32 	%rd2933, %r33, %r5509;
	add.s64 	%rd2934, %rd2931, %rd2932;
	add.s64 	%rd2935, %rd2934, %rd2933;
	shr.u64 	%rd2936, %rd2935, 32;
	and.b64  	%rd2937, %rd2907, 4294967295;
	mul.wide.u32 	%rd2938, %r32, %r5509;
	add.s64 	%rd2939, %rd2936, %rd2937;
	add.s64 	%rd2940, %rd2939, %rd2938;
	shr.u64 	%rd2941, %rd2940, 32;
	and.b64  	%rd2942, %rd2912, 4294967295;
	mul.wide.u32 	%rd2943, %r31, %r5509;
	add.s64 	%rd2944, %rd2941, %rd2942;
	add.s64 	%rd2945, %rd2944, %rd2943;
	shr.u64 	%rd2946, %rd2945, 32;
	and.b64  	%rd2947, %rd2917, 4294967295;
	mul.wide.u32 	%rd2948, %r30, %r5509;
	add.s64 	%rd2949, %rd2946, %rd2947;
	add.s64 	%rd2950, %rd2949, %rd2948;
	shr.u64 	%rd2951, %rd2950, 32;
	and.b64  	%rd2952, %rd2921, 4294967295;
	mul.wide.u32 	%rd2953, %r29, %r5509;
	add.s64 	%rd2954, %rd2951, %rd2952;
	add.s64 	%rd2955, %rd2954, %rd2953;
	shr.u64 	%rd2956, %rd2955, 32;
	mul.wide.u32 	%rd2957, %r28, %r5509;
	add.s64 	%rd2958, %rd2956, %rd2922;
	add.s64 	%rd2959, %rd2958, %rd2957;
	shr.u64 	%rd2960, %rd2959, 32;
	and.b64  	%rd2961, %rd2930, 4294967295;
	mul.wide.u32 	%rd2962, %r35, %r5508;
	add.s64 	%rd2963, %rd2962, %rd2961;
	shr.u64 	%rd2964, %rd2963, 32;
	and.b64  	%rd2965, %rd2935, 4294967295;
	mul.wide.u32 	%rd2966, %r34, %r5508;
	add.s64 	%rd2967, %rd2964, %rd2965;
	add.s64 	%rd2968, %rd2967, %rd2966;
	shr.u64 	%rd2969, %rd2968, 32;
	and.b64  	%rd2970, %rd2940, 4294967295;
	mul.wide.u32 	%rd2971, %r33, %r5508;
	add.s64 	%rd2972, %rd2969, %rd2970;
	add.s64 	%rd2973, %rd2972, %rd2971;
	shr.u64 	%rd2974, %rd2973, 32;
	and.b64  	%rd2975, %rd2945, 4294967295;
	mul.wide.u32 	%rd2976, %r32, %r5508;
	add.s64 	%rd2977, %rd2974, %rd2975;
	add.s64 	%rd2978, %rd2977, %rd2976;
	shr.u64 	%rd2979, %rd2978, 32;
	and.b64  	%rd2980, %rd2950, 4294967295;
	mul.wide.u32 	%rd2981, %r31, %r5508;
	add.s64 	%rd2982, %rd2979, %rd2980;
	add.s64 	%rd2983, %rd2982, %rd2981;
	shr.u64 	%rd2984, %rd2983, 32;
	and.b64  	%rd2985, %rd2955, 4294967295;
	mul.wide.u32 	%rd2986, %r30, %r5508;
	add.s64 	%rd2987, %rd2984, %rd2985;
	add.s64 	%rd2988, %rd2987, %rd2986;
	shr.u64 	%rd2989, %rd2988, 32;
	and.b64  	%rd2990, %rd2959, 4294967295;
	mul.wide.u32 	%rd2991, %r29, %r5508;
	add.s64 	%rd2992, %rd2989, %rd2990;
	add.s64 	%rd2993, %rd2992, %rd2991;
	shr.u64 	%rd2994, %rd2993, 32;
	mul.wide.u32 	%rd2995, %r28, %r5508;
	add.s64 	%rd2996, %rd2994, %rd2960;
	add.s64 	%rd2997, %rd2996, %rd2995;
	shr.u64 	%rd2998, %rd2997, 32;
	and.b64  	%rd2999, %rd2968, 4294967295;
	mul.wide.u32 	%rd3000, %r35, %r5507;
	add.s64 	%rd3001, %rd3000, %rd2999;
	shr.u64 	%rd3002, %rd3001, 32;
	and.b64  	%rd3003, %rd2973, 4294967295;
	mul.wide.u32 	%rd3004, %r34, %r5507;
	add.s64 	%rd3005, %rd3002, %rd3003;
	add.s64 	%rd3006, %rd3005, %rd3004;
	shr.u64 	%rd3007, %rd3006, 32;
	and.b64  	%rd3008, %rd2978, 4294967295;
	mul.wide.u32 	%rd3009, %r33, %r5507;
	add.s64 	%rd3010, %rd3007, %rd3008;
	add.s64 	%rd3011, %rd3010, %rd3009;
	shr.u64 	%rd3012, %rd3011, 32;
	and.b64  	%rd3013, %rd2983, 4294967295;
	mul.wide.u32 	%rd3014, %r32, %r5507;
	add.s64 	%rd3015, %rd3012, %rd3013;
	add.s64 	%rd3016, %rd3015, %rd3014;
	shr.u64 	%rd3017, %rd3016, 32;
	and.b64  	%rd3018, %rd2988, 4294967295;
	mul.wide.u32 	%rd3019, %r31, %r5507;
	add.s64 	%rd3020, %rd3017, %rd3018;
	add.s64 	%rd3021, %rd3020, %rd3019;
	shr.u64 	%rd3022, %rd3021, 32;
	and.b64  	%rd3023, %rd2993, 4294967295;
	mul.wide.u32 	%rd3024, %r30, %r5507;
	add.s64 	%rd3025, %rd3022, %rd3023;
	add.s64 	%rd3026, %rd3025, %rd3024;
	shr.u64 	%rd3027, %rd3026, 32;
	and.b64  	%rd3028, %rd2997, 4294967295;
	mul.wide.u32 	%rd3029, %r29, %r5507;
	add.s64 	%rd3030, %rd3027, %rd3028;
	add.s64 	%rd3031, %rd3030, %rd3029;
	shr.u64 	%rd3032, %rd3031, 32;
	mul.wide.u32 	%rd3033, %r28, %r5507;
	add.s64 	%rd3034, %rd3032, %rd2998;
	add.s64 	%rd3035, %rd3034, %rd3033;
	shr.u64 	%rd3036, %rd3035, 32;
	and.b64  	%rd3037, %rd3006, 4294967295;
	mul.wide.u32 	%rd3038, %r35, %r5506;
	add.s64 	%rd3039, %rd3038, %rd3037;
	shr.u64 	%rd3040, %rd3039, 32;
	and.b64  	%rd3041, %rd3011, 4294967295;
	mul.wide.u32 	%rd3042, %r34, %r5506;
	add.s64 	%rd3043, %rd3040, %rd3041;
	add.s64 	%rd3044, %rd3043, %rd3042;
	shr.u64 	%rd3045, %rd3044, 32;
	and.b64  	%rd3046, %rd3016, 4294967295;
	mul.wide.u32 	%rd3047, %r33, %r5506;
	add.s64 	%rd3048, %rd3045, %rd3046;
	add.s64 	%rd3049, %rd3048, %rd3047;
	shr.u64 	%rd3050, %rd3049, 32;
	and.b64  	%rd3051, %rd3021, 4294967295;
	mul.wide.u32 	%rd3052, %r32, %r5506;
	add.s64 	%rd3053, %rd3050, %rd3051;
	add.s64 	%rd3054, %rd3053, %rd3052;
	shr.u64 	%rd3055, %rd3054, 32;
	and.b64  	%rd3056, %rd3026, 4294967295;
	mul.wide.u32 	%rd3057, %r31, %r5506;
	add.s64 	%rd3058, %rd3055, %rd3056;
	add.s64 	%rd3059, %rd3058, %rd3057;
	shr.u64 	%rd3060, %rd3059, 32;
	and.b64  	%rd3061, %rd3031, 4294967295;
	mul.wide.u32 	%rd3062, %r30, %r5506;
	add.s64 	%rd3063, %rd3060, %rd3061;
	add.s64 	%rd3064, %rd3063, %rd3062;
	shr.u64 	%rd3065, %rd3064, 32;
	and.b64  	%rd3066, %rd3035, 4294967295;
	mul.wide.u32 	%rd3067, %r29, %r5506;
	add.s64 	%rd3068, %rd3065, %rd3066;
	add.s64 	%rd3069, %rd3068, %rd3067;
	shr.u64 	%rd3070, %rd3069, 32;
	mul.wide.u32 	%rd3071, %r28, %r5506;
	add.s64 	%rd3072, %rd3070, %rd3036;
	add.s64 	%rd3073, %rd3072, %rd3071;
	shr.u64 	%rd3074, %rd3073, 32;
	and.b64  	%rd3075, %rd3044, 4294967295;
	mul.wide.u32 	%rd3076, %r35, %r5505;
	add.s64 	%rd3077, %rd3076, %rd3075;
	shr.u64 	%rd3078, %rd3077, 32;
	and.b64  	%rd3079, %rd3049, 4294967295;
	mul.wide.u32 	%rd3080, %r34, %r5505;
	add.s64 	%rd3081, %rd3078, %rd3079;
	add.s64 	%rd3082, %rd3081, %rd3080;
	shr.u64 	%rd3083, %rd3082, 32;
	and.b64  	%rd3084, %rd3054, 4294967295;
	mul.wide.u32 	%rd3085, %r33, %r5505;
	add.s64 	%rd3086, %rd3083, %rd3084;
	add.s64 	%rd3087, %rd3086, %rd3085;
	shr.u64 	%rd3088, %rd3087, 32;
	and.b64  	%rd3089, %rd3059, 4294967295;
	mul.wide.u32 	%rd3090, %r32, %r5505;
	add.s64 	%rd3091, %rd3088, %rd3089;
	add.s64 	%rd3092, %rd3091, %rd3090;
	shr.u64 	%rd3093, %rd3092, 32;
	and.b64  	%rd3094, %rd3064, 4294967295;
	mul.wide.u32 	%rd3095, %r31, %r5505;
	add.s64 	%rd3096, %rd3093, %rd3094;
	add.s64 	%rd3097, %rd3096, %rd3095;
	shr.u64 	%rd3098, %rd3097, 32;
	and.b64  	%rd3099, %rd3069, 4294967295;
	mul.wide.u32 	%rd3100, %r30, %r5505;
	add.s64 	%rd3101, %rd3098, %rd3099;
	add.s64 	%rd3102, %rd3101, %rd3100;
	shr.u64 	%rd3103, %rd3102, 32;
	and.b64  	%rd3104, %rd3073, 4294967295;
	mul.wide.u32 	%rd3105, %r29, %r5505;
	add.s64 	%rd3106, %rd3103, %rd3104;
	add.s64 	%rd3107, %rd3106, %rd3105;
	shr.u64 	%rd3108, %rd3107, 32;
	mul.wide.u32 	%rd3109, %r28, %r5505;
	add.s64 	%rd3110, %rd3108, %rd3074;
	add.s64 	%rd3111, %rd3110, %rd3109;
	shr.u64 	%rd3112, %rd3111, 32;
	and.b64  	%rd3113, %rd3082, 4294967295;
	mul.wide.u32 	%rd3114, %r35, %r5504;
	add.s64 	%rd3115, %rd3114, %rd3113;
	shr.u64 	%rd3116, %rd3115, 32;
	and.b64  	%rd3117, %rd3087, 4294967295;
	mul.wide.u32 	%rd3118, %r34, %r5504;
	add.s64 	%rd3119, %rd3116, %rd3117;
	add.s64 	%rd3120, %rd3119, %rd3118;
	shr.u64 	%rd3121, %rd3120, 32;
	and.b64  	%rd3122, %rd3092, 4294967295;
	mul.wide.u32 	%rd3123, %r33, %r5504;
	add.s64 	%rd3124, %rd3121, %rd3122;
	add.s64 	%rd3125, %rd3124, %rd3123;
	shr.u64 	%rd3126, %rd3125, 32;
	and.b64  	%rd3127, %rd3097, 4294967295;
	mul.wide.u32 	%rd3128, %r32, %r5504;
	add.s64 	%rd3129, %rd3126, %rd3127;
	add.s64 	%rd3130, %rd3129, %rd3128;
	shr.u64 	%rd3131, %rd3130, 32;
	and.b64  	%rd3132, %rd3102, 4294967295;
	mul.wide.u32 	%rd3133, %r31, %r5504;
	add.s64 	%rd3134, %rd3131, %rd3132;
	add.s64 	%rd3135, %rd3134, %rd3133;
	shr.u64 	%rd3136, %rd3135, 32;
	and.b64  	%rd3137, %rd3107, 4294967295;
	mul.wide.u32 	%rd3138, %r30, %r5504;
	add.s64 	%rd3139, %rd3136, %rd3137;
	add.s64 	%rd3140, %rd3139, %rd3138;
	shr.u64 	%rd3141, %rd3140, 32;
	and.b64  	%rd3142, %rd3111, 4294967295;
	mul.wide.u32 	%rd3143, %r29, %r5504;
	add.s64 	%rd3144, %rd3141, %rd3142;
	add.s64 	%rd3145, %rd3144, %rd3143;
	shr.u64 	%rd3146, %rd3145, 32;
	mul.wide.u32 	%rd3147, %r28, %r5504;
	add.s64 	%rd3148, %rd3146, %rd3112;
	add.s64 	%rd3149, %rd3148, %rd3147;
	shr.u64 	%rd3150, %rd3149, 32;
	{ .reg .b32 tmp; mov.b64 {tmp, %r2636}, %rd3149; }
	and.b64  	%rd3151, %rd3120, 4294967295;
	mul.lo.s64 	%rd3152, %rd3151, 977;
	and.b64  	%rd3153, %rd2862, 4294967295;
	and.b64  	%rd3154, %rd3152, 4294967295;
	add.s64 	%rd12895, %rd3154, %rd3153;
	shr.u64 	%rd3155, %rd3152, 32;
	shr.u64 	%rd3156, %rd12895, 32;
	add.s64 	%rd3157, %rd3156, %rd3155;
	and.b64  	%rd3158, %rd3125, 4294967295;
	mul.lo.s64 	%rd3159, %rd3158, 977;
	and.b64  	%rd3160, %rd2887, 4294967295;
	and.b64  	%rd3161, %rd3159, 4294967295;
	add.s64 	%rd3162, %rd3157, %rd3160;
	add.s64 	%rd3163, %rd3162, %rd3161;
	add.s64 	%rd12894, %rd3163, %rd3151;
	shr.u64 	%rd3164, %rd3159, 32;
	shr.u64 	%rd3165, %rd12894, 32;
	add.s64 	%rd3166, %rd3165, %rd3164;
	and.b64  	%rd3167, %rd3130, 4294967295;
	mul.lo.s64 	%rd3168, %rd3167, 977;
	and.b64  	%rd3169, %rd2925, 4294967295;
	and.b64  	%rd3170, %rd3168, 4294967295;
	add.s64 	%rd3171, %rd3166, %rd3169;
	add.s64 	%rd3172, %rd3171, %rd3170;
	add.s64 	%rd12893, %rd3172, %rd3158;
	shr.u64 	%rd3173, %rd3168, 32;
	shr.u64 	%rd3174, %rd12893, 32;
	add.s64 	%rd3175, %rd3174, %rd3173;
	and.b64  	%rd3176, %rd3135, 4294967295;
	mul.lo.s64 	%rd3177, %rd3176, 977;
	and.b64  	%rd3178, %rd2963, 4294967295;
	and.b64  	%rd3179, %rd3177, 4294967295;
	add.s64 	%rd3180, %rd3175, %rd3178;
	add.s64 	%rd3181, %rd3180, %rd3179;
	add.s64 	%rd12892, %rd3181, %rd3167;
	shr.u64 	%rd3182, %rd3177, 32;
	shr.u64 	%rd3183, %rd12892, 32;
	add.s64 	%rd3184, %rd3183, %rd3182;
	and.b64  	%rd3185, %rd3140, 4294967295;
	mul.lo.s64 	%rd3186, %rd3185, 977;
	and.b64  	%rd3187, %rd3001, 4294967295;
	and.b64  	%rd3188, %rd3186, 4294967295;
	add.s64 	%rd3189, %rd3184, %rd3187;
	add.s64 	%rd3190, %rd3189, %rd3188;
	add.s64 	%rd12891, %rd3190, %rd3176;
	shr.u64 	%rd3191, %rd3186, 32;
	shr.u64 	%rd3192, %rd12891, 32;
	add.s64 	%rd3193, %rd3192, %rd3191;
	and.b64  	%rd3194, %rd3145, 4294967295;
	mul.lo.s64 	%rd3195, %rd3194, 977;
	and.b64  	%rd3196, %rd3039, 4294967295;
	and.b64  	%rd3197, %rd3195, 4294967295;
	add.s64 	%rd3198, %rd3193, %rd3196;
	add.s64 	%rd3199, %rd3198, %rd3197;
	add.s64 	%rd12890, %rd3199, %rd3185;
	shr.u64 	%rd3200, %rd3195, 32;
	shr.u64 	%rd3201, %rd12890, 32;
	add.s64 	%rd3202, %rd3201, %rd3200;
	and.b64  	%rd3203, %rd3149, 4294967295;
	mul.lo.s64 	%rd3204, %rd3203, 977;
	and.b64  	%rd3205, %rd3077, 4294967295;
	and.b64  	%rd3206, %rd3204, 4294967295;
	add.s64 	%rd3207, %rd3202, %rd3205;
	add.s64 	%rd3208, %rd3207, %rd3206;
	add.s64 	%rd12889, %rd3208, %rd3194;
	shr.u64 	%rd3209, %rd3204, 32;
	shr.u64 	%rd3210, %rd12889, 32;
	add.s64 	%rd3211, %rd3210, %rd3209;
	mul.lo.s64 	%rd3212, %rd3150, 977;
	and.b64  	%rd3213, %rd3115, 4294967295;
	and.b64  	%rd3214, %rd3212, 4294967295;
	add.s64 	%rd3215, %rd3211, %rd3213;
	add.s64 	%rd3216, %rd3215, %rd3214;
	add.s64 	%rd12888, %rd3216, %rd3203;
	shr.u64 	%rd3217, %rd3212, 32;
	shr.u64 	%rd3218, %rd12888, 32;
	cvt.u32.u64 	%r2637, %rd3218;
	cvt.u32.u64 	%r2638, %rd3217;
	add.s32 	%r2639, %r2637, %r2638;
	add.s32 	%r322, %r2639, %r2636;
	setp.eq.s32 	%p304, %r322, 0;
	mov.pred 	%p2162, 0;
	@%p304 bra 	$L__BB0_206;
	cvt.u64.u32 	%rd3219, %r322;
	mul.wide.u32 	%rd3220, %r322, 977;
	shr.u64 	%rd3221, %rd3220, 32;
	and.b64  	%rd3222, %rd12895, 4294967295;
	and.b64  	%rd3223, %rd3220, 4294967295;
	add.s64 	%rd12895, %rd3223, %rd3222;
	shr.u64 	%rd3224, %rd12895, 32;
	and.b64  	%rd3225, %rd12894, 4294967295;
	add.s64 	%rd3226, %rd3221, %rd3225;
	add.s64 	%rd3227, %rd3226, %rd3219;
	add.s64 	%rd12894, %rd3227, %rd3224;
	setp.lt.u64 	%p306, %rd12894, 4294967296;
	@%p306 bra 	$L__BB0_206;
	shr.u64 	%rd3228, %rd12894, 32;
	and.b64  	%rd3229, %rd12893, 4294967295;
	add.s64 	%rd12893, %rd3228, %rd3229;
	setp.lt.u64 	%p308, %rd12893, 4294967296;
	@%p308 bra 	$L__BB0_206;
	shr.u64 	%rd3230, %rd12893, 32;
	and.b64  	%rd3231, %rd12892, 4294967295;
	add.s64 	%rd12892, %rd3230, %rd3231;
	setp.lt.u64 	%p310, %rd12892, 4294967296;
	@%p310 bra 	$L__BB0_206;
	shr.u64 	%rd3233, %rd12892, 32;
	and.b64  	%rd3234, %rd12891, 4294967295;
	add.s64 	%rd12891, %rd3233, %rd3234;
	setp.lt.u64 	%p312, %rd12891, 4294967296;
	mov.b64 	%rd12892, 4294967296;
	@%p312 bra 	$L__BB0_206;
	shr.u64 	%rd3236, %rd12891, 32;
	and.b64  	%rd3237, %rd12890, 4294967295;
	add.s64 	%rd12890, %rd3236, %rd3237;
	setp.lt.u64 	%p314, %rd12890, 4294967296;
	mov.b64 	%rd12891, 4294967296;
	mov.u64 	%rd12892, %rd12891;
	@%p314 bra 	$L__BB0_206;
	shr.u64 	%rd3239, %rd12890, 32;
	and.b64  	%rd3240, %rd12889, 4294967295;
	add.s64 	%rd12889, %rd3239, %rd3240;
	setp.lt.u64 	%p316, %rd12889, 4294967296;
	mov.b64 	%rd12890, 4294967296;
	mov.u64 	%rd12891, %rd12890;
	mov.u64 	%rd12892, %rd12890;
	@%p316 bra 	$L__BB0_206;
	shr.u64 	%rd3242, %rd12889, 32;
	and.b64  	%rd3243, %rd12888, 4294967295;
	add.s64 	%rd3244, %rd3242, %rd3243;
	setp.gt.u64 	%p2162, %rd3244, 4294967295;
	min.u64 	%rd12888, %rd3244, 4294967296;
	mov.b64 	%rd12889, 4294967296;
	mov.u64 	%rd12890, %rd12889;
	mov.u64 	%rd12891, %rd12889;
	mov.u64 	%rd12892, %rd12889;
$L__BB0_206:
	cvt.u32.u64 	%r5591, %rd12895;
	cvt.u32.u64 	%r5590, %rd12894;
	cvt.u32.u64 	%r5589, %rd12893;
	cvt.u32.u64 	%r5588, %rd12892;
	cvt.u32.u64 	%r5587, %rd12891;
	cvt.u32.u64 	%r5586, %rd12890;
	cvt.u32.u64 	%r5585, %rd12889;
	cvt.u32.u64 	%r5584, %rd12888;
	setp.lt.u32 	%p317, %r6022, %r5584;
	or.pred  	%p318, %p2162, %p317;
	@%p318 bra 	$L__BB0_220;
	setp.gt.u32 	%p319, %r6022, %r5584;
	@%p319 bra 	$L__BB0_221;
	setp.lt.u32 	%p320, %r81, %r5585;
	@%p320 bra 	$L__BB0_220;
	setp.gt.u32 	%p321, %r81, %r5585;
	@%p321 bra 	$L__BB0_221;
	setp.lt.u32 	%p322, %r180, %r5586;
	@%p322 bra 	$L__BB0_220;
	setp.gt.u32 	%p323, %r180, %r5586;
	@%p323 bra 	$L__BB0_221;
	setp.lt.u32 	%p324, %r279, %r5587;
	@%p324 bra 	$L__BB0_220;
	setp.gt.u32 	%p325, %r279, %r5587;
	@%p325 bra 	$L__BB0_221;
	setp.lt.u32 	%p326, %r280, %r5588;
	@%p326 bra 	$L__BB0_220;
	setp.gt.u32 	%p327, %r280, %r5588;
	@%p327 bra 	$L__BB0_221;
	setp.lt.u32 	%p328, %r79, %r5589;
	@%p328 bra 	$L__BB0_220;
	setp.gt.u32 	%p329, %r79, %r5589;
	@%p329 bra 	$L__BB0_221;
	setp.lt.u32 	%p330, %r80, %r5590;
	@%p330 bra 	$L__BB0_220;
	setp.gt.u32 	%p331, %r80, %r5590;
	setp.gt.u32 	%p332, %r281, %r5591;
	or.pred  	%p333, %p331, %p332;
	@%p333 bra 	$L__BB0_221;
$L__BB0_220:
	// begin inline asm
	sub.cc.u32 %r5591, %r5591, %r281;
	subc.cc.u32 %r5590, %r5590, %r80;
	subc.cc.u32 %r5589, %r5589, %r79;
	subc.cc.u32 %r5588, %r5588, %r280;
	subc.cc.u32 %r5587, %r5587, %r279;
	subc.cc.u32 %r5586, %r5586, %r180;
	subc.cc.u32 %r5585, %r5585, %r81;
	subc.u32 %r5584, %r5584, %r78;
	
	// end inline asm
$L__BB0_221:
	setp.gt.u32 	%p334, %r5584, %r6022;
	@%p334 bra 	$L__BB0_234;
	bra.uni 	$L__BB0_235;
$L__BB0_222:
	setp.gt.u32 	%p336, %r5585, %r81;
	@%p336 bra 	$L__BB0_234;
	setp.lt.u32 	%p337, %r5585, %r81;
	@%p337 bra 	$L__BB0_236;
	setp.gt.u32 	%p338, %r5586, %r180;
	@%p338 bra 	$L__BB0_234;
	setp.lt.u32 	%p339, %r5586, %r180;
	@%p339 bra 	$L__BB0_236;
	setp.gt.u32 	%p340, %r5587, %r279;
	@%p340 bra 	$L__BB0_234;
	setp.lt.u32 	%p341, %r5587, %r279;
	@%p341 bra 	$L__BB0_236;
	setp.gt.u32 	%p342, %r5588, %r280;
	@%p342 bra 	$L__BB0_234;
	setp.lt.u32 	%p343, %r5588, %r280;
	@%p343 bra 	$L__BB0_236;
	setp.gt.u32 	%p344, %r5589, %r79;
	@%p344 bra 	$L__BB0_234;
	setp.lt.u32 	%p345, %r5589, %r79;
	@%p345 bra 	$L__BB0_236;
	setp.gt.u32 	%p346, %r5590, %r80;
	@%p346 bra 	$L__BB0_234;
	setp.lt.u32 	%p347, %r5590, %r80;
	setp.lt.u32 	%p348, %r5591, %r281;
	or.pred  	%p349, %p347, %p348;
	@%p349 bra 	$L__BB0_236;
$L__BB0_234:
	// begin inline asm
	sub.cc.u32 %r5591, %r5591, %r281;
	subc.cc.u32 %r5590, %r5590, %r80;
	subc.cc.u32 %r5589, %r5589, %r79;
	subc.cc.u32 %r5588, %r5588, %r280;
	subc.cc.u32 %r5587, %r5587, %r279;
	subc.cc.u32 %r5586, %r5586, %r180;
	subc.cc.u32 %r5585, %r5585, %r81;
	subc.u32 %r5584, %r5584, %r78;
	
	// end inline asm
	bra.uni 	$L__BB0_236;
$L__BB0_235:
	setp.lt.u32 	%p335, %r5584, %r6022;
	@%p335 bra 	$L__BB0_236;
	bra.uni 	$L__BB0_222;
$L__BB0_236:
	mul.wide.u32 	%rd3246, %r5575, %r43;
	shr.u64 	%rd3247, %rd3246, 32;
	mul.wide.u32 	%rd3248, %r5574, %r43;
	add.s64 	%rd3249, %rd3247, %rd3248;
	shr.u64 	%rd3250, %rd3249, 32;
	mul.wide.u32 	%rd3251, %r5573, %r43;
	add.s64 	%rd3252, %rd3250, %rd3251;
	shr.u64 	%rd3253, %rd3252, 32;
	mul.wide.u32 	%rd3254, %r5572, %r43;
	add.s64 	%rd3255, %rd3253, %rd3254;
	shr.u64 	%rd3256, %rd3255, 32;
	mul.wide.u32 	%rd3257, %r5571, %r43;
	add.s64 	%rd3258, %rd3256, %rd3257;
	shr.u64 	%rd3259, %rd3258, 32;
	mul.wide.u32 	%rd3260, %r5570, %r43;
	add.s64 	%rd3261, %rd3259, %rd3260;
	shr.u64 	%rd3262, %rd3261, 32;
	mul.wide.u32 	%rd3263, %r5569, %r43;
	add.s64 	%rd3264, %rd3262, %rd3263;
	shr.u64 	%rd3265, %rd3264, 32;
	mul.wide.u32 	%rd3266, %r5568, %r43;
	add.s64 	%rd3267, %rd3265, %rd3266;
	shr.u64 	%rd3268, %rd3267, 32;
	and.b64  	%rd3269, %rd3249, 4294967295;
	mul.wide.u32 	%rd3270, %r5575, %r42;
	add.s64 	%rd3271, %rd3270, %rd3269;
	shr.u64 	%rd3272, %rd3271, 32;
	and.b64  	%rd3273, %rd3252, 4294967295;
	mul.wide.u32 	%rd3274, %r5574, %r42;
	add.s64 	%rd3275, %rd3272, %rd3273;
	add.s64 	%rd3276, %rd3275, %rd3274;
	shr.u64 	%rd3277, %rd3276, 32;
	and.b64  	%rd3278, %rd3255, 4294967295;
	mul.wide.u32 	%rd3279, %r5573, %r42;
	add.s64 	%rd3280, %rd3277, %rd3278;
	add.s64 	%rd3281, %rd3280, %rd3279;
	shr.u64 	%rd3282, %rd3281, 32;
	and.b64  	%rd3283, %rd3258, 4294967295;
	mul.wide.u32 	%rd3284, %r5572, %r42;
	add.s64 	%rd3285, %rd3282, %rd3283;
	add.s64 	%rd3286, %rd3285, %rd3284;
	shr.u64 	%rd3287, %rd3286, 32;
	and.b64  	%rd3288, %rd3261, 4294967295;
	mul.wide.u32 	%rd3289, %r5571, %r42;
	add.s64 	%rd3290, %rd3287, %rd3288;
	add.s64 	%rd3291, %rd3290, %rd3289;
	shr.u64 	%rd3292, %rd3291, 32;
	and.b64  	%rd3293, %rd3264, 4294967295;
	mul.wide.u32 	%rd3294, %r5570, %r42;
	add.s64 	%rd3295, %rd3292, %rd3293;
	add.s64 	%rd3296, %rd3295, %rd3294;
	shr.u64 	%rd3297, %rd3296, 32;
	and.b64  	%rd3298, %rd3267, 4294967295;
	mul.wide.u32 	%rd3299, %r5569, %r42;
	add.s64 	%rd3300, %rd3297, %rd3298;
	add.s64 	%rd3301, %rd3300, %rd3299;
	shr.u64 	%rd3302, %rd3301, 32;
	mul.wide.u32 	%rd3303, %r5568, %r42;
	add.s64 	%rd3304, %rd3302, %rd3268;
	add.s64 	%rd3305, %rd3304, %rd3303;
	shr.u64 	%rd3306, %rd3305, 32;
	and.b64  	%rd3307, %rd3276, 4294967295;
	mul.wide.u32 	%rd3308, %r5575, %r41;
	add.s64 	%rd3309, %rd3308, %rd3307;
	shr.u64 	%rd3310, %rd3309, 32;
	and.b64  	%rd3311, %rd3281, 4294967295;
	mul.wide.u32 	%rd3312, %r5574, %r41;
	add.s64 	%rd3313, %rd3310, %rd3311;
	add.s64 	%rd3314, %rd3313, %rd3312;
	shr.u64 	%rd3315, %rd3314, 32;
	and.b64  	%rd3316, %rd3286, 4294967295;
	mul.wide.u32 	%rd3317, %r5573, %r41;
	add.s64 	%rd3318, %rd3315, %rd3316;
	add.s64 	%rd3319, %rd3318, %rd3317;
	shr.u64 	%rd3320, %rd3319, 32;
	and.b64  	%rd3321, %rd3291, 4294967295;
	mul.wide.u32 	%rd3322, %r5572, %r41;
	add.s64 	%rd3323, %rd3320, %rd3321;
	add.s64 	%rd3324, %rd3323, %rd3322;
	shr.u64 	%rd3325, %rd3324, 32;
	and.b64  	%rd3326, %rd3296, 4294967295;
	mul.wide.u32 	%rd3327, %r5571, %r41;
	add.s64 	%rd3328, %rd3325, %rd3326;
	add.s64 	%rd3329, %rd3328, %rd3327;
	shr.u64 	%rd3330, %rd3329, 32;
	and.b64  	%rd3331, %rd3301, 4294967295;
	mul.wide.u32 	%rd3332, %r5570, %r41;
	add.s64 	%rd3333, %rd3330, %rd3331;
	add.s64 	%rd3334, %rd3333, %rd3332;
	shr.u64 	%rd3335, %rd3334, 32;
	and.b64  	%rd3336, %rd3305, 4294967295;
	mul.wide.u32 	%rd3337, %r5569, %r41;
	add.s64 	%rd3338, %rd3335, %rd3336;
	add.s64 	%rd3339, %rd3338, %rd3337;
	shr.u64 	%rd3340, %rd3339, 32;
	mul.wide.u32 	%rd3341, %r5568, %r41;
	add.s64 	%rd3342, %rd3340, %rd3306;
	add.s64 	%rd3343, %rd3342, %rd3341;
	shr.u64 	%rd3344, %rd3343, 32;
	and.b64  	%rd3345, %rd3314, 4294967295;
	mul.wide.u32 	%rd3346, %r5575, %r40;
	add.s64 	%rd3347, %rd3346, %rd3345;
	shr.u64 	%rd3348, %rd3347, 32;
	and.b64  	%rd3349, %rd3319, 4294967295;
	mul.wide.u32 	%rd3350, %r5574, %r40;
	add.s64 	%rd3351, %rd3348, %rd3349;
	add.s64 	%rd3352, %rd3351, %rd3350;
	shr.u64 	%rd3353, %rd3352, 32;
	and.b64  	%rd3354, %rd3324, 4294967295;
	mul.wide.u32 	%rd3355, %r5573, %r40;
	add.s64 	%rd3356, %rd3353, %rd3354;
	add.s64 	%rd3357, %rd3356, %rd3355;
	shr.u64 	%rd3358, %rd3357, 32;
	and.b64  	%rd3359, %rd3329, 4294967295;
	mul.wide.u32 	%rd3360, %r5572, %r40;
	add.s64 	%rd3361, %rd3358, %rd3359;
	add.s64 	%rd3362, %rd3361, %rd3360;
	shr.u64 	%rd3363, %rd3362, 32;
	and.b64  	%rd3364, %rd3334, 4294967295;
	mul.wide.u32 	%rd3365, %r5571, %r40;
	add.s64 	%rd3366, %rd3363, %rd3364;
	add.s64 	%rd3367, %rd3366, %rd3365;
	shr.u64 	%rd3368, %rd3367, 32;
	and.b64  	%rd3369, %rd3339, 4294967295;
	mul.wide.u32 	%rd3370, %r5570, %r40;
	add.s64 	%rd3371, %rd3368, %rd3369;
	add.s64 	%rd3372, %rd3371, %rd3370;
	shr.u64 	%rd3373, %rd3372, 32;
	and.b64  	%rd3374, %rd3343, 4294967295;
	mul.wide.u32 	%rd3375, %r5569, %r40;
	add.s64 	%rd3376, %rd3373, %rd3374;
	add.s64 	%rd3377, %rd3376, %rd3375;
	shr.u64 	%rd3378, %rd3377, 32;
	mul.wide.u32 	%rd3379, %r5568, %r40;
	add.s64 	%rd3380, %rd3378, %rd3344;
	add.s64 	%rd3381, %rd3380, %rd3379;
	shr.u64 	%rd3382, %rd3381, 32;
	and.b64  	%rd3383, %rd3352, 4294967295;
	mul.wide.u32 	%rd3384, %r5575, %r39;
	add.s64 	%rd3385, %rd3384, %rd3383;
	shr.u64 	%rd3386, %rd3385, 32;
	and.b64  	%rd3387, %rd3357, 4294967295;
	mul.wide.u32 	%rd3388, %r5574, %r39;
	add.s64 	%rd3389, %rd3386, %rd3387;
	add.s64 	%rd3390, %rd3389, %rd3388;
	shr.u64 	%rd3391, %rd3390, 32;
	and.b64  	%rd3392, %rd3362, 4294967295;
	mul.wide.u32 	%rd3393, %r5573, %r39;
	add.s64 	%rd3394, %rd3391, %rd3392;
	add.s64 	%rd3395, %rd3394, %rd3393;
	shr.u64 	%rd3396, %rd3395, 32;
	and.b64  	%rd3397, %rd3367, 4294967295;
	mul.wide.u32 	%rd3398, %r5572, %r39;
	add.s64 	%rd3399, %rd3396, %rd3397;
	add.s64 	%rd3400, %rd3399, %rd3398;
	shr.u64 	%rd3401, %rd3400, 32;
	and.b64  	%rd3402, %rd3372, 4294967295;
	mul.wide.u32 	%rd3403, %r5571, %r39;
	add.s64 	%rd3404, %rd3401, %rd3402;
	add.s64 	%rd3405, %rd3404, %rd3403;
	shr.u64 	%rd3406, %rd3405, 32;
	and.b64  	%rd3407, %rd3377, 4294967295;
	mul.wide.u32 	%rd3408, %r5570, %r39;
	add.s64 	%rd3409, %rd3406, %rd3407;
	add.s64 	%rd3410, %rd3409, %rd3408;
	shr.u64 	%rd3411, %rd3410, 32;
	and.b64  	%rd3412, %rd3381, 4294967295;
	mul.wide.u32 	%rd3413, %r5569, %r39;
	add.s64 	%rd3414, %rd3411, %rd3412;
	add.s64 	%rd3415, %rd3414, %rd3413;
	shr.u64 	%rd3416, %rd3415, 32;
	mul.wide.u32 	%rd3417, %r5568, %r39;
	add.s64 	%rd3418, %rd3416, %rd3382;
	add.s64 	%rd3419, %rd3418, %rd3417;
	shr.u64 	%rd3420, %rd3419, 32;
	and.b64  	%rd3421, %rd3390, 4294967295;
	mul.wide.u32 	%rd3422, %r5575, %r38;
	add.s64 	%rd3423, %rd3422, %rd3421;
	shr.u64 	%rd3424, %rd3423, 32;
	and.b64  	%rd3425, %rd3395, 4294967295;
	mul.wide.u32 	%rd3426, %r5574, %r38;
	add.s64 	%rd3427, %rd3424, %rd3425;
	add.s64 	%rd3428, %rd3427, %rd3426;
	shr.u64 	%rd3429, %rd3428, 32;
	and.b64  	%rd3430, %rd3400, 4294967295;
	mul.wide.u32 	%rd3431, %r5573, %r38;
	add.s64 	%rd3432, %rd3429, %rd3430;
	add.s64 	%rd3433, %rd3432, %rd3431;
	shr.u64 	%rd3434, %rd3433, 32;
	and.b64  	%rd3435, %rd3405, 4294967295;
	mul.wide.u32 	%rd3436, %r5572, %r38;
	add.s64 	%rd3437, %rd3434, %rd3435;
	add.s64 	%rd3438, %rd3437, %rd3436;
	shr.u64 	%rd3439, %rd3438, 32;
	and.b64  	%rd3440, %rd3410, 4294967295;
	mul.wide.u32 	%rd3441, %r5571, %r38;
	add.s64 	%rd3442, %rd3439, %rd3440;
	add.s64 	%rd3443, %rd3442, %rd3441;
	shr.u64 	%rd3444, %rd3443, 32;
	and.b64  	%rd3445, %rd3415, 4294967295;
	mul.wide.u32 	%rd3446, %r5570, %r38;
	add.s64 	%rd3447, %rd3444, %rd3445;
	add.s64 	%rd3448, %rd3447, %rd3446;
	shr.u64 	%rd3449, %rd3448, 32;
	and.b64  	%rd3450, %rd3419, 4294967295;
	mul.wide.u32 	%rd3451, %r5569, %r38;
	add.s64 	%rd3452, %rd3449, %rd3450;
	add.s64 	%rd3453, %rd3452, %rd3451;
	shr.u64 	%rd3454, %rd3453, 32;
	mul.wide.u32 	%rd3455, %r5568, %r38;
	add.s64 	%rd3456, %rd3454, %rd3420;
	add.s64 	%rd3457, %rd3456, %rd3455;
	shr.u64 	%rd3458, %rd3457, 32;
	and.b64  	%rd3459, %rd3428, 4294967295;
	mul.wide.u32 	%rd3460, %r5575, %r37;
	add.s64 	%rd3461, %rd3460, %rd3459;
	shr.u64 	%rd3462, %rd3461, 32;
	and.b64  	%rd3463, %rd3433, 4294967295;
	mul.wide.u32 	%rd3464, %r5574, %r37;
	add.s64 	%rd3465, %rd3462, %rd3463;
	add.s64 	%rd3466, %rd3465, %rd3464;
	shr.u64 	%rd3467, %rd3466, 32;
	and.b64  	%rd3468, %rd3438, 4294967295;
	mul.wide.u32 	%rd3469, %r5573, %r37;
	add.s64 	%rd3470, %rd3467, %rd3468;
	add.s64 	%rd3471, %rd3470, %rd3469;
	shr.u64 	%rd3472, %rd3471, 32;
	and.b64  	%rd3473, %rd3443, 4294967295;
	mul.wide.u32 	%rd3474, %r5572, %r37;
	add.s64 	%rd3475, %rd3472, %rd3473;
	add.s64 	%rd3476, %rd3475, %rd3474;
	shr.u64 	%rd3477, %rd3476, 32;
	and.b64  	%rd3478, %rd3448, 4294967295;
	mul.wide.u32 	%rd3479, %r5571, %r37;
	add.s64 	%rd3480, %rd3477, %rd3478;
	add.s64 	%rd3481, %rd3480, %rd3479;
	shr.u64 	%rd3482, %rd3481, 32;
	and.b64  	%rd3483, %rd3453, 4294967295;
	mul.wide.u32 	%rd3484, %r5570, %r37;
	add.s64 	%rd3485, %rd3482, %rd3483;
	add.s64 	%rd3486, %rd3485, %rd3484;
	shr.u64 	%rd3487, %rd3486, 32;
	and.b64  	%rd3488, %rd3457, 4294967295;
	mul.wide.u32 	%rd3489, %r5569, %r37;
	add.s64 	%rd3490, %rd3487, %rd3488;
	add.s64 	%rd3491, %rd3490, %rd3489;
	shr.u64 	%rd3492, %rd3491, 32;
	mul.wide.u32 	%rd3493, %r5568, %r37;
	add.s64 	%rd3494, %rd3492, %rd3458;
	add.s64 	%rd3495, %rd3494, %rd3493;
	shr.u64 	%rd3496, %rd3495, 32;
	and.b64  	%rd3497, %rd3466, 4294967295;
	mul.wide.u32 	%rd3498, %r5575, %r36;
	add.s64 	%rd3499, %rd3498, %rd3497;
	shr.u64 	%rd3500, %rd3499, 32;
	and.b64  	%rd3501, %rd3471, 4294967295;
	mul.wide.u32 	%rd3502, %r5574, %r36;
	add.s64 	%rd3503, %rd3500, %rd3501;
	add.s64 	%rd3504, %rd3503, %rd3502;
	shr.u64 	%rd3505, %rd3504, 32;
	and.b64  	%rd3506, %rd3476, 4294967295;
	mul.wide.u32 	%rd3507, %r5573, %r36;
	add.s64 	%rd3508, %rd3505, %rd3506;
	add.s64 	%rd3509, %rd3508, %rd3507;
	shr.u64 	%rd3510, %rd3509, 32;
	and.b64  	%rd3511, %rd3481, 4294967295;
	mul.wide.u32 	%rd3512, %r5572, %r36;
	add.s64 	%rd3513, %rd3510, %rd3511;
	add.s64 	%rd3514, %rd3513, %rd3512;
	shr.u64 	%rd3515, %rd3514, 32;
	and.b64  	%rd3516, %rd3486, 4294967295;
	mul.wide.u32 	%rd3517, %r5571, %r36;
	add.s64 	%rd3518, %rd3515, %rd3516;
	add.s64 	%rd3519, %rd3518, %rd3517;
	shr.u64 	%rd3520, %rd3519, 32;
	and.b64  	%rd3521, %rd3491, 4294967295;
	mul.wide.u32 	%rd3522, %r5570, %r36;
	add.s64 	%rd3523, %rd3520, %rd3521;
	add.s64 	%rd3524, %rd3523, %rd3522;
	shr.u64 	%rd3525, %rd3524, 32;
	and.b64  	%rd3526, %rd3495, 4294967295;
	mul.wide.u32 	%rd3527, %r5569, %r36;
	add.s64 	%rd3528, %rd3525, %rd3526;
	add.s64 	%rd3529, %rd3528, %rd3527;
	shr.u64 	%rd3530, %rd3529, 32;
	mul.wide.u32 	%rd3531, %r5568, %r36;
	add.s64 	%rd3532, %rd3530, %rd3496;
	add.s64 	%rd3533, %rd3532, %rd3531;
	shr.u64 	%rd3534, %rd3533, 32;
	{ .reg .b32 tmp; mov.b64 {tmp, %r2688}, %rd3533; }
	and.b64  	%rd3535, %rd3504, 4294967295;
	mul.lo.s64 	%rd3536, %rd3535, 977;
	and.b64  	%rd3537, %rd3246, 4294967295;
	and.b64  	%rd3538, %rd3536, 4294967295;
	add.s64 	%rd12903, %rd3538, %rd3537;
	shr.u64 	%rd3539, %rd3536, 32;
	shr.u64 	%rd3540, %rd12903, 32;
	add.s64 	%rd3541, %rd3540, %rd3539;
	and.b64  	%rd3542, %rd3509, 4294967295;
	mul.lo.s64 	%rd3543, %rd3542, 977;
	and.b64  	%rd3544, %rd3271, 4294967295;
	and.b64  	%rd3545, %rd3543, 4294967295;
	add.s64 	%rd3546, %rd3541, %rd3544;
	add.s64 	%rd3547, %rd3546, %rd3545;
	add.s64 	%rd12902, %rd3547, %rd3535;
	shr.u64 	%rd3548, %rd3543, 32;
	shr.u64 	%rd3549, %rd12902, 32;
	add.s64 	%rd3550, %rd3549, %rd3548;
	and.b64  	%rd3551, %rd3514, 4294967295;
	mul.lo.s64 	%rd3552, %rd3551, 977;
	and.b64  	%rd3553, %rd3309, 4294967295;
	and.b64  	%rd3554, %rd3552, 4294967295;
	add.s64 	%rd3555, %rd3550, %rd3553;
	add.s64 	%rd3556, %rd3555, %rd3554;
	add.s64 	%rd12901, %rd3556, %rd3542;
	shr.u64 	%rd3557, %rd3552, 32;
	shr.u64 	%rd3558, %rd12901, 32;
	add.s64 	%rd3559, %rd3558, %rd3557;
	and.b64  	%rd3560, %rd3519, 4294967295;
	mul.lo.s64 	%rd3561, %rd3560, 977;
	and.b64  	%rd3562, %rd3347, 4294967295;
	and.b64  	%rd3563, %rd3561, 4294967295;
	add.s64 	%rd3564, %rd3559, %rd3562;
	add.s64 	%rd3565, %rd3564, %rd3563;
	add.s64 	%rd12900, %rd3565, %rd3551;
	shr.u64 	%rd3566, %rd3561, 32;
	shr.u64 	%rd3567, %rd12900, 32;
	add.s64 	%rd3568, %rd3567, %rd3566;
	and.b64  	%rd3569, %rd3524, 4294967295;
	mul.lo.s64 	%rd3570, %rd3569, 977;
	and.b64  	%rd3571, %rd3385, 4294967295;
	and.b64  	%rd3572, %rd3570, 4294967295;
	add.s64 	%rd3573, %rd3568, %rd3571;
	add.s64 	%rd3574, %rd3573, %rd3572;
	add.s64 	%rd12899, %rd3574, %rd3560;
	shr.u64 	%rd3575, %rd3570, 32;
	shr.u64 	%rd3576, %rd12899, 32;
	add.s64 	%rd3577, %rd3576, %rd3575;
	and.b64  	%rd3578, %rd3529, 4294967295;
	mul.lo.s64 	%rd3579, %rd3578, 977;
	and.b64  	%rd3580, %rd3423, 4294967295;
	and.b64  	%rd3581, %rd3579, 4294967295;
	add.s64 	%rd3582, %rd3577, %rd3580;
	add.s64 	%rd3583, %rd3582, %rd3581;
	add.s64 	%rd12898, %rd3583, %rd3569;
	shr.u64 	%rd3584, %rd3579, 32;
	shr.u64 	%rd3585, %rd12898, 32;
	add.s64 	%rd3586, %rd3585, %rd3584;
	and.b64  	%rd3587, %rd3533, 4294967295;
	mul.lo.s64 	%rd3588, %rd3587, 977;
	and.b64  	%rd3589, %rd3461, 4294967295;
	and.b64  	%rd3590, %rd3588, 4294967295;
	add.s64 	%rd3591, %rd3586, %rd3589;
	add.s64 	%rd3592, %rd3591, %rd3590;
	add.s64 	%rd12897, %rd3592, %rd3578;
	shr.u64 	%rd3593, %rd3588, 32;
	shr.u64 	%rd3594, %rd12897, 32;
	add.s64 	%rd3595, %rd3594, %rd3593;
	mul.lo.s64 	%rd3596, %rd3534, 977;
	and.b64  	%rd3597, %rd3499, 4294967295;
	and.b64  	%rd3598, %rd3596, 4294967295;
	add.s64 	%rd3599, %rd3595, %rd3597;
	add.s64 	%rd3600, %rd3599, %rd3598;
	add.s64 	%rd12896, %rd3600, %rd3587;
	shr.u64 	%rd3601, %rd3596, 32;
	shr.u64 	%rd3602, %rd12896, 32;
	cvt.u32.u64 	%r2689, %rd3602;
	cvt.u32.u64 	%r2690, %rd3601;
	add.s32 	%r2691, %r2689, %r2690;
	add.s32 	%r371, %r2691, %r2688;
	setp.eq.s32 	%p351, %r371, 0;
	mov.pred 	%p2163, 0;
	@%p351 bra 	$L__BB0_244;
	cvt.u64.u32 	%rd3603, %r371;
	mul.wide.u32 	%rd3604, %r371, 977;
	shr.u64 	%rd3605, %rd3604, 32;
	and.b64  	%rd3606, %rd12903, 4294967295;
	and.b64  	%rd3607, %rd3604, 4294967295;
	add.s64 	%rd12903, %rd3607, %rd3606;
	shr.u64 	%rd3608, %rd12903, 32;
	and.b64  	%rd3609, %rd12902, 4294967295;
	add.s64 	%rd3610, %rd3605, %rd3609;
	add.s64 	%rd3611, %rd3610, %rd3603;
	add.s64 	%rd12902, %rd3611, %rd3608;
	setp.lt.u64 	%p353, %rd12902, 4294967296;
	@%p353 bra 	$L__BB0_244;
	shr.u64 	%rd3612, %rd12902, 32;
	and.b64  	%rd3613, %rd12901, 4294967295;
	add.s64 	%rd12901, %rd3612, %rd3613;
	setp.lt.u64 	%p355, %rd12901, 4294967296;
	@%p355 bra 	$L__BB0_244;
	shr.u64 	%rd3614, %rd12901, 32;
	and.b64  	%rd3615, %rd12900, 4294967295;
	add.s64 	%rd12900, %rd3614, %rd3615;
	setp.lt.u64 	%p357, %rd12900, 4294967296;
	@%p357 bra 	$L__BB0_244;
	shr.u64 	%rd3617, %rd12900, 32;
	and.b64  	%rd3618, %rd12899, 4294967295;
	add.s64 	%rd12899, %rd3617, %rd3618;
	setp.lt.u64 	%p359, %rd12899, 4294967296;
	mov.b64 	%rd12900, 4294967296;
	@%p359 bra 	$L__BB0_244;
	shr.u64 	%rd3620, %rd12899, 32;
	and.b64  	%rd3621, %rd12898, 4294967295;
	add.s64 	%rd12898, %rd3620, %rd3621;
	setp.lt.u64 	%p361, %rd12898, 4294967296;
	mov.b64 	%rd12899, 4294967296;
	mov.u64 	%rd12900, %rd12899;
	@%p361 bra 	$L__BB0_244;
	shr.u64 	%rd3623, %rd12898, 32;
	and.b64  	%rd3624, %rd12897, 4294967295;
	add.s64 	%rd12897, %rd3623, %rd3624;
	setp.lt.u64 	%p363, %rd12897, 4294967296;
	mov.b64 	%rd12898, 4294967296;
	mov.u64 	%rd12899, %rd12898;
	mov.u64 	%rd12900, %rd12898;
	@%p363 bra 	$L__BB0_244;
	shr.u64 	%rd3626, %rd12897, 32;
	and.b64  	%rd3627, %rd12896, 4294967295;
	add.s64 	%rd3628, %rd3626, %rd3627;
	setp.gt.u64 	%p2163, %rd3628, 4294967295;
	min.u64 	%rd12896, %rd3628, 4294967296;
	mov.b64 	%rd12897, 4294967296;
	mov.u64 	%rd12898, %rd12897;
	mov.u64 	%rd12899, %rd12897;
	mov.u64 	%rd12900, %rd12897;
$L__BB0_244:
	ld.const.u32 	%r377, [const_p+16];
	ld.const.u32 	%r378, [const_p+12];
	ld.const.u32 	%r379, [const_p];
	cvt.u32.u64 	%r5607, %rd12903;
	cvt.u32.u64 	%r5606, %rd12902;
	cvt.u32.u64 	%r5605, %rd12901;
	cvt.u32.u64 	%r5604, %rd12900;
	cvt.u32.u64 	%r5603, %rd12899;
	cvt.u32.u64 	%r5602, %rd12898;
	cvt.u32.u64 	%r5601, %rd12897;
	cvt.u32.u64 	%r5600, %rd12896;
	setp.lt.u32 	%p364, %r6022, %r5600;
	or.pred  	%p365, %p2163, %p364;
	@%p365 bra 	$L__BB0_258;
	setp.gt.u32 	%p366, %r6022, %r5600;
	@%p366 bra 	$L__BB0_259;
	setp.lt.u32 	%p367, %r81, %r5601;
	@%p367 bra 	$L__BB0_258;
	setp.gt.u32 	%p368, %r81, %r5601;
	@%p368 bra 	$L__BB0_259;
	setp.lt.u32 	%p369, %r180, %r5602;
	@%p369 bra 	$L__BB0_258;
	setp.gt.u32 	%p370, %r180, %r5602;
	@%p370 bra 	$L__BB0_259;
	setp.lt.u32 	%p371, %r377, %r5603;
	@%p371 bra 	$L__BB0_258;
	setp.gt.u32 	%p372, %r377, %r5603;
	@%p372 bra 	$L__BB0_259;
	setp.lt.u32 	%p373, %r378, %r5604;
	@%p373 bra 	$L__BB0_258;
	setp.gt.u32 	%p374, %r378, %r5604;
	@%p374 bra 	$L__BB0_259;
	setp.lt.u32 	%p375, %r79, %r5605;
	@%p375 bra 	$L__BB0_258;
	setp.gt.u32 	%p376, %r79, %r5605;
	@%p376 bra 	$L__BB0_259;
	setp.lt.u32 	%p377, %r80, %r5606;
	@%p377 bra 	$L__BB0_258;
	setp.gt.u32 	%p378, %r80, %r5606;
	setp.gt.u32 	%p379, %r379, %r5607;
	or.pred  	%p380, %p378, %p379;
	@%p380 bra 	$L__BB0_259;
$L__BB0_258:
	// begin inline asm
	sub.cc.u32 %r5607, %r5607, %r379;
	subc.cc.u32 %r5606, %r5606, %r80;
	subc.cc.u32 %r5605, %r5605, %r79;
	subc.cc.u32 %r5604, %r5604, %r378;
	subc.cc.u32 %r5603, %r5603, %r377;
	subc.cc.u32 %r5602, %r5602, %r180;
	subc.cc.u32 %r5601, %r5601, %r81;
	subc.u32 %r5600, %r5600, %r78;
	
	// end inline asm
$L__BB0_259:
	setp.gt.u32 	%p381, %r5600, %r78;
	@%p381 bra 	$L__BB0_272;
	bra.uni 	$L__BB0_273;
$L__BB0_260:
	setp.gt.u32 	%p383, %r5601, %r81;
	@%p383 bra 	$L__BB0_272;
	setp.lt.u32 	%p384, %r5601, %r81;
	@%p384 bra 	$L__BB0_274;
	setp.gt.u32 	%p385, %r5602, %r180;
	@%p385 bra 	$L__BB0_272;
	setp.lt.u32 	%p386, %r5602, %r180;
	@%p386 bra 	$L__BB0_274;
	setp.gt.u32 	%p387, %r5603, %r377;
	@%p387 bra 	$L__BB0_272;
	setp.lt.u32 	%p388, %r5603, %r377;
	@%p388 bra 	$L__BB0_274;
	setp.gt.u32 	%p389, %r5604, %r378;
	@%p389 bra 	$L__BB0_272;
	setp.lt.u32 	%p390, %r5604, %r378;
	@%p390 bra 	$L__BB0_274;
	setp.gt.u32 	%p391, %r5605, %r79;
	@%p391 bra 	$L__BB0_272;
	setp.lt.u32 	%p392, %r5605, %r79;
	@%p392 bra 	$L__BB0_274;
	setp.gt.u32 	%p393, %r5606, %r80;
	@%p393 bra 	$L__BB0_272;
	setp.lt.u32 	%p394, %r5606, %r80;
	setp.lt.u32 	%p395, %r5607, %r379;
	or.pred  	%p396, %p394, %p395;
	@%p396 bra 	$L__BB0_274;
$L__BB0_272:
	// begin inline asm
	sub.cc.u32 %r5607, %r5607, %r379;
	subc.cc.u32 %r5606, %r5606, %r80;
	subc.cc.u32 %r5605, %r5605, %r79;
	subc.cc.u32 %r5604, %r5604, %r378;
	subc.cc.u32 %r5603, %r5603, %r377;
	subc.cc.u32 %r5602, %r5602, %r180;
	subc.cc.u32 %r5601, %r5601, %r81;
	subc.u32 %r5600, %r5600, %r78;
	
	// end inline asm
	bra.uni 	$L__BB0_274;
$L__BB0_273:
	setp.lt.u32 	%p382, %r5600, %r78;
	@%p382 bra 	$L__BB0_274;
	bra.uni 	$L__BB0_260;
$L__BB0_274:
	mul.wide.u32 	%rd3630, %r5591, %r67;
	shr.u64 	%rd3631, %rd3630, 32;
	mul.wide.u32 	%rd3632, %r5590, %r67;
	add.s64 	%rd3633, %rd3631, %rd3632;
	shr.u64 	%rd3634, %rd3633, 32;
	mul.wide.u32 	%rd3635, %r5589, %r67;
	add.s64 	%rd3636, %rd3634, %rd3635;
	shr.u64 	%rd3637, %rd3636, 32;
	mul.wide.u32 	%rd3638, %r5588, %r67;
	add.s64 	%rd3639, %rd3637, %rd3638;
	shr.u64 	%rd3640, %rd3639, 32;
	mul.wide.u32 	%rd3641, %r5587, %r67;
	add.s64 	%rd3642, %rd3640, %rd3641;
	shr.u64 	%rd3643, %rd3642, 32;
	mul.wide.u32 	%rd3644, %r5586, %r67;
	add.s64 	%rd3645, %rd3643, %rd3644;
	shr.u64 	%rd3646, %rd3645, 32;
	mul.wide.u32 	%rd3647, %r5585, %r67;
	add.s64 	%rd3648, %rd3646, %rd3647;
	shr.u64 	%rd3649, %rd3648, 32;
	mul.wide.u32 	%rd3650, %r5584, %r67;
	add.s64 	%rd3651, %rd3649, %rd3650;
	shr.u64 	%rd3652, %rd3651, 32;
	and.b64  	%rd3653, %rd3633, 4294967295;
	mul.wide.u32 	%rd3654, %r5591, %r66;
	add.s64 	%rd3655, %rd3654, %rd3653;
	shr.u64 	%rd3656, %rd3655, 32;
	and.b64  	%rd3657, %rd3636, 4294967295;
	mul.wide.u32 	%rd3658, %r5590, %r66;
	add.s64 	%rd3659, %rd3656, %rd3657;
	add.s64 	%rd3660, %rd3659, %rd3658;
	shr.u64 	%rd3661, %rd3660, 32;
	and.b64  	%rd3662, %rd3639, 4294967295;
	mul.wide.u32 	%rd3663, %r5589, %r66;
	add.s64 	%rd3664, %rd3661, %rd3662;
	add.s64 	%rd3665, %rd3664, %rd3663;
	shr.u64 	%rd3666, %rd3665, 32;
	and.b64  	%rd3667, %rd3642, 4294967295;
	mul.wide.u32 	%rd3668, %r5588, %r66;
	add.s64 	%rd3669, %rd3666, %rd3667;
	add.s64 	%rd3670, %rd3669, %rd3668;
	shr.u64 	%rd3671, %rd3670, 32;
	and.b64  	%rd3672, %rd3645, 4294967295;
	mul.wide.u32 	%rd3673, %r5587, %r66;
	add.s64 	%rd3674, %rd3671, %rd3672;
	add.s64 	%rd3675, %rd3674, %rd3673;
	shr.u64 	%rd3676, %rd3675, 32;
	and.b64  	%rd3677, %rd3648, 4294967295;
	mul.wide.u32 	%rd3678, %r5586, %r66;
	add.s64 	%rd3679, %rd3676, %rd3677;
	add.s64 	%rd3680, %rd3679, %rd3678;
	shr.u64 	%rd3681, %rd3680, 32;
	and.b64  	%rd3682, %rd3651, 4294967295;
	mul.wide.u32 	%rd3683, %r5585, %r66;
	add.s64 	%rd3684, %rd3681, %rd3682;
	add.s64 	%rd3685, %rd3684, %rd3683;
	shr.u64 	%rd3686, %rd3685, 32;
	mul.wide.u32 	%rd3687, %r5584, %r66;
	add.s64 	%rd3688, %rd3686, %rd3652;
	add.s64 	%rd3689, %rd3688, %rd3687;
	shr.u64 	%rd3690, %rd3689, 32;
	and.b64  	%rd3691, %rd3660, 4294967295;
	mul.wide.u32 	%rd3692, %r5591, %r65;
	add.s64 	%rd3693, %rd3692, %rd3691;
	shr.u64 	%rd3694, %rd3693, 32;
	and.b64  	%rd3695, %rd3665, 4294967295;
	mul.wide.u32 	%rd3696, %r5590, %r65;
	add.s64 	%rd3697, %rd3694, %rd3695;
	add.s64 	%rd3698, %rd3697, %rd3696;
	shr.u64 	%rd3699, %rd3698, 32;
	and.b64  	%rd3700, %rd3670, 4294967295;
	mul.wide.u32 	%rd3701, %r5589, %r65;
	add.s64 	%rd3702, %rd3699, %rd3700;
	add.s64 	%rd3703, %rd3702, %rd3701;
	shr.u64 	%rd3704, %rd3703, 32;
	and.b64  	%rd3705, %rd3675, 4294967295;
	mul.wide.u32 	%rd3706, %r5588, %r65;
	add.s64 	%rd3707, %rd3704, %rd3705;
	add.s64 	%rd3708, %rd3707, %rd3706;
	shr.u64 	%rd3709, %rd3708, 32;
	and.b64  	%rd3710, %rd3680, 4294967295;
	mul.wide.u32 	%rd3711, %r5587, %r65;
	add.s64 	%rd3712, %rd3709, %rd3710;
	add.s64 	%rd3713, %rd3712, %rd3711;
	shr.u64 	%rd3714, %rd3713, 32;
	and.b64  	%rd3715, %rd3685, 4294967295;
	mul.wide.u32 	%rd3716, %r5586, %r65;
	add.s64 	%rd3717, %rd3714, %rd3715;
	add.s64 	%rd3718, %rd3717, %rd3716;
	shr.u64 	%rd3719, %rd3718, 32;
	and.b64  	%rd3720, %rd3689, 4294967295;
	mul.wide.u32 	%rd3721, %r5585, %r65;
	add.s64 	%rd3722, %rd3719, %rd3720;
	add.s64 	%rd3723, %rd3722, %rd3721;
	shr.u64 	%rd3724, %rd3723, 32;
	mul.wide.u32 	%rd3725, %r5584, %r65;
	add.s64 	%rd3726, %rd3724, %rd3690;
	add.s64 	%rd3727, %rd3726, %rd3725;
	shr.u64 	%rd3728, %rd3727, 32;
	and.b64  	%rd3729, %rd3698, 4294967295;
	mul.wide.u32 	%rd3730, %r5591, %r64;
	add.s64 	%rd3731, %rd3730, %rd3729;
	shr.u64 	%rd3732, %rd3731, 32;
	and.b64  	%rd3733, %rd3703, 4294967295;
	mul.wide.u32 	%rd3734, %r5590, %r64;
	add.s64 	%rd3735, %rd3732, %rd3733;
	add.s64 	%rd3736, %rd3735, %rd3734;
	shr.u64 	%rd3737, %rd3736, 32;
	and.b64  	%rd3738, %rd3708, 4294967295;
	mul.wide.u32 	%rd3739, %r5589, %r64;
	add.s64 	%rd3740, %rd3737, %rd3738;
	add.s64 	%rd3741, %rd3740, %rd3739;
	shr.u64 	%rd3742, %rd3741, 32;
	and.b64  	%rd3743, %rd3713, 4294967295;
	mul.wide.u32 	%rd3744, %r5588, %r64;
	add.s64 	%rd3745, %rd3742, %rd3743;
	add.s64 	%rd3746, %rd3745, %rd3744;
	shr.u64 	%rd3747, %rd3746, 32;
	and.b64  	%rd3748, %rd3718, 4294967295;
	mul.wide.u32 	%rd3749, %r5587, %r64;
	add.s64 	%rd3750, %rd3747, %rd3748;
	add.s64 	%rd3751, %rd3750, %rd3749;
	shr.u64 	%rd3752, %rd3751, 32;
	and.b64  	%rd3753, %rd3723, 4294967295;
	mul.wide.u32 	%rd3754, %r5586, %r64;
	add.s64 	%rd3755, %rd3752, %rd3753;
	add.s64 	%rd3756, %rd3755, %rd3754;
	shr.u64 	%rd3757, %rd3756, 32;
	and.b64  	%rd3758, %rd3727, 4294967295;
	mul.wide.u32 	%rd3759, %r5585, %r64;
	add.s64 	%rd3760, %rd3757, %rd3758;
	add.s64 	%rd3761, %rd3760, %rd3759;
	shr.u64 	%rd3762, %rd3761, 32;
	mul.wide.u32 	%rd3763, %r5584, %r64;
	add.s64 	%rd3764, %rd3762, %rd3728;
	add.s64 	%rd3765, %rd3764, %rd3763;
	shr.u64 	%rd3766, %rd3765, 32;
	and.b64  	%rd3767, %rd3736, 4294967295;
	mul.wide.u32 	%rd3768, %r5591, %r63;
	add.s64 	%rd3769, %rd3768, %rd3767;
	shr.u64 	%rd3770, %rd3769, 32;
	and.b64  	%rd3771, %rd3741, 4294967295;
	mul.wide.u32 	%rd3772, %r5590, %r63;
	add.s64 	%rd3773, %rd3770, %rd3771;
	add.s64 	%rd3774, %rd3773, %rd3772;
	shr.u64 	%rd3775, %rd3774, 32;
	and.b64  	%rd3776, %rd3746, 4294967295;
	mul.wide.u32 	%rd3777, %r5589, %r63;
	add.s64 	%rd3778, %rd3775, %rd3776;
	add.s64 	%rd3779, %rd3778, %rd3777;
	shr.u64 	%rd3780, %rd3779, 32;
	and.b64  	%rd3781, %rd3751, 4294967295;
	mul.wide.u32 	%rd3782, %r5588, %r63;
	add.s64 	%rd3783, %rd3780, %rd3781;
	add.s64 	%rd3784, %rd3783, %rd3782;
	shr.u64 	%rd3785, %rd3784, 32;
	and.b64  	%rd3786, %rd3756, 4294967295;
	mul.wide.u32 	%rd3787, %r5587, %r63;
	add.s64 	%rd3788, %rd3785, %rd3786;
	add.s64 	%rd3789, %rd3788, %rd3787;
	shr.u64 	%rd3790, %rd3789, 32;
	and.b64  	%rd3791, %rd3761, 4294967295;
	mul.wide.u32 	%rd3792, %r5586, %r63;
	add.s64 	%rd3793, %rd3790, %rd3791;
	add.s64 	%rd3794, %rd3793, %rd3792;
	shr.u64 	%rd3795, %rd3794, 32;
	and.b64  	%rd3796, %rd3765, 4294967295;
	mul.wide.u32 	%rd3797, %r5585, %r63;
	add.s64 	%rd3798, %rd3795, %rd3796;
	add.s64 	%rd3799, %rd3798, %rd3797;
	shr.u64 	%rd3800, %rd3799, 32;
	mul.wide.u32 	%rd3801, %r5584, %r63;
	add.s64 	%rd3802, %rd3800, %rd3766;
	add.s64 	%rd3803, %rd3802, %rd3801;
	shr.u64 	%rd3804, %rd3803, 32;
	and.b64  	%rd3805, %rd3774, 4294967295;
	mul.wide.u32 	%rd3806, %r5591, %r62;
	add.s64 	%rd3807, %rd3806, %rd3805;
	shr.u64 	%rd3808, %rd3807, 32;
	and.b64  	%rd3809, %rd3779, 4294967295;
	mul.wide.u32 	%rd3810, %r5590, %r62;
	add.s64 	%rd3811, %rd3808, %rd3809;
	add.s64 	%rd3812, %rd3811, %rd3810;
	shr.u64 	%rd3813, %rd3812, 32;
	and.b64  	%rd3814, %rd3784, 4294967295;
	mul.wide.u32 	%rd3815, %r5589, %r62;
	add.s64 	%rd3816, %rd3813, %rd3814;
	add.s64 	%rd3817, %rd3816, %rd3815;
	shr.u64 	%rd3818, %rd3817, 32;
	and.b64  	%rd3819, %rd3789, 4294967295;
	mul.wide.u32 	%rd3820, %r5588, %r62;
	add.s64 	%rd3821, %rd3818, %rd3819;
	add.s64 	%rd3822, %rd3821, %rd3820;
	shr.u64 	%rd3823, %rd3822, 32;
	and.b64  	%rd3824, %rd3794, 4294967295;
	mul.wide.u32 	%rd3825, %r5587, %r62;
	add.s64 	%rd3826, %rd3823, %rd3824;
	add.s64 	%rd3827, %rd3826, %rd3825;
	shr.u64 	%rd3828, %rd3827, 32;
	and.b64  	%rd3829, %rd3799, 4294967295;
	mul.wide.u32 	%rd3830, %r5586, %r62;
	add.s64 	%rd3831, %rd3828, %rd3829;
	add.s64 	%rd3832, %rd3831, %rd3830;
	shr.u64 	%rd3833, %rd3832, 32;
	and.b64  	%rd3834, %rd3803, 4294967295;
	mul.wide.u32 	%rd3835, %r5585, %r62;
	add.s64 	%rd3836, %rd3833, %rd3834;
	add.s64 	%rd3837, %rd3836, %rd3835;
	shr.u64 	%rd3838, %rd3837, 32;
	mul.wide.u32 	%rd3839, %r5584, %r62;
	add.s64 	%rd3840, %rd3838, %rd3804;
	add.s64 	%rd3841, %rd3840, %rd3839;
	shr.u64 	%rd3842, %rd3841, 32;
	and.b64  	%rd3843, %rd3812, 4294967295;
	mul.wide.u32 	%rd3844, %r5591, %r61;
	add.s64 	%rd3845, %rd3844, %rd3843;
	shr.u64 	%rd3846, %rd3845, 32;
	and.b64  	%rd3847, %rd3817, 4294967295;
	mul.wide.u32 	%rd3848, %r5590, %r61;
	add.s64 	%rd3849, %rd3846, %rd3847;
	add.s64 	%rd3850, %rd3849, %rd3848;
	shr.u64 	%rd3851, %rd3850, 32;
	and.b64  	%rd3852, %rd3822, 4294967295;
	mul.wide.u32 	%rd3853, %r5589, %r61;
	add.s64 	%rd3854, %rd3851, %rd3852;
	add.s64 	%rd3855, %rd3854, %rd3853;
	shr.u64 	%rd3856, %rd3855, 32;
	and.b64  	%rd3857, %rd3827, 4294967295;
	mul.wide.u32 	%rd3858, %r5588, %r61;
	add.s64 	%rd3859, %rd3856, %rd3857;
	add.s64 	%rd3860, %rd3859, %rd3858;
	shr.u64 	%rd3861, %rd3860, 32;
	and.b64  	%rd3862, %rd3832, 4294967295;
	mul.wide.u32 	%rd3863, %r5587, %r61;
	add.s64 	%rd3864, %rd3861, %rd3862;
	add.s64 	%rd3865, %rd3864, %rd3863;
	shr.u64 	%rd3866, %rd3865, 32;
	and.b64  	%rd3867, %rd3837, 4294967295;
	mul.wide.u32 	%rd3868, %r5586, %r61;
	add.s64 	%rd3869, %rd3866, %rd3867;
	add.s64 	%rd3870, %rd3869, %rd3868;
	shr.u64 	%rd3871, %rd3870, 32;
	and.b64  	%rd3872, %rd3841, 4294967295;
	mul.wide.u32 	%rd3873, %r5585, %r61;
	add.s64 	%rd3874, %rd3871, %rd3872;
	add.s64 	%rd3875, %rd3874, %rd3873;
	shr.u64 	%rd3876, %rd3875, 32;
	mul.wide.u32 	%rd3877, %r5584, %r61;
	add.s64 	%rd3878, %rd3876, %rd3842;
	add.s64 	%rd3879, %rd3878, %rd3877;
	shr.u64 	%rd3880, %rd3879, 32;
	and.b64  	%rd3881, %rd3850, 4294967295;
	mul.wide.u32 	%rd3882, %r5591, %r60;
	add.s64 	%rd3883, %rd3882, %rd3881;
	shr.u64 	%rd3884, %rd3883, 32;
	and.b64  	%rd3885, %rd3855, 4294967295;
	mul.wide.u32 	%rd3886, %r5590, %r60;
	add.s64 	%rd3887, %rd3884, %rd3885;
	add.s64 	%rd3888, %rd3887, %rd3886;
	shr.u64 	%rd3889, %rd3888, 32;
	and.b64  	%rd3890, %rd3860, 4294967295;
	mul.wide.u32 	%rd3891, %r5589, %r60;
	add.s64 	%rd3892, %rd3889, %rd3890;
	add.s64 	%rd3893, %rd3892, %rd3891;
	shr.u64 	%rd3894, %rd3893, 32;
	and.b64  	%rd3895, %rd3865, 4294967295;
	mul.wide.u32 	%rd3896, %r5588, %r60;
	add.s64 	%rd3897, %rd3894, %rd3895;
	add.s64 	%rd3898, %rd3897, %rd3896;
	shr.u64 	%rd3899, %rd3898, 32;
	and.b64  	%rd3900, %rd3870, 4294967295;
	mul.wide.u32 	%rd3901, %r5587, %r60;
	add.s64 	%rd3902, %rd3899, %rd3900;
	add.s64 	%rd3903, %rd3902, %rd3901;
	shr.u64 	%rd3904, %rd3903, 32;
	and.b64  	%rd3905, %rd3875, 4294967295;
	mul.wide.u32 	%rd3906, %r5586, %r60;
	add.s64 	%rd3907, %rd3904, %rd3905;
	add.s64 	%rd3908, %rd3907, %rd3906;
	shr.u64 	%rd3909, %rd3908, 32;
	and.b64  	%rd3910, %rd3879, 4294967295;
	mul.wide.u32 	%rd3911, %r5585, %r60;
	add.s64 	%rd3912, %rd3909, %rd3910;
	add.s64 	%rd3913, %rd3912, %rd3911;
	shr.u64 	%rd3914, %rd3913, 32;
	mul.wide.u32 	%rd3915, %r5584, %r60;
	add.s64 	%rd3916, %rd3914, %rd3880;
	add.s64 	%rd3917, %rd3916, %rd3915;
	shr.u64 	%rd3918, %rd3917, 32;
	{ .reg .b32 tmp; mov.b64 {tmp, %r2740}, %rd3917; }
	and.b64  	%rd3919, %rd3888, 4294967295;
	mul.lo.s64 	%rd3920, %rd3919, 977;
	and.b64  	%rd3921, %rd3630, 4294967295;
	and.b64  	%rd3922, %rd3920, 4294967295;
	add.s64 	%rd12911, %rd3922, %rd3921;
	shr.u64 	%rd3923, %rd3920, 32;
	shr.u64 	%rd3924, %rd12911, 32;
	add.s64 	%rd3925, %rd3924, %rd3923;
	and.b64  	%rd3926, %rd3893, 4294967295;
	mul.lo.s64 	%rd3927, %rd3926, 977;
	and.b64  	%rd3928, %rd3655, 4294967295;
	and.b64  	%rd3929, %rd3927, 4294967295;
	add.s64 	%rd3930, %rd3925, %rd3928;
	add.s64 	%rd3931, %rd3930, %rd3929;
	add.s64 	%rd12910, %rd3931, %rd3919;
	shr.u64 	%rd3932, %rd3927, 32;
	shr.u64 	%rd3933, %rd12910, 32;
	add.s64 	%rd3934, %rd3933, %rd3932;
	and.b64  	%rd3935, %rd3898, 4294967295;
	mul.lo.s64 	%rd3936, %rd3935, 977;
	and.b64  	%rd3937, %rd3693, 4294967295;
	and.b64  	%rd3938, %rd3936, 4294967295;
	add.s64 	%rd3939, %rd3934, %rd3937;
	add.s64 	%rd3940, %rd3939, %rd3938;
	add.s64 	%rd12909, %rd3940, %rd3926;
	shr.u64 	%rd3941, %rd3936, 32;
	shr.u64 	%rd3942, %rd12909, 32;
	add.s64 	%rd3943, %rd3942, %rd3941;
	and.b64  	%rd3944, %rd3903, 4294967295;
	mul.lo.s64 	%rd3945, %rd3944, 977;
	and.b64  	%rd3946, %rd3731, 4294967295;
	and.b64  	%rd3947, %rd3945, 4294967295;
	add.s64 	%rd3948, %rd3943, %rd3946;
	add.s64 	%rd3949, %rd3948, %rd3947;
	add.s64 	%rd12908, %rd3949, %rd3935;
	shr.u64 	%rd3950, %rd3945, 32;
	shr.u64 	%rd3951, %rd12908, 32;
	add.s64 	%rd3952, %rd3951, %rd3950;
	and.b64  	%rd3953, %rd3908, 4294967295;
	mul.lo.s64 	%rd3954, %rd3953, 977;
	and.b64  	%rd3955, %rd3769, 4294967295;
	and.b64  	%rd3956, %rd3954, 4294967295;
	add.s64 	%rd3957, %rd3952, %rd3955;
	add.s64 	%rd3958, %rd3957, %rd3956;
	add.s64 	%rd12907, %rd3958, %rd3944;
	shr.u64 	%rd3959, %rd3954, 32;
	shr.u64 	%rd3960, %rd12907, 32;
	add.s64 	%rd3961, %rd3960, %rd3959;
	and.b64  	%rd3962, %rd3913, 4294967295;
	mul.lo.s64 	%rd3963, %rd3962, 977;
	and.b64  	%rd3964, %rd3807, 4294967295;
	and.b64  	%rd3965, %rd3963, 4294967295;
	add.s64 	%rd3966, %rd3961, %rd3964;
	add.s64 	%rd3967, %rd3966, %rd3965;
	add.s64 	%rd12906, %rd3967, %rd3953;
	shr.u64 	%rd3968, %rd3963, 32;
	shr.u64 	%rd3969, %rd12906, 32;
	add.s64 	%rd3970, %rd3969, %rd3968;
	and.b64  	%rd3971, %rd3917, 4294967295;
	mul.lo.s64 	%rd3972, %rd3971, 977;
	and.b64  	%rd3973, %rd3845, 4294967295;
	and.b64  	%rd3974, %rd3972, 4294967295;
	add.s64 	%rd3975, %rd3970, %rd3973;
	add.s64 	%rd3976, %rd3975, %rd3974;
	add.s64 	%rd12905, %rd3976, %rd3962;
	shr.u64 	%rd3977, %rd3972, 32;
	shr.u64 	%rd3978, %rd12905, 32;
	add.s64 	%rd3979, %rd3978, %rd3977;
	mul.lo.s64 	%rd3980, %rd3918, 977;
	and.b64  	%rd3981, %rd3883, 4294967295;
	and.b64  	%rd3982, %rd3980, 4294967295;
	add.s64 	%rd3983, %rd3979, %rd3981;
	add.s64 	%rd3984, %rd3983, %rd3982;
	add.s64 	%rd12904, %rd3984, %rd3971;
	shr.u64 	%rd3985, %rd3980, 32;
	shr.u64 	%rd3986, %rd12904, 32;
	cvt.u32.u64 	%r2741, %rd3986;
	cvt.u32.u64 	%r2742, %rd3985;
	add.s32 	%r2743, %r2741, %r2742;
	add.s32 	%r420, %r2743, %r2740;
	setp.eq.s32 	%p398, %r420, 0;
	mov.pred 	%p2164, 0;
	@%p398 bra 	$L__BB0_282;
	cvt.u64.u32 	%rd3987, %r420;
	mul.wide.u32 	%rd3988, %r420, 977;
	shr.u64 	%rd3989, %rd3988, 32;
	and.b64  	%rd3990, %rd12911, 4294967295;
	and.b64  	%rd3991, %rd3988, 4294967295;
	add.s64 	%rd12911, %rd3991, %rd3990;
	shr.u64 	%rd3992, %rd12911, 32;
	and.b64  	%rd3993, %rd12910, 4294967295;
	add.s64 	%rd3994, %rd3989, %rd3993;
	add.s64 	%rd3995, %rd3994, %rd3987;
	add.s64 	%rd12910, %rd3995, %rd3992;
	setp.lt.u64 	%p400, %rd12910, 4294967296;
	@%p400 bra 	$L__BB0_282;
	shr.u64 	%rd3996, %rd12910, 32;
	and.b64  	%rd3997, %rd12909, 4294967295;
	add.s64 	%rd12909, %rd3996, %rd3997;
	setp.lt.u64 	%p402, %rd12909, 4294967296;
	@%p402 bra 	$L__BB0_282;
	shr.u64 	%rd3998, %rd12909, 32;
	and.b64  	%rd3999, %rd12908, 4294967295;
	add.s64 	%rd12908, %rd3998, %rd3999;
	setp.lt.u64 	%p404, %rd12908, 4294967296;
	@%p404 bra 	$L__BB0_282;
	shr.u64 	%rd4001, %rd12908, 32;
	and.b64  	%rd4002, %rd12907, 4294967295;
	add.s64 	%rd12907, %rd4001, %rd4002;
	setp.lt.u64 	%p406, %rd12907, 4294967296;
	mov.b64 	%rd12908, 4294967296;
	@%p406 bra 	$L__BB0_282;
	shr.u64 	%rd4004, %rd12907, 32;
	and.b64  	%rd4005, %rd12906, 4294967295;
	add.s64 	%rd12906, %rd4004, %rd4005;
	setp.lt.u64 	%p408, %rd12906, 4294967296;
	mov.b64 	%rd12907, 4294967296;
	mov.u64 	%rd12908, %rd12907;
	@%p408 bra 	$L__BB0_282;
	shr.u64 	%rd4007, %rd12906, 32;
	and.b64  	%rd4008, %rd12905, 4294967295;
	add.s64 	%rd12905, %rd4007, %rd4008;
	setp.lt.u64 	%p410, %rd12905, 4294967296;
	mov.b64 	%rd12906, 4294967296;
	mov.u64 	%rd12907, %rd12906;
	mov.u64 	%rd12908, %rd12906;
	@%p410 bra 	$L__BB0_282;
	shr.u64 	%rd4010, %rd12905, 32;
	and.b64  	%rd4011, %rd12904, 4294967295;
	add.s64 	%rd4012, %rd4010, %rd4011;
	setp.gt.u64 	%p2164, %rd4012, 4294967295;
	min.u64 	%rd12904, %rd4012, 4294967296;
	mov.b64 	%rd12905, 4294967296;
	mov.u64 	%rd12906, %rd12905;
	mov.u64 	%rd12907, %rd12905;
	mov.u64 	%rd12908, %rd12905;
$L__BB0_282:
	cvt.u32.u64 	%r5623, %rd12911;
	cvt.u32.u64 	%r5622, %rd12910;
	cvt.u32.u64 	%r5621, %rd12909;
	cvt.u32.u64 	%r5620, %rd12908;
	cvt.u32.u64 	%r5619, %rd12907;
	cvt.u32.u64 	%r5618, %rd12906;
	cvt.u32.u64 	%r5617, %rd12905;
	cvt.u32.u64 	%r5616, %rd12904;
	ld.const.u32 	%r6022, [const_p+28];
	setp.lt.u32 	%p411, %r6022, %r5616;
	or.pred  	%p412, %p2164, %p411;
	@%p412 bra 	$L__BB0_296;
	setp.gt.u32 	%p413, %r6022, %r5616;
	@%p413 bra 	$L__BB0_297;
	setp.lt.u32 	%p414, %r81, %r5617;
	@%p414 bra 	$L__BB0_296;
	setp.gt.u32 	%p415, %r81, %r5617;
	@%p415 bra 	$L__BB0_297;
	setp.lt.u32 	%p416, %r180, %r5618;
	@%p416 bra 	$L__BB0_296;
	setp.gt.u32 	%p417, %r180, %r5618;
	@%p417 bra 	$L__BB0_297;
	setp.lt.u32 	%p418, %r377, %r5619;
	@%p418 bra 	$L__BB0_296;
	setp.gt.u32 	%p419, %r377, %r5619;
	@%p419 bra 	$L__BB0_297;
	setp.lt.u32 	%p420, %r378, %r5620;
	@%p420 bra 	$L__BB0_296;
	setp.gt.u32 	%p421, %r378, %r5620;
	@%p421 bra 	$L__BB0_297;
	setp.lt.u32 	%p422, %r79, %r5621;
	@%p422 bra 	$L__BB0_296;
	setp.gt.u32 	%p423, %r79, %r5621;
	@%p423 bra 	$L__BB0_297;
	setp.lt.u32 	%p424, %r80, %r5622;
	@%p424 bra 	$L__BB0_296;
	setp.gt.u32 	%p425, %r80, %r5622;
	setp.gt.u32 	%p426, %r379, %r5623;
	or.pred  	%p427, %p425, %p426;
	@%p427 bra 	$L__BB0_297;
$L__BB0_296:
	// begin inline asm
	sub.cc.u32 %r5623, %r5623, %r379;
	subc.cc.u32 %r5622, %r5622, %r80;
	subc.cc.u32 %r5621, %r5621, %r79;
	subc.cc.u32 %r5620, %r5620, %r378;
	subc.cc.u32 %r5619, %r5619, %r377;
	subc.cc.u32 %r5618, %r5618, %r180;
	subc.cc.u32 %r5617, %r5617, %r81;
	subc.u32 %r5616, %r5616, %r6022;
	
	// end inline asm
$L__BB0_297:
	setp.gt.u32 	%p428, %r5616, %r6022;
	@%p428 bra 	$L__BB0_310;
	bra.uni 	$L__BB0_311;
$L__BB0_298:
	setp.gt.u32 	%p430, %r5617, %r81;
	@%p430 bra 	$L__BB0_310;
	setp.lt.u32 	%p431, %r5617, %r81;
	@%p431 bra 	$L__BB0_312;
	setp.gt.u32 	%p432, %r5618, %r180;
	@%p432 bra 	$L__BB0_310;
	setp.lt.u32 	%p433, %r5618, %r180;
	@%p433 bra 	$L__BB0_312;
	setp.gt.u32 	%p434, %r5619, %r377;
	@%p434 bra 	$L__BB0_310;
	setp.lt.u32 	%p435, %r5619, %r377;
	@%p435 bra 	$L__BB0_312;
	setp.gt.u32 	%p436, %r5620, %r378;
	@%p436 bra 	$L__BB0_310;
	setp.lt.u32 	%p437, %r5620, %r378;
	@%p437 bra 	$L__BB0_312;
	setp.gt.u32 	%p438, %r5621, %r79;
	@%p438 bra 	$L__BB0_310;
	setp.lt.u32 	%p439, %r5621, %r79;
	@%p439 bra 	$L__BB0_312;
	setp.gt.u32 	%p440, %r5622, %r80;
	@%p440 bra 	$L__BB0_310;
	setp.lt.u32 	%p441, %r5622, %r80;
	setp.lt.u32 	%p442, %r5623, %r379;
	or.pred  	%p443, %p441, %p442;
	@%p443 bra 	$L__BB0_312;
$L__BB0_310:
	// begin inline asm
	sub.cc.u32 %r5623, %r5623, %r379;
	subc.cc.u32 %r5622, %r5622, %r80;
	subc.cc.u32 %r5621, %r5621, %r79;
	subc.cc.u32 %r5620, %r5620, %r378;
	subc.cc.u32 %r5619, %r5619, %r377;
	subc.cc.u32 %r5618, %r5618, %r180;
	subc.cc.u32 %r5617, %r5617, %r81;
	subc.u32 %r5616, %r5616, %r6022;
	
	// end inline asm
	bra.uni 	$L__BB0_312;
$L__BB0_311:
	setp.lt.u32 	%p429, %r5616, %r6022;
	@%p429 bra 	$L__BB0_312;
	bra.uni 	$L__BB0_298;
$L__BB0_312:
	setp.gt.u32 	%p444, %r5536, %r5552;
	@%p444 bra 	$L__BB0_829;
	setp.lt.u32 	%p445, %r5536, %r5552;
	setp.ne.s32 	%p446, %r5537, %r5553;
	setp.ne.s32 	%p447, %r5538, %r5554;
	or.pred  	%p448, %p446, %p447;
	or.pred  	%p449, %p448, %p445;
	setp.ne.s32 	%p450, %r5539, %r5555;
	or.pred  	%p451, %p449, %p450;
	setp.ne.s32 	%p452, %r5540, %r5556;
	or.pred  	%p453, %p451, %p452;
	setp.ne.s32 	%p454, %r5541, %r5557;
	or.pred  	%p455, %p453, %p454;
	setp.ne.s32 	%p456, %r5542, %r5558;
	or.pred  	%p457, %p455, %p456;
	setp.ne.s32 	%p458, %r5543, %r5559;
	or.pred  	%p459, %p457, %p458;
	@%p459 bra 	$L__BB0_829;
	setp.gt.u32 	%p460, %r5600, %r5616;
	mov.b16 	%rs45, 1;
	mov.u32 	%r6023, %r28;
	mov.u32 	%r6024, %r29;
	mov.u32 	%r6025, %r30;
	mov.u32 	%r6026, %r31;
	mov.u32 	%r6027, %r32;
	mov.u32 	%r6028, %r33;
	mov.u32 	%r6029, %r34;
	mov.u32 	%r6030, %r35;
	mov.u32 	%r6031, %r36;
	mov.u32 	%r6032, %r37;
	mov.u32 	%r6033, %r38;
	mov.u32 	%r6034, %r39;
	mov.u32 	%r6035, %r40;
	mov.u32 	%r6036, %r41;
	mov.u32 	%r6037, %r42;
	mov.u32 	%r6038, %r43;
	mov.u32 	%r6039, %r44;
	mov.u32 	%r6040, %r45;
	mov.u32 	%r6041, %r46;
	mov.u32 	%r6042, %r47;
	mov.u32 	%r6043, %r48;
	mov.u32 	%r6044, %r49;
	mov.u32 	%r6045, %r50;
	mov.u32 	%r6046, %r51;
	@%p460 bra 	$L__BB0_1253;
	setp.lt.u32 	%p461, %r5600, %r5616;
	setp.ne.s32 	%p462, %r5601, %r5617;
	setp.ne.s32 	%p463, %r5602, %r5618;
	or.pred  	%p464, %p462, %p463;
	or.pred  	%p465, %p464, %p461;
	setp.ne.s32 	%p466, %r5603, %r5619;
	or.pred  	%p467, %p465, %p466;
	setp.ne.s32 	%p468, %r5604, %r5620;
	or.pred  	%p469, %p467, %p468;
	setp.ne.s32 	%p470, %r5605, %r5621;
	or.pred  	%p471, %p469, %p470;
	setp.ne.s32 	%p472, %r5606, %r5622;
	or.pred  	%p473, %p471, %p472;
	setp.ne.s32 	%p474, %r5607, %r5623;
	or.pred  	%p475, %p473, %p474;
	mov.u32 	%r6023, %r28;
	mov.u32 	%r6024, %r29;
	mov.u32 	%r6025, %r30;
	mov.u32 	%r6026, %r31;
	mov.u32 	%r6027, %r32;
	mov.u32 	%r6028, %r33;
	mov.u32 	%r6029, %r34;
	mov.u32 	%r6030, %r35;
	mov.u32 	%r6031, %r36;
	mov.u32 	%r6032, %r37;
	mov.u32 	%r6033, %r38;
	mov.u32 	%r6034, %r39;
	mov.u32 	%r6035, %r40;
	mov.u32 	%r6036, %r41;
	mov.u32 	%r6037, %r42;
	mov.u32 	%r6038, %r43;
	mov.u32 	%r6039, %r44;
	mov.u32 	%r6040, %r45;
	mov.u32 	%r6041, %r46;
	mov.u32 	%r6042, %r47;
	mov.u32 	%r6043, %r48;
	mov.u32 	%r6044, %r49;
	mov.u32 	%r6045, %r50;
	mov.u32 	%r6046, %r51;
	@%p475 bra 	$L__BB0_1253;
	or.b32  	%r2794, %r43, %r42;
	or.b32  	%r2795, %r2794, %r41;
	or.b32  	%r2796, %r2795, %r40;
	or.b32  	%r2797, %r2796, %r39;
	or.b32  	%r2798, %r2797, %r38;
	or.b32  	%r2799, %r2798, %r37;
	or.b32  	%r2800, %r2799, %r36;
	setp.eq.s32 	%p476, %r2800, 0;
	mov.b32 	%r6031, 0;
	mov.u32 	%r6023, %r28;
	mov.u32 	%r6024, %r29;
	mov.u32 	%r6025, %r30;
	mov.u32 	%r6026, %r31;
	mov.u32 	%r6027, %r32;
	mov.u32 	%r6028, %r33;
	mov.u32 	%r6029, %r34;
	mov.u32 	%r6030, %r35;
	mov.u32 	%r6032, %r6031;
	mov.u32 	%r6033, %r6031;
	mov.u32 	%r6034, %r6031;
	mov.u32 	%r6035, %r6031;
	mov.u32 	%r6036, %r6031;
	mov.u32 	%r6037, %r6031;
	mov.u32 	%r6038, %r6031;
	mov.u32 	%r6039, %r44;
	mov.u32 	%r6040, %r45;
	mov.u32 	%r6041, %r46;
	mov.u32 	%r6042, %r47;
	mov.u32 	%r6043, %r48;
	mov.u32 	%r6044, %r49;
	mov.u32 	%r6045, %r50;
	mov.u32 	%r6046, %r51;
	@%p476 bra 	$L__BB0_1253;
	mul.wide.u32 	%rd4014, %r43, %r43;
	shr.u64 	%rd4015, %rd4014, 32;
	mul.wide.u32 	%rd4016, %r42, %r43;
	add.s64 	%rd4017, %rd4015, %rd4016;
	shr.u64 	%rd4018, %rd4017, 32;
	mul.wide.u32 	%rd4019, %r41, %r43;
	add.s64 	%rd4020, %rd4018, %rd4019;
	shr.u64 	%rd4021, %rd4020, 32;
	mul.wide.u32 	%rd4022, %r40, %r43;
	add.s64 	%rd4023, %rd4021, %rd4022;
	shr.u64 	%rd4024, %rd4023, 32;
	mul.wide.u32 	%rd4025, %r39, %r43;
	add.s64 	%rd4026, %rd4024, %rd4025;
	shr.u64 	%rd4027, %rd4026, 32;
	mul.wide.u32 	%rd4028, %r38, %r43;
	add.s64 	%rd4029, %rd4027, %rd4028;
	shr.u64 	%rd4030, %rd4029, 32;
	mul.wide.u32 	%rd4031, %r37, %r43;
	add.s64 	%rd4032, %rd4030, %rd4031;
	shr.u64 	%rd4033, %rd4032, 32;
	mul.wide.u32 	%rd4034, %r36, %r43;
	add.s64 	%rd4035, %rd4033, %rd4034;
	shr.u64 	%rd4036, %rd4035, 32;
	and.b64  	%rd4037, %rd4017, 4294967295;
	add.s64 	%rd4038, %rd4016, %rd4037;
	shr.u64 	%rd4039, %rd4038, 32;
	and.b64  	%rd4040, %rd4020, 4294967295;
	mul.wide.u32 	%rd4041, %r42, %r42;
	add.s64 	%rd4042, %rd4039, %rd4040;
	add.s64 	%rd4043, %rd4042, %rd4041;
	shr.u64 	%rd4044, %rd4043, 32;
	and.b64  	%rd4045, %rd4023, 4294967295;
	mul.wide.u32 	%rd4046, %r41, %r42;
	add.s64 	%rd4047, %rd4044, %rd4045;
	add.s64 	%rd4048, %rd4047, %rd4046;
	shr.u64 	%rd4049, %rd4048, 32;
	and.b64  	%rd4050, %rd4026, 4294967295;
	mul.wide.u32 	%rd4051, %r40, %r42;
	add.s64 	%rd4052, %rd4049, %rd4050;
	add.s64 	%rd4053, %rd4052, %rd4051;
	shr.u64 	%rd4054, %rd4053, 32;
	and.b64  	%rd4055, %rd4029, 4294967295;
	mul.wide.u32 	%rd4056, %r39, %r42;
	add.s64 	%rd4057, %rd4054, %rd4055;
	add.s64 	%rd4058, %rd4057, %rd4056;
	shr.u64 	%rd4059, %rd4058, 32;
	and.b64  	%rd4060, %rd4032, 4294967295;
	mul.wide.u32 	%rd4061, %r38, %r42;
	add.s64 	%rd4062, %rd4059, %rd4060;
	add.s64 	%rd4063, %rd4062, %rd4061;
	shr.u64 	%rd4064, %rd4063, 32;
	and.b64  	%rd4065, %rd4035, 4294967295;
	mul.wide.u32 	%rd4066, %r37, %r42;
	add.s64 	%rd4067, %rd4064, %rd4065;
	add.s64 	%rd4068, %rd4067, %rd4066;
	shr.u64 	%rd4069, %rd4068, 32;
	mul.wide.u32 	%rd4070, %r36, %r42;
	add.s64 	%rd4071, %rd4069, %rd4036;
	add.s64 	%rd4072, %rd4071, %rd4070;
	shr.u64 	%rd4073, %rd4072, 32;
	and.b64  	%rd4074, %rd4043, 4294967295;
	add.s64 	%rd4075, %rd4019, %rd4074;
	shr.u64 	%rd4076, %rd4075, 32;
	and.b64  	%rd4077, %rd4048, 4294967295;
	add.s64 	%rd4078, %rd4076, %rd4077;
	add.s64 	%rd4079, %rd4078, %rd4046;
	shr.u64 	%rd4080, %rd4079, 32;
	and.b64  	%rd4081, %rd4053, 4294967295;
	mul.wide.u32 	%rd4082, %r41, %r41;
	add.s64 	%rd4083, %rd4080, %rd4081;
	add.s64 	%rd4084, %rd4083, %rd4082;
	shr.u64 	%rd4085, %rd4084, 32;
	and.b64  	%rd4086, %rd4058, 4294967295;
	mul.wide.u32 	%rd4087, %r40, %r41;
	add.s64 	%rd4088, %rd4085, %rd4086;
	add.s64 	%rd4089, %rd4088, %rd4087;
	shr.u64 	%rd4090, %rd4089, 32;
	and.b64  	%rd4091, %rd4063, 4294967295;
	mul.wide.u32 	%rd4092, %r39, %r41;
	add.s64 	%rd4093, %rd4090, %rd4091;
	add.s64 	%rd4094, %rd4093, %rd4092;
	shr.u64 	%rd4095, %rd4094, 32;
	and.b64  	%rd4096, %rd4068, 4294967295;
	mul.wide.u32 	%rd4097, %r38, %r41;
	add.s64 	%rd4098, %rd4095, %rd4096;
	add.s64 	%rd4099, %rd4098, %rd4097;
	shr.u64 	%rd4100, %rd4099, 32;
	and.b64  	%rd4101, %rd4072, 4294967295;
	mul.wide.u32 	%rd4102, %r37, %r41;
	add.s64 	%rd4103, %rd4100, %rd4101;
	add.s64 	%rd4104, %rd4103, %rd4102;
	shr.u64 	%rd4105, %rd4104, 32;
	mul.wide.u32 	%rd4106, %r36, %r41;
	add.s64 	%rd4107, %rd4105, %rd4073;
	add.s64 	%rd4108, %rd4107, %rd4106;
	shr.u64 	%rd4109, %rd4108, 32;
	and.b64  	%rd4110, %rd4079, 4294967295;
	add.s64 	%rd4111, %rd4022, %rd4110;
	shr.u64 	%rd4112, %rd4111, 32;
	and.b64  	%rd4113, %rd4084, 4294967295;
	add.s64 	%rd4114, %rd4112, %rd4113;
	add.s64 	%rd4115, %rd4114, %rd4051;
	shr.u64 	%rd4116, %rd4115, 32;
	and.b64  	%rd4117, %rd4089, 4294967295;
	add.s64 	%rd4118, %rd4116, %rd4117;
	add.s64 	%rd4119, %rd4118, %rd4087;
	shr.u64 	%rd4120, %rd4119, 32;
	and.b64  	%rd4121, %rd4094, 4294967295;
	mul.wide.u32 	%rd4122, %r40, %r40;
	add.s64 	%rd4123, %rd4120, %rd4121;
	add.s64 	%rd4124, %rd4123, %rd4122;
	shr.u64 	%rd4125, %rd4124, 32;
	and.b64  	%rd4126, %rd4099, 4294967295;
	mul.wide.u32 	%rd4127, %r39, %r40;
	add.s64 	%rd4128, %rd4125, %rd4126;
	add.s64 	%rd4129, %rd4128, %rd4127;
	shr.u64 	%rd4130, %rd4129, 32;
	and.b64  	%rd4131, %rd4104, 4294967295;
	mul.wide.u32 	%rd4132, %r38, %r40;
	add.s64 	%rd4133, %rd4130, %rd4131;
	add.s64 	%rd4134, %rd4133, %rd4132;
	shr.u64 	%rd4135, %rd4134, 32;
	and.b64  	%rd4136, %rd4108, 4294967295;
	mul.wide.u32 	%rd4137, %r37, %r40;
	add.s64 	%rd4138, %rd4135, %rd4136;
	add.s64 	%rd4139, %rd4138, %rd4137;
	shr.u64 	%rd4140, %rd4139, 32;
	mul.wide.u32 	%rd4141, %r36, %r40;
	add.s64 	%rd4142, %rd4140, %rd4109;
	add.s64 	%rd4143, %rd4142, %rd4141;
	shr.u64 	%rd4144, %rd4143, 32;
	and.b64  	%rd4145, %rd4115, 4294967295;
	add.s64 	%rd4146, %rd4025, %rd4145;
	shr.u64 	%rd4147, %rd4146, 32;
	and.b64  	%rd4148, %rd4119, 4294967295;
	add.s64 	%rd4149, %rd4147, %rd4148;
	add.s64 	%rd4150, %rd4149, %rd4056;
	shr.u64 	%rd4151, %rd4150, 32;
	and.b64  	%rd4152, %rd4124, 4294967295;
	add.s64 	%rd4153, %rd4151, %rd4152;
	add.s64 	%rd4154, %rd4153, %rd4092;
	shr.u64 	%rd4155, %rd4154, 32;
	and.b64  	%rd4156, %rd4129, 4294967295;
	add.s64 	%rd4157, %rd4155, %rd4156;
	add.s64 	%rd4158, %rd4157, %rd4127;
	shr.u64 	%rd4159, %rd4158, 32;
	and.b64  	%rd4160, %rd4134, 4294967295;
	mul.wide.u32 	%rd4161, %r39, %r39;
	add.s64 	%rd4162, %rd4159, %rd4160;
	add.s64 	%rd4163, %rd4162, %rd4161;
	shr.u64 	%rd4164, %rd4163, 32;
	and.b64  	%rd4165, %rd4139, 4294967295;
	mul.wide.u32 	%rd4166, %r38, %r39;
	add.s64 	%rd4167, %rd4164, %rd4165;
	add.s64 	%rd4168, %rd4167, %rd4166;
	shr.u64 	%rd4169, %rd4168, 32;
	and.b64  	%rd4170, %rd4143, 4294967295;
	mul.wide.u32 	%rd4171, %r37, %r39;
	add.s64 	%rd4172, %rd4169, %rd4170;
	add.s64 	%rd4173, %rd4172, %rd4171;
	shr.u64 	%rd4174, %rd4173, 32;
	mul.wide.u32 	%rd4175, %r36, %r39;
	add.s64 	%rd4176, %rd4174, %rd4144;
	add.s64 	%rd4177, %rd4176, %rd4175;
	shr.u64 	%rd4178, %rd4177, 32;
	and.b64  	%rd4179, %rd4150, 4294967295;
	add.s64 	%rd4180, %rd4028, %rd4179;
	shr.u64 	%rd4181, %rd4180, 32;
	and.b64  	%rd4182, %rd4154, 4294967295;
	add.s64 	%rd4183, %rd4181, %rd4182;
	add.s64 	%rd4184, %rd4183, %rd4061;
	shr.u64 	%rd4185, %rd4184, 32;
	and.b64  	%rd4186, %rd4158, 4294967295;
	add.s64 	%rd4187, %rd4185, %rd4186;
	add.s64 	%rd4188, %rd4187, %rd4097;
	shr.u64 	%rd4189, %rd4188, 32;
	and.b64  	%rd4190, %rd4163, 4294967295;
	add.s64 	%rd4191, %rd4189, %rd4190;
	add.s64 	%rd4192, %rd4191, %rd4132;
	shr.u64 	%rd4193, %rd4192, 32;
	and.b64  	%rd4194, %rd4168, 4294967295;
	add.s64 	%rd4195, %rd4193, %rd4194;
	add.s64 	%rd4196, %rd4195, %rd4166;
	shr.u64 	%rd4197, %rd4196, 32;
	and.b64  	%rd4198, %rd4173, 4294967295;
	mul.wide.u32 	%rd4199, %r38, %r38;
	add.s64 	%rd4200, %rd4197, %rd4198;
	add.s64 	%rd4201, %rd4200, %rd4199;
	shr.u64 	%rd4202, %rd4201, 32;
	and.b64  	%rd4203, %rd4177, 4294967295;
	mul.wide.u32 	%rd4204, %r37, %r38;
	add.s64 	%rd4205, %rd4202, %rd4203;
	add.s64 	%rd4206, %rd4205, %rd4204;
	shr.u64 	%rd4207, %rd4206, 32;
	mul.wide.u32 	%rd4208, %r36, %r38;
	add.s64 	%rd4209, %rd4207, %rd4178;
	add.s64 	%rd4210, %rd4209, %rd4208;
	shr.u64 	%rd4211, %rd4210, 32;
	and.b64  	%rd4212, %rd4184, 4294967295;
	add.s64 	%rd4213, %rd4031, %rd4212;
	shr.u64 	%rd4214, %rd4213, 32;
	and.b64  	%rd4215, %rd4188, 4294967295;
	add.s64 	%rd4216, %rd4214, %rd4215;
	add.s64 	%rd4217, %rd4216, %rd4066;
	shr.u64 	%rd4218, %rd4217, 32;
	and.b64  	%rd4219, %rd4192, 4294967295;
	add.s64 	%rd4220, %rd4218, %rd4219;
	add.s64 	%rd4221, %rd4220, %rd4102;
	shr.u64 	%rd4222, %rd4221, 32;
	and.b64  	%rd4223, %rd4196, 4294967295;
	add.s64 	%rd4224, %rd4222, %rd4223;
	add.s64 	%rd4225, %rd4224, %rd4137;
	shr.u64 	%rd4226, %rd4225, 32;
	and.b64  	%rd4227, %rd4201, 4294967295;
	add.s64 	%rd4228, %rd4226, %rd4227;
	add.s64 	%rd4229, %rd4228, %rd4171;
	shr.u64 	%rd4230, %rd4229, 32;
	and.b64  	%rd4231, %rd4206, 4294967295;
	add.s64 	%rd4232, %rd4230, %rd4231;
	add.s64 	%rd4233, %rd4232, %rd4204;
	shr.u64 	%rd4234, %rd4233, 32;
	and.b64  	%rd4235, %rd4210, 4294967295;
	mul.wide.u32 	%rd4236, %r37, %r37;
	add.s64 	%rd4237, %rd4234, %rd4235;
	add.s64 	%rd4238, %rd4237, %rd4236;
	shr.u64 	%rd4239, %rd4238, 32;
	mul.wide.u32 	%rd4240, %r36, %r37;
	add.s64 	%rd4241, %rd4239, %rd4211;
	add.s64 	%rd4242, %rd4241, %rd4240;
	shr.u64 	%rd4243, %rd4242, 32;
	and.b64  	%rd4244, %rd4217, 4294967295;
	add.s64 	%rd4245, %rd4034, %rd4244;
	shr.u64 	%rd4246, %rd4245, 32;
	and.b64  	%rd4247, %rd4221, 4294967295;
	add.s64 	%rd4248, %rd4246, %rd4247;
	add.s64 	%rd4249, %rd4248, %rd4070;
	shr.u64 	%rd4250, %rd4249, 32;
	and.b64  	%rd4251, %rd4225, 4294967295;
	add.s64 	%rd4252, %rd4250, %rd4251;
	add.s64 	%rd4253, %rd4252, %rd4106;
	shr.u64 	%rd4254, %rd4253, 32;
	and.b64  	%rd4255, %rd4229, 4294967295;
	add.s64 	%rd4256, %rd4254, %rd4255;
	add.s64 	%rd4257, %rd4256, %rd4141;
	shr.u64 	%rd4258, %rd4257, 32;
	and.b64  	%rd4259, %rd4233, 4294967295;
	add.s64 	%rd4260, %rd4258, %rd4259;
	add.s64 	%rd4261, %rd4260, %rd4175;
	shr.u64 	%rd4262, %rd4261, 32;
	and.b64  	%rd4263, %rd4238, 4294967295;
	add.s64 	%rd4264, %rd4262, %rd4263;
	add.s64 	%rd4265, %rd4264, %rd4208;
	shr.u64 	%rd4266, %rd4265, 32;
	and.b64  	%rd4267, %rd4242, 4294967295;
	add.s64 	%rd4268, %rd4266, %rd4267;
	add.s64 	%rd4269, %rd4268, %rd4240;
	shr.u64 	%rd4270, %rd4269, 32;
	mul.wide.u32 	%rd4271, %r36, %r36;
	add.s64 	%rd4272, %rd4270, %rd4243;
	add.s64 	%rd4273, %rd4272, %rd4271;
	shr.u64 	%rd4274, %rd4273, 32;
	{ .reg .b32 tmp; mov.b64 {tmp, %r2801}, %rd4273; }
	and.b64  	%rd4275, %rd4249, 4294967295;
	mul.lo.s64 	%rd4276, %rd4275, 977;
	and.b64  	%rd4277, %rd4014, 4294967293;
	and.b64  	%rd4278, %rd4276, 4294967295;
	add.s64 	%rd12919, %rd4278, %rd4277;
	shr.u64 	%rd4279, %rd4276, 32;
	shr.u64 	%rd4280, %rd12919, 32;
	add.s64 	%rd4281, %rd4280, %rd4279;
	and.b64  	%rd4282, %rd4253, 4294967295;
	mul.lo.s64 	%rd4283, %rd4282, 977;
	and.b64  	%rd4284, %rd4038, 4294967295;
	and.b64  	%rd4285, %rd4283, 4294967295;
	add.s64 	%rd4286, %rd4281, %rd4284;
	add.s64 	%rd4287, %rd4286, %rd4285;
	add.s64 	%rd12918, %rd4287, %rd4275;
	shr.u64 	%rd4288, %rd4283, 32;
	shr.u64 	%rd4289, %rd12918, 32;
	add.s64 	%rd4290, %rd4289, %rd4288;
	and.b64  	%rd4291, %rd4257, 4294967295;
	mul.lo.s64 	%rd4292, %rd4291, 977;
	and.b64  	%rd4293, %rd4075, 4294967295;
	and.b64  	%rd4294, %rd4292, 4294967295;
	add.s64 	%rd4295, %rd4290, %rd4293;
	add.s64 	%rd4296, %rd4295, %rd4294;
	add.s64 	%rd12917, %rd4296, %rd4282;
	shr.u64 	%rd4297, %rd4292, 32;
	shr.u64 	%rd4298, %rd12917, 32;
	add.s64 	%rd4299, %rd4298, %rd4297;
	and.b64  	%rd4300, %rd4261, 4294967295;
	mul.lo.s64 	%rd4301, %rd4300, 977;
	and.b64  	%rd4302, %rd4111, 4294967295;
	and.b64  	%rd4303, %rd4301, 4294967295;
	add.s64 	%rd4304, %rd4299, %rd4302;
	add.s64 	%rd4305, %rd4304, %rd4303;
	add.s64 	%rd12916, %rd4305, %rd4291;
	shr.u64 	%rd4306, %rd4301, 32;
	shr.u64 	%rd4307, %rd12916, 32;
	add.s64 	%rd4308, %rd4307, %rd4306;
	and.b64  	%rd4309, %rd4265, 4294967295;
	mul.lo.s64 	%rd4310, %rd4309, 977;
	and.b64  	%rd4311, %rd4146, 4294967295;
	and.b64  	%rd4312, %rd4310, 4294967295;
	add.s64 	%rd4313, %rd4308, %rd4311;
	add.s64 	%rd4314, %rd4313, %rd4312;
	add.s64 	%rd12915, %rd4314, %rd4300;
	shr.u64 	%rd4315, %rd4310, 32;
	shr.u64 	%rd4316, %rd12915, 32;
	add.s64 	%rd4317, %rd4316, %rd4315;
	and.b64  	%rd4318, %rd4269, 4294967295;
	mul.lo.s64 	%rd4319, %rd4318, 977;
	and.b64  	%rd4320, %rd4180, 4294967295;
	and.b64  	%rd4321, %rd4319, 4294967295;
	add.s64 	%rd4322, %rd4317, %rd4320;
	add.s64 	%rd4323, %rd4322, %rd4321;
	add.s64 	%rd12914, %rd4323, %rd4309;
	shr.u64 	%rd4324, %rd4319, 32;
	shr.u64 	%rd4325, %rd12914, 32;
	add.s64 	%rd4326, %rd4325, %rd4324;
	and.b64  	%rd4327, %rd4273, 4294967295;
	mul.lo.s64 	%rd4328, %rd4327, 977;
	and.b64  	%rd4329, %rd4213, 4294967295;
	and.b64  	%rd4330, %rd4328, 4294967295;
	add.s64 	%rd4331, %rd4326, %rd4329;
	add.s64 	%rd4332, %rd4331, %rd4330;
	add.s64 	%rd12913, %rd4332, %rd4318;
	shr.u64 	%rd4333, %rd4328, 32;
	shr.u64 	%rd4334, %rd12913, 32;
	add.s64 	%rd4335, %rd4334, %rd4333;
	mul.lo.s64 	%rd4336, %rd4274, 977;
	and.b64  	%rd4337, %rd4245, 4294967295;
	and.b64  	%rd4338, %rd4336, 4294967295;
	add.s64 	%rd4339, %rd4335, %rd4337;
	add.s64 	%rd4340, %rd4339, %rd4338;
	add.s64 	%rd12912, %rd4340, %rd4327;
	shr.u64 	%rd4341, %rd4336, 32;
	shr.u64 	%rd4342, %rd12912, 32;
	cvt.u32.u64 	%r2802, %rd4342;
	cvt.u32.u64 	%r2803, %rd4341;
	add.s32 	%r2804, %r2802, %r2803;
	add.s32 	%r469, %r2804, %r2801;
	setp.eq.s32 	%p478, %r469, 0;
	mov.pred 	%p2165, 0;
	@%p478 bra 	$L__BB0_325;
	cvt.u64.u32 	%rd4343, %r469;
	mul.wide.u32 	%rd4344, %r469, 977;
	shr.u64 	%rd4345, %rd4344, 32;
	and.b64  	%rd4346, %rd12919, 4294967295;
	and.b64  	%rd4347, %rd4344, 4294967295;
	add.s64 	%rd12919, %rd4347, %rd4346;
	shr.u64 	%rd4348, %rd12919, 32;
	and.b64  	%rd4349, %rd12918, 4294967295;
	add.s64 	%rd4350, %rd4345, %rd4349;
	add.s64 	%rd4351, %rd4350, %rd4343;
	add.s64 	%rd12918, %rd4351, %rd4348;
	setp.lt.u64 	%p480, %rd12918, 4294967296;
	@%p480 bra 	$L__BB0_325;
	shr.u64 	%rd4352, %rd12918, 32;
	and.b64  	%rd4353, %rd12917, 4294967295;
	add.s64 	%rd12917, %rd4352, %rd4353;
	setp.lt.u64 	%p482, %rd12917, 4294967296;
	@%p482 bra 	$L__BB0_325;
	shr.u64 	%rd4354, %rd12917, 32;
	and.b64  	%rd4355, %rd12916, 4294967295;
	add.s64 	%rd12916, %rd4354, %rd4355;
	setp.lt.u64 	%p484, %rd12916, 4294967296;
	@%p484 bra 	$L__BB0_325;
	shr.u64 	%rd4357, %rd12916, 32;
	and.b64  	%rd4358, %rd12915, 4294967295;
	add.s64 	%rd12915, %rd4357, %rd4358;
	setp.lt.u64 	%p486, %rd12915, 4294967296;
	mov.b64 	%rd12916, 4294967296;
	@%p486 bra 	$L__BB0_325;
	shr.u64 	%rd4360, %rd12915, 32;
	and.b64  	%rd4361, %rd12914, 4294967295;
	add.s64 	%rd12914, %rd4360, %rd4361;
	setp.lt.u64 	%p488, %rd12914, 4294967296;
	mov.b64 	%rd12915, 4294967296;
	mov.u64 	%rd12916, %rd12915;
	@%p488 bra 	$L__BB0_325;
	shr.u64 	%rd4363, %rd12914, 32;
	and.b64  	%rd4364, %rd12913, 4294967295;
	add.s64 	%rd12913, %rd4363, %rd4364;
	setp.lt.u64 	%p490, %rd12913, 4294967296;
	mov.b64 	%rd12914, 4294967296;
	mov.u64 	%rd12915, %rd12914;
	mov.u64 	%rd12916, %rd12914;
	@%p490 bra 	$L__BB0_325;
	shr.u64 	%rd4366, %rd12913, 32;
	and.b64  	%rd4367, %rd12912, 4294967295;
	add.s64 	%rd4368, %rd4366, %rd4367;
	setp.gt.u64 	%p2165, %rd4368, 4294967295;
	min.u64 	%rd12912, %rd4368, 4294967296;
	mov.b64 	%rd12913, 4294967296;
	mov.u64 	%rd12914, %rd12913;
	mov.u64 	%rd12915, %rd12913;
	mov.u64 	%rd12916, %rd12913;
$L__BB0_325:
	ld.const.u32 	%r476, [const_p];
	cvt.u32.u64 	%r5639, %rd12919;
	cvt.u32.u64 	%r5638, %rd12918;
	cvt.u32.u64 	%r5637, %rd12917;
	cvt.u32.u64 	%r5636, %rd12916;
	cvt.u32.u64 	%r5635, %rd12915;
	cvt.u32.u64 	%r5634, %rd12914;
	cvt.u32.u64 	%r5633, %rd12913;
	cvt.u32.u64 	%r5632, %rd12912;
	ld.const.u32 	%r2805, [const_p+28];
	setp.lt.u32 	%p491, %r2805, %r5632;
	or.pred  	%p492, %p2165, %p491;
	@%p492 bra 	$L__BB0_339;
	setp.gt.u32 	%p493, %r2805, %r5632;
	@%p493 bra 	$L__BB0_340;
	setp.lt.u32 	%p494, %r81, %r5633;
	@%p494 bra 	$L__BB0_339;
	setp.gt.u32 	%p495, %r81, %r5633;
	@%p495 bra 	$L__BB0_340;
	setp.lt.u32 	%p496, %r180, %r5634;
	@%p496 bra 	$L__BB0_339;
	setp.gt.u32 	%p497, %r180, %r5634;
	@%p497 bra 	$L__BB0_340;
	setp.lt.u32 	%p498, %r377, %r5635;
	@%p498 bra 	$L__BB0_339;
	setp.gt.u32 	%p499, %r377, %r5635;
	@%p499 bra 	$L__BB0_340;
	setp.lt.u32 	%p500, %r378, %r5636;
	@%p500 bra 	$L__BB0_339;
	setp.gt.u32 	%p501, %r378, %r5636;
	@%p501 bra 	$L__BB0_340;
	setp.lt.u32 	%p502, %r79, %r5637;
	@%p502 bra 	$L__BB0_339;
	setp.gt.u32 	%p503, %r79, %r5637;
	@%p503 bra 	$L__BB0_340;
	setp.lt.u32 	%p504, %r80, %r5638;
	@%p504 bra 	$L__BB0_339;
	setp.gt.u32 	%p505, %r80, %r5638;
	setp.gt.u32 	%p506, %r476, %r5639;
	or.pred  	%p507, %p505, %p506;
	@%p507 bra 	$L__BB0_340;
$L__BB0_339:
	// begin inline asm
	sub.cc.u32 %r5639, %r5639, %r476;
	subc.cc.u32 %r5638, %r5638, %r80;
	subc.cc.u32 %r5637, %r5637, %r79;
	subc.cc.u32 %r5636, %r5636, %r378;
	subc.cc.u32 %r5635, %r5635, %r377;
	subc.cc.u32 %r5634, %r5634, %r180;
	subc.cc.u32 %r5633, %r5633, %r81;
	subc.u32 %r5632, %r5632, %r2805;
	
	// end inline asm
$L__BB0_340:
	setp.gt.u32 	%p508, %r5632, %r2805;
	@%p508 bra 	$L__BB0_353;
	bra.uni 	$L__BB0_354;
$L__BB0_341:
	setp.gt.u32 	%p510, %r5633, %r81;
	@%p510 bra 	$L__BB0_353;
	setp.lt.u32 	%p511, %r5633, %r81;
	@%p511 bra 	$L__BB0_355;
	setp.gt.u32 	%p512, %r5634, %r180;
	@%p512 bra 	$L__BB0_353;
	setp.lt.u32 	%p513, %r5634, %r180;
	@%p513 bra 	$L__BB0_355;
	setp.gt.u32 	%p514, %r5635, %r377;
	@%p514 bra 	$L__BB0_353;
	setp.lt.u32 	%p515, %r5635, %r377;
	@%p515 bra 	$L__BB0_355;
	setp.gt.u32 	%p516, %r5636, %r378;
	@%p516 bra 	$L__BB0_353;
	setp.lt.u32 	%p517, %r5636, %r378;
	@%p517 bra 	$L__BB0_355;
	setp.gt.u32 	%p518, %r5637, %r79;
	@%p518 bra 	$L__BB0_353;
	setp.lt.u32 	%p519, %r5637, %r79;
	@%p519 bra 	$L__BB0_355;
	setp.gt.u32 	%p520, %r5638, %r80;
	@%p520 bra 	$L__BB0_353;
	setp.lt.u32 	%p521, %r5638, %r80;
	setp.lt.u32 	%p522, %r5639, %r476;
	or.pred  	%p523, %p521, %p522;
	@%p523 bra 	$L__BB0_355;
$L__BB0_353:
	// begin inline asm
	sub.cc.u32 %r5639, %r5639, %r476;
	subc.cc.u32 %r5638, %r5638, %r80;
	subc.cc.u32 %r5637, %r5637, %r79;
	subc.cc.u32 %r5636, %r5636, %r378;
	subc.cc.u32 %r5635, %r5635, %r377;
	subc.cc.u32 %r5634, %r5634, %r180;
	subc.cc.u32 %r5633, %r5633, %r81;
	subc.u32 %r5632, %r5632, %r2805;
	
	// end inline asm
	bra.uni 	$L__BB0_355;
$L__BB0_354:
	setp.lt.u32 	%p509, %r5632, %r2805;
	@%p509 bra 	$L__BB0_355;
	bra.uni 	$L__BB0_341;
$L__BB0_355:
	mul.wide.u32 	%rd4370, %r5639, %r51;
	shr.u64 	%rd4371, %rd4370, 32;
	mul.wide.u32 	%rd4372, %r5638, %r51;
	add.s64 	%rd4373, %rd4371, %rd4372;
	shr.u64 	%rd4374, %rd4373, 32;
	mul.wide.u32 	%rd4375, %r5637, %r51;
	add.s64 	%rd4376, %rd4374, %rd4375;
	shr.u64 	%rd4377, %rd4376, 32;
	mul.wide.u32 	%rd4378, %r5636, %r51;
	add.s64 	%rd4379, %rd4377, %rd4378;
	shr.u64 	%rd4380, %rd4379, 32;
	mul.wide.u32 	%rd4381, %r5635, %r51;
	add.s64 	%rd4382, %rd4380, %rd4381;
	shr.u64 	%rd4383, %rd4382, 32;
	mul.wide.u32 	%rd4384, %r5634, %r51;
	add.s64 	%rd4385, %rd4383, %rd4384;
	shr.u64 	%rd4386, %rd4385, 32;
	mul.wide.u32 	%rd4387, %r5633, %r51;
	add.s64 	%rd4388, %rd4386, %rd4387;
	shr.u64 	%rd4389, %rd4388, 32;
	mul.wide.u32 	%rd4390, %r5632, %r51;
	add.s64 	%rd4391, %rd4389, %rd4390;
	shr.u64 	%rd4392, %rd4391, 32;
	and.b64  	%rd4393, %rd4373, 4294967295;
	mul.wide.u32 	%rd4394, %r5639, %r50;
	add.s64 	%rd4395, %rd4394, %rd4393;
	shr.u64 	%rd4396, %rd4395, 32;
	and.b64  	%rd4397, %rd4376, 4294967295;
	mul.wide.u32 	%rd4398, %r5638, %r50;
	add.s64 	%rd4399, %rd4396, %rd4397;
	add.s64 	%rd4400, %rd4399, %rd4398;
	shr.u64 	%rd4401, %rd4400, 32;
	and.b64  	%rd4402, %rd4379, 4294967295;
	mul.wide.u32 	%rd4403, %r5637, %r50;
	add.s64 	%rd4404, %rd4401, %rd4402;
	add.s64 	%rd4405, %rd4404, %rd4403;
	shr.u64 	%rd4406, %rd4405, 32;
	and.b64  	%rd4407, %rd4382, 4294967295;
	mul.wide.u32 	%rd4408, %r5636, %r50;
	add.s64 	%rd4409, %rd4406, %rd4407;
	add.s64 	%rd4410, %rd4409, %rd4408;
	shr.u64 	%rd4411, %rd4410, 32;
	and.b64  	%rd4412, %rd4385, 4294967295;
	mul.wide.u32 	%rd4413, %r5635, %r50;
	add.s64 	%rd4414, %rd4411, %rd4412;
	add.s64 	%rd4415, %rd4414, %rd4413;
	shr.u64 	%rd4416, %rd4415, 32;
	and.b64  	%rd4417, %rd4388, 4294967295;
	mul.wide.u32 	%rd4418, %r5634, %r50;
	add.s64 	%rd4419, %rd4416, %rd4417;
	add.s64 	%rd4420, %rd4419, %rd4418;
	shr.u64 	%rd4421, %rd4420, 32;
	and.b64  	%rd4422, %rd4391, 4294967295;
	mul.wide.u32 	%rd4423, %r5633, %r50;
	add.s64 	%rd4424, %rd4421, %rd4422;
	add.s64 	%rd4425, %rd4424, %rd4423;
	shr.u64 	%rd4426, %rd4425, 32;
	mul.wide.u32 	%rd4427, %r5632, %r50;
	add.s64 	%rd4428, %rd4426, %rd4392;
	add.s64 	%rd4429, %rd4428, %rd4427;
	shr.u64 	%rd4430, %rd4429, 32;
	and.b64  	%rd4431, %rd4400, 4294967295;
	mul.wide.u32 	%rd4432, %r5639, %r49;
	add.s64 	%rd4433, %rd4432, %rd4431;
	shr.u64 	%rd4434, %rd4433, 32;
	and.b64  	%rd4435, %rd4405, 4294967295;
	mul.wide.u32 	%rd4436, %r5638, %r49;
	add.s64 	%rd4437, %rd4434, %rd4435;
	add.s64 	%rd4438, %rd4437, %rd4436;
	shr.u64 	%rd4439, %rd4438, 32;
	and.b64  	%rd4440, %rd4410, 4294967295;
	mul.wide.u32 	%rd4441, %r5637, %r49;
	add.s64 	%rd4442, %rd4439, %rd4440;
	add.s64 	%rd4443, %rd4442, %rd4441;
	shr.u64 	%rd4444, %rd4443, 32;
	and.b64  	%rd4445, %rd4415, 4294967295;
	mul.wide.u32 	%rd4446, %r5636, %r49;
	add.s64 	%rd4447, %rd4444, %rd4445;
	add.s64 	%rd4448, %rd4447, %rd4446;
	shr.u64 	%rd4449, %rd4448, 32;
	and.b64  	%rd4450, %rd4420, 4294967295;
	mul.wide.u32 	%rd4451, %r5635, %r49;
	add.s64 	%rd4452, %rd4449, %rd4450;
	add.s64 	%rd4453, %rd4452, %rd4451;
	shr.u64 	%rd4454, %rd4453, 32;
	and.b64  	%rd4455, %rd4425, 4294967295;
	mul.wide.u32 	%rd4456, %r5634, %r49;
	add.s64 	%rd4457, %rd4454, %rd4455;
	add.s64 	%rd4458, %rd4457, %rd4456;
	shr.u64 	%rd4459, %rd4458, 32;
	and.b64  	%rd4460, %rd4429, 4294967295;
	mul.wide.u32 	%rd4461, %r5633, %r49;
	add.s64 	%rd4462, %rd4459, %rd4460;
	add.s64 	%rd4463, %rd4462, %rd4461;
	shr.u64 	%rd4464, %rd4463, 32;
	mul.wide.u32 	%rd4465, %r5632, %r49;
	add.s64 	%rd4466, %rd4464, %rd4430;
	add.s64 	%rd4467, %rd4466, %rd4465;
	shr.u64 	%rd4468, %rd4467, 32;
	and.b64  	%rd4469, %rd4438, 4294967295;
	mul.wide.u32 	%rd4470, %r5639, %r48;
	add.s64 	%rd4471, %rd4470, %rd4469;
	shr.u64 	%rd4472, %rd4471, 32;
	and.b64  	%rd4473, %rd4443, 4294967295;
	mul.wide.u32 	%rd4474, %r5638, %r48;
	add.s64 	%rd4475, %rd4472, %rd4473;
	add.s64 	%rd4476, %rd4475, %rd4474;
	shr.u64 	%rd4477, %rd4476, 32;
	and.b64  	%rd4478, %rd4448, 4294967295;
	mul.wide.u32 	%rd4479, %r5637, %r48;
	add.s64 	%rd4480, %rd4477, %rd4478;
	add.s64 	%rd4481, %rd4480, %rd4479;
	shr.u64 	%rd4482, %rd4481, 32;
	and.b64  	%rd4483, %rd4453, 4294967295;
	mul.wide.u32 	%rd4484, %r5636, %r48;
	add.s64 	%rd4485, %rd4482, %rd4483;
	add.s64 	%rd4486, %rd4485, %rd4484;
	shr.u64 	%rd4487, %rd4486, 32;
	and.b64  	%rd4488, %rd4458, 4294967295;
	mul.wide.u32 	%rd4489, %r5635, %r48;
	add.s64 	%rd4490, %rd4487, %rd4488;
	add.s64 	%rd4491, %rd4490, %rd4489;
	shr.u64 	%rd4492, %rd4491, 32;
	and.b64  	%rd4493, %rd4463, 4294967295;
	mul.wide.u32 	%rd4494, %r5634, %r48;
	add.s64 	%rd4495, %rd4492, %rd4493;
	add.s64 	%rd4496, %rd4495, %rd4494;
	shr.u64 	%rd4497, %rd4496, 32;
	and.b64  	%rd4498, %rd4467, 4294967295;
	mul.wide.u32 	%rd4499, %r5633, %r48;
	add.s64 	%rd4500, %rd4497, %rd4498;
	add.s64 	%rd4501, %rd4500, %rd4499;
	shr.u64 	%rd4502, %rd4501, 32;
	mul.wide.u32 	%rd4503, %r5632, %r48;
	add.s64 	%rd4504, %rd4502, %rd4468;
	add.s64 	%rd4505, %rd4504, %rd4503;
	shr.u64 	%rd4506, %rd4505, 32;
	and.b64  	%rd4507, %rd4476, 4294967295;
	mul.wide.u32 	%rd4508, %r5639, %r47;
	add.s64 	%rd4509, %rd4508, %rd4507;
	shr.u64 	%rd4510, %rd4509, 32;
	and.b64  	%rd4511, %rd4481, 4294967295;
	mul.wide.u32 	%rd4512, %r5638, %r47;
	add.s64 	%rd4513, %rd4510, %rd4511;
	add.s64 	%rd4514, %rd4513, %rd4512;
	shr.u64 	%rd4515, %rd4514, 32;
	and.b64  	%rd4516, %rd4486, 4294967295;
	mul.wide.u32 	%rd4517, %r5637, %r47;
	add.s64 	%rd4518, %rd4515, %rd4516;
	add.s64 	%rd4519, %rd4518, %rd4517;
	shr.u64 	%rd4520, %rd4519, 32;
	and.b64  	%rd4521, %rd4491, 4294967295;
	mul.wide.u32 	%rd4522, %r5636, %r47;
	add.s64 	%rd4523, %rd4520, %rd4521;
	add.s64 	%rd4524, %rd4523, %rd4522;
	shr.u64 	%rd4525, %rd4524, 32;
	and.b64  	%rd4526, %rd4496, 4294967295;
	mul.wide.u32 	%rd4527, %r5635, %r47;
	add.s64 	%rd4528, %rd4525, %rd4526;
	add.s64 	%rd4529, %rd4528, %rd4527;
	shr.u64 	%rd4530, %rd4529, 32;
	and.b64  	%rd4531, %rd4501, 4294967295;
	mul.wide.u32 	%rd4532, %r5634, %r47;
	add.s64 	%rd4533, %rd4530, %rd4531;
	add.s64 	%rd4534, %rd4533, %rd4532;
	shr.u64 	%rd4535, %rd4534, 32;
	and.b64  	%rd4536, %rd4505, 4294967295;
	mul.wide.u32 	%rd4537, %r5633, %r47;
	add.s64 	%rd4538, %rd4535, %rd4536;
	add.s64 	%rd4539, %rd4538, %rd4537;
	shr.u64 	%rd4540, %rd4539, 32;
	mul.wide.u32 	%rd4541, %r5632, %r47;
	add.s64 	%rd4542, %rd4540, %rd4506;
	add.s64 	%rd4543, %rd4542, %rd4541;
	shr.u64 	%rd4544, %rd4543, 32;
	and.b64  	%rd4545, %rd4514, 4294967295;
	mul.wide.u32 	%rd4546, %r5639, %r46;
	add.s64 	%rd4547, %rd4546, %rd4545;
	shr.u64 	%rd4548, %rd4547, 32;
	and.b64  	%rd4549, %rd4519, 4294967295;
	mul.wide.u32 	%rd4550, %r5638, %r46;
	add.s64 	%rd4551, %rd4548, %rd4549;
	add.s64 	%rd4552, %rd4551, %rd4550;
	shr.u64 	%rd4553, %rd4552, 32;
	and.b64  	%rd4554, %rd4524, 4294967295;
	mul.wide.u32 	%rd4555, %r5637, %r46;
	add.s64 	%rd4556, %rd4553, %rd4554;
	add.s64 	%rd4557, %rd4556, %rd4555;
	shr.u64 	%rd4558, %rd4557, 32;
	and.b64  	%rd4559, %rd4529, 4294967295;
	mul.wide.u32 	%rd4560, %r5636, %r46;
	add.s64 	%rd4561, %rd4558, %rd4559;
	add.s64 	%rd4562, %rd4561, %rd4560;
	shr.u64 	%rd4563, %rd4562, 32;
	and.b64  	%rd4564, %rd4534, 4294967295;
	mul.wide.u32 	%rd4565, %r5635, %r46;
	add.s64 	%rd4566, %rd4563, %rd4564;
	add.s64 	%rd4567, %rd4566, %rd4565;
	shr.u64 	%rd4568, %rd4567, 32;
	and.b64  	%rd4569, %rd4539, 4294967295;
	mul.wide.u32 	%rd4570, %r5634, %r46;
	add.s64 	%rd4571, %rd4568, %rd4569;
	add.s64 	%rd4572, %rd4571, %rd4570;
	shr.u64 	%rd4573, %rd4572, 32;
	and.b64  	%rd4574, %rd4543, 4294967295;
	mul.wide.u32 	%rd4575, %r5633, %r46;
	add.s64 	%rd4576, %rd4573, %rd4574;
	add.s64 	%rd4577, %rd4576, %rd4575;
	shr.u64 	%rd4578, %rd4577, 32;
	mul.wide.u32 	%rd4579, %r5632, %r46;
	add.s64 	%rd4580, %rd4578, %rd4544;
	add.s64 	%rd4581, %rd4580, %rd4579;
	shr.u64 	%rd4582, %rd4581, 32;
	and.b64  	%rd4583, %rd4552, 4294967295;
	mul.wide.u32 	%rd4584, %r5639, %r45;
	add.s64 	%rd4585, %rd4584, %rd4583;
	shr.u64 	%rd4586, %rd4585, 32;
	and.b64  	%rd4587, %rd4557, 4294967295;
	mul.wide.u32 	%rd4588, %r5638, %r45;
	add.s64 	%rd4589, %rd4586, %rd4587;
	add.s64 	%rd4590, %rd4589, %rd4588;
	shr.u64 	%rd4591, %rd4590, 32;
	and.b64  	%rd4592, %rd4562, 4294967295;
	mul.wide.u32 	%rd4593, %r5637, %r45;
	add.s64 	%rd4594, %rd4591, %rd4592;
	add.s64 	%rd4595, %rd4594, %rd4593;
	shr.u64 	%rd4596, %rd4595, 32;
	and.b64  	%rd4597, %rd4567, 4294967295;
	mul.wide.u32 	%rd4598, %r5636, %r45;
	add.s64 	%rd4599, %rd4596, %rd4597;
	add.s64 	%rd4600, %rd4599, %rd4598;
	shr.u64 	%rd4601, %rd4600, 32;
	and.b64  	%rd4602, %rd4572, 4294967295;
	mul.wide.u32 	%rd4603, %r5635, %r45;
	add.s64 	%rd4604, %rd4601, %rd4602;
	add.s64 	%rd4605, %rd4604, %rd4603;
	shr.u64 	%rd4606, %rd4605, 32;
	and.b64  	%rd4607, %rd4577, 4294967295;
	mul.wide.u32 	%rd4608, %r5634, %r45;
	add.s64 	%rd4609, %rd4606, %rd4607;
	add.s64 	%rd4610, %rd4609, %rd4608;
	shr.u64 	%rd4611, %rd4610, 32;
	and.b64  	%rd4612, %rd4581, 4294967295;
	mul.wide.u32 	%rd4613, %r5633, %r45;
	add.s64 	%rd4614, %rd4611, %rd4612;
	add.s64 	%rd4615, %rd4614, %rd4613;
	shr.u64 	%rd4616, %rd4615, 32;
	mul.wide.u32 	%rd4617, %r5632, %r45;
	add.s64 	%rd4618, %rd4616, %rd4582;
	add.s64 	%rd4619, %rd4618, %rd4617;
	shr.u64 	%rd4620, %rd4619, 32;
	and.b64  	%rd4621, %rd4590, 4294967295;
	mul.wide.u32 	%rd4622, %r5639, %r44;
	add.s64 	%rd4623, %rd4622, %rd4621;
	shr.u64 	%rd4624, %rd4623, 32;
	and.b64  	%rd4625, %rd4595, 4294967295;
	mul.wide.u32 	%rd4626, %r5638, %r44;
	add.s64 	%rd4627, %rd4624, %rd4625;
	add.s64 	%rd4628, %rd4627, %rd4626;
	shr.u64 	%rd4629, %rd4628, 32;
	and.b64  	%rd4630, %rd4600, 4294967295;
	mul.wide.u32 	%rd4631, %r5637, %r44;
	add.s64 	%rd4632, %rd4629, %rd4630;
	add.s64 	%rd4633, %rd4632, %rd4631;
	shr.u64 	%rd4634, %rd4633, 32;
	and.b64  	%rd4635, %rd4605, 4294967295;
	mul.wide.u32 	%rd4636, %r5636, %r44;
	add.s64 	%rd4637, %rd4634, %rd4635;
	add.s64 	%rd4638, %rd4637, %rd4636;
	shr.u64 	%rd4639, %rd4638, 32;
	and.b64  	%rd4640, %rd4610, 4294967295;
	mul.wide.u32 	%rd4641, %r5635, %r44;
	add.s64 	%rd4642, %rd4639, %rd4640;
	add.s64 	%rd4643, %rd4642, %rd4641;
	shr.u64 	%rd4644, %rd4643, 32;
	and.b64  	%rd4645, %rd4615, 4294967295;
	mul.wide.u32 	%rd4646, %r5634, %r44;
	add.s64 	%rd4647, %rd4644, %rd4645;
	add.s64 	%rd4648, %rd4647, %rd4646;
	shr.u64 	%rd4649, %rd4648, 32;
	and.b64  	%rd4650, %rd4619, 4294967295;
	mul.wide.u32 	%rd4651, %r5633, %r44;
	add.s64 	%rd4652, %rd4649, %rd4650;
	add.s64 	%rd4653, %rd4652, %rd4651;
	shr.u64 	%rd4654, %rd4653, 32;
	mul.wide.u32 	%rd4655, %r5632, %r44;
	add.s64 	%rd4656, %rd4654, %rd4620;
	add.s64 	%rd4657, %rd4656, %rd4655;
	shr.u64 	%rd4658, %rd4657, 32;
	{ .reg .b32 tmp; mov.b64 {tmp, %r2854}, %rd4657; }
	and.b64  	%rd4659, %rd4628, 4294967295;
	mul.lo.s64 	%rd4660, %rd4659, 977;
	and.b64  	%rd4661, %rd4370, 4294967295;
	and.b64  	%rd4662, %rd4660, 4294967295;
	add.s64 	%rd12927, %rd4662, %rd4661;
	shr.u64 	%rd4663, %rd4660, 32;
	shr.u64 	%rd4664, %rd12927, 32;
	add.s64 	%rd4665, %rd4664, %rd4663;
	and.b64  	%rd4666, %rd4633, 4294967295;
	mul.lo.s64 	%rd4667, %rd4666, 977;
	and.b64  	%rd4668, %rd4395, 4294967295;
	and.b64  	%rd4669, %rd4667, 4294967295;
	add.s64 	%rd4670, %rd4665, %rd4668;
	add.s64 	%rd4671, %rd4670, %rd4669;
	add.s64 	%rd12926, %rd4671, %rd4659;
	shr.u64 	%rd4672, %rd4667, 32;
	shr.u64 	%rd4673, %rd12926, 32;
	add.s64 	%rd4674, %rd4673, %rd4672;
	and.b64  	%rd4675, %rd4638, 4294967295;
	mul.lo.s64 	%rd4676, %rd4675, 977;
	and.b64  	%rd4677, %rd4433, 4294967295;
	and.b64  	%rd4678, %rd4676, 4294967295;
	add.s64 	%rd4679, %rd4674, %rd4677;
	add.s64 	%rd4680, %rd4679, %rd4678;
	add.s64 	%rd12925, %rd4680, %rd4666;
	shr.u64 	%rd4681, %rd4676, 32;
	shr.u64 	%rd4682, %rd12925, 32;
	add.s64 	%rd4683, %rd4682, %rd4681;
	and.b64  	%rd4684, %rd4643, 4294967295;
	mul.lo.s64 	%rd4685, %rd4684, 977;
	and.b64  	%rd4686, %rd4471, 4294967295;
	and.b64  	%rd4687, %rd4685, 4294967295;
	add.s64 	%rd4688, %rd4683, %rd4686;
	add.s64 	%rd4689, %rd4688, %rd4687;
	add.s64 	%rd12924, %rd4689, %rd4675;
	shr.u64 	%rd4690, %rd4685, 32;
	shr.u64 	%rd4691, %rd12924, 32;
	add.s64 	%rd4692, %rd4691, %rd4690;
	and.b64  	%rd4693, %rd4648, 4294967295;
	mul.lo.s64 	%rd4694, %rd4693, 977;
	and.b64  	%rd4695, %rd4509, 4294967295;
	and.b64  	%rd4696, %rd4694, 4294967295;
	add.s64 	%rd4697, %rd4692, %rd4695;
	add.s64 	%rd4698, %rd4697, %rd4696;
	add.s64 	%rd12923, %rd4698, %rd4684;
	shr.u64 	%rd4699, %rd4694, 32;
	shr.u64 	%rd4700, %rd12923, 32;
	add.s64 	%rd4701, %rd4700, %rd4699;
	and.b64  	%rd4702, %rd4653, 4294967295;
	mul.lo.s64 	%rd4703, %rd4702, 977;
	and.b64  	%rd4704, %rd4547, 4294967295;
	and.b64  	%rd4705, %rd4703, 4294967295;
	add.s64 	%rd4706, %rd4701, %rd4704;
	add.s64 	%rd4707, %rd4706, %rd4705;
	add.s64 	%rd12922, %rd4707, %rd4693;
	shr.u64 	%rd4708, %rd4703, 32;
	shr.u64 	%rd4709, %rd12922, 32;
	add.s64 	%rd4710, %rd4709, %rd4708;
	and.b64  	%rd4711, %rd4657, 4294967295;
	mul.lo.s64 	%rd4712, %rd4711, 977;
	and.b64  	%rd4713, %rd4585, 4294967295;
	and.b64  	%rd4714, %rd4712, 4294967295;
	add.s64 	%rd4715, %rd4710, %rd4713;
	add.s64 	%rd4716, %rd4715, %rd4714;
	add.s64 	%rd12921, %rd4716, %rd4702;
	shr.u64 	%rd4717, %rd4712, 32;
	shr.u64 	%rd4718, %rd12921, 32;
	add.s64 	%rd4719, %rd4718, %rd4717;
	mul.lo.s64 	%rd4720, %rd4658, 977;
	and.b64  	%rd4721, %rd4623, 4294967295;
	and.b64  	%rd4722, %rd4720, 4294967295;
	add.s64 	%rd4723, %rd4719, %rd4721;
	add.s64 	%rd4724, %rd4723, %rd4722;
	add.s64 	%rd12920, %rd4724, %rd4711;
	shr.u64 	%rd4725, %rd4720, 32;
	shr.u64 	%rd4726, %rd12920, 32;
	cvt.u32.u64 	%r2855, %rd4726;
	cvt.u32.u64 	%r2856, %rd4725;
	add.s32 	%r2857, %r2855, %r2856;
	add.s32 	%r518, %r2857, %r2854;
	setp.eq.s32 	%p525, %r518, 0;
	mov.pred 	%p2166, 0;
	@%p525 bra 	$L__BB0_363;
	cvt.u64.u32 	%rd4727, %r518;
	mul.wide.u32 	%rd4728, %r518, 977;
	shr.u64 	%rd4729, %rd4728, 32;
	and.b64  	%rd4730, %rd12927, 4294967295;
	and.b64  	%rd4731, %rd4728, 4294967295;
	add.s64 	%rd12927, %rd4731, %rd4730;
	shr.u64 	%rd4732, %rd12927, 32;
	and.b64  	%rd4733, %rd12926, 4294967295;
	add.s64 	%rd4734, %rd4729, %rd4733;
	add.s64 	%rd4735, %rd4734, %rd4727;
	add.s64 	%rd12926, %rd4735, %rd4732;
	setp.lt.u64 	%p527, %rd12926, 4294967296;
	@%p527 bra 	$L__BB0_363;
	shr.u64 	%rd4736, %rd12926, 32;
	and.b64  	%rd4737, %rd12925, 4294967295;
	add.s64 	%rd12925, %rd4736, %rd4737;
	setp.lt.u64 	%p529, %rd12925, 4294967296;
	@%p529 bra 	$L__BB0_363;
	shr.u64 	%rd4738, %rd12925, 32;
	and.b64  	%rd4739, %rd12924, 4294967295;
	add.s64 	%rd12924, %rd4738, %rd4739;
	setp.lt.u64 	%p531, %rd12924, 4294967296;
	@%p531 bra 	$L__BB0_363;
	shr.u64 	%rd4741, %rd12924, 32;
	and.b64  	%rd4742, %rd12923, 4294967295;
	add.s64 	%rd12923, %rd4741, %rd4742;
	setp.lt.u64 	%p533, %rd12923, 4294967296;
	mov.b64 	%rd12924, 4294967296;
	@%p533 bra 	$L__BB0_363;
	shr.u64 	%rd4744, %rd12923, 32;
	and.b64  	%rd4745, %rd12922, 4294967295;
	add.s64 	%rd12922, %rd4744, %rd4745;
	setp.lt.u64 	%p535, %rd12922, 4294967296;
	mov.b64 	%rd12923, 4294967296;
	mov.u64 	%rd12924, %rd12923;
	@%p535 bra 	$L__BB0_363;
	shr.u64 	%rd4747, %rd12922, 32;
	and.b64  	%rd4748, %rd12921, 4294967295;
	add.s64 	%rd12921, %rd4747, %rd4748;
	setp.lt.u64 	%p537, %rd12921, 4294967296;
	mov.b64 	%rd12922, 4294967296;
	mov.u64 	%rd12923, %rd12922;
	mov.u64 	%rd12924, %rd12922;
	@%p537 bra 	$L__BB0_363;
	shr.u64 	%rd4750, %rd12921, 32;
	and.b64  	%rd4751, %rd12920, 4294967295;
	add.s64 	%rd4752, %rd4750, %rd4751;
	setp.gt.u64 	%p2166, %rd4752, 4294967295;
	min.u64 	%rd12920, %rd4752, 4294967296;
	mov.b64 	%rd12921, 4294967296;
	mov.u64 	%rd12922, %rd12921;
	mov.u64 	%rd12923, %rd12921;
	mov.u64 	%rd12924, %rd12921;
$L__BB0_363:
	cvt.u32.u64 	%r5655, %rd12927;
	cvt.u32.u64 	%r5654, %rd12926;
	cvt.u32.u64 	%r5653, %rd12925;
	cvt.u32.u64 	%r5652, %rd12924;
	cvt.u32.u64 	%r5651, %rd12923;
	cvt.u32.u64 	%r5650, %rd12922;
	cvt.u32.u64 	%r5649, %rd12921;
	cvt.u32.u64 	%r5648, %rd12920;
	setp.lt.u32 	%p538, %r2805, %r5648;
	or.pred  	%p539, %p2166, %p538;
	@%p539 bra 	$L__BB0_377;
	setp.gt.u32 	%p540, %r2805, %r5648;
	@%p540 bra 	$L__BB0_378;
	setp.lt.u32 	%p541, %r81, %r5649;
	@%p541 bra 	$L__BB0_377;
	setp.gt.u32 	%p542, %r81, %r5649;
	@%p542 bra 	$L__BB0_378;
	setp.lt.u32 	%p543, %r180, %r5650;
	@%p543 bra 	$L__BB0_377;
	setp.gt.u32 	%p544, %r180, %r5650;
	@%p544 bra 	$L__BB0_378;
	setp.lt.u32 	%p545, %r377, %r5651;
	@%p545 bra 	$L__BB0_377;
	setp.gt.u32 	%p546, %r377, %r5651;
	@%p546 bra 	$L__BB0_378;
	setp.lt.u32 	%p547, %r378, %r5652;
	@%p547 bra 	$L__BB0_377;
	setp.gt.u32 	%p548, %r378, %r5652;
	@%p548 bra 	$L__BB0_378;
	setp.lt.u32 	%p549, %r79, %r5653;
	@%p549 bra 	$L__BB0_377;
	setp.gt.u32 	%p550, %r79, %r5653;
	@%p550 bra 	$L__BB0_378;
	setp.lt.u32 	%p551, %r80, %r5654;
	@%p551 bra 	$L__BB0_377;
	setp.gt.u32 	%p552, %r80, %r5654;
	setp.gt.u32 	%p553, %r476, %r5655;
	or.pred  	%p554, %p552, %p553;
	@%p554 bra 	$L__BB0_378;
$L__BB0_377:
	// begin inline asm
	sub.cc.u32 %r5655, %r5655, %r476;
	subc.cc.u32 %r5654, %r5654, %r80;
	subc.cc.u32 %r5653, %r5653, %r79;
	subc.cc.u32 %r5652, %r5652, %r378;
	subc.cc.u32 %r5651, %r5651, %r377;
	subc.cc.u32 %r5650, %r5650, %r180;
	subc.cc.u32 %r5649, %r5649, %r81;
	subc.u32 %r5648, %r5648, %r2805;
	
	// end inline asm
$L__BB0_378:
	setp.gt.u32 	%p555, %r5648, %r2805;
	@%p555 bra 	$L__BB0_391;
	bra.uni 	$L__BB0_392;
$L__BB0_379:
	setp.gt.u32 	%p557, %r5649, %r81;
	@%p557 bra 	$L__BB0_391;
	setp.lt.u32 	%p558, %r5649, %r81;
	@%p558 bra 	$L__BB0_393;
	setp.gt.u32 	%p559, %r5650, %r180;
	@%p559 bra 	$L__BB0_391;
	setp.lt.u32 	%p560, %r5650, %r180;
	@%p560 bra 	$L__BB0_393;
	setp.gt.u32 	%p561, %r5651, %r377;
	@%p561 bra 	$L__BB0_391;
	setp.lt.u32 	%p562, %r5651, %r377;
	@%p562 bra 	$L__BB0_393;
	setp.gt.u32 	%p563, %r5652, %r378;
	@%p563 bra 	$L__BB0_391;
	setp.lt.u32 	%p564, %r5652, %r378;
	@%p564 bra 	$L__BB0_393;
	setp.gt.u32 	%p565, %r5653, %r79;
	@%p565 bra 	$L__BB0_391;
	setp.lt.u32 	%p566, %r5653, %r79;
	@%p566 bra 	$L__BB0_393;
	setp.gt.u32 	%p567, %r5654, %r80;
	@%p567 bra 	$L__BB0_391;
	setp.lt.u32 	%p568, %r5654, %r80;
	setp.lt.u32 	%p569, %r5655, %r476;
	or.pred  	%p570, %p568, %p569;
	@%p570 bra 	$L__BB0_393;
$L__BB0_391:
	// begin inline asm
	sub.cc.u32 %r5655, %r5655, %r476;
	subc.cc.u32 %r5654, %r5654, %r80;
	subc.cc.u32 %r5653, %r5653, %r79;
	subc.cc.u32 %r5652, %r5652, %r378;
	subc.cc.u32 %r5651, %r5651, %r377;
	subc.cc.u32 %r5650, %r5650, %r180;
	subc.cc.u32 %r5649, %r5649, %r81;
	subc.u32 %r5648, %r5648, %r2805;
	
	// end inline asm
	bra.uni 	$L__BB0_393;
$L__BB0_392:
	setp.lt.u32 	%p556, %r5648, %r2805;
	@%p556 bra 	$L__BB0_393;
	bra.uni 	$L__BB0_379;
$L__BB0_393:
	shl.b32 	%r2906, %r5655, 2;
	shr.u32 	%r2907, %r5655, 30;
	cvt.u64.u32 	%rd4754, %r2907;
	mul.wide.u32 	%rd4755, %r5654, 4;
	or.b64  	%rd4756, %rd4755, %rd4754;
	shr.u64 	%rd4757, %rd4755, 32;
	mul.wide.u32 	%rd4758, %r5653, 4;
	or.b64  	%rd4759, %rd4758, %rd4757;
	shr.u64 	%rd4760, %rd4758, 32;
	mul.wide.u32 	%rd4761, %r5652, 4;
	or.b64  	%rd4762, %rd4761, %rd4760;
	shr.u64 	%rd4763, %rd4761, 32;
	mul.wide.u32 	%rd4764, %r5651, 4;
	add.s64 	%rd4765, %rd4764, %rd4763;
	shr.u64 	%rd4766, %rd4765, 32;
	mul.wide.u32 	%rd4767, %r5650, 4;
	add.s64 	%rd4768, %rd4767, %rd4766;
	shr.u64 	%rd4769, %rd4768, 32;
	mul.wide.u32 	%rd4770, %r5649, 4;
	add.s64 	%rd4771, %rd4770, %rd4769;
	shr.u64 	%rd4772, %rd4771, 32;
	mul.wide.u32 	%rd4773, %r5648, 4;
	add.s64 	%rd4774, %rd4773, %rd4772;
	shr.u64 	%rd4775, %rd4774, 32;
	cvt.u64.u32 	%rd4776, %r2906;
	mad.lo.s64 	%rd12928, %rd4775, 977, %rd4776;
	shr.u64 	%rd4777, %rd12928, 32;
	and.b64  	%rd4778, %rd4756, 4294967295;
	add.s64 	%rd4779, %rd4777, %rd4778;
	add.s64 	%rd12929, %rd4779, %rd4775;
	shr.u64 	%rd4780, %rd12929, 32;
	and.b64  	%rd4781, %rd4759, 4294967295;
	add.s64 	%rd12930, %rd4780, %rd4781;
	shr.u64 	%rd4782, %rd12930, 32;
	and.b64  	%rd4783, %rd4762, 4294967295;
	add.s64 	%rd12931, %rd4782, %rd4783;
	shr.u64 	%rd4784, %rd12931, 32;
	and.b64  	%rd4785, %rd4765, 4294967295;
	add.s64 	%rd12932, %rd4784, %rd4785;
	shr.u64 	%rd4786, %rd12932, 32;
	and.b64  	%rd4787, %rd4768, 4294967295;
	add.s64 	%rd12933, %rd4786, %rd4787;
	shr.u64 	%rd4788, %rd12933, 32;
	and.b64  	%rd4789, %rd4771, 4294967295;
	add.s64 	%rd12934, %rd4788, %rd4789;
	shr.u64 	%rd4790, %rd12934, 32;
	and.b64  	%rd4791, %rd4774, 4294967295;
	add.s64 	%rd12935, %rd4790, %rd4791;
	shr.u64 	%rd250, %rd12935, 32;
	{ .reg .b32 tmp; mov.b64 {tmp, %r5656}, %rd12935; }
	setp.lt.u64 	%p571, %rd12935, 4294967296;
	@%p571 bra 	$L__BB0_400;
	and.b64  	%rd4793, %rd12928, 4294967295;
	mad.lo.s64 	%rd12928, %rd250, 977, %rd4793;
	shr.u64 	%rd4794, %rd12928, 32;
	and.b64  	%rd4795, %rd12929, 4294967295;
	add.s64 	%rd4796, %rd4795, %rd250;
	add.s64 	%rd12929, %rd4796, %rd4794;
	setp.lt.u64 	%p572, %rd12929, 4294967296;
	mov.b32 	%r5656, 0;
	mov.b64 	%rd12935, 4294967296;
	@%p572 bra 	$L__BB0_400;
	shr.u64 	%rd4798, %rd12929, 32;
	and.b64  	%rd4799, %rd12930, 4294967295;
	add.s64 	%rd12930, %rd4798, %rd4799;
	setp.lt.u64 	%p573, %rd12930, 4294967296;
	@%p573 bra 	$L__BB0_400;
	shr.u64 	%rd4801, %rd12930, 32;
	and.b64  	%rd4802, %rd12931, 4294967295;
	add.s64 	%rd12931, %rd4801, %rd4802;
	setp.lt.u64 	%p574, %rd12931, 4294967296;
	mov.b64 	%rd12930, 4294967296;
	mov.u64 	%rd12935, %rd12930;
	@%p574 bra 	$L__BB0_400;
	shr.u64 	%rd4804, %rd12931, 32;
	and.b64  	%rd4805, %rd12932, 4294967295;
	add.s64 	%rd12932, %rd4804, %rd4805;
	setp.lt.u64 	%p575, %rd12932, 4294967296;
	mov.b64 	%rd12930, 4294967296;
	mov.u64 	%rd12931, %rd12930;
	@%p575 bra 	$L__BB0_400;
	shr.u64 	%rd4807, %rd12932, 32;
	and.b64  	%rd4808, %rd12933, 4294967295;
	add.s64 	%rd12933, %rd4807, %rd4808;
	setp.lt.u64 	%p576, %rd12933, 4294967296;
	mov.b64 	%rd12930, 4294967296;
	mov.u64 	%rd12932, %rd12930;
	mov.u64 	%rd12935, %rd12930;
	@%p576 bra 	$L__BB0_400;
	shr.u64 	%rd4810, %rd12933, 32;
	and.b64  	%rd4811, %rd12934, 4294967295;
	add.s64 	%rd4812, %rd4810, %rd4811;
	setp.gt.u64 	%p577, %rd4812, 4294967295;
	selp.b64 	%rd12934, 4294967296, %rd4812, %p577;
	selp.b64 	%rd12935, 1, 4294967296, %p577;
	mov.b64 	%rd12930, 4294967296;
	mov.u64 	%rd12931, %rd12930;
	mov.u64 	%rd12933, %rd12930;
$L__BB0_400:
	cvt.u32.u64 	%r5672, %rd12935;
	cvt.u32.u64 	%r5665, %rd12934;
	cvt.u32.u64 	%r5666, %rd12933;
	cvt.u32.u64 	%r5667, %rd12932;
	cvt.u32.u64 	%r5668, %rd12931;
	cvt.u32.u64 	%r5669, %rd12930;
	cvt.u32.u64 	%r5670, %rd12929;
	cvt.u32.u64 	%r5671, %rd12928;
	setp.ne.s32 	%p578, %r5656, 0;
	setp.lt.u32 	%p579, %r2805, %r5672;
	or.pred  	%p580, %p578, %p579;
	@%p580 bra 	$L__BB0_414;
	setp.gt.u32 	%p581, %r2805, %r5672;
	@%p581 bra 	$L__BB0_415;
	setp.lt.u32 	%p582, %r81, %r5665;
	@%p582 bra 	$L__BB0_414;
	setp.gt.u32 	%p583, %r81, %r5665;
	@%p583 bra 	$L__BB0_415;
	setp.lt.u32 	%p584, %r180, %r5666;
	@%p584 bra 	$L__BB0_414;
	setp.gt.u32 	%p585, %r180, %r5666;
	@%p585 bra 	$L__BB0_415;
	setp.lt.u32 	%p586, %r377, %r5667;
	@%p586 bra 	$L__BB0_414;
	setp.gt.u32 	%p587, %r377, %r5667;
	@%p587 bra 	$L__BB0_415;
	setp.lt.u32 	%p588, %r378, %r5668;
	@%p588 bra 	$L__BB0_414;
	setp.gt.u32 	%p589, %r378, %r5668;
	@%p589 bra 	$L__BB0_415;
	setp.lt.u32 	%p590, %r79, %r5669;
	@%p590 bra 	$L__BB0_414;
	setp.gt.u32 	%p591, %r79, %r5669;
	@%p591 bra 	$L__BB0_415;
	setp.lt.u32 	%p592, %r80, %r5670;
	@%p592 bra 	$L__BB0_414;
	setp.gt.u32 	%p593, %r80, %r5670;
	setp.gt.u32 	%p594, %r476, %r5671;
	or.pred  	%p595, %p593, %p594;
	@%p595 bra 	$L__BB0_415;
$L__BB0_414:
	// begin inline asm
	sub.cc.u32 %r5671, %r5671, %r476;
	subc.cc.u32 %r5670, %r5670, %r80;
	subc.cc.u32 %r5669, %r5669, %r79;
	subc.cc.u32 %r5668, %r5668, %r378;
	subc.cc.u32 %r5667, %r5667, %r377;
	subc.cc.u32 %r5666, %r5666, %r180;
	subc.cc.u32 %r5665, %r5665, %r81;
	subc.u32 %r5672, %r5672, %r2805;
	
	// end inline asm
$L__BB0_415:
	setp.gt.u32 	%p596, %r5672, %r2805;
	@%p596 bra 	$L__BB0_428;
	bra.uni 	$L__BB0_429;
$L__BB0_416:
	setp.gt.u32 	%p598, %r5665, %r81;
	@%p598 bra 	$L__BB0_428;
	setp.lt.u32 	%p599, %r5665, %r81;
	@%p599 bra 	$L__BB0_430;
	setp.gt.u32 	%p600, %r5666, %r180;
	@%p600 bra 	$L__BB0_428;
	setp.lt.u32 	%p601, %r5666, %r180;
	@%p601 bra 	$L__BB0_430;
	setp.gt.u32 	%p602, %r5667, %r377;
	@%p602 bra 	$L__BB0_428;
	setp.lt.u32 	%p603, %r5667, %r377;
	@%p603 bra 	$L__BB0_430;
	setp.gt.u32 	%p604, %r5668, %r378;
	@%p604 bra 	$L__BB0_428;
	setp.lt.u32 	%p605, %r5668, %r378;
	@%p605 bra 	$L__BB0_430;
	setp.gt.u32 	%p606, %r5669, %r79;
	@%p606 bra 	$L__BB0_428;
	setp.lt.u32 	%p607, %r5669, %r79;
	@%p607 bra 	$L__BB0_430;
	setp.gt.u32 	%p608, %r5670, %r80;
	@%p608 bra 	$L__BB0_428;
	setp.lt.u32 	%p609, %r5670, %r80;
	setp.lt.u32 	%p610, %r5671, %r476;
	or.pred  	%p611, %p609, %p610;
	@%p611 bra 	$L__BB0_430;
$L__BB0_428:
	// begin inline asm
	sub.cc.u32 %r5671, %r5671, %r476;
	subc.cc.u32 %r5670, %r5670, %r80;
	subc.cc.u32 %r5669, %r5669, %r79;
	subc.cc.u32 %r5668, %r5668, %r378;
	subc.cc.u32 %r5667, %r5667, %r377;
	subc.cc.u32 %r5666, %r5666, %r180;
	subc.cc.u32 %r5665, %r5665, %r81;
	subc.u32 %r5672, %r5672, %r2805;
	
	// end inline asm
	bra.uni 	$L__BB0_430;
$L__BB0_429:
	setp.lt.u32 	%p597, %r5672, %r2805;
	@%p597 bra 	$L__BB0_430;
	bra.uni 	$L__BB0_416;
$L__BB0_430:
	mul.wide.u32 	%rd4814, %r5639, %r5639;
	shr.u64 	%rd4815, %rd4814, 32;
	mul.wide.u32 	%rd4816, %r5638, %r5639;
	add.s64 	%rd4817, %rd4815, %rd4816;
	shr.u64 	%rd4818, %rd4817, 32;
	mul.wide.u32 	%rd4819, %r5637, %r5639;
	add.s64 	%rd4820, %rd4818, %rd4819;
	shr.u64 	%rd4821, %rd4820, 32;
	mul.wide.u32 	%rd4822, %r5636, %r5639;
	add.s64 	%rd4823, %rd4821, %rd4822;
	shr.u64 	%rd4824, %rd4823, 32;
	mul.wide.u32 	%rd4825, %r5635, %r5639;
	add.s64 	%rd4826, %rd4824, %rd4825;
	shr.u64 	%rd4827, %rd4826, 32;
	mul.wide.u32 	%rd4828, %r5634, %r5639;
	add.s64 	%rd4829, %rd4827, %rd4828;
	shr.u64 	%rd4830, %rd4829, 32;
	mul.wide.u32 	%rd4831, %r5633, %r5639;
	add.s64 	%rd4832, %rd4830, %rd4831;
	shr.u64 	%rd4833, %rd4832, 32;
	mul.wide.u32 	%rd4834, %r5632, %r5639;
	add.s64 	%rd4835, %rd4833, %rd4834;
	shr.u64 	%rd4836, %rd4835, 32;
	and.b64  	%rd4837, %rd4817, 4294967295;
	add.s64 	%rd4838, %rd4816, %rd4837;
	shr.u64 	%rd4839, %rd4838, 32;
	and.b64  	%rd4840, %rd4820, 4294967295;
	mul.wide.u32 	%rd4841, %r5638, %r5638;
	add.s64 	%rd4842, %rd4839, %rd4840;
	add.s64 	%rd4843, %rd4842, %rd4841;
	shr.u64 	%rd4844, %rd4843, 32;
	and.b64  	%rd4845, %rd4823, 4294967295;
	mul.wide.u32 	%rd4846, %r5637, %r5638;
	add.s64 	%rd4847, %rd4844, %rd4845;
	add.s64 	%rd4848, %rd4847, %rd4846;
	shr.u64 	%rd4849, %rd4848, 32;
	and.b64  	%rd4850, %rd4826, 4294967295;
	mul.wide.u32 	%rd4851, %r5636, %r5638;
	add.s64 	%rd4852, %rd4849, %rd4850;
	add.s64 	%rd4853, %rd4852, %rd4851;
	shr.u64 	%rd4854, %rd4853, 32;
	and.b64  	%rd4855, %rd4829, 4294967295;
	mul.wide.u32 	%rd4856, %r5635, %r5638;
	add.s64 	%rd4857, %rd4854, %rd4855;
	add.s64 	%rd4858, %rd4857, %rd4856;
	shr.u64 	%rd4859, %rd4858, 32;
	and.b64  	%rd4860, %rd4832, 4294967295;
	mul.wide.u32 	%rd4861, %r5634, %r5638;
	add.s64 	%rd4862, %rd4859, %rd4860;
	add.s64 	%rd4863, %rd4862, %rd4861;
	shr.u64 	%rd4864, %rd4863, 32;
	and.b64  	%rd4865, %rd4835, 4294967295;
	mul.wide.u32 	%rd4866, %r5633, %r5638;
	add.s64 	%rd4867, %rd4864, %rd4865;
	add.s64 	%rd4868, %rd4867, %rd4866;
	shr.u64 	%rd4869, %rd4868, 32;
	mul.wide.u32 	%rd4870, %r5632, %r5638;
	add.s64 	%rd4871, %rd4869, %rd4836;
	add.s64 	%rd4872, %rd4871, %rd4870;
	shr.u64 	%rd4873, %rd4872, 32;
	and.b64  	%rd4874, %rd4843, 4294967295;
	add.s64 	%rd4875, %rd4819, %rd4874;
	shr.u64 	%rd4876, %rd4875, 32;
	and.b64  	%rd4877, %rd4848, 4294967295;
	add.s64 	%rd4878, %rd4876, %rd4877;
	add.s64 	%rd4879, %rd4878, %rd4846;
	shr.u64 	%rd4880, %rd4879, 32;
	and.b64  	%rd4881, %rd4853, 4294967295;
	mul.wide.u32 	%rd4882, %r5637, %r5637;
	add.s64 	%rd4883, %rd4880, %rd4881;
	add.s64 	%rd4884, %rd4883, %rd4882;
	shr.u64 	%rd4885, %rd4884, 32;
	and.b64  	%rd4886, %rd4858, 4294967295;
	mul.wide.u32 	%rd4887, %r5636, %r5637;
	add.s64 	%rd4888, %rd4885, %rd4886;
	add.s64 	%rd4889, %rd4888, %rd4887;
	shr.u64 	%rd4890, %rd4889, 32;
	and.b64  	%rd4891, %rd4863, 4294967295;
	mul.wide.u32 	%rd4892, %r5635, %r5637;
	add.s64 	%rd4893, %rd4890, %rd4891;
	add.s64 	%rd4894, %rd4893, %rd4892;
	shr.u64 	%rd4895, %rd4894, 32;
	and.b64  	%rd4896, %rd4868, 4294967295;
	mul.wide.u32 	%rd4897, %r5634, %r5637;
	add.s64 	%rd4898, %rd4895, %rd4896;
	add.s64 	%rd4899, %rd4898, %rd4897;
	shr.u64 	%rd4900, %rd4899, 32;
	and.b64  	%rd4901, %rd4872, 4294967295;
	mul.wide.u32 	%rd4902, %r5633, %r5637;
	add.s64 	%rd4903, %rd4900, %rd4901;
	add.s64 	%rd4904, %rd4903, %rd4902;
	shr.u64 	%rd4905, %rd4904, 32;
	mul.wide.u32 	%rd4906, %r5632, %r5637;
	add.s64 	%rd4907, %rd4905, %rd4873;
	add.s64 	%rd4908, %rd4907, %rd4906;
	shr.u64 	%rd4909, %rd4908, 32;
	and.b64  	%rd4910, %rd4879, 4294967295;
	add.s64 	%rd4911, %rd4822, %rd4910;
	shr.u64 	%rd4912, %rd4911, 32;
	and.b64  	%rd4913, %rd4884, 4294967295;
	add.s64 	%rd4914, %rd4912, %rd4913;
	add.s64 	%rd4915, %rd4914, %rd4851;
	shr.u64 	%rd4916, %rd4915, 32;
	and.b64  	%rd4917, %rd4889, 4294967295;
	add.s64 	%rd4918, %rd4916, %rd4917;
	add.s64 	%rd4919, %rd4918, %rd4887;
	shr.u64 	%rd4920, %rd4919, 32;
	and.b64  	%rd4921, %rd4894, 4294967295;
	mul.wide.u32 	%rd4922, %r5636, %r5636;
	add.s64 	%rd4923, %rd4920, %rd4921;
	add.s64 	%rd4924, %rd4923, %rd4922;
	shr.u64 	%rd4925, %rd4924, 32;
	and.b64  	%rd4926, %rd4899, 4294967295;
	mul.wide.u32 	%rd4927, %r5635, %r5636;
	add.s64 	%rd4928, %rd4925, %rd4926;
	add.s64 	%rd4929, %rd4928, %rd4927;
	shr.u64 	%rd4930, %rd4929, 32;
	and.b64  	%rd4931, %rd4904, 4294967295;
	mul.wide.u32 	%rd4932, %r5634, %r5636;
	add.s64 	%rd4933, %rd4930, %rd4931;
	add.s64 	%rd4934, %rd4933, %rd4932;
	shr.u64 	%rd4935, %rd4934, 32;
	and.b64  	%rd4936, %rd4908, 4294967295;
	mul.wide.u32 	%rd4937, %r5633, %r5636;
	add.s64 	%rd4938, %rd4935, %rd4936;
	add.s64 	%rd4939, %rd4938, %rd4937;
	shr.u64 	%rd4940, %rd4939, 32;
	mul.wide.u32 	%rd4941, %r5632, %r5636;
	add.s64 	%rd4942, %rd4940, %rd4909;
	add.s64 	%rd4943, %rd4942, %rd4941;
	shr.u64 	%rd4944, %rd4943, 32;
	and.b64  	%rd4945, %rd4915, 4294967295;
	add.s64 	%rd4946, %rd4825, %rd4945;
	shr.u64 	%rd4947, %rd4946, 32;
	and.b64  	%rd4948, %rd4919, 4294967295;
	add.s64 	%rd4949, %rd4947, %rd4948;
	add.s64 	%rd4950, %rd4949, %rd4856;
	shr.u64 	%rd4951, %rd4950, 32;
	and.b64  	%rd4952, %rd4924, 4294967295;
	add.s64 	%rd4953, %rd4951, %rd4952;
	add.s64 	%rd4954, %rd4953, %rd4892;
	shr.u64 	%rd4955, %rd4954, 32;
	and.b64  	%rd4956, %rd4929, 4294967295;
	add.s64 	%rd4957, %rd4955, %rd4956;
	add.s64 	%rd4958, %rd4957, %rd4927;
	shr.u64 	%rd4959, %rd4958, 32;
	and.b64  	%rd4960, %rd4934, 4294967295;
	mul.wide.u32 	%rd4961, %r5635, %r5635;
	add.s64 	%rd4962, %rd4959, %rd4960;
	add.s64 	%rd4963, %rd4962, %rd4961;
	shr.u64 	%rd4964, %rd4963, 32;
	and.b64  	%rd4965, %rd4939, 4294967295;
	mul.wide.u32 	%rd4966, %r5634, %r5635;
	add.s64 	%rd4967, %rd4964, %rd4965;
	add.s64 	%rd4968, %rd4967, %rd4966;
	shr.u64 	%rd4969, %rd4968, 32;
	and.b64  	%rd4970, %rd4943, 4294967295;
	mul.wide.u32 	%rd4971, %r5633, %r5635;
	add.s64 	%rd4972, %rd4969, %rd4970;
	add.s64 	%rd4973, %rd4972, %rd4971;
	shr.u64 	%rd4974, %rd4973, 32;
	mul.wide.u32 	%rd4975, %r5632, %r5635;
	add.s64 	%rd4976, %rd4974, %rd4944;
	add.s64 	%rd4977, %rd4976, %rd4975;
	shr.u64 	%rd4978, %rd4977, 32;
	and.b64  	%rd4979, %rd4950, 4294967295;
	add.s64 	%rd4980, %rd4828, %rd4979;
	shr.u64 	%rd4981, %rd4980, 32;
	and.b64  	%rd4982, %rd4954, 4294967295;
	add.s64 	%rd4983, %rd4981, %rd4982;
	add.s64 	%rd4984, %rd4983, %rd4861;
	shr.u64 	%rd4985, %rd4984, 32;
	and.b64  	%rd4986, %rd4958, 4294967295;
	add.s64 	%rd4987, %rd4985, %rd4986;
	add.s64 	%rd4988, %rd4987, %rd4897;
	shr.u64 	%rd4989, %rd4988, 32;
	and.b64  	%rd4990, %rd4963, 4294967295;
	add.s64 	%rd4991, %rd4989, %rd4990;
	add.s64 	%rd4992, %rd4991, %rd4932;
	shr.u64 	%rd4993, %rd4992, 32;
	and.b64  	%rd4994, %rd4968, 4294967295;
	add.s64 	%rd4995, %rd4993, %rd4994;
	add.s64 	%rd4996, %rd4995, %rd4966;
	shr.u64 	%rd4997, %rd4996, 32;
	and.b64  	%rd4998, %rd4973, 4294967295;
	mul.wide.u32 	%rd4999, %r5634, %r5634;
	add.s64 	%rd5000, %rd4997, %rd4998;
	add.s64 	%rd5001, %rd5000, %rd4999;
	shr.u64 	%rd5002, %rd5001, 32;
	and.b64  	%rd5003, %rd4977, 4294967295;
	mul.wide.u32 	%rd5004, %r5633, %r5634;
	add.s64 	%rd5005, %rd5002, %rd5003;
	add.s64 	%rd5006, %rd5005, %rd5004;
	shr.u64 	%rd5007, %rd5006, 32;
	mul.wide.u32 	%rd5008, %r5632, %r5634;
	add.s64 	%rd5009, %rd5007, %rd4978;
	add.s64 	%rd5010, %rd5009, %rd5008;
	shr.u64 	%rd5011, %rd5010, 32;
	and.b64  	%rd5012, %rd4984, 4294967295;
	add.s64 	%rd5013, %rd4831, %rd5012;
	shr.u64 	%rd5014, %rd5013, 32;
	and.b64  	%rd5015, %rd4988, 4294967295;
	add.s64 	%rd5016, %rd5014, %rd5015;
	add.s64 	%rd5017, %rd5016, %rd4866;
	shr.u64 	%rd5018, %rd5017, 32;
	and.b64  	%rd5019, %rd4992, 4294967295;
	add.s64 	%rd5020, %rd5018, %rd5019;
	add.s64 	%rd5021, %rd5020, %rd4902;
	shr.u64 	%rd5022, %rd5021, 32;
	and.b64  	%rd5023, %rd4996, 4294967295;
	add.s64 	%rd5024, %rd5022, %rd5023;
	add.s64 	%rd5025, %rd5024, %rd4937;
	shr.u64 	%rd5026, %rd5025, 32;
	and.b64  	%rd5027, %rd5001, 4294967295;
	add.s64 	%rd5028, %rd5026, %rd5027;
	add.s64 	%rd5029, %rd5028, %rd4971;
	shr.u64 	%rd5030, %rd5029, 32;
	and.b64  	%rd5031, %rd5006, 4294967295;
	add.s64 	%rd5032, %rd5030, %rd5031;
	add.s64 	%rd5033, %rd5032, %rd5004;
	shr.u64 	%rd5034, %rd5033, 32;
	and.b64  	%rd5035, %rd5010, 4294967295;
	mul.wide.u32 	%rd5036, %r5633, %r5633;
	add.s64 	%rd5037, %rd5034, %rd5035;
	add.s64 	%rd5038, %rd5037, %rd5036;
	shr.u64 	%rd5039, %rd5038, 32;
	mul.wide.u32 	%rd5040, %r5632, %r5633;
	add.s64 	%rd5041, %rd5039, %rd5011;
	add.s64 	%rd5042, %rd5041, %rd5040;
	shr.u64 	%rd5043, %rd5042, 32;
	and.b64  	%rd5044, %rd5017, 4294967295;
	add.s64 	%rd5045, %rd4834, %rd5044;
	shr.u64 	%rd5046, %rd5045, 32;
	and.b64  	%rd5047, %rd5021, 4294967295;
	add.s64 	%rd5048, %rd5046, %rd5047;
	add.s64 	%rd5049, %rd5048, %rd4870;
	shr.u64 	%rd5050, %rd5049, 32;
	and.b64  	%rd5051, %rd5025, 4294967295;
	add.s64 	%rd5052, %rd5050, %rd5051;
	add.s64 	%rd5053, %rd5052, %rd4906;
	shr.u64 	%rd5054, %rd5053, 32;
	and.b64  	%rd5055, %rd5029, 4294967295;
	add.s64 	%rd5056, %rd5054, %rd5055;
	add.s64 	%rd5057, %rd5056, %rd4941;
	shr.u64 	%rd5058, %rd5057, 32;
	and.b64  	%rd5059, %rd5033, 4294967295;
	add.s64 	%rd5060, %rd5058, %rd5059;
	add.s64 	%rd5061, %rd5060, %rd4975;
	shr.u64 	%rd5062, %rd5061, 32;
	and.b64  	%rd5063, %rd5038, 4294967295;
	add.s64 	%rd5064, %rd5062, %rd5063;
	add.s64 	%rd5065, %rd5064, %rd5008;
	shr.u64 	%rd5066, %rd5065, 32;
	and.b64  	%rd5067, %rd5042, 4294967295;
	add.s64 	%rd5068, %rd5066, %rd5067;
	add.s64 	%rd5069, %rd5068, %rd5040;
	shr.u64 	%rd5070, %rd5069, 32;
	mul.wide.u32 	%rd5071, %r5632, %r5632;
	add.s64 	%rd5072, %rd5070, %rd5043;
	add.s64 	%rd5073, %rd5072, %rd5071;
	shr.u64 	%rd5074, %rd5073, 32;
	{ .reg .b32 tmp; mov.b64 {tmp, %r2962}, %rd5073; }
	and.b64  	%rd5075, %rd5049, 4294967295;
	mul.lo.s64 	%rd5076, %rd5075, 977;
	and.b64  	%rd5077, %rd4814, 4294967293;
	and.b64  	%rd5078, %rd5076, 4294967295;
	add.s64 	%rd12936, %rd5078, %rd5077;
	shr.u64 	%rd5079, %rd5076, 32;
	shr.u64 	%rd5080, %rd12936, 32;
	add.s64 	%rd5081, %rd5080, %rd5079;
	and.b64  	%rd5082, %rd5053, 4294967295;
	mul.lo.s64 	%rd5083, %rd5082, 977;
	and.b64  	%rd5084, %rd4838, 4294967295;
	and.b64  	%rd5085, %rd5083, 4294967295;
	add.s64 	%rd5086, %rd5081, %rd5084;
	add.s64 	%rd5087, %rd5086, %rd5085;
	add.s64 	%rd12937, %rd5087, %rd5075;
	shr.u64 	%rd5088, %rd5083, 32;
	shr.u64 	%rd5089, %rd12937, 32;
	add.s64 	%rd5090, %rd5089, %rd5088;
	and.b64  	%rd5091, %rd5057, 4294967295;
	mul.lo.s64 	%rd5092, %rd5091, 977;
	and.b64  	%rd5093, %rd4875, 4294967295;
	and.b64  	%rd5094, %rd5092, 4294967295;
	add.s64 	%rd5095, %rd5090, %rd5093;
	add.s64 	%rd5096, %rd5095, %rd5094;
	add.s64 	%rd12938, %rd5096, %rd5082;
	shr.u64 	%rd5097, %rd5092, 32;
	shr.u64 	%rd5098, %rd12938, 32;
	add.s64 	%rd5099, %rd5098, %rd5097;
	and.b64  	%rd5100, %rd5061, 4294967295;
	mul.lo.s64 	%rd5101, %rd5100, 977;
	and.b64  	%rd5102, %rd4911, 4294967295;
	and.b64  	%rd5103, %rd5101, 4294967295;
	add.s64 	%rd5104, %rd5099, %rd5102;
	add.s64 	%rd5105, %rd5104, %rd5103;
	add.s64 	%rd12939, %rd5105, %rd5091;
	shr.u64 	%rd5106, %rd5101, 32;
	shr.u64 	%rd5107, %rd12939, 32;
	add.s64 	%rd5108, %rd5107, %rd5106;
	and.b64  	%rd5109, %rd5065, 4294967295;
	mul.lo.s64 	%rd5110, %rd5109, 977;
	and.b64  	%rd5111, %rd4946, 4294967295;
	and.b64  	%rd5112, %rd5110, 4294967295;
	add.s64 	%rd5113, %rd5108, %rd5111;
	add.s64 	%rd5114, %rd5113, %rd5112;
	add.s64 	%rd12940, %rd5114, %rd5100;
	shr.u64 	%rd5115, %rd5110, 32;
	shr.u64 	%rd5116, %rd12940, 32;
	add.s64 	%rd5117, %rd5116, %rd5115;
	and.b64  	%rd5118, %rd5069, 4294967295;
	mul.lo.s64 	%rd5119, %rd5118, 977;
	and.b64  	%rd5120, %rd4980, 4294967295;
	and.b64  	%rd5121, %rd5119, 4294967295;
	add.s64 	%rd5122, %rd5117, %rd5120;
	add.s64 	%rd5123, %rd5122, %rd5121;
	add.s64 	%rd12941, %rd5123, %rd5109;
	shr.u64 	%rd5124, %rd5119, 32;
	shr.u64 	%rd5125, %rd12941, 32;
	add.s64 	%rd5126, %rd5125, %rd5124;
	and.b64  	%rd5127, %rd5073, 4294967295;
	mul.lo.s64 	%rd5128, %rd5127, 977;
	and.b64  	%rd5129, %rd5013, 4294967295;
	and.b64  	%rd5130, %rd5128, 4294967295;
	add.s64 	%rd5131, %rd5126, %rd5129;
	add.s64 	%rd5132, %rd5131, %rd5130;
	add.s64 	%rd12942, %rd5132, %rd5118;
	shr.u64 	%rd5133, %rd5128, 32;
	shr.u64 	%rd5134, %rd12942, 32;
	add.s64 	%rd5135, %rd5134, %rd5133;
	mul.lo.s64 	%rd5136, %rd5074, 977;
	and.b64  	%rd5137, %rd5045, 4294967295;
	and.b64  	%rd5138, %rd5136, 4294967295;
	add.s64 	%rd5139, %rd5135, %rd5137;
	add.s64 	%rd5140, %rd5139, %rd5138;
	add.s64 	%rd12943, %rd5140, %rd5127;
	shr.u64 	%rd5141, %rd5136, 32;
	shr.u64 	%rd5142, %rd12943, 32;
	cvt.u32.u64 	%r2963, %rd5142;
	cvt.u32.u64 	%r2964, %rd5141;
	add.s32 	%r2965, %r2963, %r2964;
	add.s32 	%r606, %r2965, %r2962;
	setp.eq.s32 	%p613, %r606, 0;
	mov.pred 	%p2167, 0;
	@%p613 bra 	$L__BB0_438;
	cvt.u64.u32 	%rd5143, %r606;
	mul.wide.u32 	%rd5144, %r606, 977;
	shr.u64 	%rd5145, %rd5144, 32;
	and.b64  	%rd5146, %rd12936, 4294967295;
	and.b64  	%rd5147, %rd5144, 4294967295;
	add.s64 	%rd12936, %rd5147, %rd5146;
	shr.u64 	%rd5148, %rd12936, 32;
	and.b64  	%rd5149, %rd12937, 4294967295;
	add.s64 	%rd5150, %rd5145, %rd5149;
	add.s64 	%rd5151, %rd5150, %rd5143;
	add.s64 	%rd12937, %rd5151, %rd5148;
	setp.lt.u64 	%p615, %rd12937, 4294967296;
	@%p615 bra 	$L__BB0_438;
	shr.u64 	%rd5152, %rd12937, 32;
	and.b64  	%rd5153, %rd12938, 4294967295;
	add.s64 	%rd12938, %rd5152, %rd5153;
	setp.lt.u64 	%p617, %rd12938, 4294967296;
	@%p617 bra 	$L__BB0_438;
	shr.u64 	%rd5154, %rd12938, 32;
	and.b64  	%rd5155, %rd12939, 4294967295;
	add.s64 	%rd12939, %rd5154, %rd5155;
	setp.lt.u64 	%p619, %rd12939, 4294967296;
	@%p619 bra 	$L__BB0_438;
	shr.u64 	%rd5157, %rd12939, 32;
	and.b64  	%rd5158, %rd12940, 4294967295;
	add.s64 	%rd12940, %rd5157, %rd5158;
	setp.lt.u64 	%p621, %rd12940, 4294967296;
	mov.b64 	%rd12939, 4294967296;
	@%p621 bra 	$L__BB0_438;
	shr.u64 	%rd5160, %rd12940, 32;
	and.b64  	%rd5161, %rd12941, 4294967295;
	add.s64 	%rd12941, %rd5160, %rd5161;
	setp.lt.u64 	%p623, %rd12941, 4294967296;
	mov.b64 	%rd12939, 4294967296;
	mov.u64 	%rd12940, %rd12939;
	@%p623 bra 	$L__BB0_438;
	shr.u64 	%rd5163, %rd12941, 32;
	and.b64  	%rd5164, %rd12942, 4294967295;
	add.s64 	%rd12942, %rd5163, %rd5164;
	setp.lt.u64 	%p625, %rd12942, 4294967296;
	mov.b64 	%rd12939, 4294967296;
	mov.u64 	%rd12941, %rd12939;
	@%p625 bra 	$L__BB0_438;
	shr.u64 	%rd5166, %rd12942, 32;
	and.b64  	%rd5167, %rd12943, 4294967295;
	add.s64 	%rd5168, %rd5166, %rd5167;
	setp.gt.u64 	%p2167, %rd5168, 4294967295;
	min.u64 	%rd12943, %rd5168, 4294967296;
	mov.b64 	%rd12939, 4294967296;
	mov.u64 	%rd12940, %rd12939;
	mov.u64 	%rd12942, %rd12939;
$L__BB0_438:
	cvt.u32.u64 	%r5688, %rd12943;
	cvt.u32.u64 	%r5687, %rd12942;
	cvt.u32.u64 	%r5686, %rd12941;
	cvt.u32.u64 	%r5685, %rd12940;
	cvt.u32.u64 	%r5684, %rd12939;
	cvt.u32.u64 	%r5683, %rd12938;
	cvt.u32.u64 	%r5682, %rd12937;
	cvt.u32.u64 	%r5681, %rd12936;
	setp.lt.u32 	%p626, %r2805, %r5688;
	or.pred  	%p627, %p2167, %p626;
	@%p627 bra 	$L__BB0_452;
	setp.gt.u32 	%p628, %r2805, %r5688;
	@%p628 bra 	$L__BB0_453;
	setp.lt.u32 	%p629, %r81, %r5687;
	@%p629 bra 	$L__BB0_452;
	setp.gt.u32 	%p630, %r81, %r5687;
	@%p630 bra 	$L__BB0_453;
	setp.lt.u32 	%p631, %r180, %r5686;
	@%p631 bra 	$L__BB0_452;
	setp.gt.u32 	%p632, %r180, %r5686;
	@%p632 bra 	$L__BB0_453;
	setp.lt.u32 	%p633, %r377, %r5685;
	@%p633 bra 	$L__BB0_452;
	setp.gt.u32 	%p634, %r377, %r5685;
	@%p634 bra 	$L__BB0_453;
	setp.lt.u32 	%p635, %r378, %r5684;
	@%p635 bra 	$L__BB0_452;
	setp.gt.u32 	%p636, %r378, %r5684;
	@%p636 bra 	$L__BB0_453;
	setp.lt.u32 	%p637, %r79, %r5683;
	@%p637 bra 	$L__BB0_452;
	setp.gt.u32 	%p638, %r79, %r5683;
	@%p638 bra 	$L__BB0_453;
	setp.lt.u32 	%p639, %r80, %r5682;
	@%p639 bra 	$L__BB0_452;
	setp.gt.u32 	%p640, %r80, %r5682;
	setp.gt.u32 	%p641, %r476, %r5681;
	or.pred  	%p642, %p640, %p641;
	@%p642 bra 	$L__BB0_453;
$L__BB0_452:
	// begin inline asm
	sub.cc.u32 %r5681, %r5681, %r476;
	subc.cc.u32 %r5682, %r5682, %r80;
	subc.cc.u32 %r5683, %r5683, %r79;
	subc.cc.u32 %r5684, %r5684, %r378;
	subc.cc.u32 %r5685, %r5685, %r377;
	subc.cc.u32 %r5686, %r5686, %r180;
	subc.cc.u32 %r5687, %r5687, %r81;
	subc.u32 %r5688, %r5688, %r2805;
	
	// end inline asm
$L__BB0_453:
	setp.gt.u32 	%p643, %r5688, %r2805;
	@%p643 bra 	$L__BB0_466;
	bra.uni 	$L__BB0_467;
$L__BB0_454:
	setp.gt.u32 	%p645, %r5687, %r81;
	@%p645 bra 	$L__BB0_466;
	setp.lt.u32 	%p646, %r5687, %r81;
	@%p646 bra 	$L__BB0_468;
	setp.gt.u32 	%p647, %r5686, %r180;
	@%p647 bra 	$L__BB0_466;
	setp.lt.u32 	%p648, %r5686, %r180;
	@%p648 bra 	$L__BB0_468;
	setp.gt.u32 	%p649, %r5685, %r377;
	@%p649 bra 	$L__BB0_466;
	setp.lt.u32 	%p650, %r5685, %r377;
	@%p650 bra 	$L__BB0_468;
	setp.gt.u32 	%p651, %r5684, %r378;
	@%p651 bra 	$L__BB0_466;
	setp.lt.u32 	%p652, %r5684, %r378;
	@%p652 bra 	$L__BB0_468;
	setp.gt.u32 	%p653, %r5683, %r79;
	@%p653 bra 	$L__BB0_466;
	setp.lt.u32 	%p654, %r5683, %r79;
	@%p654 bra 	$L__BB0_468;
	setp.gt.u32 	%p655, %r5682, %r80;
	@%p655 bra 	$L__BB0_466;
	setp.lt.u32 	%p656, %r5682, %r80;
	setp.lt.u32 	%p657, %r5681, %r476;
	or.pred  	%p658, %p656, %p657;
	@%p658 bra 	$L__BB0_468;
$L__BB0_466:
	// begin inline asm
	sub.cc.u32 %r5681, %r5681, %r476;
	subc.cc.u32 %r5682, %r5682, %r80;
	subc.cc.u32 %r5683, %r5683, %r79;
	subc.cc.u32 %r5684, %r5684, %r378;
	subc.cc.u32 %r5685, %r5685, %r377;
	subc.cc.u32 %r5686, %r5686, %r180;
	subc.cc.u32 %r5687, %r5687, %r81;
	subc.u32 %r5688, %r5688, %r2805;
	
	// end inline asm
	bra.uni 	$L__BB0_468;
$L__BB0_467:
	setp.lt.u32 	%p644, %r5688, %r2805;
	@%p644 bra 	$L__BB0_468;
	bra.uni 	$L__BB0_454;
$L__BB0_468:
	shl.b32 	%r3015, %r5681, 3;
	shr.u32 	%r3016, %r5681, 29;
	cvt.u64.u32 	%rd5170, %r3016;
	mul.wide.u32 	%rd5171, %r5682, 8;
	or.b64  	%rd5172, %rd5171, %rd5170;
	shr.u64 	%rd5173, %rd5171, 32;
	mul.wide.u32 	%rd5174, %r5683, 8;
	or.b64  	%rd5175, %rd5174, %rd5173;
	shr.u64 	%rd5176, %rd5174, 32;
	mul.wide.u32 	%rd5177, %r5684, 8;
	or.b64  	%rd5178, %rd5177, %rd5176;
	shr.u64 	%rd5179, %rd5177, 32;
	mul.wide.u32 	%rd5180, %r5685, 8;
	add.s64 	%rd5181, %rd5180, %rd5179;
	shr.u64 	%rd5182, %rd5181, 32;
	mul.wide.u32 	%rd5183, %r5686, 8;
	add.s64 	%rd5184, %rd5183, %rd5182;
	shr.u64 	%rd5185, %rd5184, 32;
	mul.wide.u32 	%rd5186, %r5687, 8;
	add.s64 	%rd5187, %rd5186, %rd5185;
	shr.u64 	%rd5188, %rd5187, 32;
	mul.wide.u32 	%rd5189, %r5688, 8;
	add.s64 	%rd5190, %rd5189, %rd5188;
	shr.u64 	%rd5191, %rd5190, 32;
	cvt.u64.u32 	%rd5192, %r3015;
	mad.lo.s64 	%rd12944, %rd5191, 977, %rd5192;
	shr.u64 	%rd5193, %rd12944, 32;
	and.b64  	%rd5194, %rd5172, 4294967295;
	add.s64 	%rd5195, %rd5193, %rd5194;
	add.s64 	%rd12945, %rd5195, %rd5191;
	shr.u64 	%rd5196, %rd12945, 32;
	and.b64  	%rd5197, %rd5175, 4294967295;
	add.s64 	%rd12946, %rd5196, %rd5197;
	shr.u64 	%rd5198, %rd12946, 32;
	and.b64  	%rd5199, %rd5178, 4294967295;
	add.s64 	%rd12947, %rd5198, %rd5199;
	shr.u64 	%rd5200, %rd12947, 32;
	and.b64  	%rd5201, %rd5181, 4294967295;
	add.s64 	%rd12948, %rd5200, %rd5201;
	shr.u64 	%rd5202, %rd12948, 32;
	and.b64  	%rd5203, %rd5184, 4294967295;
	add.s64 	%rd12949, %rd5202, %rd5203;
	shr.u64 	%rd5204, %rd12949, 32;
	and.b64  	%rd5205, %rd5187, 4294967295;
	add.s64 	%rd12950, %rd5204, %rd5205;
	shr.u64 	%rd5206, %rd12950, 32;
	and.b64  	%rd5207, %rd5190, 4294967295;
	add.s64 	%rd12951, %rd5206, %rd5207;
	shr.u64 	%rd299, %rd12951, 32;
	{ .reg .b32 tmp; mov.b64 {tmp, %r5689}, %rd12951; }
	setp.lt.u64 	%p659, %rd12951, 4294967296;
	@%p659 bra 	$L__BB0_475;
	and.b64  	%rd5209, %rd12944, 4294967295;
	mad.lo.s64 	%rd12944, %rd299, 977, %rd5209;
	shr.u64 	%rd5210, %rd12944, 32;
	and.b64  	%rd5211, %rd12945, 4294967295;
	add.s64 	%rd5212, %rd5211, %rd299;
	add.s64 	%rd12945, %rd5212, %rd5210;
	setp.lt.u64 	%p660, %rd12945, 4294967296;
	mov.b32 	%r5689, 0;
	mov.b64 	%rd12951, 4294967296;
	@%p660 bra 	$L__BB0_475;
	shr.u64 	%rd5214, %rd12945, 32;
	and.b64  	%rd5215, %rd12946, 4294967295;
	add.s64 	%rd12946, %rd5214, %rd5215;
	setp.lt.u64 	%p661, %rd12946, 4294967296;
	@%p661 bra 	$L__BB0_475;
	shr.u64 	%rd5217, %rd12946, 32;
	and.b64  	%rd5218, %rd12947, 4294967295;
	add.s64 	%rd12947, %rd5217, %rd5218;
	setp.lt.u64 	%p662, %rd12947, 4294967296;
	mov.b64 	%rd12946, 4294967296;
	mov.u64 	%rd12951, %rd12946;
	@%p662 bra 	$L__BB0_475;
	shr.u64 	%rd5220, %rd12947, 32;
	and.b64  	%rd5221, %rd12948, 4294967295;
	add.s64 	%rd12948, %rd5220, %rd5221;
	setp.lt.u64 	%p663, %rd12948, 4294967296;
	mov.b64 	%rd12946, 4294967296;
	mov.u64 	%rd12947, %rd12946;
	@%p663 bra 	$L__BB0_475;
	shr.u64 	%rd5223, %rd12948, 32;
	and.b64  	%rd5224, %rd12949, 4294967295;
	add.s64 	%rd12949, %rd5223, %rd5224;
	setp.lt.u64 	%p664, %rd12949, 4294967296;
	mov.b64 	%rd12946, 4294967296;
	mov.u64 	%rd12948, %rd12946;
	mov.u64 	%rd12951, %rd12946;
	@%p664 bra 	$L__BB0_475;
	shr.u64 	%rd5226, %rd12949, 32;
	and.b64  	%rd5227, %rd12950, 4294967295;
	add.s64 	%rd5228, %rd5226, %rd5227;
	setp.gt.u64 	%p665, %rd5228, 4294967295;
	selp.b64 	%rd12950, 4294967296, %rd5228, %p665;
	selp.b64 	%rd12951, 1, 4294967296, %p665;
	mov.b64 	%rd12946, 4294967296;
	mov.u64 	%rd12947, %rd12946;
	mov.u64 	%rd12949, %rd12946;
$L__BB0_475:
	cvt.u32.u64 	%r5705, %rd12951;
	cvt.u32.u64 	%r5704, %rd12950;
	cvt.u32.u64 	%r5703, %rd12949;
	cvt.u32.u64 	%r5702, %rd12948;
	cvt.u32.u64 	%r5701, %rd12947;
	cvt.u32.u64 	%r5700, %rd12946;
	cvt.u32.u64 	%r5699, %rd12945;
	cvt.u32.u64 	%r5698, %rd12944;
	setp.ne.s32 	%p666, %r5689, 0;
	setp.lt.u32 	%p667, %r2805, %r5705;
	or.pred  	%p668, %p666, %p667;
	@%p668 bra 	$L__BB0_489;
	setp.gt.u32 	%p669, %r2805, %r5705;
	@%p669 bra 	$L__BB0_490;
	setp.lt.u32 	%p670, %r81, %r5704;
	@%p670 bra 	$L__BB0_489;
	setp.gt.u32 	%p671, %r81, %r5704;
	@%p671 bra 	$L__BB0_490;
	setp.lt.u32 	%p672, %r180, %r5703;
	@%p672 bra 	$L__BB0_489;
	setp.gt.u32 	%p673, %r180, %r5703;
	@%p673 bra 	$L__BB0_490;
	setp.lt.u32 	%p674, %r377, %r5702;
	@%p674 bra 	$L__BB0_489;
	setp.gt.u32 	%p675, %r377, %r5702;
	@%p675 bra 	$L__BB0_490;
	setp.lt.u32 	%p676, %r378, %r5701;
	@%p676 bra 	$L__BB0_489;
	setp.gt.u32 	%p677, %r378, %r5701;
	@%p677 bra 	$L__BB0_490;
	setp.lt.u32 	%p678, %r79, %r5700;
	@%p678 bra 	$L__BB0_489;
	setp.gt.u32 	%p679, %r79, %r5700;
	@%p679 bra 	$L__BB0_490;
	setp.lt.u32 	%p680, %r80, %r5699;
	@%p680 bra 	$L__BB0_489;
	setp.gt.u32 	%p681, %r80, %r5699;
	setp.gt.u32 	%p682, %r476, %r5698;
	or.pred  	%p683, %p681, %p682;
	@%p683 bra 	$L__BB0_490;
$L__BB0_489:
	// begin inline asm
	sub.cc.u32 %r5698, %r5698, %r476;
	subc.cc.u32 %r5699, %r5699, %r80;
	subc.cc.u32 %r5700, %r5700, %r79;
	subc.cc.u32 %r5701, %r5701, %r378;
	subc.cc.u32 %r5702, %r5702, %r377;
	subc.cc.u32 %r5703, %r5703, %r180;
	subc.cc.u32 %r5704, %r5704, %r81;
	subc.u32 %r5705, %r5705, %r2805;
	
	// end inline asm
$L__BB0_490:
	setp.gt.u32 	%p684, %r5705, %r2805;
	@%p684 bra 	$L__BB0_503;
	bra.uni 	$L__BB0_504;
$L__BB0_491:
	setp.gt.u32 	%p686, %r5704, %r81;
	@%p686 bra 	$L__BB0_503;
	setp.lt.u32 	%p687, %r5704, %r81;
	@%p687 bra 	$L__BB0_505;
	setp.gt.u32 	%p688, %r5703, %r180;
	@%p688 bra 	$L__BB0_503;
	setp.lt.u32 	%p689, %r5703, %r180;
	@%p689 bra 	$L__BB0_505;
	setp.gt.u32 	%p690, %r5702, %r377;
	@%p690 bra 	$L__BB0_503;
	setp.lt.u32 	%p691, %r5702, %r377;
	@%p691 bra 	$L__BB0_505;
	setp.gt.u32 	%p692, %r5701, %r378;
	@%p692 bra 	$L__BB0_503;
	setp.lt.u32 	%p693, %r5701, %r378;
	@%p693 bra 	$L__BB0_505;
	setp.gt.u32 	%p694, %r5700, %r79;
	@%p694 bra 	$L__BB0_503;
	setp.lt.u32 	%p695, %r5700, %r79;
	@%p695 bra 	$L__BB0_505;
	setp.gt.u32 	%p696, %r5699, %r80;
	@%p696 bra 	$L__BB0_503;
	setp.lt.u32 	%p697, %r5699, %r80;
	setp.lt.u32 	%p698, %r5698, %r476;
	or.pred  	%p699, %p697, %p698;
	@%p699 bra 	$L__BB0_505;
$L__BB0_503:
	// begin inline asm
	sub.cc.u32 %r5698, %r5698, %r476;
	subc.cc.u32 %r5699, %r5699, %r80;
	subc.cc.u32 %r5700, %r5700, %r79;
	subc.cc.u32 %r5701, %r5701, %r378;
	subc.cc.u32 %r5702, %r5702, %r377;
	subc.cc.u32 %r5703, %r5703, %r180;
	subc.cc.u32 %r5704, %r5704, %r81;
	subc.u32 %r5705, %r5705, %r2805;
	
	// end inline asm
	bra.uni 	$L__BB0_505;
$L__BB0_504:
	setp.lt.u32 	%p685, %r5705, %r2805;
	@%p685 bra 	$L__BB0_505;
	bra.uni 	$L__BB0_491;
$L__BB0_505:
	mul.wide.u32 	%rd5230, %r51, %r51;
	shr.u64 	%rd5231, %rd5230, 32;
	mul.wide.u32 	%rd5232, %r50, %r51;
	add.s64 	%rd5233, %rd5231, %rd5232;
	shr.u64 	%rd5234, %rd5233, 32;
	mul.wide.u32 	%rd5235, %r49, %r51;
	add.s64 	%rd5236, %rd5234, %rd5235;
	shr.u64 	%rd5237, %rd5236, 32;
	mul.wide.u32 	%rd5238, %r48, %r51;
	add.s64 	%rd5239, %rd5237, %rd5238;
	shr.u64 	%rd5240, %rd5239, 32;
	mul.wide.u32 	%rd5241, %r47, %r51;
	add.s64 	%rd5242, %rd5240, %rd5241;
	shr.u64 	%rd5243, %rd5242, 32;
	mul.wide.u32 	%rd5244, %r46, %r51;
	add.s64 	%rd5245, %rd5243, %rd5244;
	shr.u64 	%rd5246, %rd5245, 32;
	mul.wide.u32 	%rd5247, %r45, %r51;
	add.s64 	%rd5248, %rd5246, %rd5247;
	shr.u64 	%rd5249, %rd5248, 32;
	mul.wide.u32 	%rd5250, %r44, %r51;
	add.s64 	%rd5251, %rd5249, %rd5250;
	shr.u64 	%rd5252, %rd5251, 32;
	and.b64  	%rd5253, %rd5233, 4294967295;
	add.s64 	%rd5254, %rd5232, %rd5253;
	shr.u64 	%rd5255, %rd5254, 32;
	and.b64  	%rd5256, %rd5236, 4294967295;
	mul.wide.u32 	%rd5257, %r50, %r50;
	add.s64 	%rd5258, %rd5255, %rd5256;
	add.s64 	%rd5259, %rd5258, %rd5257;
	shr.u64 	%rd5260, %rd5259, 32;
	and.b64  	%rd5261, %rd5239, 4294967295;
	mul.wide.u32 	%rd5262, %r49, %r50;
	add.s64 	%rd5263, %rd5260, %rd5261;
	add.s64 	%rd5264, %rd5263, %rd5262;
	shr.u64 	%rd5265, %rd5264, 32;
	and.b64  	%rd5266, %rd5242, 4294967295;
	mul.wide.u32 	%rd5267, %r48, %r50;
	add.s64 	%rd5268, %rd5265, %rd5266;
	add.s64 	%rd5269, %rd5268, %rd5267;
	shr.u64 	%rd5270, %rd5269, 32;
	and.b64  	%rd5271, %rd5245, 4294967295;
	mul.wide.u32 	%rd5272, %r47, %r50;
	add.s64 	%rd5273, %rd5270, %rd5271;
	add.s64 	%rd5274, %rd5273, %rd5272;
	shr.u64 	%rd5275, %rd5274, 32;
	and.b64  	%rd5276, %rd5248, 4294967295;
	mul.wide.u32 	%rd5277, %r46, %r50;
	add.s64 	%rd5278, %rd5275, %rd5276;
	add.s64 	%rd5279, %rd5278, %rd5277;
	shr.u64 	%rd5280, %rd5279, 32;
	and.b64  	%rd5281, %rd5251, 4294967295;
	mul.wide.u32 	%rd5282, %r45, %r50;
	add.s64 	%rd5283, %rd5280, %rd5281;
	add.s64 	%rd5284, %rd5283, %rd5282;
	shr.u64 	%rd5285, %rd5284, 32;
	mul.wide.u32 	%rd5286, %r44, %r50;
	add.s64 	%rd5287, %rd5285, %rd5252;
	add.s64 	%rd5288, %rd5287, %rd5286;
	shr.u64 	%rd5289, %rd5288, 32;
	and.b64  	%rd5290, %rd5259, 4294967295;
	add.s64 	%rd5291, %rd5235, %rd5290;
	shr.u64 	%rd5292, %rd5291, 32;
	and.b64  	%rd5293, %rd5264, 4294967295;
	add.s64 	%rd5294, %rd5292, %rd5293;
	add.s64 	%rd5295, %rd5294, %rd5262;
	shr.u64 	%rd5296, %rd5295, 32;
	and.b64  	%rd5297, %rd5269, 4294967295;
	mul.wide.u32 	%rd5298, %r49, %r49;
	add.s64 	%rd5299, %rd5296, %rd5297;
	add.s64 	%rd5300, %rd5299, %rd5298;
	shr.u64 	%rd5301, %rd5300, 32;
	and.b64  	%rd5302, %rd5274, 4294967295;
	mul.wide.u32 	%rd5303, %r48, %r49;
	add.s64 	%rd5304, %rd5301, %rd5302;
	add.s64 	%rd5305, %rd5304, %rd5303;
	shr.u64 	%rd5306, %rd5305, 32;
	and.b64  	%rd5307, %rd5279, 4294967295;
	mul.wide.u32 	%rd5308, %r47, %r49;
	add.s64 	%rd5309, %rd5306, %rd5307;
	add.s64 	%rd5310, %rd5309, %rd5308;
	shr.u64 	%rd5311, %rd5310, 32;
	and.b64  	%rd5312, %rd5284, 4294967295;
	mul.wide.u32 	%rd5313, %r46, %r49;
	add.s64 	%rd5314, %rd5311, %rd5312;
	add.s64 	%rd5315, %rd5314, %rd5313;
	shr.u64 	%rd5316, %rd5315, 32;
	and.b64  	%rd5317, %rd5288, 4294967295;
	mul.wide.u32 	%rd5318, %r45, %r49;
	add.s64 	%rd5319, %rd5316, %rd5317;
	add.s64 	%rd5320, %rd5319, %rd5318;
	shr.u64 	%rd5321, %rd5320, 32;
	mul.wide.u32 	%rd5322, %r44, %r49;
	add.s64 	%rd5323, %rd5321, %rd5289;
	add.s64 	%rd5324, %rd5323, %rd5322;
	shr.u64 	%rd5325, %rd5324, 32;
	and.b64  	%rd5326, %rd5295, 4294967295;
	add.s64 	%rd5327, %rd5238, %rd5326;
	shr.u64 	%rd5328, %rd5327, 32;
	and.b64  	%rd5329, %rd5300, 4294967295;
	add.s64 	%rd5330, %rd5328, %rd5329;
	add.s64 	%rd5331, %rd5330, %rd5267;
	shr.u64 	%rd5332, %rd5331, 32;
	and.b64  	%rd5333, %rd5305, 4294967295;
	add.s64 	%rd5334, %rd5332, %rd5333;
	add.s64 	%rd5335, %rd5334, %rd5303;
	shr.u64 	%rd5336, %rd5335, 32;
	and.b64  	%rd5337, %rd5310, 4294967295;
	mul.wide.u32 	%rd5338, %r48, %r48;
	add.s64 	%rd5339, %rd5336, %rd5337;
	add.s64 	%rd5340, %rd5339, %rd5338;
	shr.u64 	%rd5341, %rd5340, 32;
	and.b64  	%rd5342, %rd5315, 4294967295;
	mul.wide.u32 	%rd5343, %r47, %r48;
	add.s64 	%rd5344, %rd5341, %rd5342;
	add.s64 	%rd5345, %rd5344, %rd5343;
	shr.u64 	%rd5346, %rd5345, 32;
	and.b64  	%rd5347, %rd5320, 4294967295;
	mul.wide.u32 	%rd5348, %r46, %r48;
	add.s64 	%rd5349, %rd5346, %rd5347;
	add.s64 	%rd5350, %rd5349, %rd5348;
	shr.u64 	%rd5351, %rd5350, 32;
	and.b64  	%rd5352, %rd5324, 4294967295;
	mul.wide.u32 	%rd5353, %r45, %r48;
	add.s64 	%rd5354, %rd5351, %rd5352;
	add.s64 	%rd5355, %rd5354, %rd5353;
	shr.u64 	%rd5356, %rd5355, 32;
	mul.wide.u32 	%rd5357, %r44, %r48;
	add.s64 	%rd5358, %rd5356, %rd5325;
	add.s64 	%rd5359, %rd5358, %rd5357;
	shr.u64 	%rd5360, %rd5359, 32;
	and.b64  	%rd5361, %rd5331, 4294967295;
	add.s64 	%rd5362, %rd5241, %rd5361;
	shr.u64 	%rd5363, %rd5362, 32;
	and.b64  	%rd5364, %rd5335, 4294967295;
	add.s64 	%rd5365, %rd5363, %rd5364;
	add.s64 	%rd5366, %rd5365, %rd5272;
	shr.u64 	%rd5367, %rd5366, 32;
	and.b64  	%rd5368, %rd5340, 4294967295;
	add.s64 	%rd5369, %rd5367, %rd5368;
	add.s64 	%rd5370, %rd5369, %rd5308;
	shr.u64 	%rd5371, %rd5370, 32;
	and.b64  	%rd5372, %rd5345, 4294967295;
	add.s64 	%rd5373, %rd5371, %rd5372;
	add.s64 	%rd5374, %rd5373, %rd5343;
	shr.u64 	%rd5375, %rd5374, 32;
	and.b64  	%rd5376, %rd5350, 4294967295;
	mul.wide.u32 	%rd5377, %r47, %r47;
	add.s64 	%rd5378, %rd5375, %rd5376;
	add.s64 	%rd5379, %rd5378, %rd5377;
	shr.u64 	%rd5380, %rd5379, 32;
	and.b64  	%rd5381, %rd5355, 4294967295;
	mul.wide.u32 	%rd5382, %r46, %r47;
	add.s64 	%rd5383, %rd5380, %rd5381;
	add.s64 	%rd5384, %rd5383, %rd5382;
	shr.u64 	%rd5385, %rd5384, 32;
	and.b64  	%rd5386, %rd5359, 4294967295;
	mul.wide.u32 	%rd5387, %r45, %r47;
	add.s64 	%rd5388, %rd5385, %rd5386;
	add.s64 	%rd5389, %rd5388, %rd5387;
	shr.u64 	%rd5390, %rd5389, 32;
	mul.wide.u32 	%rd5391, %r44, %r47;
	add.s64 	%rd5392, %rd5390, %rd5360;
	add.s64 	%rd5393, %rd5392, %rd5391;
	shr.u64 	%rd5394, %rd5393, 32;
	and.b64  	%rd5395, %rd5366, 4294967295;
	add.s64 	%rd5396, %rd5244, %rd5395;
	shr.u64 	%rd5397, %rd5396, 32;
	and.b64  	%rd5398, %rd5370, 4294967295;
	add.s64 	%rd5399, %rd5397, %rd5398;
	add.s64 	%rd5400, %rd5399, %rd5277;
	shr.u64 	%rd5401, %rd5400, 32;
	and.b64  	%rd5402, %rd5374, 4294967295;
	add.s64 	%rd5403, %rd5401, %rd5402;
	add.s64 	%rd5404, %rd5403, %rd5313;
	shr.u64 	%rd5405, %rd5404, 32;
	and.b64  	%rd5406, %rd5379, 4294967295;
	add.s64 	%rd5407, %rd5405, %rd5406;
	add.s64 	%rd5408, %rd5407, %rd5348;
	shr.u64 	%rd5409, %rd5408, 32;
	and.b64  	%rd5410, %rd5384, 4294967295;
	add.s64 	%rd5411, %rd5409, %rd5410;
	add.s64 	%rd5412, %rd5411, %rd5382;
	shr.u64 	%rd5413, %rd5412, 32;
	and.b64  	%rd5414, %rd5389, 4294967295;
	mul.wide.u32 	%rd5415, %r46, %r46;
	add.s64 	%rd5416, %rd5413, %rd5414;
	add.s64 	%rd5417, %rd5416, %rd5415;
	shr.u64 	%rd5418, %rd5417, 32;
	and.b64  	%rd5419, %rd5393, 4294967295;
	mul.wide.u32 	%rd5420, %r45, %r46;
	add.s64 	%rd5421, %rd5418, %rd5419;
	add.s64 	%rd5422, %rd5421, %rd5420;
	shr.u64 	%rd5423, %rd5422, 32;
	mul.wide.u32 	%rd5424, %r44, %r46;
	add.s64 	%rd5425, %rd5423, %rd5394;
	add.s64 	%rd5426, %rd5425, %rd5424;
	shr.u64 	%rd5427, %rd5426, 32;
	and.b64  	%rd5428, %rd5400, 4294967295;
	add.s64 	%rd5429, %rd5247, %rd5428;
	shr.u64 	%rd5430, %rd5429, 32;
	and.b64  	%rd5431, %rd5404, 4294967295;
	add.s64 	%rd5432, %rd5430, %rd5431;
	add.s64 	%rd5433, %rd5432, %rd5282;
	shr.u64 	%rd5434, %rd5433, 32;
	and.b64  	%rd5435, %rd5408, 4294967295;
	add.s64 	%rd5436, %rd5434, %rd5435;
	add.s64 	%rd5437, %rd5436, %rd5318;
	shr.u64 	%rd5438, %rd5437, 32;
	and.b64  	%rd5439, %rd5412, 4294967295;
	add.s64 	%rd5440, %rd5438, %rd5439;
	add.s64 	%rd5441, %rd5440, %rd5353;
	shr.u64 	%rd5442, %rd5441, 32;
	and.b64  	%rd5443, %rd5417, 4294967295;
	add.s64 	%rd5444, %rd5442, %rd5443;
	add.s64 	%rd5445, %rd5444, %rd5387;
	shr.u64 	%rd5446, %rd5445, 32;
	and.b64  	%rd5447, %rd5422, 4294967295;
	add.s64 	%rd5448, %rd5446, %rd5447;
	add.s64 	%rd5449, %rd5448, %rd5420;
	shr.u64 	%rd5450, %rd5449, 32;
	and.b64  	%rd5451, %rd5426, 4294967295;
	mul.wide.u32 	%rd5452, %r45, %r45;
	add.s64 	%rd5453, %rd5450, %rd5451;
	add.s64 	%rd5454, %rd5453, %rd5452;
	shr.u64 	%rd5455, %rd5454, 32;
	mul.wide.u32 	%rd5456, %r44, %r45;
	add.s64 	%rd5457, %rd5455, %rd5427;
	add.s64 	%rd5458, %rd5457, %rd5456;
	shr.u64 	%rd5459, %rd5458, 32;
	and.b64  	%rd5460, %rd5433, 4294967295;
	add.s64 	%rd5461, %rd5250, %rd5460;
	shr.u64 	%rd5462, %rd5461, 32;
	and.b64  	%rd5463, %rd5437, 4294967295;
	add.s64 	%rd5464, %rd5462, %rd5463;
	add.s64 	%rd5465, %rd5464, %rd5286;
	shr.u64 	%rd5466, %rd5465, 32;
	and.b64  	%rd5467, %rd5441, 4294967295;
	add.s64 	%rd5468, %rd5466, %rd5467;
	add.s64 	%rd5469, %rd5468, %rd5322;
	shr.u64 	%rd5470, %rd5469, 32;
	and.b64  	%rd5471, %rd5445, 4294967295;
	add.s64 	%rd5472, %rd5470, %rd5471;
	add.s64 	%rd5473, %rd5472, %rd5357;
	shr.u64 	%rd5474, %rd5473, 32;
	and.b64  	%rd5475, %rd5449, 4294967295;
	add.s64 	%rd5476, %rd5474, %rd5475;
	add.s64 	%rd5477, %rd5476, %rd5391;
	shr.u64 	%rd5478, %rd5477, 32;
	and.b64  	%rd5479, %rd5454, 4294967295;
	add.s64 	%rd5480, %rd5478, %rd5479;
	add.s64 	%rd5481, %rd5480, %rd5424;
	shr.u64 	%rd5482, %rd5481, 32;
	and.b64  	%rd5483, %rd5458, 4294967295;
	add.s64 	%rd5484, %rd5482, %rd5483;
	add.s64 	%rd5485, %rd5484, %rd5456;
	shr.u64 	%rd5486, %rd5485, 32;
	mul.wide.u32 	%rd5487, %r44, %r44;
	add.s64 	%rd5488, %rd5486, %rd5459;
	add.s64 	%rd5489, %rd5488, %rd5487;
	shr.u64 	%rd5490, %rd5489, 32;
	{ .reg .b32 tmp; mov.b64 {tmp, %r3071}, %rd5489; }
	and.b64  	%rd5491, %rd5465, 4294967295;
	mul.lo.s64 	%rd5492, %rd5491, 977;
	and.b64  	%rd5493, %rd5230, 4294967293;
	and.b64  	%rd5494, %rd5492, 4294967295;
	add.s64 	%rd12952, %rd5494, %rd5493;
	shr.u64 	%rd5495, %rd5492, 32;
	shr.u64 	%rd5496, %rd12952, 32;
	add.s64 	%rd5497, %rd5496, %rd5495;
	and.b64  	%rd5498, %rd5469, 4294967295;
	mul.lo.s64 	%rd5499, %rd5498, 977;
	and.b64  	%rd5500, %rd5254, 4294967295;
	and.b64  	%rd5501, %rd5499, 4294967295;
	add.s64 	%rd5502, %rd5497, %rd5500;
	add.s64 	%rd5503, %rd5502, %rd5501;
	add.s64 	%rd12953, %rd5503, %rd5491;
	shr.u64 	%rd5504, %rd5499, 32;
	shr.u64 	%rd5505, %rd12953, 32;
	add.s64 	%rd5506, %rd5505, %rd5504;
	and.b64  	%rd5507, %rd5473, 4294967295;
	mul.lo.s64 	%rd5508, %rd5507, 977;
	and.b64  	%rd5509, %rd5291, 4294967295;
	and.b64  	%rd5510, %rd5508, 4294967295;
	add.s64 	%rd5511, %rd5506, %rd5509;
	add.s64 	%rd5512, %rd5511, %rd5510;
	add.s64 	%rd12954, %rd5512, %rd5498;
	shr.u64 	%rd5513, %rd5508, 32;
	shr.u64 	%rd5514, %rd12954, 32;
	add.s64 	%rd5515, %rd5514, %rd5513;
	and.b64  	%rd5516, %rd5477, 4294967295;
	mul.lo.s64 	%rd5517, %rd5516, 977;
	and.b64  	%rd5518, %rd5327, 4294967295;
	and.b64  	%rd5519, %rd5517, 4294967295;
	add.s64 	%rd5520, %rd5515, %rd5518;
	add.s64 	%rd5521, %rd5520, %rd5519;
	add.s64 	%rd12955, %rd5521, %rd5507;
	shr.u64 	%rd5522, %rd5517, 32;
	shr.u64 	%rd5523, %rd12955, 32;
	add.s64 	%rd5524, %rd5523, %rd5522;
	and.b64  	%rd5525, %rd5481, 4294967295;
	mul.lo.s64 	%rd5526, %rd5525, 977;
	and.b64  	%rd5527, %rd5362, 4294967295;
	and.b64  	%rd5528, %rd5526, 4294967295;
	add.s64 	%rd5529, %rd5524, %rd5527;
	add.s64 	%rd5530, %rd5529, %rd5528;
	add.s64 	%rd12956, %rd5530, %rd5516;
	shr.u64 	%rd5531, %rd5526, 32;
	shr.u64 	%rd5532, %rd12956, 32;
	add.s64 	%rd5533, %rd5532, %rd5531;
	and.b64  	%rd5534, %rd5485, 4294967295;
	mul.lo.s64 	%rd5535, %rd5534, 977;
	and.b64  	%rd5536, %rd5396, 4294967295;
	and.b64  	%rd5537, %rd5535, 4294967295;
	add.s64 	%rd5538, %rd5533, %rd5536;
	add.s64 	%rd5539, %rd5538, %rd5537;
	add.s64 	%rd12957, %rd5539, %rd5525;
	shr.u64 	%rd5540, %rd5535, 32;
	shr.u64 	%rd5541, %rd12957, 32;
	add.s64 	%rd5542, %rd5541, %rd5540;
	and.b64  	%rd5543, %rd5489, 4294967295;
	mul.lo.s64 	%rd5544, %rd5543, 977;
	and.b64  	%rd5545, %rd5429, 4294967295;
	and.b64  	%rd5546, %rd5544, 4294967295;
	add.s64 	%rd5547, %rd5542, %rd5545;
	add.s64 	%rd5548, %rd5547, %rd5546;
	add.s64 	%rd12958, %rd5548, %rd5534;
	shr.u64 	%rd5549, %rd5544, 32;
	shr.u64 	%rd5550, %rd12958, 32;
	add.s64 	%rd5551, %rd5550, %rd5549;
	mul.lo.s64 	%rd5552, %rd5490, 977;
	and.b64  	%rd5553, %rd5461, 4294967295;
	and.b64  	%rd5554, %rd5552, 4294967295;
	add.s64 	%rd5555, %rd5551, %rd5553;
	add.s64 	%rd5556, %rd5555, %rd5554;
	add.s64 	%rd12959, %rd5556, %rd5543;
	shr.u64 	%rd5557, %rd5552, 32;
	shr.u64 	%rd5558, %rd12959, 32;
	cvt.u32.u64 	%r3072, %rd5558;
	cvt.u32.u64 	%r3073, %rd5557;
	add.s32 	%r3074, %r3072, %r3073;
	add.s32 	%r697, %r3074, %r3071;
	setp.eq.s32 	%p701, %r697, 0;
	mov.pred 	%p2168, 0;
	@%p701 bra 	$L__BB0_513;
	cvt.u64.u32 	%rd5559, %r697;
	mul.wide.u32 	%rd5560, %r697, 977;
	shr.u64 	%rd5561, %rd5560, 32;
	and.b64  	%rd5562, %rd12952, 4294967295;
	and.b64  	%rd5563, %rd5560, 4294967295;
	add.s64 	%rd12952, %rd5563, %rd5562;
	shr.u64 	%rd5564, %rd12952, 32;
	and.b64  	%rd5565, %rd12953, 4294967295;
	add.s64 	%rd5566, %rd5561, %rd5565;
	add.s64 	%rd5567, %rd5566, %rd5559;
	add.s64 	%rd12953, %rd5567, %rd5564;
	setp.lt.u64 	%p703, %rd12953, 4294967296;
	@%p703 bra 	$L__BB0_513;
	shr.u64 	%rd5568, %rd12953, 32;
	and.b64  	%rd5569, %rd12954, 4294967295;
	add.s64 	%rd12954, %rd5568, %rd5569;
	setp.lt.u64 	%p705, %rd12954, 4294967296;
	@%p705 bra 	$L__BB0_513;
	shr.u64 	%rd5570, %rd12954, 32;
	and.b64  	%rd5571, %rd12955, 4294967295;
	add.s64 	%rd12955, %rd5570, %rd5571;
	setp.lt.u64 	%p707, %rd12955, 4294967296;
	@%p707 bra 	$L__BB0_513;
	shr.u64 	%rd5573, %rd12955, 32;
	and.b64  	%rd5574, %rd12956, 4294967295;
	add.s64 	%rd12956, %rd5573, %rd5574;
	setp.lt.u64 	%p709, %rd12956, 4294967296;
	mov.b64 	%rd12955, 4294967296;
	@%p709 bra 	$L__BB0_513;
	shr.u64 	%rd5576, %rd12956, 32;
	and.b64  	%rd5577, %rd12957, 4294967295;
	add.s64 	%rd12957, %rd5576, %rd5577;
	setp.lt.u64 	%p711, %rd12957, 4294967296;
	mov.b64 	%rd12955, 4294967296;
	mov.u64 	%rd12956, %rd12955;
	@%p711 bra 	$L__BB0_513;
	shr.u64 	%rd5579, %rd12957, 32;
	and.b64  	%rd5580, %rd12958, 4294967295;
	add.s64 	%rd12958, %rd5579, %rd5580;
	setp.lt.u64 	%p713, %rd12958, 4294967296;
	mov.b64 	%rd12955, 4294967296;
	mov.u64 	%rd12957, %rd12955;
	@%p713 bra 	$L__BB0_513;
	shr.u64 	%rd5582, %rd12958, 32;
	and.b64  	%rd5583, %rd12959, 4294967295;
	add.s64 	%rd5584, %rd5582, %rd5583;
	setp.gt.u64 	%p2168, %rd5584, 4294967295;
	min.u64 	%rd12959, %rd5584, 4294967296;
	mov.b64 	%rd12955, 4294967296;
	mov.u64 	%rd12956, %rd12955;
	mov.u64 	%rd12958, %rd12955;
$L__BB0_513:
	ld.const.u32 	%r699, [const_p+4];
	ld.const.u32 	%r700, [const_p+24];
	ld.const.u32 	%r701, [const_p+20];
	ld.const.u32 	%r702, [const_p+16];
	ld.const.u32 	%r703, [const_p+12];
	ld.const.u32 	%r704, [const_p];
	cvt.u32.u64 	%r5721, %rd12959;
	cvt.u32.u64 	%r5720, %rd12958;
	cvt.u32.u64 	%r5719, %rd12957;
	cvt.u32.u64 	%r5718, %rd12956;
	cvt.u32.u64 	%r5717, %rd12955;
	cvt.u32.u64 	%r5716, %rd12954;
	cvt.u32.u64 	%r5715, %rd12953;
	cvt.u32.u64 	%r5714, %rd12952;
	ld.const.u32 	%r3075, [const_p+28];
	setp.lt.u32 	%p714, %r3075, %r5721;
	or.pred  	%p715, %p2168, %p714;
	@%p715 bra 	$L__BB0_527;
	setp.gt.u32 	%p716, %r3075, %r5721;
	@%p716 bra 	$L__BB0_528;
	setp.lt.u32 	%p717, %r700, %r5720;
	@%p717 bra 	$L__BB0_527;
	setp.gt.u32 	%p718, %r700, %r5720;
	@%p718 bra 	$L__BB0_528;
	setp.lt.u32 	%p719, %r701, %r5719;
	@%p719 bra 	$L__BB0_527;
	setp.gt.u32 	%p720, %r701, %r5719;
	@%p720 bra 	$L__BB0_528;
	setp.lt.u32 	%p721, %r702, %r5718;
	@%p721 bra 	$L__BB0_527;
	setp.gt.u32 	%p722, %r702, %r5718;
	@%p722 bra 	$L__BB0_528;
	setp.lt.u32 	%p723, %r703, %r5717;
	@%p723 bra 	$L__BB0_527;
	setp.gt.u32 	%p724, %r703, %r5717;
	@%p724 bra 	$L__BB0_528;
	setp.lt.u32 	%p725, %r79, %r5716;
	@%p725 bra 	$L__BB0_527;
	setp.gt.u32 	%p726, %r79, %r5716;
	@%p726 bra 	$L__BB0_528;
	setp.lt.u32 	%p727, %r699, %r5715;
	@%p727 bra 	$L__BB0_527;
	setp.gt.u32 	%p728, %r699, %r5715;
	setp.gt.u32 	%p729, %r704, %r5714;
	or.pred  	%p730, %p728, %p729;
	@%p730 bra 	$L__BB0_528;
$L__BB0_527:
	// begin inline asm
	sub.cc.u32 %r5714, %r5714, %r704;
	subc.cc.u32 %r5715, %r5715, %r699;
	subc.cc.u32 %r5716, %r5716, %r79;
	subc.cc.u32 %r5717, %r5717, %r703;
	subc.cc.u32 %r5718, %r5718, %r702;
	subc.cc.u32 %r5719, %r5719, %r701;
	subc.cc.u32 %r5720, %r5720, %r700;
	subc.u32 %r5721, %r5721, %r3075;
	
	// end inline asm
$L__BB0_528:
	setp.gt.u32 	%p731, %r5721, %r3075;
	@%p731 bra 	$L__BB0_541;
	bra.uni 	$L__BB0_542;
$L__BB0_529:
	setp.gt.u32 	%p733, %r5720, %r700;
	@%p733 bra 	$L__BB0_541;
	setp.lt.u32 	%p734, %r5720, %r700;
	@%p734 bra 	$L__BB0_543;
	setp.gt.u32 	%p735, %r5719, %r701;
	@%p735 bra 	$L__BB0_541;
	setp.lt.u32 	%p736, %r5719, %r701;
	@%p736 bra 	$L__BB0_543;
	setp.gt.u32 	%p737, %r5718, %r702;
	@%p737 bra 	$L__BB0_541;
	setp.lt.u32 	%p738, %r5718, %r702;
	@%p738 bra 	$L__BB0_543;
	setp.gt.u32 	%p739, %r5717, %r703;
	@%p739 bra 	$L__BB0_541;
	setp.lt.u32 	%p740, %r5717, %r703;
	@%p740 bra 	$L__BB0_543;
	setp.gt.u32 	%p741, %r5716, %r79;
	@%p741 bra 	$L__BB0_541;
	setp.lt.u32 	%p742, %r5716, %r79;
	@%p742 bra 	$L__BB0_543;
	setp.gt.u32 	%p743, %r5715, %r699;
	@%p743 bra 	$L__BB0_541;
	setp.lt.u32 	%p744, %r5715, %r699;
	setp.lt.u32 	%p745, %r5714, %r704;
	or.pred  	%p746, %p744, %p745;
	@%p746 bra 	$L__BB0_543;
$L__BB0_541:
	// begin inline asm
	sub.cc.u32 %r5714, %r5714, %r704;
	subc.cc.u32 %r5715, %r5715, %r699;
	subc.cc.u32 %r5716, %r5716, %r79;
	subc.cc.u32 %r5717, %r5717, %r703;
	subc.cc.u32 %r5718, %r5718, %r702;
	subc.cc.u32 %r5719, %r5719, %r701;
	subc.cc.u32 %r5720, %r5720, %r700;
	subc.u32 %r5721, %r5721, %r3075;
	
	// end inline asm
	bra.uni 	$L__BB0_543;
$L__BB0_542:
	setp.lt.u32 	%p732, %r5721, %r3075;
	@%p732 bra 	$L__BB0_543;
	bra.uni 	$L__BB0_529;
$L__BB0_543:
	mul.wide.u32 	%rd5586, %r5714, 3;
	shr.u64 	%rd5587, %rd5586, 32;
	mul.wide.u32 	%rd5588, %r5715, 3;
	add.s64 	%rd5589, %rd5588, %rd5587;
	shr.u64 	%rd5590, %rd5589, 32;
	mul.wide.u32 	%rd5591, %r5716, 3;
	add.s64 	%rd5592, %rd5591, %rd5590;
	shr.u64 	%rd5593, %rd5592, 32;
	mul.wide.u32 	%rd5594, %r5717, 3;
	add.s64 	%rd5595, %rd5594, %rd5593;
	shr.u64 	%rd5596, %rd5595, 32;
	mul.wide.u32 	%rd5597, %r5718, 3;
	add.s64 	%rd5598, %rd5597, %rd5596;
	shr.u64 	%rd5599, %rd5598, 32;
	mul.wide.u32 	%rd5600, %r5719, 3;
	add.s64 	%rd5601, %rd5600, %rd5599;
	shr.u64 	%rd5602, %rd5601, 32;
	mul.wide.u32 	%rd5603, %r5720, 3;
	add.s64 	%rd5604, %rd5603, %rd5602;
	shr.u64 	%rd5605, %rd5604, 32;
	mul.wide.u32 	%rd5606, %r5721, 3;
	add.s64 	%rd5607, %rd5606, %rd5605;
	shr.u64 	%rd5608, %rd5607, 32;
	and.b64  	%rd5609, %rd5586, 4294967295;
	mad.lo.s64 	%rd12960, %rd5608, 977, %rd5609;
	shr.u64 	%rd5610, %rd12960, 32;
	and.b64  	%rd5611, %rd5589, 4294967295;
	add.s64 	%rd5612, %rd5610, %rd5611;
	add.s64 	%rd12961, %rd5612, %rd5608;
	shr.u64 	%rd5613, %rd12961, 32;
	and.b64  	%rd5614, %rd5592, 4294967295;
	add.s64 	%rd12962, %rd5613, %rd5614;
	shr.u64 	%rd5615, %rd12962, 32;
	and.b64  	%rd5616, %rd5595, 4294967295;
	add.s64 	%rd12963, %rd5615, %rd5616;
	shr.u64 	%rd5617, %rd12963, 32;
	and.b64  	%rd5618, %rd5598, 4294967295;
	add.s64 	%rd12964, %rd5617, %rd5618;
	shr.u64 	%rd5619, %rd12964, 32;
	and.b64  	%rd5620, %rd5601, 4294967295;
	add.s64 	%rd12965, %rd5619, %rd5620;
	shr.u64 	%rd5621, %rd12965, 32;
	and.b64  	%rd5622, %rd5604, 4294967295;
	add.s64 	%rd12966, %rd5621, %rd5622;
	shr.u64 	%rd5623, %rd12966, 32;
	and.b64  	%rd5624, %rd5607, 4294967295;
	add.s64 	%rd12967, %rd5623, %rd5624;
	shr.u64 	%rd348, %rd12967, 32;
	{ .reg .b32 tmp; mov.b64 {tmp, %r5722}, %rd12967; }
	setp.lt.u64 	%p747, %rd12967, 4294967296;
	@%p747 bra 	$L__BB0_550;
	and.b64  	%rd5626, %rd12960, 4294967295;
	mad.lo.s64 	%rd12960, %rd348, 977, %rd5626;
	shr.u64 	%rd5627, %rd12960, 32;
	and.b64  	%rd5628, %rd12961, 4294967295;
	add.s64 	%rd5629, %rd5628, %rd348;
	add.s64 	%rd12961, %rd5629, %rd5627;
	setp.lt.u64 	%p748, %rd12961, 4294967296;
	mov.b32 	%r5722, 0;
	mov.b64 	%rd12967, 4294967296;
	@%p748 bra 	$L__BB0_550;
	shr.u64 	%rd5631, %rd12961, 32;
	and.b64  	%rd5632, %rd12962, 4294967295;
	add.s64 	%rd12962, %rd5631, %rd5632;
	setp.lt.u64 	%p749, %rd12962, 4294967296;
	@%p749 bra 	$L__BB0_550;
	shr.u64 	%rd5634, %rd12962, 32;
	and.b64  	%rd5635, %rd12963, 4294967295;
	add.s64 	%rd12963, %rd5634, %rd5635;
	setp.lt.u64 	%p750, %rd12963, 4294967296;
	mov.b64 	%rd12962, 4294967296;
	mov.u64 	%rd12967, %rd12962;
	@%p750 bra 	$L__BB0_550;
	shr.u64 	%rd5637, %rd12963, 32;
	and.b64  	%rd5638, %rd12964, 4294967295;
	add.s64 	%rd12964, %rd5637, %rd5638;
	setp.lt.u64 	%p751, %rd12964, 4294967296;
	mov.b64 	%rd12962, 4294967296;
	mov.u64 	%rd12963, %rd12962;
	@%p751 bra 	$L__BB0_550;
	shr.u64 	%rd5640, %rd12964, 32;
	and.b64  	%rd5641, %rd12965, 4294967295;
	add.s64 	%rd12965, %rd5640, %rd5641;
	setp.lt.u64 	%p752, %rd12965, 4294967296;
	mov.b64 	%rd12962, 4294967296;
	mov.u64 	%rd12964, %rd12962;
	mov.u64 	%rd12967, %rd12962;
	@%p752 bra 	$L__BB0_550;
	shr.u64 	%rd5643, %rd12965, 32;
	and.b64  	%rd5644, %rd12966, 4294967295;
	add.s64 	%rd5645, %rd5643, %rd5644;
	setp.gt.u64 	%p753, %rd5645, 4294967295;
	selp.b64 	%rd12966, 4294967296, %rd5645, %p753;
	selp.b64 	%rd12967, 1, 4294967296, %p753;
	mov.b64 	%rd12962, 4294967296;
	mov.u64 	%rd12963, %rd12962;
	mov.u64 	%rd12965, %rd12962;
$L__BB0_550:
	cvt.u32.u64 	%r5738, %rd12967;
	cvt.u32.u64 	%r5737, %rd12966;
	cvt.u32.u64 	%r5736, %rd12965;
	cvt.u32.u64 	%r5735, %rd12964;
	cvt.u32.u64 	%r5734, %rd12963;
	cvt.u32.u64 	%r5733, %rd12962;
	cvt.u32.u64 	%r5732, %rd12961;
	cvt.u32.u64 	%r5731, %rd12960;
	setp.ne.s32 	%p754, %r5722, 0;
	setp.lt.u32 	%p755, %r3075, %r5738;
	or.pred  	%p756, %p754, %p755;
	@%p756 bra 	$L__BB0_564;
	setp.gt.u32 	%p757, %r3075, %r5738;
	@%p757 bra 	$L__BB0_565;
	setp.lt.u32 	%p758, %r700, %r5737;
	@%p758 bra 	$L__BB0_564;
	setp.gt.u32 	%p759, %r700, %r5737;
	@%p759 bra 	$L__BB0_565;
	setp.lt.u32 	%p760, %r701, %r5736;
	@%p760 bra 	$L__BB0_564;
	setp.gt.u32 	%p761, %r701, %r5736;
	@%p761 bra 	$L__BB0_565;
	setp.lt.u32 	%p762, %r702, %r5735;
	@%p762 bra 	$L__BB0_564;
	setp.gt.u32 	%p763, %r702, %r5735;
	@%p763 bra 	$L__BB0_565;
	setp.lt.u32 	%p764, %r703, %r5734;
	@%p764 bra 	$L__BB0_564;
	setp.gt.u32 	%p765, %r703, %r5734;
	@%p765 bra 	$L__BB0_565;
	setp.lt.u32 	%p766, %r79, %r5733;
	@%p766 bra 	$L__BB0_564;
	setp.gt.u32 	%p767, %r79, %r5733;
	@%p767 bra 	$L__BB0_565;
	setp.lt.u32 	%p768, %r699, %r5732;
	@%p768 bra 	$L__BB0_564;
	setp.gt.u32 	%p769, %r699, %r5732;
	setp.gt.u32 	%p770, %r704, %r5731;
	or.pred  	%p771, %p769, %p770;
	@%p771 bra 	$L__BB0_565;
$L__BB0_564:
	// begin inline asm
	sub.cc.u32 %r5731, %r5731, %r704;
	subc.cc.u32 %r5732, %r5732, %r699;
	subc.cc.u32 %r5733, %r5733, %r79;
	subc.cc.u32 %r5734, %r5734, %r703;
	subc.cc.u32 %r5735, %r5735, %r702;
	subc.cc.u32 %r5736, %r5736, %r701;
	subc.cc.u32 %r5737, %r5737, %r700;
	subc.u32 %r5738, %r5738, %r3075;
	
	// end inline asm
$L__BB0_565:
	setp.gt.u32 	%p772, %r5738, %r3075;
	@%p772 bra 	$L__BB0_578;
	bra.uni 	$L__BB0_579;
$L__BB0_566:
	setp.gt.u32 	%p774, %r5737, %r700;
	@%p774 bra 	$L__BB0_578;
	setp.lt.u32 	%p775, %r5737, %r700;
	@%p775 bra 	$L__BB0_580;
	setp.gt.u32 	%p776, %r5736, %r701;
	@%p776 bra 	$L__BB0_578;
	setp.lt.u32 	%p777, %r5736, %r701;
	@%p777 bra 	$L__BB0_580;
	setp.gt.u32 	%p778, %r5735, %r702;
	@%p778 bra 	$L__BB0_578;
	setp.lt.u32 	%p779, %r5735, %r702;
	@%p779 bra 	$L__BB0_580;
	setp.gt.u32 	%p780, %r5734, %r703;
	@%p780 bra 	$L__BB0_578;
	setp.lt.u32 	%p781, %r5734, %r703;
	@%p781 bra 	$L__BB0_580;
	setp.gt.u32 	%p782, %r5733, %r79;
	@%p782 bra 	$L__BB0_578;
	setp.lt.u32 	%p783, %r5733, %r79;
	@%p783 bra 	$L__BB0_580;
	setp.gt.u32 	%p784, %r5732, %r699;
	@%p784 bra 	$L__BB0_578;
	setp.lt.u32 	%p785, %r5732, %r699;
	setp.lt.u32 	%p786, %r5731, %r704;
	or.pred  	%p787, %p785, %p786;
	@%p787 bra 	$L__BB0_580;
$L__BB0_578:
	// begin inline asm
	sub.cc.u32 %r5731, %r5731, %r704;
	subc.cc.u32 %r5732, %r5732, %r699;
	subc.cc.u32 %r5733, %r5733, %r79;
	subc.cc.u32 %r5734, %r5734, %r703;
	subc.cc.u32 %r5735, %r5735, %r702;
	subc.cc.u32 %r5736, %r5736, %r701;
	subc.cc.u32 %r5737, %r5737, %r700;
	subc.u32 %r5738, %r5738, %r3075;
	
	// end inline asm
	bra.uni 	$L__BB0_580;
$L__BB0_579:
	setp.lt.u32 	%p773, %r5738, %r3075;
	@%p773 bra 	$L__BB0_580;
	bra.uni 	$L__BB0_566;
$L__BB0_580:
	mul.wide.u32 	%rd5647, %r5731, %r5731;
	shr.u64 	%rd5648, %rd5647, 32;
	mul.wide.u32 	%rd5649, %r5732, %r5731;
	add.s64 	%rd5650, %rd5648, %rd5649;
	shr.u64 	%rd5651, %rd5650, 32;
	mul.wide.u32 	%rd5652, %r5733, %r5731;
	add.s64 	%rd5653, %rd5651, %rd5652;
	shr.u64 	%rd5654, %rd5653, 32;
	mul.wide.u32 	%rd5655, %r5734, %r5731;
	add.s64 	%rd5656, %rd5654, %rd5655;
	shr.u64 	%rd5657, %rd5656, 32;
	mul.wide.u32 	%rd5658, %r5735, %r5731;
	add.s64 	%rd5659, %rd5657, %rd5658;
	shr.u64 	%rd5660, %rd5659, 32;
	mul.wide.u32 	%rd5661, %r5736, %r5731;
	add.s64 	%rd5662, %rd5660, %rd5661;
	shr.u64 	%rd5663, %rd5662, 32;
	mul.wide.u32 	%rd5664, %r5737, %r5731;
	add.s64 	%rd5665, %rd5663, %rd5664;
	shr.u64 	%rd5666, %rd5665, 32;
	mul.wide.u32 	%rd5667, %r5738, %r5731;
	add.s64 	%rd5668, %rd5666, %rd5667;
	shr.u64 	%rd5669, %rd5668, 32;
	and.b64  	%rd5670, %rd5650, 4294967295;
	add.s64 	%rd5671, %rd5649, %rd5670;
	shr.u64 	%rd5672, %rd5671, 32;
	and.b64  	%rd5673, %rd5653, 4294967295;
	mul.wide.u32 	%rd5674, %r5732, %r5732;
	add.s64 	%rd5675, %rd5672, %rd5673;
	add.s64 	%rd5676, %rd5675, %rd5674;
	shr.u64 	%rd5677, %rd5676, 32;
	and.b64  	%rd5678, %rd5656, 4294967295;
	mul.wide.u32 	%rd5679, %r5733, %r5732;
	add.s64 	%rd5680, %rd5677, %rd5678;
	add.s64 	%rd5681, %rd5680, %rd5679;
	shr.u64 	%rd5682, %rd5681, 32;
	and.b64  	%rd5683, %rd5659, 4294967295;
	mul.wide.u32 	%rd5684, %r5734, %r5732;
	add.s64 	%rd5685, %rd5682, %rd5683;
	add.s64 	%rd5686, %rd5685, %rd5684;
	shr.u64 	%rd5687, %rd5686, 32;
	and.b64  	%rd5688, %rd5662, 4294967295;
	mul.wide.u32 	%rd5689, %r5735, %r5732;
	add.s64 	%rd5690, %rd5687, %rd5688;
	add.s64 	%rd5691, %rd5690, %rd5689;
	shr.u64 	%rd5692, %rd5691, 32;
	and.b64  	%rd5693, %rd5665, 4294967295;
	mul.wide.u32 	%rd5694, %r5736, %r5732;
	add.s64 	%rd5695, %rd5692, %rd5693;
	add.s64 	%rd5696, %rd5695, %rd5694;
	shr.u64 	%rd5697, %rd5696, 32;
	and.b64  	%rd5698, %rd5668, 4294967295;
	mul.wide.u32 	%rd5699, %r5737, %r5732;
	add.s64 	%rd5700, %rd5697, %rd5698;
	add.s64 	%rd5701, %rd5700, %rd5699;
	shr.u64 	%rd5702, %rd5701, 32;
	mul.wide.u32 	%rd5703, %r5738, %r5732;
	add.s64 	%rd5704, %rd5702, %rd5669;
	add.s64 	%rd5705, %rd5704, %rd5703;
	shr.u64 	%rd5706, %rd5705, 32;
	and.b64  	%rd5707, %rd5676, 4294967295;
	add.s64 	%rd5708, %rd5652, %rd5707;
	shr.u64 	%rd5709, %rd5708, 32;
	and.b64  	%rd5710, %rd5681, 4294967295;
	add.s64 	%rd5711, %rd5709, %rd5710;
	add.s64 	%rd5712, %rd5711, %rd5679;
	shr.u64 	%rd5713, %rd5712, 32;
	and.b64  	%rd5714, %rd5686, 4294967295;
	mul.wide.u32 	%rd5715, %r5733, %r5733;
	add.s64 	%rd5716, %rd5713, %rd5714;
	add.s64 	%rd5717, %rd5716, %rd5715;
	shr.u64 	%rd5718, %rd5717, 32;
	and.b64  	%rd5719, %rd5691, 4294967295;
	mul.wide.u32 	%rd5720, %r5734, %r5733;
	add.s64 	%rd5721, %rd5718, %rd5719;
	add.s64 	%rd5722, %rd5721, %rd5720;
	shr.u64 	%rd5723, %rd5722, 32;
	and.b64  	%rd5724, %rd5696, 4294967295;
	mul.wide.u32 	%rd5725, %r5735, %r5733;
	add.s64 	%rd5726, %rd5723, %rd5724;
	add.s64 	%rd5727, %rd5726, %rd5725;
	shr.u64 	%rd5728, %rd5727, 32;
	and.b64  	%rd5729, %rd5701, 4294967295;
	mul.wide.u32 	%rd5730, %r5736, %r5733;
	add.s64 	%rd5731, %rd5728, %rd5729;
	add.s64 	%rd5732, %rd5731, %rd5730;
	shr.u64 	%rd5733, %rd5732, 32;
	and.b64  	%rd5734, %rd5705, 4294967295;
	mul.wide.u32 	%rd5735, %r5737, %r5733;
	add.s64 	%rd5736, %rd5733, %rd5734;
	add.s64 	%rd5737, %rd5736, %rd5735;
	shr.u64 	%rd5738, %rd5737, 32;
	mul.wide.u32 	%rd5739, %r5738, %r5733;
	add.s64 	%rd5740, %rd5738, %rd5706;
	add.s64 	%rd5741, %rd5740, %rd5739;
	shr.u64 	%rd5742, %rd5741, 32;
	and.b64  	%rd5743, %rd5712, 4294967295;
	add.s64 	%rd5744, %rd5655, %rd5743;
	shr.u64 	%rd5745, %rd5744, 32;
	and.b64  	%rd5746, %rd5717, 4294967295;
	add.s64 	%rd5747, %rd5745, %rd5746;
	add.s64 	%rd5748, %rd5747, %rd5684;
	shr.u64 	%rd5749, %rd5748, 32;
	and.b64  	%rd5750, %rd5722, 4294967295;
	add.s64 	%rd5751, %rd5749, %rd5750;
	add.s64 	%rd5752, %rd5751, %rd5720;
	shr.u64 	%rd5753, %rd5752, 32;
	and.b64  	%rd5754, %rd5727, 4294967295;
	mul.wide.u32 	%rd5755, %r5734, %r5734;
	add.s64 	%rd5756, %rd5753, %rd5754;
	add.s64 	%rd5757, %rd5756, %rd5755;
	shr.u64 	%rd5758, %rd5757, 32;
	and.b64  	%rd5759, %rd5732, 4294967295;
	mul.wide.u32 	%rd5760, %r5735, %r5734;
	add.s64 	%rd5761, %rd5758, %rd5759;
	add.s64 	%rd5762, %rd5761, %rd5760;
	shr.u64 	%rd5763, %rd5762, 32;
	and.b64  	%rd5764, %rd5737, 4294967295;
	mul.wide.u32 	%rd5765, %r5736, %r5734;
	add.s64 	%rd5766, %rd5763, %rd5764;
	add.s64 	%rd5767, %rd5766, %rd5765;
	shr.u64 	%rd5768, %rd5767, 32;
	and.b64  	%rd5769, %rd5741, 4294967295;
	mul.wide.u32 	%rd5770, %r5737, %r5734;
	add.s64 	%rd5771, %rd5768, %rd5769;
	add.s64 	%rd5772, %rd5771, %rd5770;
	shr.u64 	%rd5773, %rd5772, 32;
	mul.wide.u32 	%rd5774, %r5738, %r5734;
	add.s64 	%rd5775, %rd5773, %rd5742;
	add.s64 	%rd5776, %rd5775, %rd5774;
	shr.u64 	%rd5777, %rd5776, 32;
	and.b64  	%rd5778, %rd5748, 4294967295;
	add.s64 	%rd5779, %rd5658, %rd5778;
	shr.u64 	%rd5780, %rd5779, 32;
	and.b64  	%rd5781, %rd5752, 4294967295;
	add.s64 	%rd5782, %rd5780, %rd5781;
	add.s64 	%rd5783, %rd5782, %rd5689;
	shr.u64 	%rd5784, %rd5783, 32;
	and.b64  	%rd5785, %rd5757, 4294967295;
	add.s64 	%rd5786, %rd5784, %rd5785;
	add.s64 	%rd5787, %rd5786, %rd5725;
	shr.u64 	%rd5788, %rd5787, 32;
	and.b64  	%rd5789, %rd5762, 4294967295;
	add.s64 	%rd5790, %rd5788, %rd5789;
	add.s64 	%rd5791, %rd5790, %rd5760;
	shr.u64 	%rd5792, %rd5791, 32;
	and.b64  	%rd5793, %rd5767, 4294967295;
	mul.wide.u32 	%rd5794, %r5735, %r5735;
	add.s64 	%rd5795, %rd5792, %rd5793;
	add.s64 	%rd5796, %rd5795, %rd5794;
	shr.u64 	%rd5797, %rd5796, 32;
	and.b64  	%rd5798, %rd5772, 4294967295;
	mul.wide.u32 	%rd5799, %r5736, %r5735;
	add.s64 	%rd5800, %rd5797, %rd5798;
	add.s64 	%rd5801, %rd5800, %rd5799;
	shr.u64 	%rd5802, %rd5801, 32;
	and.b64  	%rd5803, %rd5776, 4294967295;
	mul.wide.u32 	%rd5804, %r5737, %r5735;
	add.s64 	%rd5805, %rd5802, %rd5803;
	add.s64 	%rd5806, %rd5805, %rd5804;
	shr.u64 	%rd5807, %rd5806, 32;
	mul.wide.u32 	%rd5808, %r5738, %r5735;
	add.s64 	%rd5809, %rd5807, %rd5777;
	add.s64 	%rd5810, %rd5809, %rd5808;
	shr.u64 	%rd5811, %rd5810, 32;
	and.b64  	%rd5812, %rd5783, 4294967295;
	add.s64 	%rd5813, %rd5661, %rd5812;
	shr.u64 	%rd5814, %rd5813, 32;
	and.b64  	%rd5815, %rd5787, 4294967295;
	add.s64 	%rd5816, %rd5814, %rd5815;
	add.s64 	%rd5817, %rd5816, %rd5694;
	shr.u64 	%rd5818, %rd5817, 32;
	and.b64  	%rd5819, %rd5791, 4294967295;
	add.s64 	%rd5820, %rd5818, %rd5819;
	add.s64 	%rd5821, %rd5820, %rd5730;
	shr.u64 	%rd5822, %rd5821, 32;
	and.b64  	%rd5823, %rd5796, 4294967295;
	add.s64 	%rd5824, %rd5822, %rd5823;
	add.s64 	%rd5825, %rd5824, %rd5765;
	shr.u64 	%rd5826, %rd5825, 32;
	and.b64  	%rd5827, %rd5801, 4294967295;
	add.s64 	%rd5828, %rd5826, %rd5827;
	add.s64 	%rd5829, %rd5828, %rd5799;
	shr.u64 	%rd5830, %rd5829, 32;
	and.b64  	%rd5831, %rd5806, 4294967295;
	mul.wide.u32 	%rd5832, %r5736, %r5736;
	add.s64 	%rd5833, %rd5830, %rd5831;
	add.s64 	%rd5834, %rd5833, %rd5832;
	shr.u64 	%rd5835, %rd5834, 32;
	and.b64  	%rd5836, %rd5810, 4294967295;
	mul.wide.u32 	%rd5837, %r5737, %r5736;
	add.s64 	%rd5838, %rd5835, %rd5836;
	add.s64 	%rd5839, %rd5838, %rd5837;
	shr.u64 	%rd5840, %rd5839, 32;
	mul.wide.u32 	%rd5841, %r5738, %r5736;
	add.s64 	%rd5842, %rd5840, %rd5811;
	add.s64 	%rd5843, %rd5842, %rd5841;
	shr.u64 	%rd5844, %rd5843, 32;
	and.b64  	%rd5845, %rd5817, 4294967295;
	add.s64 	%rd5846, %rd5664, %rd5845;
	shr.u64 	%rd5847, %rd5846, 32;
	and.b64  	%rd5848, %rd5821, 4294967295;
	add.s64 	%rd5849, %rd5847, %rd5848;
	add.s64 	%rd5850, %rd5849, %rd5699;
	shr.u64 	%rd5851, %rd5850, 32;
	and.b64  	%rd5852, %rd5825, 4294967295;
	add.s64 	%rd5853, %rd5851, %rd5852;
	add.s64 	%rd5854, %rd5853, %rd5735;
	shr.u64 	%rd5855, %rd5854, 32;
	and.b64  	%rd5856, %rd5829, 4294967295;
	add.s64 	%rd5857, %rd5855, %rd5856;
	add.s64 	%rd5858, %rd5857, %rd5770;
	shr.u64 	%rd5859, %rd5858, 32;
	and.b64  	%rd5860, %rd5834, 4294967295;
	add.s64 	%rd5861, %rd5859, %rd5860;
	add.s64 	%rd5862, %rd5861, %rd5804;
	shr.u64 	%rd5863, %rd5862, 32;
	and.b64  	%rd5864, %rd5839, 4294967295;
	add.s64 	%rd5865, %rd5863, %rd5864;
	add.s64 	%rd5866, %rd5865, %rd5837;
	shr.u64 	%rd5867, %rd5866, 32;
	and.b64  	%rd5868, %rd5843, 4294967295;
	mul.wide.u32 	%rd5869, %r5737, %r5737;
	add.s64 	%rd5870, %rd5867, %rd5868;
	add.s64 	%rd5871, %rd5870, %rd5869;
	shr.u64 	%rd5872, %rd5871, 32;
	mul.wide.u32 	%rd5873, %r5738, %r5737;
	add.s64 	%rd5874, %rd5872, %rd5844;
	add.s64 	%rd5875, %rd5874, %rd5873;
	shr.u64 	%rd5876, %rd5875, 32;
	and.b64  	%rd5877, %rd5850, 4294967295;
	add.s64 	%rd5878, %rd5667, %rd5877;
	shr.u64 	%rd5879, %rd5878, 32;
	and.b64  	%rd5880, %rd5854, 4294967295;
	add.s64 	%rd5881, %rd5879, %rd5880;
	add.s64 	%rd5882, %rd5881, %rd5703;
	shr.u64 	%rd5883, %rd5882, 32;
	and.b64  	%rd5884, %rd5858, 4294967295;
	add.s64 	%rd5885, %rd5883, %rd5884;
	add.s64 	%rd5886, %rd5885, %rd5739;
	shr.u64 	%rd5887, %rd5886, 32;
	and.b64  	%rd5888, %rd5862, 4294967295;
	add.s64 	%rd5889, %rd5887, %rd5888;
	add.s64 	%rd5890, %rd5889, %rd5774;
	shr.u64 	%rd5891, %rd5890, 32;
	and.b64  	%rd5892, %rd5866, 4294967295;
	add.s64 	%rd5893, %rd5891, %rd5892;
	add.s64 	%rd5894, %rd5893, %rd5808;
	shr.u64 	%rd5895, %rd5894, 32;
	and.b64  	%rd5896, %rd5871, 4294967295;
	add.s64 	%rd5897, %rd5895, %rd5896;
	add.s64 	%rd5898, %rd5897, %rd5841;
	shr.u64 	%rd5899, %rd5898, 32;
	and.b64  	%rd5900, %rd5875, 4294967295;
	add.s64 	%rd5901, %rd5899, %rd5900;
	add.s64 	%rd5902, %rd5901, %rd5873;
	shr.u64 	%rd5903, %rd5902, 32;
	mul.wide.u32 	%rd5904, %r5738, %r5738;
	add.s64 	%rd5905, %rd5903, %rd5876;
	add.s64 	%rd5906, %rd5905, %rd5904;
	shr.u64 	%rd5907, %rd5906, 32;
	{ .reg .b32 tmp; mov.b64 {tmp, %r3178}, %rd5906; }
	and.b64  	%rd5908, %rd5882, 4294967295;
	mul.lo.s64 	%rd5909, %rd5908, 977;
	and.b64  	%rd5910, %rd5647, 4294967293;
	and.b64  	%rd5911, %rd5909, 4294967295;
	add.s64 	%rd12968, %rd5911, %rd5910;
	shr.u64 	%rd5912, %rd5909, 32;
	shr.u64 	%rd5913, %rd12968, 32;
	add.s64 	%rd5914, %rd5913, %rd5912;
	and.b64  	%rd5915, %rd5886, 4294967295;
	mul.lo.s64 	%rd5916, %rd5915, 977;
	and.b64  	%rd5917, %rd5671, 4294967295;
	and.b64  	%rd5918, %rd5916, 4294967295;
	add.s64 	%rd5919, %rd5914, %rd5917;
	add.s64 	%rd5920, %rd5919, %rd5918;
	add.s64 	%rd12969, %rd5920, %rd5908;
	shr.u64 	%rd5921, %rd5916, 32;
	shr.u64 	%rd5922, %rd12969, 32;
	add.s64 	%rd5923, %rd5922, %rd5921;
	and.b64  	%rd5924, %rd5890, 4294967295;
	mul.lo.s64 	%rd5925, %rd5924, 977;
	and.b64  	%rd5926, %rd5708, 4294967295;
	and.b64  	%rd5927, %rd5925, 4294967295;
	add.s64 	%rd5928, %rd5923, %rd5926;
	add.s64 	%rd5929, %rd5928, %rd5927;
	add.s64 	%rd12970, %rd5929, %rd5915;
	shr.u64 	%rd5930, %rd5925, 32;
	shr.u64 	%rd5931, %rd12970, 32;
	add.s64 	%rd5932, %rd5931, %rd5930;
	and.b64  	%rd5933, %rd5894, 4294967295;
	mul.lo.s64 	%rd5934, %rd5933, 977;
	and.b64  	%rd5935, %rd5744, 4294967295;
	and.b64  	%rd5936, %rd5934, 4294967295;
	add.s64 	%rd5937, %rd5932, %rd5935;
	add.s64 	%rd5938, %rd5937, %rd5936;
	add.s64 	%rd12971, %rd5938, %rd5924;
	shr.u64 	%rd5939, %rd5934, 32;
	shr.u64 	%rd5940, %rd12971, 32;
	add.s64 	%rd5941, %rd5940, %rd5939;
	and.b64  	%rd5942, %rd5898, 4294967295;
	mul.lo.s64 	%rd5943, %rd5942, 977;
	and.b64  	%rd5944, %rd5779, 4294967295;
	and.b64  	%rd5945, %rd5943, 4294967295;
	add.s64 	%rd5946, %rd5941, %rd5944;
	add.s64 	%rd5947, %rd5946, %rd5945;
	add.s64 	%rd12972, %rd5947, %rd5933;
	shr.u64 	%rd5948, %rd5943, 32;
	shr.u64 	%rd5949, %rd12972, 32;
	add.s64 	%rd5950, %rd5949, %rd5948;
	and.b64  	%rd5951, %rd5902, 4294967295;
	mul.lo.s64 	%rd5952, %rd5951, 977;
	and.b64  	%rd5953, %rd5813, 4294967295;
	and.b64  	%rd5954, %rd5952, 4294967295;
	add.s64 	%rd5955, %rd5950, %rd5953;
	add.s64 	%rd5956, %rd5955, %rd5954;
	add.s64 	%rd12973, %rd5956, %rd5942;
	shr.u64 	%rd5957, %rd5952, 32;
	shr.u64 	%rd5958, %rd12973, 32;
	add.s64 	%rd5959, %rd5958, %rd5957;
	and.b64  	%rd5960, %rd5906, 4294967295;
	mul.lo.s64 	%rd5961, %rd5960, 977;
	and.b64  	%rd5962, %rd5846, 4294967295;
	and.b64  	%rd5963, %rd5961, 4294967295;
	add.s64 	%rd5964, %rd5959, %rd5962;
	add.s64 	%rd5965, %rd5964, %rd5963;
	add.s64 	%rd12974, %rd5965, %rd5951;
	shr.u64 	%rd5966, %rd5961, 32;
	shr.u64 	%rd5967, %rd12974, 32;
	add.s64 	%rd5968, %rd5967, %rd5966;
	mul.lo.s64 	%rd5969, %rd5907, 977;
	and.b64  	%rd5970, %rd5878, 4294967295;
	and.b64  	%rd5971, %rd5969, 4294967295;
	add.s64 	%rd5972, %rd5968, %rd5970;
	add.s64 	%rd5973, %rd5972, %rd5971;
	add.s64 	%rd12975, %rd5973, %rd5960;
	shr.u64 	%rd5974, %rd5969, 32;
	shr.u64 	%rd5975, %rd12975, 32;
	cvt.u32.u64 	%r3179, %rd5975;
	cvt.u32.u64 	%r3180, %rd5974;
	add.s32 	%r3181, %r3179, %r3180;
	add.s32 	%r788, %r3181, %r3178;
	setp.eq.s32 	%p789, %r788, 0;
	mov.pred 	%p2169, 0;
	@%p789 bra 	$L__BB0_588;
	cvt.u64.u32 	%rd5976, %r788;
	mul.wide.u32 	%rd5977, %r788, 977;
	shr.u64 	%rd5978, %rd5977, 32;
	and.b64  	%rd5979, %rd12968, 4294967295;
	and.b64  	%rd5980, %rd5977, 4294967295;
	add.s64 	%rd12968, %rd5980, %rd5979;
	shr.u64 	%rd5981, %rd12968, 32;
	and.b64  	%rd5982, %rd12969, 4294967295;
	add.s64 	%rd5983, %rd5978, %rd5982;
	add.s64 	%rd5984, %rd5983, %rd5976;
	add.s64 	%rd12969, %rd5984, %rd5981;
	setp.lt.u64 	%p791, %rd12969, 4294967296;
	@%p791 bra 	$L__BB0_588;
	shr.u64 	%rd5985, %rd12969, 32;
	and.b64  	%rd5986, %rd12970, 4294967295;
	add.s64 	%rd12970, %rd5985, %rd5986;
	setp.lt.u64 	%p793, %rd12970, 4294967296;
	@%p793 bra 	$L__BB0_588;
	shr.u64 	%rd5987, %rd12970, 32;
	and.b64  	%rd5988, %rd12971, 4294967295;
	add.s64 	%rd12971, %rd5987, %rd5988;
	setp.lt.u64 	%p795, %rd12971, 4294967296;
	@%p795 bra 	$L__BB0_588;
	shr.u64 	%rd5990, %rd12971, 32;
	and.b64  	%rd5991, %rd12972, 4294967295;
	add.s64 	%rd12972, %rd5990, %rd5991;
	setp.lt.u64 	%p797, %rd12972, 4294967296;
	mov.b64 	%rd12971, 4294967296;
	@%p797 bra 	$L__BB0_588;
	shr.u64 	%rd5993, %rd12972, 32;
	and.b64  	%rd5994, %rd12973, 4294967295;
	add.s64 	%rd12973, %rd5993, %rd5994;
	setp.lt.u64 	%p799, %rd12973, 4294967296;
	mov.b64 	%rd12971, 4294967296;
	mov.u64 	%rd12972, %rd12971;
	@%p799 bra 	$L__BB0_588;
	shr.u64 	%rd5996, %rd12973, 32;
	and.b64  	%rd5997, %rd12974, 4294967295;
	add.s64 	%rd12974, %rd5996, %rd5997;
	setp.lt.u64 	%p801, %rd12974, 4294967296;
	mov.b64 	%rd12971, 4294967296;
	mov.u64 	%rd12973, %rd12971;
	@%p801 bra 	$L__BB0_588;
	shr.u64 	%rd5999, %rd12974, 32;
	and.b64  	%rd6000, %rd12975, 4294967295;
	add.s64 	%rd6001, %rd5999, %rd6000;
	setp.gt.u64 	%p2169, %rd6001, 4294967295;
	min.u64 	%rd12975, %rd6001, 4294967296;
	mov.b64 	%rd12971, 4294967296;
	mov.u64 	%rd12972, %rd12971;
	mov.u64 	%rd12974, %rd12971;
$L__BB0_588:
	ld.const.u32 	%r793, [const_p+16];
	ld.const.u32 	%r794, [const_p+12];
	ld.const.u32 	%r795, [const_p];
	cvt.u32.u64 	%r5754, %rd12975;
	cvt.u32.u64 	%r5753, %rd12974;
	cvt.u32.u64 	%r5752, %rd12973;
	cvt.u32.u64 	%r5751, %rd12972;
	cvt.u32.u64 	%r5750, %rd12971;
	cvt.u32.u64 	%r5749, %rd12970;
	cvt.u32.u64 	%r5748, %rd12969;
	cvt.u32.u64 	%r5747, %rd12968;
	ld.const.u32 	%r6022, [const_p+28];
	setp.lt.u32 	%p802, %r6022, %r5754;
	or.pred  	%p803, %p2169, %p802;
	@%p803 bra 	$L__BB0_602;
	setp.gt.u32 	%p804, %r6022, %r5754;
	@%p804 bra 	$L__BB0_603;
	setp.lt.u32 	%p805, %r700, %r5753;
	@%p805 bra 	$L__BB0_602;
	setp.gt.u32 	%p806, %r700, %r5753;
	@%p806 bra 	$L__BB0_603;
	setp.lt.u32 	%p807, %r701, %r5752;
	@%p807 bra 	$L__BB0_602;
	setp.gt.u32 	%p808, %r701, %r5752;
	@%p808 bra 	$L__BB0_603;
	setp.lt.u32 	%p809, %r793, %r5751;
	@%p809 bra 	$L__BB0_602;
	setp.gt.u32 	%p810, %r793, %r5751;
	@%p810 bra 	$L__BB0_603;
	setp.lt.u32 	%p811, %r794, %r5750;
	@%p811 bra 	$L__BB0_602;
	setp.gt.u32 	%p812, %r794, %r5750;
	@%p812 bra 	$L__BB0_603;
	setp.lt.u32 	%p813, %r79, %r5749;
	@%p813 bra 	$L__BB0_602;
	setp.gt.u32 	%p814, %r79, %r5749;
	@%p814 bra 	$L__BB0_603;
	setp.lt.u32 	%p815, %r699, %r5748;
	@%p815 bra 	$L__BB0_602;
	setp.gt.u32 	%p816, %r699, %r5748;
	setp.gt.u32 	%p817, %r795, %r5747;
	or.pred  	%p818, %p816, %p817;
	@%p818 bra 	$L__BB0_603;
$L__BB0_602:
	// begin inline asm
	sub.cc.u32 %r5747, %r5747, %r795;
	subc.cc.u32 %r5748, %r5748, %r699;
	subc.cc.u32 %r5749, %r5749, %r79;
	subc.cc.u32 %r5750, %r5750, %r794;
	subc.cc.u32 %r5751, %r5751, %r793;
	subc.cc.u32 %r5752, %r5752, %r701;
	subc.cc.u32 %r5753, %r5753, %r700;
	subc.u32 %r5754, %r5754, %r6022;
	
	// end inline asm
$L__BB0_603:
	setp.gt.u32 	%p819, %r5754, %r6022;
	@%p819 bra 	$L__BB0_616;
	bra.uni 	$L__BB0_617;
$L__BB0_604:
	setp.gt.u32 	%p821, %r5753, %r700;
	@%p821 bra 	$L__BB0_616;
	setp.lt.u32 	%p822, %r5753, %r700;
	@%p822 bra 	$L__BB0_618;
	setp.gt.u32 	%p823, %r5752, %r701;
	@%p823 bra 	$L__BB0_616;
	setp.lt.u32 	%p824, %r5752, %r701;
	@%p824 bra 	$L__BB0_618;
	setp.gt.u32 	%p825, %r5751, %r793;
	@%p825 bra 	$L__BB0_616;
	setp.lt.u32 	%p826, %r5751, %r793;
	@%p826 bra 	$L__BB0_618;
	setp.gt.u32 	%p827, %r5750, %r794;
	@%p827 bra 	$L__BB0_616;
	setp.lt.u32 	%p828, %r5750, %r794;
	@%p828 bra 	$L__BB0_618;
	setp.gt.u32 	%p829, %r5749, %r79;
	@%p829 bra 	$L__BB0_616;
	setp.lt.u32 	%p830, %r5749, %r79;
	@%p830 bra 	$L__BB0_618;
	setp.gt.u32 	%p831, %r5748, %r699;
	@%p831 bra 	$L__BB0_616;
	setp.lt.u32 	%p832, %r5748, %r699;
	setp.lt.u32 	%p833, %r5747, %r795;
	or.pred  	%p834, %p832, %p833;
	@%p834 bra 	$L__BB0_618;
$L__BB0_616:
	// begin inline asm
	sub.cc.u32 %r5747, %r5747, %r795;
	subc.cc.u32 %r5748, %r5748, %r699;
	subc.cc.u32 %r5749, %r5749, %r79;
	subc.cc.u32 %r5750, %r5750, %r794;
	subc.cc.u32 %r5751, %r5751, %r793;
	subc.cc.u32 %r5752, %r5752, %r701;
	subc.cc.u32 %r5753, %r5753, %r700;
	subc.u32 %r5754, %r5754, %r6022;
	
	// end inline asm
	bra.uni 	$L__BB0_618;
$L__BB0_617:
	setp.lt.u32 	%p820, %r5754, %r6022;
	@%p820 bra 	$L__BB0_618;
	bra.uni 	$L__BB0_604;
$L__BB0_618:
	shl.b32 	%r3231, %r5671, 1;
	shr.u32 	%r3232, %r5671, 31;
	cvt.u64.u32 	%rd6003, %r3232;
	mul.wide.u32 	%rd6004, %r5670, 2;
	or.b64  	%rd6005, %rd6004, %rd6003;
	shr.u64 	%rd6006, %rd6004, 32;
	mul.wide.u32 	%rd6007, %r5669, 2;
	or.b64  	%rd6008, %rd6007, %rd6006;
	shr.u64 	%rd6009, %rd6007, 32;
	mul.wide.u32 	%rd6010, %r5668, 2;
	or.b64  	%rd6011, %rd6010, %rd6009;
	shr.u64 	%rd6012, %rd6010, 32;
	mul.wide.u32 	%rd6013, %r5667, 2;
	add.s64 	%rd6014, %rd6013, %rd6012;
	shr.u64 	%rd6015, %rd6014, 32;
	mul.wide.u32 	%rd6016, %r5666, 2;
	add.s64 	%rd6017, %rd6016, %rd6015;
	shr.u64 	%rd6018, %rd6017, 32;
	mul.wide.u32 	%rd6019, %r5665, 2;
	add.s64 	%rd6020, %rd6019, %rd6018;
	shr.u64 	%rd6021, %rd6020, 32;
	mul.wide.u32 	%rd6022, %r5672, 2;
	add.s64 	%rd6023, %rd6022, %rd6021;
	shr.u64 	%rd6024, %rd6023, 32;
	cvt.u64.u32 	%rd6025, %r3231;
	mad.lo.s64 	%rd12976, %rd6024, 977, %rd6025;
	shr.u64 	%rd6026, %rd12976, 32;
	and.b64  	%rd6027, %rd6005, 4294967295;
	add.s64 	%rd6028, %rd6026, %rd6027;
	add.s64 	%rd12977, %rd6028, %rd6024;
	shr.u64 	%rd6029, %rd12977, 32;
	and.b64  	%rd6030, %rd6008, 4294967295;
	add.s64 	%rd12978, %rd6029, %rd6030;
	shr.u64 	%rd6031, %rd12978, 32;
	and.b64  	%rd6032, %rd6011, 4294967295;
	add.s64 	%rd12979, %rd6031, %rd6032;
	shr.u64 	%rd6033, %rd12979, 32;
	and.b64  	%rd6034, %rd6014, 4294967295;
	add.s64 	%rd12980, %rd6033, %rd6034;
	shr.u64 	%rd6035, %rd12980, 32;
	and.b64  	%rd6036, %rd6017, 4294967295;
	add.s64 	%rd12981, %rd6035, %rd6036;
	shr.u64 	%rd6037, %rd12981, 32;
	and.b64  	%rd6038, %rd6020, 4294967295;
	add.s64 	%rd12982, %rd6037, %rd6038;
	shr.u64 	%rd6039, %rd12982, 32;
	and.b64  	%rd6040, %rd6023, 4294967295;
	add.s64 	%rd12983, %rd6039, %rd6040;
	shr.u64 	%rd397, %rd12983, 32;
	{ .reg .b32 tmp; mov.b64 {tmp, %r5755}, %rd12983; }
	setp.lt.u64 	%p835, %rd12983, 4294967296;
	@%p835 bra 	$L__BB0_625;
	and.b64  	%rd6042, %rd12976, 4294967295;
	mad.lo.s64 	%rd12976, %rd397, 977, %rd6042;
	shr.u64 	%rd6043, %rd12976, 32;
	and.b64  	%rd6044, %rd12977, 4294967295;
	add.s64 	%rd6045, %rd6044, %rd397;
	add.s64 	%rd12977, %rd6045, %rd6043;
	setp.lt.u64 	%p836, %rd12977, 4294967296;
	mov.b32 	%r5755, 0;
	mov.b64 	%rd12983, 4294967296;
	@%p836 bra 	$L__BB0_625;
	shr.u64 	%rd6047, %rd12977, 32;
	and.b64  	%rd6048, %rd12978, 4294967295;
	add.s64 	%rd12978, %rd6047, %rd6048;
	setp.lt.u64 	%p837, %rd12978, 4294967296;
	@%p837 bra 	$L__BB0_625;
	shr.u64 	%rd6050, %rd12978, 32;
	and.b64  	%rd6051, %rd12979, 4294967295;
	add.s64 	%rd12979, %rd6050, %rd6051;
	setp.lt.u64 	%p838, %rd12979, 4294967296;
	mov.b64 	%rd12978, 4294967296;
	mov.u64 	%rd12983, %rd12978;
	@%p838 bra 	$L__BB0_625;
	shr.u64 	%rd6053, %rd12979, 32;
	and.b64  	%rd6054, %rd12980, 4294967295;
	add.s64 	%rd12980, %rd6053, %rd6054;
	setp.lt.u64 	%p839, %rd12980, 4294967296;
	mov.b64 	%rd12978, 4294967296;
	mov.u64 	%rd12979, %rd12978;
	@%p839 bra 	$L__BB0_625;
	shr.u64 	%rd6056, %rd12980, 32;
	and.b64  	%rd6057, %rd12981, 4294967295;
	add.s64 	%rd12981, %rd6056, %rd6057;
	setp.lt.u64 	%p840, %rd12981, 4294967296;
	mov.b64 	%rd12978, 4294967296;
	mov.u64 	%rd12980, %rd12978;
	mov.u64 	%rd12983, %rd12978;
	@%p840 bra 	$L__BB0_625;
	shr.u64 	%rd6059, %rd12981, 32;
	and.b64  	%rd6060, %rd12982, 4294967295;
	add.s64 	%rd6061, %rd6059, %rd6060;
	setp.gt.u64 	%p841, %rd6061, 4294967295;
	selp.b64 	%rd12982, 4294967296, %rd6061, %p841;
	selp.b64 	%rd12983, 1, 4294967296, %p841;
	mov.b64 	%rd12978, 4294967296;
	mov.u64 	%rd12979, %rd12978;
	mov.u64 	%rd12981, %rd12978;
$L__BB0_625:
	cvt.u32.u64 	%r5771, %rd12983;
	cvt.u32.u64 	%r5770, %rd12982;
	cvt.u32.u64 	%r5769, %rd12981;
	cvt.u32.u64 	%r5768, %rd12980;
	cvt.u32.u64 	%r5767, %rd12979;
	cvt.u32.u64 	%r5766, %rd12978;
	cvt.u32.u64 	%r5765, %rd12977;
	cvt.u32.u64 	%r5764, %rd12976;
	setp.ne.s32 	%p842, %r5755, 0;
	setp.lt.u32 	%p843, %r6022, %r5771;
	or.pred  	%p844, %p842, %p843;
	@%p844 bra 	$L__BB0_639;
	setp.gt.u32 	%p845, %r6022, %r5771;
	@%p845 bra 	$L__BB0_640;
	setp.lt.u32 	%p846, %r700, %r5770;
	@%p846 bra 	$L__BB0_639;
	setp.gt.u32 	%p847, %r700, %r5770;
	@%p847 bra 	$L__BB0_640;
	setp.lt.u32 	%p848, %r701, %r5769;
	@%p848 bra 	$L__BB0_639;
	setp.gt.u32 	%p849, %r701, %r5769;
	@%p849 bra 	$L__BB0_640;
	setp.lt.u32 	%p850, %r793, %r5768;
	@%p850 bra 	$L__BB0_639;
	setp.gt.u32 	%p851, %r793, %r5768;
	@%p851 bra 	$L__BB0_640;
	setp.lt.u32 	%p852, %r794, %r5767;
	@%p852 bra 	$L__BB0_639;
	setp.gt.u32 	%p853, %r794, %r5767;
	@%p853 bra 	$L__BB0_640;
	setp.lt.u32 	%p854, %r79, %r5766;
	@%p854 bra 	$L__BB0_639;
	setp.gt.u32 	%p855, %r79, %r5766;
	@%p855 bra 	$L__BB0_640;
	setp.lt.u32 	%p856, %r699, %r5765;
	@%p856 bra 	$L__BB0_639;
	setp.gt.u32 	%p857, %r699, %r5765;
	setp.gt.u32 	%p858, %r795, %r5764;
	or.pred  	%p859, %p857, %p858;
	@%p859 bra 	$L__BB0_640;
$L__BB0_639:
	// begin inline asm
	sub.cc.u32 %r5764, %r5764, %r795;
	subc.cc.u32 %r5765, %r5765, %r699;
	subc.cc.u32 %r5766, %r5766, %r79;
	subc.cc.u32 %r5767, %r5767, %r794;
	subc.cc.u32 %r5768, %r5768, %r793;
	subc.cc.u32 %r5769, %r5769, %r701;
	subc.cc.u32 %r5770, %r5770, %r700;
	subc.u32 %r5771, %r5771, %r6022;
	
	// end inline asm
$L__BB0_640:
	setp.gt.u32 	%p860, %r5771, %r6022;
	@%p860 bra 	$L__BB0_653;
	bra.uni 	$L__BB0_654;
$L__BB0_641:
	setp.gt.u32 	%p862, %r5770, %r700;
	@%p862 bra 	$L__BB0_653;
	setp.lt.u32 	%p863, %r5770, %r700;
	@%p863 bra 	$L__BB0_655;
	setp.gt.u32 	%p864, %r5769, %r701;
	@%p864 bra 	$L__BB0_653;
	setp.lt.u32 	%p865, %r5769, %r701;
	@%p865 bra 	$L__BB0_655;
	setp.gt.u32 	%p866, %r5768, %r793;
	@%p866 bra 	$L__BB0_653;
	setp.lt.u32 	%p867, %r5768, %r793;
	@%p867 bra 	$L__BB0_655;
	setp.gt.u32 	%p868, %r5767, %r794;
	@%p868 bra 	$L__BB0_653;
	setp.lt.u32 	%p869, %r5767, %r794;
	@%p869 bra 	$L__BB0_655;
	setp.gt.u32 	%p870, %r5766, %r79;
	@%p870 bra 	$L__BB0_653;
	setp.lt.u32 	%p871, %r5766, %r79;
	@%p871 bra 	$L__BB0_655;
	setp.gt.u32 	%p872, %r5765, %r699;
	@%p872 bra 	$L__BB0_653;
	setp.lt.u32 	%p873, %r5765, %r699;
	setp.lt.u32 	%p874, %r5764, %r795;
	or.pred  	%p875, %p873, %p874;
	@%p875 bra 	$L__BB0_655;
$L__BB0_653:
	// begin inline asm
	sub.cc.u32 %r5764, %r5764, %r795;
	subc.cc.u32 %r5765, %r5765, %r699;
	subc.cc.u32 %r5766, %r5766, %r79;
	subc.cc.u32 %r5767, %r5767, %r794;
	subc.cc.u32 %r5768, %r5768, %r793;
	subc.cc.u32 %r5769, %r5769, %r701;
	subc.cc.u32 %r5770, %r5770, %r700;
	subc.u32 %r5771, %r5771, %r6022;
	
	// end inline asm
	bra.uni 	$L__BB0_655;
$L__BB0_654:
	setp.lt.u32 	%p861, %r5771, %r6022;
	@%p861 bra 	$L__BB0_655;
	bra.uni 	$L__BB0_641;
$L__BB0_655:
	setp.gt.u32 	%p876, %r5754, %r5771;
	@%p876 bra 	$L__BB0_656;
	bra.uni 	$L__BB0_669;
$L__BB0_656:
	// begin inline asm
	sub.cc.u32 %r6046, %r5747, %r5764;
	subc.cc.u32 %r6045, %r5748, %r5765;
	subc.cc.u32 %r6044, %r5749, %r5766;
	subc.cc.u32 %r6043, %r5750, %r5767;
	subc.cc.u32 %r6042, %r5751, %r5768;
	subc.cc.u32 %r6041, %r5752, %r5769;
	subc.cc.u32 %r6040, %r5753, %r5770;
	subc.u32 %r6039, %r5754, %r5771;
	
	// end inline asm
	bra.uni 	$L__BB0_671;
$L__BB0_657:
	setp.gt.u32 	%p878, %r5753, %r5770;
	@%p878 bra 	$L__BB0_656;
	setp.lt.u32 	%p879, %r5753, %r5770;
	@%p879 bra 	$L__BB0_670;
	setp.gt.u32 	%p880, %r5752, %r5769;
	@%p880 bra 	$L__BB0_656;
	setp.lt.u32 	%p881, %r5752, %r5769;
	@%p881 bra 	$L__BB0_670;
	setp.gt.u32 	%p882, %r5751, %r5768;
	@%p882 bra 	$L__BB0_656;
	setp.lt.u32 	%p883, %r5751, %r5768;
	@%p883 bra 	$L__BB0_670;
	setp.gt.u32 	%p884, %r5750, %r5767;
	@%p884 bra 	$L__BB0_656;
	setp.lt.u32 	%p885, %r5750, %r5767;
	@%p885 bra 	$L__BB0_670;
	setp.gt.u32 	%p886, %r5749, %r5766;
	@%p886 bra 	$L__BB0_656;
	setp.lt.u32 	%p887, %r5749, %r5766;
	@%p887 bra 	$L__BB0_670;
	setp.gt.u32 	%p888, %r5748, %r5765;
	@%p888 bra 	$L__BB0_656;
	setp.lt.u32 	%p889, %r5748, %r5765;
	setp.lt.u32 	%p890, %r5747, %r5764;
	or.pred  	%p891, %p889, %p890;
	@%p891 bra 	$L__BB0_670;
	bra.uni 	$L__BB0_656;
$L__BB0_669:
	setp.ge.u32 	%p877, %r5754, %r5771;
	@%p877 bra 	$L__BB0_657;
$L__BB0_670:
	// begin inline asm
	add.cc.u32 %r3287, %r5747, %r795;
	addc.cc.u32 %r3288, %r5748, %r699;
	addc.cc.u32 %r3289, %r5749, %r79;
	addc.cc.u32 %r3290, %r5750, %r794;
	addc.cc.u32 %r3291, %r5751, %r793;
	addc.cc.u32 %r3292, %r5752, %r701;
	addc.cc.u32 %r3293, %r5753, %r700;
	addc.u32 %r3294, %r5754, %r6022;
	
	// end inline asm
	// begin inline asm
	sub.cc.u32 %r6046, %r3287, %r5764;
	subc.cc.u32 %r6045, %r3288, %r5765;
	subc.cc.u32 %r6044, %r3289, %r5766;
	subc.cc.u32 %r6043, %r3290, %r5767;
	subc.cc.u32 %r6042, %r3291, %r5768;
	subc.cc.u32 %r6041, %r3292, %r5769;
	subc.cc.u32 %r6040, %r3293, %r5770;
	subc.u32 %r6039, %r3294, %r5771;
	
	// end inline asm
$L__BB0_671:
	setp.gt.u32 	%p892, %r5672, %r6039;
	@%p892 bra 	$L__BB0_672;
	bra.uni 	$L__BB0_685;
$L__BB0_672:
	// begin inline asm
	sub.cc.u32 %r5780, %r5671, %r6046;
	subc.cc.u32 %r5781, %r5670, %r6045;
	subc.cc.u32 %r5782, %r5669, %r6044;
	subc.cc.u32 %r5783, %r5668, %r6043;
	subc.cc.u32 %r5784, %r5667, %r6042;
	subc.cc.u32 %r5785, %r5666, %r6041;
	subc.cc.u32 %r5786, %r5665, %r6040;
	subc.u32 %r5787, %r5672, %r6039;
	
	// end inline asm
	bra.uni 	$L__BB0_687;
$L__BB0_673:
	setp.gt.u32 	%p894, %r5665, %r6040;
	@%p894 bra 	$L__BB0_672;
	setp.lt.u32 	%p895, %r5665, %r6040;
	@%p895 bra 	$L__BB0_686;
	setp.gt.u32 	%p896, %r5666, %r6041;
	@%p896 bra 	$L__BB0_672;
	setp.lt.u32 	%p897, %r5666, %r6041;
	@%p897 bra 	$L__BB0_686;
	setp.gt.u32 	%p898, %r5667, %r6042;
	@%p898 bra 	$L__BB0_672;
	setp.lt.u32 	%p899, %r5667, %r6042;
	@%p899 bra 	$L__BB0_686;
	setp.gt.u32 	%p900, %r5668, %r6043;
	@%p900 bra 	$L__BB0_672;
	setp.lt.u32 	%p901, %r5668, %r6043;
	@%p901 bra 	$L__BB0_686;
	setp.gt.u32 	%p902, %r5669, %r6044;
	@%p902 bra 	$L__BB0_672;
	setp.lt.u32 	%p903, %r5669, %r6044;
	@%p903 bra 	$L__BB0_686;
	setp.gt.u32 	%p904, %r5670, %r6045;
	@%p904 bra 	$L__BB0_672;
	setp.lt.u32 	%p905, %r5670, %r6045;
	setp.lt.u32 	%p906, %r5671, %r6046;
	or.pred  	%p907, %p905, %p906;
	@%p907 bra 	$L__BB0_686;
	bra.uni 	$L__BB0_672;
$L__BB0_685:
	setp.ge.u32 	%p893, %r5672, %r6039;
	@%p893 bra 	$L__BB0_673;
$L__BB0_686:
	// begin inline asm
	add.cc.u32 %r3359, %r5671, %r795;
	addc.cc.u32 %r3360, %r5670, %r699;
	addc.cc.u32 %r3361, %r5669, %r79;
	addc.cc.u32 %r3362, %r5668, %r794;
	addc.cc.u32 %r3363, %r5667, %r793;
	addc.cc.u32 %r3364, %r5666, %r701;
	addc.cc.u32 %r3365, %r5665, %r700;
	addc.u32 %r3366, %r5672, %r6022;
	
	// end inline asm
	// begin inline asm
	sub.cc.u32 %r5780, %r3359, %r6046;
	subc.cc.u32 %r5781, %r3360, %r6045;
	subc.cc.u32 %r5782, %r3361, %r6044;
	subc.cc.u32 %r5783, %r3362, %r6043;
	subc.cc.u32 %r5784, %r3363, %r6042;
	subc.cc.u32 %r5785, %r3364, %r6041;
	subc.cc.u32 %r5786, %r3365, %r6040;
	subc.u32 %r5787, %r3366, %r6039;
	
	// end inline asm
$L__BB0_687:
	mul.wide.u32 	%rd6063, %r5780, %r5731;
	shr.u64 	%rd6064, %rd6063, 32;
	mul.wide.u32 	%rd6065, %r5781, %r5731;
	add.s64 	%rd6066, %rd6064, %rd6065;
	shr.u64 	%rd6067, %rd6066, 32;
	mul.wide.u32 	%rd6068, %r5782, %r5731;
	add.s64 	%rd6069, %rd6067, %rd6068;
	shr.u64 	%rd6070, %rd6069, 32;
	mul.wide.u32 	%rd6071, %r5783, %r5731;
	add.s64 	%rd6072, %rd6070, %rd6071;
	shr.u64 	%rd6073, %rd6072, 32;
	mul.wide.u32 	%rd6074, %r5784, %r5731;
	add.s64 	%rd6075, %rd6073, %rd6074;
	shr.u64 	%rd6076, %rd6075, 32;
	mul.wide.u32 	%rd6077, %r5785, %r5731;
	add.s64 	%rd6078, %rd6076, %rd6077;
	shr.u64 	%rd6079, %rd6078, 32;
	mul.wide.u32 	%rd6080, %r5786, %r5731;
	add.s64 	%rd6081, %rd6079, %rd6080;
	shr.u64 	%rd6082, %rd6081, 32;
	mul.wide.u32 	%rd6083, %r5787, %r5731;
	add.s64 	%rd6084, %rd6082, %rd6083;
	shr.u64 	%rd6085, %rd6084, 32;
	and.b64  	%rd6086, %rd6066, 4294967295;
	mul.wide.u32 	%rd6087, %r5780, %r5732;
	add.s64 	%rd6088, %rd6087, %rd6086;
	shr.u64 	%rd6089, %rd6088, 32;
	and.b64  	%rd6090, %rd6069, 4294967295;
	mul.wide.u32 	%rd6091, %r5781, %r5732;
	add.s64 	%rd6092, %rd6089, %rd6090;
	add.s64 	%rd6093, %rd6092, %rd6091;
	shr.u64 	%rd6094, %rd6093, 32;
	and.b64  	%rd6095, %rd6072, 4294967295;
	mul.wide.u32 	%rd6096, %r5782, %r5732;
	add.s64 	%rd6097, %rd6094, %rd6095;
	add.s64 	%rd6098, %rd6097, %rd6096;
	shr.u64 	%rd6099, %rd6098, 32;
	and.b64  	%rd6100, %rd6075, 4294967295;
	mul.wide.u32 	%rd6101, %r5783, %r5732;
	add.s64 	%rd6102, %rd6099, %rd6100;
	add.s64 	%rd6103, %rd6102, %rd6101;
	shr.u64 	%rd6104, %rd6103, 32;
	and.b64  	%rd6105, %rd6078, 4294967295;
	mul.wide.u32 	%rd6106, %r5784, %r5732;
	add.s64 	%rd6107, %rd6104, %rd6105;
	add.s64 	%rd6108, %rd6107, %rd6106;
	shr.u64 	%rd6109, %rd6108, 32;
	and.b64  	%rd6110, %rd6081, 4294967295;
	mul.wide.u32 	%rd6111, %r5785, %r5732;
	add.s64 	%rd6112, %rd6109, %rd6110;
	add.s64 	%rd6113, %rd6112, %rd6111;
	shr.u64 	%rd6114, %rd6113, 32;
	and.b64  	%rd6115, %rd6084, 4294967295;
	mul.wide.u32 	%rd6116, %r5786, %r5732;
	add.s64 	%rd6117, %rd6114, %rd6115;
	add.s64 	%rd6118, %rd6117, %rd6116;
	shr.u64 	%rd6119, %rd6118, 32;
	mul.wide.u32 	%rd6120, %r5787, %r5732;
	add.s64 	%rd6121, %rd6119, %rd6085;
	add.s64 	%rd6122, %rd6121, %rd6120;
	shr.u64 	%rd6123, %rd6122, 32;
	and.b64  	%rd6124, %rd6093, 4294967295;
	mul.wide.u32 	%rd6125, %r5780, %r5733;
	add.s64 	%rd6126, %rd6125, %rd6124;
	shr.u64 	%rd6127, %rd6126, 32;
	and.b64  	%rd6128, %rd6098, 4294967295;
	mul.wide.u32 	%rd6129, %r5781, %r5733;
	add.s64 	%rd6130, %rd6127, %rd6128;
	add.s64 	%rd6131, %rd6130, %rd6129;
	shr.u64 	%rd6132, %rd6131, 32;
	and.b64  	%rd6133, %rd6103, 4294967295;
	mul.wide.u32 	%rd6134, %r5782, %r5733;
	add.s64 	%rd6135, %rd6132, %rd6133;
	add.s64 	%rd6136, %rd6135, %rd6134;
	shr.u64 	%rd6137, %rd6136, 32;
	and.b64  	%rd6138, %rd6108, 4294967295;
	mul.wide.u32 	%rd6139, %r5783, %r5733;
	add.s64 	%rd6140, %rd6137, %rd6138;
	add.s64 	%rd6141, %rd6140, %rd6139;
	shr.u64 	%rd6142, %rd6141, 32;
	and.b64  	%rd6143, %rd6113, 4294967295;
	mul.wide.u32 	%rd6144, %r5784, %r5733;
	add.s64 	%rd6145, %rd6142, %rd6143;
	add.s64 	%rd6146, %rd6145, %rd6144;
	shr.u64 	%rd6147, %rd6146, 32;
	and.b64  	%rd6148, %rd6118, 4294967295;
	mul.wide.u32 	%rd6149, %r5785, %r5733;
	add.s64 	%rd6150, %rd6147, %rd6148;
	add.s64 	%rd6151, %rd6150, %rd6149;
	shr.u64 	%rd6152, %rd6151, 32;
	and.b64  	%rd6153, %rd6122, 4294967295;
	mul.wide.u32 	%rd6154, %r5786, %r5733;
	add.s64 	%rd6155, %rd6152, %rd6153;
	add.s64 	%rd6156, %rd6155, %rd6154;
	shr.u64 	%rd6157, %rd6156, 32;
	mul.wide.u32 	%rd6158, %r5787, %r5733;
	add.s64 	%rd6159, %rd6157, %rd6123;
	add.s64 	%rd6160, %rd6159, %rd6158;
	shr.u64 	%rd6161, %rd6160, 32;
	and.b64  	%rd6162, %rd6131, 4294967295;
	mul.wide.u32 	%rd6163, %r5780, %r5734;
	add.s64 	%rd6164, %rd6163, %rd6162;
	shr.u64 	%rd6165, %rd6164, 32;
	and.b64  	%rd6166, %rd6136, 4294967295;
	mul.wide.u32 	%rd6167, %r5781, %r5734;
	add.s64 	%rd6168, %rd6165, %rd6166;
	add.s64 	%rd6169, %rd6168, %rd6167;
	shr.u64 	%rd6170, %rd6169, 32;
	and.b64  	%rd6171, %rd6141, 4294967295;
	mul.wide.u32 	%rd6172, %r5782, %r5734;
	add.s64 	%rd6173, %rd6170, %rd6171;
	add.s64 	%rd6174, %rd6173, %rd6172;
	shr.u64 	%rd6175, %rd6174, 32;
	and.b64  	%rd6176, %rd6146, 4294967295;
	mul.wide.u32 	%rd6177, %r5783, %r5734;
	add.s64 	%rd6178, %rd6175, %rd6176;
	add.s64 	%rd6179, %rd6178, %rd6177;
	shr.u64 	%rd6180, %rd6179, 32;
	and.b64  	%rd6181, %rd6151, 4294967295;
	mul.wide.u32 	%rd6182, %r5784, %r5734;
	add.s64 	%rd6183, %rd6180, %rd6181;
	add.s64 	%rd6184, %rd6183, %rd6182;
	shr.u64 	%rd6185, %rd6184, 32;
	and.b64  	%rd6186, %rd6156, 4294967295;
	mul.wide.u32 	%rd6187, %r5785, %r5734;
	add.s64 	%rd6188, %rd6185, %rd6186;
	add.s64 	%rd6189, %rd6188, %rd6187;
	shr.u64 	%rd6190, %rd6189, 32;
	and.b64  	%rd6191, %rd6160, 4294967295;
	mul.wide.u32 	%rd6192, %r5786, %r5734;
	add.s64 	%rd6193, %rd6190, %rd6191;
	add.s64 	%rd6194, %rd6193, %rd6192;
	shr.u64 	%rd6195, %rd6194, 32;
	mul.wide.u32 	%rd6196, %r5787, %r5734;
	add.s64 	%rd6197, %rd6195, %rd6161;
	add.s64 	%rd6198, %rd6197, %rd6196;
	shr.u64 	%rd6199, %rd6198, 32;
	and.b64  	%rd6200, %rd6169, 4294967295;
	mul.wide.u32 	%rd6201, %r5780, %r5735;
	add.s64 	%rd6202, %rd6201, %rd6200;
	shr.u64 	%rd6203, %rd6202, 32;
	and.b64  	%rd6204, %rd6174, 4294967295;
	mul.wide.u32 	%rd6205, %r5781, %r5735;
	add.s64 	%rd6206, %rd6203, %rd6204;
	add.s64 	%rd6207, %rd6206, %rd6205;
	shr.u64 	%rd6208, %rd6207, 32;
	and.b64  	%rd6209, %rd6179, 4294967295;
	mul.wide.u32 	%rd6210, %r5782, %r5735;
	add.s64 	%rd6211, %rd6208, %rd6209;
	add.s64 	%rd6212, %rd6211, %rd6210;
	shr.u64 	%rd6213, %rd6212, 32;
	and.b64  	%rd6214, %rd6184, 4294967295;
	mul.wide.u32 	%rd6215, %r5783, %r5735;
	add.s64 	%rd6216, %rd6213, %rd6214;
	add.s64 	%rd6217, %rd6216, %rd6215;
	shr.u64 	%rd6218, %rd6217, 32;
	and.b64  	%rd6219, %rd6189, 4294967295;
	mul.wide.u32 	%rd6220, %r5784, %r5735;
	add.s64 	%rd6221, %rd6218, %rd6219;
	add.s64 	%rd6222, %rd6221, %rd6220;
	shr.u64 	%rd6223, %rd6222, 32;
	and.b64  	%rd6224, %rd6194, 4294967295;
	mul.wide.u32 	%rd6225, %r5785, %r5735;
	add.s64 	%rd6226, %rd6223, %rd6224;
	add.s64 	%rd6227, %rd6226, %rd6225;
	shr.u64 	%rd6228, %rd6227, 32;
	and.b64  	%rd6229, %rd6198, 4294967295;
	mul.wide.u32 	%rd6230, %r5786, %r5735;
	add.s64 	%rd6231, %rd6228, %rd6229;
	add.s64 	%rd6232, %rd6231, %rd6230;
	shr.u64 	%rd6233, %rd6232, 32;
	mul.wide.u32 	%rd6234, %r5787, %r5735;
	add.s64 	%rd6235, %rd6233, %rd6199;
	add.s64 	%rd6236, %rd6235, %rd6234;
	shr.u64 	%rd6237, %rd6236, 32;
	and.b64  	%rd6238, %rd6207, 4294967295;
	mul.wide.u32 	%rd6239, %r5780, %r5736;
	add.s64 	%rd6240, %rd6239, %rd6238;
	shr.u64 	%rd6241, %rd6240, 32;
	and.b64  	%rd6242, %rd6212, 4294967295;
	mul.wide.u32 	%rd6243, %r5781, %r5736;
	add.s64 	%rd6244, %rd6241, %rd6242;
	add.s64 	%rd6245, %rd6244, %rd6243;
	shr.u64 	%rd6246, %rd6245, 32;
	and.b64  	%rd6247, %rd6217, 4294967295;
	mul.wide.u32 	%rd6248, %r5782, %r5736;
	add.s64 	%rd6249, %rd6246, %rd6247;
	add.s64 	%rd6250, %rd6249, %rd6248;
	shr.u64 	%rd6251, %rd6250, 32;
	and.b64  	%rd6252, %rd6222, 4294967295;
	mul.wide.u32 	%rd6253, %r5783, %r5736;
	add.s64 	%rd6254, %rd6251, %rd6252;
	add.s64 	%rd6255, %rd6254, %rd6253;
	shr.u64 	%rd6256, %rd6255, 32;
	and.b64  	%rd6257, %rd6227, 4294967295;
	mul.wide.u32 	%rd6258, %r5784, %r5736;
	add.s64 	%rd6259, %rd6256, %rd6257;
	add.s64 	%rd6260, %rd6259, %rd6258;
	shr.u64 	%rd6261, %rd6260, 32;
	and.b64  	%rd6262, %rd6232, 4294967295;
	mul.wide.u32 	%rd6263, %r5785, %r5736;
	add.s64 	%rd6264, %rd6261, %rd6262;
	add.s64 	%rd6265, %rd6264, %rd6263;
	shr.u64 	%rd6266, %rd6265, 32;
	and.b64  	%rd6267, %rd6236, 4294967295;
	mul.wide.u32 	%rd6268, %r5786, %r5736;
	add.s64 	%rd6269, %rd6266, %rd6267;
	add.s64 	%rd6270, %rd6269, %rd6268;
	shr.u64 	%rd6271, %rd6270, 32;
	mul.wide.u32 	%rd6272, %r5787, %r5736;
	add.s64 	%rd6273, %rd6271, %rd6237;
	add.s64 	%rd6274, %rd6273, %rd6272;
	shr.u64 	%rd6275, %rd6274, 32;
	and.b64  	%rd6276, %rd6245, 4294967295;
	mul.wide.u32 	%rd6277, %r5780, %r5737;
	add.s64 	%rd6278, %rd6277, %rd6276;
	shr.u64 	%rd6279, %rd6278, 32;
	and.b64  	%rd6280, %rd6250, 4294967295;
	mul.wide.u32 	%rd6281, %r5781, %r5737;
	add.s64 	%rd6282, %rd6279, %rd6280;
	add.s64 	%rd6283, %rd6282, %rd6281;
	shr.u64 	%rd6284, %rd6283, 32;
	and.b64  	%rd6285, %rd6255, 4294967295;
	mul.wide.u32 	%rd6286, %r5782, %r5737;
	add.s64 	%rd6287, %rd6284, %rd6285;
	add.s64 	%rd6288, %rd6287, %rd6286;
	shr.u64 	%rd6289, %rd6288, 32;
	and.b64  	%rd6290, %rd6260, 4294967295;
	mul.wide.u32 	%rd6291, %r5783, %r5737;
	add.s64 	%rd6292, %rd6289, %rd6290;
	add.s64 	%rd6293, %rd6292, %rd6291;
	shr.u64 	%rd6294, %rd6293, 32;
	and.b64  	%rd6295, %rd6265, 4294967295;
	mul.wide.u32 	%rd6296, %r5784, %r5737;
	add.s64 	%rd6297, %rd6294, %rd6295;
	add.s64 	%rd6298, %rd6297, %rd6296;
	shr.u64 	%rd6299, %rd6298, 32;
	and.b64  	%rd6300, %rd6270, 4294967295;
	mul.wide.u32 	%rd6301, %r5785, %r5737;
	add.s64 	%rd6302, %rd6299, %rd6300;
	add.s64 	%rd6303, %rd6302, %rd6301;
	shr.u64 	%rd6304, %rd6303, 32;
	and.b64  	%rd6305, %rd6274, 4294967295;
	mul.wide.u32 	%rd6306, %r5786, %r5737;
	add.s64 	%rd6307, %rd6304, %rd6305;
	add.s64 	%rd6308, %rd6307, %rd6306;
	shr.u64 	%rd6309, %rd6308, 32;
	mul.wide.u32 	%rd6310, %r5787, %r5737;
	add.s64 	%rd6311, %rd6309, %rd6275;
	add.s64 	%rd6312, %rd6311, %rd6310;
	shr.u64 	%rd6313, %rd6312, 32;
	and.b64  	%rd6314, %rd6283, 4294967295;
	mul.wide.u32 	%rd6315, %r5780, %r5738;
	add.s64 	%rd6316, %rd6315, %rd6314;
	shr.u64 	%rd6317, %rd6316, 32;
	and.b64  	%rd6318, %rd6288, 4294967295;
	mul.wide.u32 	%rd6319, %r5781, %r5738;
	add.s64 	%rd6320, %rd6317, %rd6318;
	add.s64 	%rd6321, %rd6320, %rd6319;
	shr.u64 	%rd6322, %rd6321, 32;
	and.b64  	%rd6323, %rd6293, 4294967295;
	mul.wide.u32 	%rd6324, %r5782, %r5738;
	add.s64 	%rd6325, %rd6322, %rd6323;
	add.s64 	%rd6326, %rd6325, %rd6324;
	shr.u64 	%rd6327, %rd6326, 32;
	and.b64  	%rd6328, %rd6298, 4294967295;
	mul.wide.u32 	%rd6329, %r5783, %r5738;
	add.s64 	%rd6330, %rd6327, %rd6328;
	add.s64 	%rd6331, %rd6330, %rd6329;
	shr.u64 	%rd6332, %rd6331, 32;
	and.b64  	%rd6333, %rd6303, 4294967295;
	mul.wide.u32 	%rd6334, %r5784, %r5738;
	add.s64 	%rd6335, %rd6332, %rd6333;
	add.s64 	%rd6336, %rd6335, %rd6334;
	shr.u64 	%rd6337, %rd6336, 32;
	and.b64  	%rd6338, %rd6308, 4294967295;
	mul.wide.u32 	%rd6339, %r5785, %r5738;
	add.s64 	%rd6340, %rd6337, %rd6338;
	add.s64 	%rd6341, %rd6340, %rd6339;
	shr.u64 	%rd6342, %rd6341, 32;
	and.b64  	%rd6343, %rd6312, 4294967295;
	mul.wide.u32 	%rd6344, %r5786, %r5738;
	add.s64 	%rd6345, %rd6342, %rd6343;
	add.s64 	%rd6346, %rd6345, %rd6344;
	shr.u64 	%rd6347, %rd6346, 32;
	mul.wide.u32 	%rd6348, %r5787, %r5738;
	add.s64 	%rd6349, %rd6347, %rd6313;
	add.s64 	%rd6350, %rd6349, %rd6348;
	shr.u64 	%rd6351, %rd6350, 32;
	{ .reg .b32 tmp; mov.b64 {tmp, %r3431}, %rd6350; }
	and.b64  	%rd6352, %rd6321, 4294967295;
	mul.lo.s64 	%rd6353, %rd6352, 977;
	and.b64  	%rd6354, %rd6063, 4294967295;
	and.b64  	%rd6355, %rd6353, 4294967295;
	add.s64 	%rd12984, %rd6355, %rd6354;
	shr.u64 	%rd6356, %rd6353, 32;
	shr.u64 	%rd6357, %rd12984, 32;
	add.s64 	%rd6358, %rd6357, %rd6356;
	and.b64  	%rd6359, %rd6326, 4294967295;
	mul.lo.s64 	%rd6360, %rd6359, 977;
	and.b64  	%rd6361, %rd6088, 4294967295;
	and.b64  	%rd6362, %rd6360, 4294967295;
	add.s64 	%rd6363, %rd6358, %rd6361;
	add.s64 	%rd6364, %rd6363, %rd6362;
	add.s64 	%rd12985, %rd6364, %rd6352;
	shr.u64 	%rd6365, %rd6360, 32;
	shr.u64 	%rd6366, %rd12985, 32;
	add.s64 	%rd6367, %rd6366, %rd6365;
	and.b64  	%rd6368, %rd6331, 4294967295;
	mul.lo.s64 	%rd6369, %rd6368, 977;
	and.b64  	%rd6370, %rd6126, 4294967295;
	and.b64  	%rd6371, %rd6369, 4294967295;
	add.s64 	%rd6372, %rd6367, %rd6370;
	add.s64 	%rd6373, %rd6372, %rd6371;
	add.s64 	%rd12986, %rd6373, %rd6359;
	shr.u64 	%rd6374, %rd6369, 32;
	shr.u64 	%rd6375, %rd12986, 32;
	add.s64 	%rd6376, %rd6375, %rd6374;
	and.b64  	%rd6377, %rd6336, 4294967295;
	mul.lo.s64 	%rd6378, %rd6377, 977;
	and.b64  	%rd6379, %rd6164, 4294967295;
	and.b64  	%rd6380, %rd6378, 4294967295;
	add.s64 	%rd6381, %rd6376, %rd6379;
	add.s64 	%rd6382, %rd6381, %rd6380;
	add.s64 	%rd12987, %rd6382, %rd6368;
	shr.u64 	%rd6383, %rd6378, 32;
	shr.u64 	%rd6384, %rd12987, 32;
	add.s64 	%rd6385, %rd6384, %rd6383;
	and.b64  	%rd6386, %rd6341, 4294967295;
	mul.lo.s64 	%rd6387, %rd6386, 977;
	and.b64  	%rd6388, %rd6202, 4294967295;
	and.b64  	%rd6389, %rd6387, 4294967295;
	add.s64 	%rd6390, %rd6385, %rd6388;
	add.s64 	%rd6391, %rd6390, %rd6389;
	add.s64 	%rd12988, %rd6391, %rd6377;
	shr.u64 	%rd6392, %rd6387, 32;
	shr.u64 	%rd6393, %rd12988, 32;
	add.s64 	%rd6394, %rd6393, %rd6392;
	and.b64  	%rd6395, %rd6346, 4294967295;
	mul.lo.s64 	%rd6396, %rd6395, 977;
	and.b64  	%rd6397, %rd6240, 4294967295;
	and.b64  	%rd6398, %rd6396, 4294967295;
	add.s64 	%rd6399, %rd6394, %rd6397;
	add.s64 	%rd6400, %rd6399, %rd6398;
	add.s64 	%rd12989, %rd6400, %rd6386;
	shr.u64 	%rd6401, %rd6396, 32;
	shr.u64 	%rd6402, %rd12989, 32;
	add.s64 	%rd6403, %rd6402, %rd6401;
	and.b64  	%rd6404, %rd6350, 4294967295;
	mul.lo.s64 	%rd6405, %rd6404, 977;
	and.b64  	%rd6406, %rd6278, 4294967295;
	and.b64  	%rd6407, %rd6405, 4294967295;
	add.s64 	%rd6408, %rd6403, %rd6406;
	add.s64 	%rd6409, %rd6408, %rd6407;
	add.s64 	%rd12990, %rd6409, %rd6395;
	shr.u64 	%rd6410, %rd6405, 32;
	shr.u64 	%rd6411, %rd12990, 32;
	add.s64 	%rd6412, %rd6411, %rd6410;
	mul.lo.s64 	%rd6413, %rd6351, 977;
	and.b64  	%rd6414, %rd6316, 4294967295;
	and.b64  	%rd6415, %rd6413, 4294967295;
	add.s64 	%rd6416, %rd6412, %rd6414;
	add.s64 	%rd6417, %rd6416, %rd6415;
	add.s64 	%rd12991, %rd6417, %rd6404;
	shr.u64 	%rd6418, %rd6413, 32;
	shr.u64 	%rd6419, %rd12991, 32;
	cvt.u32.u64 	%r3432, %rd6419;
	cvt.u32.u64 	%r3433, %rd6418;
	add.s32 	%r3434, %r3432, %r3433;
	add.s32 	%r935, %r3434, %r3431;
	setp.eq.s32 	%p909, %r935, 0;
	mov.pred 	%p2170, 0;
	@%p909 bra 	$L__BB0_695;
	cvt.u64.u32 	%rd6420, %r935;
	mul.wide.u32 	%rd6421, %r935, 977;
	shr.u64 	%rd6422, %rd6421, 32;
	and.b64  	%rd6423, %rd12984, 4294967295;
	and.b64  	%rd6424, %rd6421, 4294967295;
	add.s64 	%rd12984, %rd6424, %rd6423;
	shr.u64 	%rd6425, %rd12984, 32;
	and.b64  	%rd6426, %rd12985, 4294967295;
	add.s64 	%rd6427, %rd6422, %rd6426;
	add.s64 	%rd6428, %rd6427, %rd6420;
	add.s64 	%rd12985, %rd6428, %rd6425;
	setp.lt.u64 	%p911, %rd12985, 4294967296;
	@%p911 bra 	$L__BB0_695;
	shr.u64 	%rd6429, %rd12985, 32;
	and.b64  	%rd6430, %rd12986, 4294967295;
	add.s64 	%rd12986, %rd6429, %rd6430;
	setp.lt.u64 	%p913, %rd12986, 4294967296;
	@%p913 bra 	$L__BB0_695;
	shr.u64 	%rd6431, %rd12986, 32;
	and.b64  	%rd6432, %rd12987, 4294967295;
	add.s64 	%rd12987, %rd6431, %rd6432;
	setp.lt.u64 	%p915, %rd12987, 4294967296;
	@%p915 bra 	$L__BB0_695;
	shr.u64 	%rd6434, %rd12987, 32;
	and.b64  	%rd6435, %rd12988, 4294967295;
	add.s64 	%rd12988, %rd6434, %rd6435;
	setp.lt.u64 	%p917, %rd12988, 4294967296;
	mov.b64 	%rd12987, 4294967296;
	@%p917 bra 	$L__BB0_695;
	shr.u64 	%rd6437, %rd12988, 32;
	and.b64  	%rd6438, %rd12989, 4294967295;
	add.s64 	%rd12989, %rd6437, %rd6438;
	setp.lt.u64 	%p919, %rd12989, 4294967296;
	mov.b64 	%rd12987, 4294967296;
	mov.u64 	%rd12988, %rd12987;
	@%p919 bra 	$L__BB0_695;
	shr.u64 	%rd6440, %rd12989, 32;
	and.b64  	%rd6441, %rd12990, 4294967295;
	add.s64 	%rd12990, %rd6440, %rd6441;
	setp.lt.u64 	%p921, %rd12990, 4294967296;
	mov.b64 	%rd12987, 4294967296;
	mov.u64 	%rd12989, %rd12987;
	@%p921 bra 	$L__BB0_695;
	shr.u64 	%rd6443, %rd12990, 32;
	and.b64  	%rd6444, %rd12991, 4294967295;
	add.s64 	%rd6445, %rd6443, %rd6444;
	setp.gt.u64 	%p2170, %rd6445, 4294967295;
	min.u64 	%rd12991, %rd6445, 4294967296;
	mov.b64 	%rd12987, 4294967296;
	mov.u64 	%rd12988, %rd12987;
	mov.u64 	%rd12990, %rd12987;
$L__BB0_695:
	ld.const.u32 	%r937, [const_p+20];
	cvt.u32.u64 	%r5803, %rd12991;
	cvt.u32.u64 	%r5802, %rd12990;
	cvt.u32.u64 	%r5801, %rd12989;
	cvt.u32.u64 	%r5800, %rd12988;
	cvt.u32.u64 	%r5799, %rd12987;
	cvt.u32.u64 	%r5798, %rd12986;
	cvt.u32.u64 	%r5797, %rd12985;
	cvt.u32.u64 	%r5796, %rd12984;
	setp.lt.u32 	%p922, %r6022, %r5803;
	or.pred  	%p923, %p2170, %p922;
	@%p923 bra 	$L__BB0_709;
	setp.gt.u32 	%p924, %r6022, %r5803;
	@%p924 bra 	$L__BB0_710;
	setp.lt.u32 	%p925, %r700, %r5802;
	@%p925 bra 	$L__BB0_709;
	setp.gt.u32 	%p926, %r700, %r5802;
	@%p926 bra 	$L__BB0_710;
	setp.lt.u32 	%p927, %r937, %r5801;
	@%p927 bra 	$L__BB0_709;
	setp.gt.u32 	%p928, %r937, %r5801;
	@%p928 bra 	$L__BB0_710;
	setp.lt.u32 	%p929, %r793, %r5800;
	@%p929 bra 	$L__BB0_709;
	setp.gt.u32 	%p930, %r793, %r5800;
	@%p930 bra 	$L__BB0_710;
	setp.lt.u32 	%p931, %r794, %r5799;
	@%p931 bra 	$L__BB0_709;
	setp.gt.u32 	%p932, %r794, %r5799;
	@%p932 bra 	$L__BB0_710;
	setp.lt.u32 	%p933, %r79, %r5798;
	@%p933 bra 	$L__BB0_709;
	setp.gt.u32 	%p934, %r79, %r5798;
	@%p934 bra 	$L__BB0_710;
	setp.lt.u32 	%p935, %r699, %r5797;
	@%p935 bra 	$L__BB0_709;
	setp.gt.u32 	%p936, %r699, %r5797;
	setp.gt.u32 	%p937, %r795, %r5796;
	or.pred  	%p938, %p936, %p937;
	@%p938 bra 	$L__BB0_710;
$L__BB0_709:
	// begin inline asm
	sub.cc.u32 %r5796, %r5796, %r795;
	subc.cc.u32 %r5797, %r5797, %r699;
	subc.cc.u32 %r5798, %r5798, %r79;
	subc.cc.u32 %r5799, %r5799, %r794;
	subc.cc.u32 %r5800, %r5800, %r793;
	subc.cc.u32 %r5801, %r5801, %r937;
	subc.cc.u32 %r5802, %r5802, %r700;
	subc.u32 %r5803, %r5803, %r6022;
	
	// end inline asm
$L__BB0_710:
	setp.gt.u32 	%p939, %r5803, %r6022;
	@%p939 bra 	$L__BB0_723;
	bra.uni 	$L__BB0_724;
$L__BB0_711:
	setp.gt.u32 	%p941, %r5802, %r700;
	@%p941 bra 	$L__BB0_723;
	setp.lt.u32 	%p942, %r5802, %r700;
	@%p942 bra 	$L__BB0_725;
	setp.gt.u32 	%p943, %r5801, %r937;
	@%p943 bra 	$L__BB0_723;
	setp.lt.u32 	%p944, %r5801, %r937;
	@%p944 bra 	$L__BB0_725;
	setp.gt.u32 	%p945, %r5800, %r793;
	@%p945 bra 	$L__BB0_723;
	setp.lt.u32 	%p946, %r5800, %r793;
	@%p946 bra 	$L__BB0_725;
	setp.gt.u32 	%p947, %r5799, %r794;
	@%p947 bra 	$L__BB0_723;
	setp.lt.u32 	%p948, %r5799, %r794;
	@%p948 bra 	$L__BB0_725;
	setp.gt.u32 	%p949, %r5798, %r79;
	@%p949 bra 	$L__BB0_723;
	setp.lt.u32 	%p950, %r5798, %r79;
	@%p950 bra 	$L__BB0_725;
	setp.gt.u32 	%p951, %r5797, %r699;
	@%p951 bra 	$L__BB0_723;
	setp.lt.u32 	%p952, %r5797, %r699;
	setp.lt.u32 	%p953, %r5796, %r795;
	or.pred  	%p954, %p952, %p953;
	@%p954 bra 	$L__BB0_725;
$L__BB0_723:
	// begin inline asm
	sub.cc.u32 %r5796, %r5796, %r795;
	subc.cc.u32 %r5797, %r5797, %r699;
	subc.cc.u32 %r5798, %r5798, %r79;
	subc.cc.u32 %r5799, %r5799, %r794;
	subc.cc.u32 %r5800, %r5800, %r793;
	subc.cc.u32 %r5801, %r5801, %r937;
	subc.cc.u32 %r5802, %r5802, %r700;
	subc.u32 %r5803, %r5803, %r6022;
	
	// end inline asm
	bra.uni 	$L__BB0_725;
$L__BB0_724:
	setp.lt.u32 	%p940, %r5803, %r6022;
	@%p940 bra 	$L__BB0_725;
	bra.uni 	$L__BB0_711;
$L__BB0_725:
	setp.gt.u32 	%p955, %r5803, %r5705;
	@%p955 bra 	$L__BB0_726;
	bra.uni 	$L__BB0_739;
$L__BB0_726:
	// begin inline asm
	sub.cc.u32 %r6038, %r5796, %r5698;
	subc.cc.u32 %r6037, %r5797, %r5699;
	subc.cc.u32 %r6036, %r5798, %r5700;
	subc.cc.u32 %r6035, %r5799, %r5701;
	subc.cc.u32 %r6034, %r5800, %r5702;
	subc.cc.u32 %r6033, %r5801, %r5703;
	subc.cc.u32 %r6032, %r5802, %r5704;
	subc.u32 %r6031, %r5803, %r5705;
	
	// end inline asm
	bra.uni 	$L__BB0_741;
$L__BB0_727:
	setp.gt.u32 	%p957, %r5802, %r5704;
	@%p957 bra 	$L__BB0_726;
	setp.lt.u32 	%p958, %r5802, %r5704;
	@%p958 bra 	$L__BB0_740;
	setp.gt.u32 	%p959, %r5801, %r5703;
	@%p959 bra 	$L__BB0_726;
	setp.lt.u32 	%p960, %r5801, %r5703;
	@%p960 bra 	$L__BB0_740;
	setp.gt.u32 	%p961, %r5800, %r5702;
	@%p961 bra 	$L__BB0_726;
	setp.lt.u32 	%p962, %r5800, %r5702;
	@%p962 bra 	$L__BB0_740;
	setp.gt.u32 	%p963, %r5799, %r5701;
	@%p963 bra 	$L__BB0_726;
	setp.lt.u32 	%p964, %r5799, %r5701;
	@%p964 bra 	$L__BB0_740;
	setp.gt.u32 	%p965, %r5798, %r5700;
	@%p965 bra 	$L__BB0_726;
	setp.lt.u32 	%p966, %r5798, %r5700;
	@%p966 bra 	$L__BB0_740;
	setp.gt.u32 	%p967, %r5797, %r5699;
	@%p967 bra 	$L__BB0_726;
	setp.lt.u32 	%p968, %r5797, %r5699;
	setp.lt.u32 	%p969, %r5796, %r5698;
	or.pred  	%p970, %p968, %p969;
	@%p970 bra 	$L__BB0_740;
	bra.uni 	$L__BB0_726;
$L__BB0_739:
	setp.ge.u32 	%p956, %r5803, %r5705;
	@%p956 bra 	$L__BB0_727;
$L__BB0_740:
	// begin inline asm
	add.cc.u32 %r3483, %r5796, %r795;
	addc.cc.u32 %r3484, %r5797, %r699;
	addc.cc.u32 %r3485, %r5798, %r79;
	addc.cc.u32 %r3486, %r5799, %r794;
	addc.cc.u32 %r3487, %r5800, %r793;
	addc.cc.u32 %r3488, %r5801, %r937;
	addc.cc.u32 %r3489, %r5802, %r700;
	addc.u32 %r3490, %r5803, %r6022;
	
	// end inline asm
	// begin inline asm
	sub.cc.u32 %r6038, %r3483, %r5698;
	subc.cc.u32 %r6037, %r3484, %r5699;
	subc.cc.u32 %r6036, %r3485, %r5700;
	subc.cc.u32 %r6035, %r3486, %r5701;
	subc.cc.u32 %r6034, %r3487, %r5702;
	subc.cc.u32 %r6033, %r3488, %r5703;
	subc.cc.u32 %r6032, %r3489, %r5704;
	subc.u32 %r6031, %r3490, %r5705;
	
	// end inline asm
$L__BB0_741:
	shl.b32 	%r3555, %r43, 1;
	shr.u32 	%r3556, %r43, 31;
	cvt.u64.u32 	%rd6447, %r3556;
	mul.wide.u32 	%rd6448, %r42, 2;
	or.b64  	%rd6449, %rd6448, %rd6447;
	shr.u64 	%rd6450, %rd6448, 32;
	mul.wide.u32 	%rd6451, %r41, 2;
	or.b64  	%rd6452, %rd6450, %rd6451;
	shr.u64 	%rd6453, %rd6451, 32;
	mul.wide.u32 	%rd6454, %r40, 2;
	or.b64  	%rd6455, %rd6453, %rd6454;
	shr.u64 	%rd6456, %rd6454, 32;
	mul.wide.u32 	%rd6457, %r39, 2;
	add.s64 	%rd6458, %rd6456, %rd6457;
	shr.u64 	%rd6459, %rd6458, 32;
	mul.wide.u32 	%rd6460, %r38, 2;
	add.s64 	%rd6461, %rd6459, %rd6460;
	shr.u64 	%rd6462, %rd6461, 32;
	mul.wide.u32 	%rd6463, %r37, 2;
	add.s64 	%rd6464, %rd6462, %rd6463;
	shr.u64 	%rd6465, %rd6464, 32;
	mul.wide.u32 	%rd6466, %r36, 2;
	add.s64 	%rd6467, %rd6465, %rd6466;
	shr.u64 	%rd6468, %rd6467, 32;
	cvt.u64.u32 	%rd6469, %r3555;
	mad.lo.s64 	%rd12992, %rd6468, 977, %rd6469;
	shr.u64 	%rd6470, %rd12992, 32;
	and.b64  	%rd6471, %rd6449, 4294967295;
	add.s64 	%rd6472, %rd6470, %rd6471;
	add.s64 	%rd12993, %rd6472, %rd6468;
	shr.u64 	%rd6473, %rd12993, 32;
	and.b64  	%rd6474, %rd6452, 4294967295;
	add.s64 	%rd12994, %rd6473, %rd6474;
	shr.u64 	%rd6475, %rd12994, 32;
	and.b64  	%rd6476, %rd6455, 4294967295;
	add.s64 	%rd12995, %rd6475, %rd6476;
	shr.u64 	%rd6477, %rd12995, 32;
	and.b64  	%rd6478, %rd6458, 4294967295;
	add.s64 	%rd12996, %rd6477, %rd6478;
	shr.u64 	%rd6479, %rd12996, 32;
	and.b64  	%rd6480, %rd6461, 4294967295;
	add.s64 	%rd12997, %rd6479, %rd6480;
	shr.u64 	%rd6481, %rd12997, 32;
	and.b64  	%rd6482, %rd6464, 4294967295;
	add.s64 	%rd12998, %rd6481, %rd6482;
	shr.u64 	%rd6483, %rd12998, 32;
	and.b64  	%rd6484, %rd6467, 4294967295;
	add.s64 	%rd12999, %rd6483, %rd6484;
	shr.u64 	%rd446, %rd12999, 32;
	{ .reg .b32 tmp; mov.b64 {tmp, %r5812}, %rd12999; }
	setp.lt.u64 	%p971, %rd12999, 4294967296;
	@%p971 bra 	$L__BB0_748;
	and.b64  	%rd6486, %rd12992, 4294967295;
	mad.lo.s64 	%rd12992, %rd446, 977, %rd6486;
	shr.u64 	%rd6487, %rd12992, 32;
	and.b64  	%rd6488, %rd12993, 4294967295;
	add.s64 	%rd6489, %rd6488, %rd446;
	add.s64 	%rd12993, %rd6489, %rd6487;
	setp.lt.u64 	%p972, %rd12993, 4294967296;
	mov.b32 	%r5812, 0;
	mov.b64 	%rd12999, 4294967296;
	@%p972 bra 	$L__BB0_748;
	shr.u64 	%rd6491, %rd12993, 32;
	and.b64  	%rd6492, %rd12994, 4294967295;
	add.s64 	%rd12994, %rd6491, %rd6492;
	setp.lt.u64 	%p973, %rd12994, 4294967296;
	@%p973 bra 	$L__BB0_748;
	shr.u64 	%rd6494, %rd12994, 32;
	and.b64  	%rd6495, %rd12995, 4294967295;
	add.s64 	%rd12995, %rd6494, %rd6495;
	setp.lt.u64 	%p974, %rd12995, 4294967296;
	mov.b64 	%rd12994, 4294967296;
	mov.u64 	%rd12999, %rd12994;
	@%p974 bra 	$L__BB0_748;
	shr.u64 	%rd6497, %rd12995, 32;
	and.b64  	%rd6498, %rd12996, 4294967295;
	add.s64 	%rd12996, %rd6497, %rd6498;
	setp.lt.u64 	%p975, %rd12996, 4294967296;
	mov.b64 	%rd12994, 4294967296;
	mov.u64 	%rd12995, %rd12994;
	@%p975 bra 	$L__BB0_748;
	shr.u64 	%rd6500, %rd12996, 32;
	and.b64  	%rd6501, %rd12997, 4294967295;
	add.s64 	%rd12997, %rd6500, %rd6501;
	setp.lt.u64 	%p976, %rd12997, 4294967296;
	mov.b64 	%rd12994, 4294967296;
	mov.u64 	%rd12996, %rd12994;
	mov.u64 	%rd12999, %rd12994;
	@%p976 bra 	$L__BB0_748;
	shr.u64 	%rd6503, %rd12997, 32;
	and.b64  	%rd6504, %rd12998, 4294967295;
	add.s64 	%rd6505, %rd6503, %rd6504;
	setp.gt.u64 	%p977, %rd6505, 4294967295;
	selp.b64 	%rd12998, 4294967296, %rd6505, %p977;
	selp.b64 	%rd12999, 1, 4294967296, %p977;
	mov.b64 	%rd12994, 4294967296;
	mov.u64 	%rd12995, %rd12994;
	mov.u64 	%rd12997, %rd12994;
$L__BB0_748:
	cvt.u32.u64 	%r5828, %rd12999;
	cvt.u32.u64 	%r5827, %rd12998;
	cvt.u32.u64 	%r5826, %rd12997;
	cvt.u32.u64 	%r5825, %rd12996;
	cvt.u32.u64 	%r5824, %rd12995;
	cvt.u32.u64 	%r5823, %rd12994;
	cvt.u32.u64 	%r5822, %rd12993;
	cvt.u32.u64 	%r5821, %rd12992;
	setp.ne.s32 	%p978, %r5812, 0;
	setp.lt.u32 	%p979, %r6022, %r5828;
	or.pred  	%p980, %p978, %p979;
	@%p980 bra 	$L__BB0_762;
	setp.gt.u32 	%p981, %r6022, %r5828;
	@%p981 bra 	$L__BB0_763;
	setp.lt.u32 	%p982, %r700, %r5827;
	@%p982 bra 	$L__BB0_762;
	setp.gt.u32 	%p983, %r700, %r5827;
	@%p983 bra 	$L__BB0_763;
	setp.lt.u32 	%p984, %r937, %r5826;
	@%p984 bra 	$L__BB0_762;
	setp.gt.u32 	%p985, %r937, %r5826;
	@%p985 bra 	$L__BB0_763;
	setp.lt.u32 	%p986, %r793, %r5825;
	@%p986 bra 	$L__BB0_762;
	setp.gt.u32 	%p987, %r793, %r5825;
	@%p987 bra 	$L__BB0_763;
	setp.lt.u32 	%p988, %r794, %r5824;
	@%p988 bra 	$L__BB0_762;
	setp.gt.u32 	%p989, %r794, %r5824;
	@%p989 bra 	$L__BB0_763;
	setp.lt.u32 	%p990, %r79, %r5823;
	@%p990 bra 	$L__BB0_762;
	setp.gt.u32 	%p991, %r79, %r5823;
	@%p991 bra 	$L__BB0_763;
	setp.lt.u32 	%p992, %r699, %r5822;
	@%p992 bra 	$L__BB0_762;
	setp.gt.u32 	%p993, %r699, %r5822;
	setp.gt.u32 	%p994, %r795, %r5821;
	or.pred  	%p995, %p993, %p994;
	@%p995 bra 	$L__BB0_763;
$L__BB0_762:
	// begin inline asm
	sub.cc.u32 %r5821, %r5821, %r795;
	subc.cc.u32 %r5822, %r5822, %r699;
	subc.cc.u32 %r5823, %r5823, %r79;
	subc.cc.u32 %r5824, %r5824, %r794;
	subc.cc.u32 %r5825, %r5825, %r793;
	subc.cc.u32 %r5826, %r5826, %r937;
	subc.cc.u32 %r5827, %r5827, %r700;
	subc.u32 %r5828, %r5828, %r6022;
	
	// end inline asm
$L__BB0_763:
	setp.gt.u32 	%p996, %r5828, %r6022;
	@%p996 bra 	$L__BB0_776;
	bra.uni 	$L__BB0_777;
$L__BB0_764:
	setp.gt.u32 	%p998, %r5827, %r700;
	@%p998 bra 	$L__BB0_776;
	setp.lt.u32 	%p999, %r5827, %r700;
	@%p999 bra 	$L__BB0_778;
	setp.gt.u32 	%p1000, %r5826, %r937;
	@%p1000 bra 	$L__BB0_776;
	setp.lt.u32 	%p1001, %r5826, %r937;
	@%p1001 bra 	$L__BB0_778;
	setp.gt.u32 	%p1002, %r5825, %r793;
	@%p1002 bra 	$L__BB0_776;
	setp.lt.u32 	%p1003, %r5825, %r793;
	@%p1003 bra 	$L__BB0_778;
	setp.gt.u32 	%p1004, %r5824, %r794;
	@%p1004 bra 	$L__BB0_776;
	setp.lt.u32 	%p1005, %r5824, %r794;
	@%p1005 bra 	$L__BB0_778;
	setp.gt.u32 	%p1006, %r5823, %r79;
	@%p1006 bra 	$L__BB0_776;
	setp.lt.u32 	%p1007, %r5823, %r79;
	@%p1007 bra 	$L__BB0_778;
	setp.gt.u32 	%p1008, %r5822, %r699;
	@%p1008 bra 	$L__BB0_776;
	setp.lt.u32 	%p1009, %r5822, %r699;
	setp.lt.u32 	%p1010, %r5821, %r795;
	or.pred  	%p1011, %p1009, %p1010;
	@%p1011 bra 	$L__BB0_778;
$L__BB0_776:
	// begin inline asm
	sub.cc.u32 %r5821, %r5821, %r795;
	subc.cc.u32 %r5822, %r5822, %r699;
	subc.cc.u32 %r5823, %r5823, %r79;
	subc.cc.u32 %r5824, %r5824, %r794;
	subc.cc.u32 %r5825, %r5825, %r793;
	subc.cc.u32 %r5826, %r5826, %r937;
	subc.cc.u32 %r5827, %r5827, %r700;
	subc.u32 %r5828, %r5828, %r6022;
	
	// end inline asm
	bra.uni 	$L__BB0_778;
$L__BB0_777:
	setp.lt.u32 	%p997, %r5828, %r6022;
	@%p997 bra 	$L__BB0_778;
	bra.uni 	$L__BB0_764;
$L__BB0_778:
	mul.wide.u32 	%rd6507, %r35, %r5821;
	shr.u64 	%rd6508, %rd6507, 32;
	mul.wide.u32 	%rd6509, %r34, %r5821;
	add.s64 	%rd6510, %rd6508, %rd6509;
	shr.u64 	%rd6511, %rd6510, 32;
	mul.wide.u32 	%rd6512, %r33, %r5821;
	add.s64 	%rd6513, %rd6511, %rd6512;
	shr.u64 	%rd6514, %rd6513, 32;
	mul.wide.u32 	%rd6515, %r32, %r5821;
	add.s64 	%rd6516, %rd6514, %rd6515;
	shr.u64 	%rd6517, %rd6516, 32;
	mul.wide.u32 	%rd6518, %r31, %r5821;
	add.s64 	%rd6519, %rd6517, %rd6518;
	shr.u64 	%rd6520, %rd6519, 32;
	mul.wide.u32 	%rd6521, %r30, %r5821;
	add.s64 	%rd6522, %rd6520, %rd6521;
	shr.u64 	%rd6523, %rd6522, 32;
	mul.wide.u32 	%rd6524, %r29, %r5821;
	add.s64 	%rd6525, %rd6523, %rd6524;
	shr.u64 	%rd6526, %rd6525, 32;
	mul.wide.u32 	%rd6527, %r28, %r5821;
	add.s64 	%rd6528, %rd6526, %rd6527;
	shr.u64 	%rd6529, %rd6528, 32;
	and.b64  	%rd6530, %rd6510, 4294967295;
	mul.wide.u32 	%rd6531, %r35, %r5822;
	add.s64 	%rd6532, %rd6531, %rd6530;
	shr.u64 	%rd6533, %rd6532, 32;
	and.b64  	%rd6534, %rd6513, 4294967295;
	mul.wide.u32 	%rd6535, %r34, %r5822;
	add.s64 	%rd6536, %rd6533, %rd6534;
	add.s64 	%rd6537, %rd6536, %rd6535;
	shr.u64 	%rd6538, %rd6537, 32;
	and.b64  	%rd6539, %rd6516, 4294967295;
	mul.wide.u32 	%rd6540, %r33, %r5822;
	add.s64 	%rd6541, %rd6538, %rd6539;
	add.s64 	%rd6542, %rd6541, %rd6540;
	shr.u64 	%rd6543, %rd6542, 32;
	and.b64  	%rd6544, %rd6519, 4294967295;
	mul.wide.u32 	%rd6545, %r32, %r5822;
	add.s64 	%rd6546, %rd6543, %rd6544;
	add.s64 	%rd6547, %rd6546, %rd6545;
	shr.u64 	%rd6548, %rd6547, 32;
	and.b64  	%rd6549, %rd6522, 4294967295;
	mul.wide.u32 	%rd6550, %r31, %r5822;
	add.s64 	%rd6551, %rd6548, %rd6549;
	add.s64 	%rd6552, %rd6551, %rd6550;
	shr.u64 	%rd6553, %rd6552, 32;
	and.b64  	%rd6554, %rd6525, 4294967295;
	mul.wide.u32 	%rd6555, %r30, %r5822;
	add.s64 	%rd6556, %rd6553, %rd6554;
	add.s64 	%rd6557, %rd6556, %rd6555;
	shr.u64 	%rd6558, %rd6557, 32;
	and.b64  	%rd6559, %rd6528, 4294967295;
	mul.wide.u32 	%rd6560, %r29, %r5822;
	add.s64 	%rd6561, %rd6558, %rd6559;
	add.s64 	%rd6562, %rd6561, %rd6560;
	shr.u64 	%rd6563, %rd6562, 32;
	mul.wide.u32 	%rd6564, %r28, %r5822;
	add.s64 	%rd6565, %rd6563, %rd6529;
	add.s64 	%rd6566, %rd6565, %rd6564;
	shr.u64 	%rd6567, %rd6566, 32;
	and.b64  	%rd6568, %rd6537, 4294967295;
	mul.wide.u32 	%rd6569, %r35, %r5823;
	add.s64 	%rd6570, %rd6569, %rd6568;
	shr.u64 	%rd6571, %rd6570, 32;
	and.b64  	%rd6572, %rd6542, 4294967295;
	mul.wide.u32 	%rd6573, %r34, %r5823;
	add.s64 	%rd6574, %rd6571, %rd6572;
	add.s64 	%rd6575, %rd6574, %rd6573;
	shr.u64 	%rd6576, %rd6575, 32;
	and.b64  	%rd6577, %rd6547, 4294967295;
	mul.wide.u32 	%rd6578, %r33, %r5823;
	add.s64 	%rd6579, %rd6576, %rd6577;
	add.s64 	%rd6580, %rd6579, %rd6578;
	shr.u64 	%rd6581, %rd6580, 32;
	and.b64  	%rd6582, %rd6552, 4294967295;
	mul.wide.u32 	%rd6583, %r32, %r5823;
	add.s64 	%rd6584, %rd6581, %rd6582;
	add.s64 	%rd6585, %rd6584, %rd6583;
	shr.u64 	%rd6586, %rd6585, 32;
	and.b64  	%rd6587, %rd6557, 4294967295;
	mul.wide.u32 	%rd6588, %r31, %r5823;
	add.s64 	%rd6589, %rd6586, %rd6587;
	add.s64 	%rd6590, %rd6589, %rd6588;
	shr.u64 	%rd6591, %rd6590, 32;
	and.b64  	%rd6592, %rd6562, 4294967295;
	mul.wide.u32 	%rd6593, %r30, %r5823;
	add.s64 	%rd6594, %rd6591, %rd6592;
	add.s64 	%rd6595, %rd6594, %rd6593;
	shr.u64 	%rd6596, %rd6595, 32;
	and.b64  	%rd6597, %rd6566, 4294967295;
	mul.wide.u32 	%rd6598, %r29, %r5823;
	add.s64 	%rd6599, %rd6596, %rd6597;
	add.s64 	%rd6600, %rd6599, %rd6598;
	shr.u64 	%rd6601, %rd6600, 32;
	mul.wide.u32 	%rd6602, %r28, %r5823;
	add.s64 	%rd6603, %rd6601, %rd6567;
	add.s64 	%rd6604, %rd6603, %rd6602;
	shr.u64 	%rd6605, %rd6604, 32;
	and.b64  	%rd6606, %rd6575, 4294967295;
	mul.wide.u32 	%rd6607, %r35, %r5824;
	add.s64 	%rd6608, %rd6607, %rd6606;
	shr.u64 	%rd6609, %rd6608, 32;
	and.b64  	%rd6610, %rd6580, 4294967295;
	mul.wide.u32 	%rd6611, %r34, %r5824;
	add.s64 	%rd6612, %rd6609, %rd6610;
	add.s64 	%rd6613, %rd6612, %rd6611;
	shr.u64 	%rd6614, %rd6613, 32;
	and.b64  	%rd6615, %rd6585, 4294967295;
	mul.wide.u32 	%rd6616, %r33, %r5824;
	add.s64 	%rd6617, %rd6614, %rd6615;
	add.s64 	%rd6618, %rd6617, %rd6616;
	shr.u64 	%rd6619, %rd6618, 32;
	and.b64  	%rd6620, %rd6590, 4294967295;
	mul.wide.u32 	%rd6621, %r32, %r5824;
	add.s64 	%rd6622, %rd6619, %rd6620;
	add.s64 	%rd6623, %rd6622, %rd6621;
	shr.u64 	%rd6624, %rd6623, 32;
	and.b64  	%rd6625, %rd6595, 4294967295;
	mul.wide.u32 	%rd6626, %r31, %r5824;
	add.s64 	%rd6627, %rd6624, %rd6625;
	add.s64 	%rd6628, %rd6627, %rd6626;
	shr.u64 	%rd6629, %rd6628, 32;
	and.b64  	%rd6630, %rd6600, 4294967295;
	mul.wide.u32 	%rd6631, %r30, %r5824;
	add.s64 	%rd6632, %rd6629, %rd6630;
	add.s64 	%rd6633, %rd6632, %rd6631;
	shr.u64 	%rd6634, %rd6633, 32;
	and.b64  	%rd6635, %rd6604, 4294967295;
	mul.wide.u32 	%rd6636, %r29, %r5824;
	add.s64 	%rd6637, %rd6634, %rd6635;
	add.s64 	%rd6638, %rd6637, %rd6636;
	shr.u64 	%rd6639, %rd6638, 32;
	mul.wide.u32 	%rd6640, %r28, %r5824;
	add.s64 	%rd6641, %rd6639, %rd6605;
	add.s64 	%rd6642, %rd6641, %rd6640;
	shr.u64 	%rd6643, %rd6642, 32;
	and.b64  	%rd6644, %rd6613, 4294967295;
	mul.wide.u32 	%rd6645, %r35, %r5825;
	add.s64 	%rd6646, %rd6645, %rd6644;
	shr.u64 	%rd6647, %rd6646, 32;
	and.b64  	%rd6648, %rd6618, 4294967295;
	mul.wide.u32 	%rd6649, %r34, %r5825;
	add.s64 	%rd6650, %rd6647, %rd6648;
	add.s64 	%rd6651, %rd6650, %rd6649;
	shr.u64 	%rd6652, %rd6651, 32;
	and.b64  	%rd6653, %rd6623, 4294967295;
	mul.wide.u32 	%rd6654, %r33, %r5825;
	add.s64 	%rd6655, %rd6652, %rd6653;
	add.s64 	%rd6656, %rd6655, %rd6654;
	shr.u64 	%rd6657, %rd6656, 32;
	and.b64  	%rd6658, %rd6628, 4294967295;
	mul.wide.u32 	%rd6659, %r32, %r5825;
	add.s64 	%rd6660, %rd6657, %rd6658;
	add.s64 	%rd6661, %rd6660, %rd6659;
	shr.u64 	%rd6662, %rd6661, 32;
	and.b64  	%rd6663, %rd6633, 4294967295;
	mul.wide.u32 	%rd6664, %r31, %r5825;
	add.s64 	%rd6665, %rd6662, %rd6663;
	add.s64 	%rd6666, %rd6665, %rd6664;
	shr.u64 	%rd6667, %rd6666, 32;
	and.b64  	%rd6668, %rd6638, 4294967295;
	mul.wide.u32 	%rd6669, %r30, %r5825;
	add.s64 	%rd6670, %rd6667, %rd6668;
	add.s64 	%rd6671, %rd6670, %rd6669;
	shr.u64 	%rd6672, %rd6671, 32;
	and.b64  	%rd6673, %rd6642, 4294967295;
	mul.wide.u32 	%rd6674, %r29, %r5825;
	add.s64 	%rd6675, %rd6672, %rd6673;
	add.s64 	%rd6676, %rd6675, %rd6674;
	shr.u64 	%rd6677, %rd6676, 32;
	mul.wide.u32 	%rd6678, %r28, %r5825;
	add.s64 	%rd6679, %rd6677, %rd6643;
	add.s64 	%rd6680, %rd6679, %rd6678;
	shr.u64 	%rd6681, %rd6680, 32;
	and.b64  	%rd6682, %rd6651, 4294967295;
	mul.wide.u32 	%rd6683, %r35, %r5826;
	add.s64 	%rd6684, %rd6683, %rd6682;
	shr.u64 	%rd6685, %rd6684, 32;
	and.b64  	%rd6686, %rd6656, 4294967295;
	mul.wide.u32 	%rd6687, %r34, %r5826;
	add.s64 	%rd6688, %rd6685, %rd6686;
	add.s64 	%rd6689, %rd6688, %rd6687;
	shr.u64 	%rd6690, %rd6689, 32;
	and.b64  	%rd6691, %rd6661, 4294967295;
	mul.wide.u32 	%rd6692, %r33, %r5826;
	add.s64 	%rd6693, %rd6690, %rd6691;
	add.s64 	%rd6694, %rd6693, %rd6692;
	shr.u64 	%rd6695, %rd6694, 32;
	and.b64  	%rd6696, %rd6666, 4294967295;
	mul.wide.u32 	%rd6697, %r32, %r5826;
	add.s64 	%rd6698, %rd6695, %rd6696;
	add.s64 	%rd6699, %rd6698, %rd6697;
	shr.u64 	%rd6700, %rd6699, 32;
	and.b64  	%rd6701, %rd6671, 4294967295;
	mul.wide.u32 	%rd6702, %r31, %r5826;
	add.s64 	%rd6703, %rd6700, %rd6701;
	add.s64 	%rd6704, %rd6703, %rd6702;
	shr.u64 	%rd6705, %rd6704, 32;
	and.b64  	%rd6706, %rd6676, 4294967295;
	mul.wide.u32 	%rd6707, %r30, %r5826;
	add.s64 	%rd6708, %rd6705, %rd6706;
	add.s64 	%rd6709, %rd6708, %rd6707;
	shr.u64 	%rd6710, %rd6709, 32;
	and.b64  	%rd6711, %rd6680, 4294967295;
	mul.wide.u32 	%rd6712, %r29, %r5826;
	add.s64 	%rd6713, %rd6710, %rd6711;
	add.s64 	%rd6714, %rd6713, %rd6712;
	shr.u64 	%rd6715, %rd6714, 32;
	mul.wide.u32 	%rd6716, %r28, %r5826;
	add.s64 	%rd6717, %rd6715, %rd6681;
	add.s64 	%rd6718, %rd6717, %rd6716;
	shr.u64 	%rd6719, %rd6718, 32;
	and.b64  	%rd6720, %rd6689, 4294967295;
	mul.wide.u32 	%rd6721, %r35, %r5827;
	add.s64 	%rd6722, %rd6721, %rd6720;
	shr.u64 	%rd6723, %rd6722, 32;
	and.b64  	%rd6724, %rd6694, 4294967295;
	mul.wide.u32 	%rd6725, %r34, %r5827;
	add.s64 	%rd6726, %rd6723, %rd6724;
	add.s64 	%rd6727, %rd6726, %rd6725;
	shr.u64 	%rd6728, %rd6727, 32;
	and.b64  	%rd6729, %rd6699, 4294967295;
	mul.wide.u32 	%rd6730, %r33, %r5827;
	add.s64 	%rd6731, %rd6728, %rd6729;
	add.s64 	%rd6732, %rd6731, %rd6730;
	shr.u64 	%rd6733, %rd6732, 32;
	and.b64  	%rd6734, %rd6704, 4294967295;
	mul.wide.u32 	%rd6735, %r32, %r5827;
	add.s64 	%rd6736, %rd6733, %rd6734;
	add.s64 	%rd6737, %rd6736, %rd6735;
	shr.u64 	%rd6738, %rd6737, 32;
	and.b64  	%rd6739, %rd6709, 4294967295;
	mul.wide.u32 	%rd6740, %r31, %r5827;
	add.s64 	%rd6741, %rd6738, %rd6739;
	add.s64 	%rd6742, %rd6741, %rd6740;
	shr.u64 	%rd6743, %rd6742, 32;
	and.b64  	%rd6744, %rd6714, 4294967295;
	mul.wide.u32 	%rd6745, %r30, %r5827;
	add.s64 	%rd6746, %rd6743, %rd6744;
	add.s64 	%rd6747, %rd6746, %rd6745;
	shr.u64 	%rd6748, %rd6747, 32;
	and.b64  	%rd6749, %rd6718, 4294967295;
	mul.wide.u32 	%rd6750, %r29, %r5827;
	add.s64 	%rd6751, %rd6748, %rd6749;
	add.s64 	%rd6752, %rd6751, %rd6750;
	shr.u64 	%rd6753, %rd6752, 32;
	mul.wide.u32 	%rd6754, %r28, %r5827;
	add.s64 	%rd6755, %rd6753, %rd6719;
	add.s64 	%rd6756, %rd6755, %rd6754;
	shr.u64 	%rd6757, %rd6756, 32;
	and.b64  	%rd6758, %rd6727, 4294967295;
	mul.wide.u32 	%rd6759, %r35, %r5828;
	add.s64 	%rd6760, %rd6759, %rd6758;
	shr.u64 	%rd6761, %rd6760, 32;
	and.b64  	%rd6762, %rd6732, 4294967295;
	mul.wide.u32 	%rd6763, %r34, %r5828;
	add.s64 	%rd6764, %rd6761, %rd6762;
	add.s64 	%rd6765, %rd6764, %rd6763;
	shr.u64 	%rd6766, %rd6765, 32;
	and.b64  	%rd6767, %rd6737, 4294967295;
	mul.wide.u32 	%rd6768, %r33, %r5828;
	add.s64 	%rd6769, %rd6766, %rd6767;
	add.s64 	%rd6770, %rd6769, %rd6768;
	shr.u64 	%rd6771, %rd6770, 32;
	and.b64  	%rd6772, %rd6742, 4294967295;
	mul.wide.u32 	%rd6773, %r32, %r5828;
	add.s64 	%rd6774, %rd6771, %rd6772;
	add.s64 	%rd6775, %rd6774, %rd6773;
	shr.u64 	%rd6776, %rd6775, 32;
	and.b64  	%rd6777, %rd6747, 4294967295;
	mul.wide.u32 	%rd6778, %r31, %r5828;
	add.s64 	%rd6779, %rd6776, %rd6777;
	add.s64 	%rd6780, %rd6779, %rd6778;
	shr.u64 	%rd6781, %rd6780, 32;
	and.b64  	%rd6782, %rd6752, 4294967295;
	mul.wide.u32 	%rd6783, %r30, %r5828;
	add.s64 	%rd6784, %rd6781, %rd6782;
	add.s64 	%rd6785, %rd6784, %rd6783;
	shr.u64 	%rd6786, %rd6785, 32;
	and.b64  	%rd6787, %rd6756, 4294967295;
	mul.wide.u32 	%rd6788, %r29, %r5828;
	add.s64 	%rd6789, %rd6786, %rd6787;
	add.s64 	%rd6790, %rd6789, %rd6788;
	shr.u64 	%rd6791, %rd6790, 32;
	mul.wide.u32 	%rd6792, %r28, %r5828;
	add.s64 	%rd6793, %rd6791, %rd6757;
	add.s64 	%rd6794, %rd6793, %rd6792;
	shr.u64 	%rd6795, %rd6794, 32;
	{ .reg .b32 tmp; mov.b64 {tmp, %r3611}, %rd6794; }
	and.b64  	%rd6796, %rd6765, 4294967295;
	mul.lo.s64 	%rd6797, %rd6796, 977;
	and.b64  	%rd6798, %rd6507, 4294967295;
	and.b64  	%rd6799, %rd6797, 4294967295;
	add.s64 	%rd13000, %rd6799, %rd6798;
	shr.u64 	%rd6800, %rd6797, 32;
	shr.u64 	%rd6801, %rd13000, 32;
	add.s64 	%rd6802, %rd6801, %rd6800;
	and.b64  	%rd6803, %rd6770, 4294967295;
	mul.lo.s64 	%rd6804, %rd6803, 977;
	and.b64  	%rd6805, %rd6532, 4294967295;
	and.b64  	%rd6806, %rd6804, 4294967295;
	add.s64 	%rd6807, %rd6802, %rd6805;
	add.s64 	%rd6808, %rd6807, %rd6806;
	add.s64 	%rd13001, %rd6808, %rd6796;
	shr.u64 	%rd6809, %rd6804, 32;
	shr.u64 	%rd6810, %rd13001, 32;
	add.s64 	%rd6811, %rd6810, %rd6809;
	and.b64  	%rd6812, %rd6775, 4294967295;
	mul.lo.s64 	%rd6813, %rd6812, 977;
	and.b64  	%rd6814, %rd6570, 4294967295;
	and.b64  	%rd6815, %rd6813, 4294967295;
	add.s64 	%rd6816, %rd6811, %rd6814;
	add.s64 	%rd6817, %rd6816, %rd6815;
	add.s64 	%rd13002, %rd6817, %rd6803;
	shr.u64 	%rd6818, %rd6813, 32;
	shr.u64 	%rd6819, %rd13002, 32;
	add.s64 	%rd6820, %rd6819, %rd6818;
	and.b64  	%rd6821, %rd6780, 4294967295;
	mul.lo.s64 	%rd6822, %rd6821, 977;
	and.b64  	%rd6823, %rd6608, 4294967295;
	and.b64  	%rd6824, %rd6822, 4294967295;
	add.s64 	%rd6825, %rd6820, %rd6823;
	add.s64 	%rd6826, %rd6825, %rd6824;
	add.s64 	%rd13003, %rd6826, %rd6812;
	shr.u64 	%rd6827, %rd6822, 32;
	shr.u64 	%rd6828, %rd13003, 32;
	add.s64 	%rd6829, %rd6828, %rd6827;
	and.b64  	%rd6830, %rd6785, 4294967295;
	mul.lo.s64 	%rd6831, %rd6830, 977;
	and.b64  	%rd6832, %rd6646, 4294967295;
	and.b64  	%rd6833, %rd6831, 4294967295;
	add.s64 	%rd6834, %rd6829, %rd6832;
	add.s64 	%rd6835, %rd6834, %rd6833;
	add.s64 	%rd13004, %rd6835, %rd6821;
	shr.u64 	%rd6836, %rd6831, 32;
	shr.u64 	%rd6837, %rd13004, 32;
	add.s64 	%rd6838, %rd6837, %rd6836;
	and.b64  	%rd6839, %rd6790, 4294967295;
	mul.lo.s64 	%rd6840, %rd6839, 977;
	and.b64  	%rd6841, %rd6684, 4294967295;
	and.b64  	%rd6842, %rd6840, 4294967295;
	add.s64 	%rd6843, %rd6838, %rd6841;
	add.s64 	%rd6844, %rd6843, %rd6842;
	add.s64 	%rd13005, %rd6844, %rd6830;
	shr.u64 	%rd6845, %rd6840, 32;
	shr.u64 	%rd6846, %rd13005, 32;
	add.s64 	%rd6847, %rd6846, %rd6845;
	and.b64  	%rd6848, %rd6794, 4294967295;
	mul.lo.s64 	%rd6849, %rd6848, 977;
	and.b64  	%rd6850, %rd6722, 4294967295;
	and.b64  	%rd6851, %rd6849, 4294967295;
	add.s64 	%rd6852, %rd6847, %rd6850;
	add.s64 	%rd6853, %rd6852, %rd6851;
	add.s64 	%rd13006, %rd6853, %rd6839;
	shr.u64 	%rd6854, %rd6849, 32;
	shr.u64 	%rd6855, %rd13006, 32;
	add.s64 	%rd6856, %rd6855, %rd6854;
	mul.lo.s64 	%rd6857, %rd6795, 977;
	and.b64  	%rd6858, %rd6760, 4294967295;
	and.b64  	%rd6859, %rd6857, 4294967295;
	add.s64 	%rd6860, %rd6856, %rd6858;
	add.s64 	%rd6861, %rd6860, %rd6859;
	add.s64 	%rd13007, %rd6861, %rd6848;
	shr.u64 	%rd6862, %rd6857, 32;
	shr.u64 	%rd6863, %rd13007, 32;
	cvt.u32.u64 	%r3612, %rd6863;
	cvt.u32.u64 	%r3613, %rd6862;
	add.s32 	%r3614, %r3612, %r3613;
	add.s32 	%r1055, %r3614, %r3611;
	setp.eq.s32 	%p1013, %r1055, 0;
	mov.pred 	%p2171, 0;
	@%p1013 bra 	$L__BB0_786;
	cvt.u64.u32 	%rd6864, %r1055;
	mul.wide.u32 	%rd6865, %r1055, 977;
	shr.u64 	%rd6866, %rd6865, 32;
	and.b64  	%rd6867, %rd13000, 4294967295;
	and.b64  	%rd6868, %rd6865, 4294967295;
	add.s64 	%rd13000, %rd6868, %rd6867;
	shr.u64 	%rd6869, %rd13000, 32;
	and.b64  	%rd6870, %rd13001, 4294967295;
	add.s64 	%rd6871, %rd6866, %rd6870;
	add.s64 	%rd6872, %rd6871, %rd6864;
	add.s64 	%rd13001, %rd6872, %rd6869;
	setp.lt.u64 	%p1015, %rd13001, 4294967296;
	@%p1015 bra 	$L__BB0_786;
	shr.u64 	%rd6873, %rd13001, 32;
	and.b64  	%rd6874, %rd13002, 4294967295;
	add.s64 	%rd13002, %rd6873, %rd6874;
	setp.lt.u64 	%p1017, %rd13002, 4294967296;
	@%p1017 bra 	$L__BB0_786;
	shr.u64 	%rd6875, %rd13002, 32;
	and.b64  	%rd6876, %rd13003, 4294967295;
	add.s64 	%rd13003, %rd6875, %rd6876;
	setp.lt.u64 	%p1019, %rd13003, 4294967296;
	@%p1019 bra 	$L__BB0_786;
	shr.u64 	%rd6878, %rd13003, 32;
	and.b64  	%rd6879, %rd13004, 4294967295;
	add.s64 	%rd13004, %rd6878, %rd6879;
	setp.lt.u64 	%p1021, %rd13004, 4294967296;
	mov.b64 	%rd13003, 4294967296;
	@%p1021 bra 	$L__BB0_786;
	shr.u64 	%rd6881, %rd13004, 32;
	and.b64  	%rd6882, %rd13005, 4294967295;
	add.s64 	%rd13005, %rd6881, %rd6882;
	setp.lt.u64 	%p1023, %rd13005, 4294967296;
	mov.b64 	%rd13003, 4294967296;
	mov.u64 	%rd13004, %rd13003;
	@%p1023 bra 	$L__BB0_786;
	shr.u64 	%rd6884, %rd13005, 32;
	and.b64  	%rd6885, %rd13006, 4294967295;
	add.s64 	%rd13006, %rd6884, %rd6885;
	setp.lt.u64 	%p1025, %rd13006, 4294967296;
	mov.b64 	%rd13003, 4294967296;
	mov.u64 	%rd13005, %rd13003;
	@%p1025 bra 	$L__BB0_786;
	shr.u64 	%rd6887, %rd13006, 32;
	and.b64  	%rd6888, %rd13007, 4294967295;
	add.s64 	%rd6889, %rd6887, %rd6888;
	setp.gt.u64 	%p2171, %rd6889, 4294967295;
	min.u64 	%rd13007, %rd6889, 4294967296;
	mov.b64 	%rd13003, 4294967296;
	mov.u64 	%rd13004, %rd13003;
	mov.u64 	%rd13006, %rd13003;
$L__BB0_786:
	cvt.u32.u64 	%r6023, %rd13007;
	cvt.u32.u64 	%r6024, %rd13006;
	cvt.u32.u64 	%r6025, %rd13005;
	cvt.u32.u64 	%r6026, %rd13004;
	cvt.u32.u64 	%r6027, %rd13003;
	cvt.u32.u64 	%r6028, %rd13002;
	cvt.u32.u64 	%r6029, %rd13001;
	cvt.u32.u64 	%r6030, %rd13000;
	setp.lt.u32 	%p1026, %r6022, %r6023;
	or.pred  	%p1027, %p2171, %p1026;
	@%p1027 bra 	$L__BB0_800;
	setp.gt.u32 	%p1028, %r6022, %r6023;
	@%p1028 bra 	$L__BB0_801;
	setp.lt.u32 	%p1029, %r700, %r6024;
	@%p1029 bra 	$L__BB0_800;
	setp.gt.u32 	%p1030, %r700, %r6024;
	@%p1030 bra 	$L__BB0_801;
	setp.lt.u32 	%p1031, %r937, %r6025;
	@%p1031 bra 	$L__BB0_800;
	setp.gt.u32 	%p1032, %r937, %r6025;
	@%p1032 bra 	$L__BB0_801;
	setp.lt.u32 	%p1033, %r793, %r6026;
	@%p1033 bra 	$L__BB0_800;
	setp.gt.u32 	%p1034, %r793, %r6026;
	@%p1034 bra 	$L__BB0_801;
	setp.lt.u32 	%p1035, %r794, %r6027;
	@%p1035 bra 	$L__BB0_800;
	setp.gt.u32 	%p1036, %r794, %r6027;
	@%p1036 bra 	$L__BB0_801;
	setp.lt.u32 	%p1037, %r79, %r6028;
	@%p1037 bra 	$L__BB0_800;
	setp.gt.u32 	%p1038, %r79, %r6028;
	@%p1038 bra 	$L__BB0_801;
	setp.lt.u32 	%p1039, %r699, %r6029;
	@%p1039 bra 	$L__BB0_800;
	setp.gt.u32 	%p1040, %r699, %r6029;
	setp.gt.u32 	%p1041, %r795, %r6030;
	or.pred  	%p1042, %p1040, %p1041;
	@%p1042 bra 	$L__BB0_801;
$L__BB0_800:
	// begin inline asm
	sub.cc.u32 %r6030, %r6030, %r795;
	subc.cc.u32 %r6029, %r6029, %r699;
	subc.cc.u32 %r6028, %r6028, %r79;
	subc.cc.u32 %r6027, %r6027, %r794;
	subc.cc.u32 %r6026, %r6026, %r793;
	subc.cc.u32 %r6025, %r6025, %r937;
	subc.cc.u32 %r6024, %r6024, %r700;
	subc.u32 %r6023, %r6023, %r6022;
	
	// end inline asm
$L__BB0_801:
	setp.gt.u32 	%p1043, %r6023, %r6022;
	@%p1043 bra 	$L__BB0_815;
	setp.lt.u32 	%p1044, %r6023, %r6022;
	mov.u16 	%rs45, %rs10;
	@%p1044 bra 	$L__BB0_1253;
	setp.gt.u32 	%p1045, %r6024, %r700;
	@%p1045 bra 	$L__BB0_815;
	setp.lt.u32 	%p1046, %r6024, %r700;
	mov.u16 	%rs45, %rs10;
	@%p1046 bra 	$L__BB0_1253;
	setp.gt.u32 	%p1047, %r6025, %r937;
	@%p1047 bra 	$L__BB0_815;
	setp.lt.u32 	%p1048, %r6025, %r937;
	mov.u16 	%rs45, %rs10;
	@%p1048 bra 	$L__BB0_1253;
	setp.gt.u32 	%p1049, %r6026, %r793;
	@%p1049 bra 	$L__BB0_815;
	setp.lt.u32 	%p1050, %r6026, %r793;
	mov.u16 	%rs45, %rs10;
	@%p1050 bra 	$L__BB0_1253;
	setp.gt.u32 	%p1051, %r6027, %r794;
	@%p1051 bra 	$L__BB0_815;
	setp.lt.u32 	%p1052, %r6027, %r794;
	mov.u16 	%rs45, %rs10;
	@%p1052 bra 	$L__BB0_1253;
	setp.gt.u32 	%p1053, %r6028, %r79;
	@%p1053 bra 	$L__BB0_815;
	setp.lt.u32 	%p1054, %r6028, %r79;
	mov.u16 	%rs45, %rs10;
	@%p1054 bra 	$L__BB0_1253;
	setp.gt.u32 	%p1055, %r6029, %r699;
	@%p1055 bra 	$L__BB0_815;
	setp.lt.u32 	%p1056, %r6029, %r699;
	setp.lt.u32 	%p1057, %r6030, %r795;
	or.pred  	%p1058, %p1056, %p1057;
	mov.u16 	%rs45, %rs10;
	@%p1058 bra 	$L__BB0_1253;
$L__BB0_815:
	// begin inline asm
	sub.cc.u32 %r6030, %r6030, %r795;
	subc.cc.u32 %r6029, %r6029, %r699;
	subc.cc.u32 %r6028, %r6028, %r79;
	subc.cc.u32 %r6027, %r6027, %r794;
	subc.cc.u32 %r6026, %r6026, %r793;
	subc.cc.u32 %r6025, %r6025, %r937;
	subc.cc.u32 %r6024, %r6024, %r700;
	subc.u32 %r6023, %r6023, %r6022;
	
	// end inline asm
	mov.u16 	%rs45, %rs10;
	bra.uni 	$L__BB0_1253;
$L__BB0_816:
	setp.gt.u32 	%p1061, %r5553, %r5537;
	@%p1061 bra 	$L__BB0_828;
	setp.lt.u32 	%p1062, %r5553, %r5537;
	@%p1062 bra 	$L__BB0_831;
	setp.gt.u32 	%p1063, %r5554, %r5538;
	@%p1063 bra 	$L__BB0_828;
	setp.lt.u32 	%p1064, %r5554, %r5538;
	@%p1064 bra 	$L__BB0_831;
	setp.gt.u32 	%p1065, %r5555, %r5539;
	@%p1065 bra 	$L__BB0_828;
	setp.lt.u32 	%p1066, %r5555, %r5539;
	@%p1066 bra 	$L__BB0_831;
	setp.gt.u32 	%p1067, %r5556, %r5540;
	@%p1067 bra 	$L__BB0_828;
	setp.lt.u32 	%p1068, %r5556, %r5540;
	@%p1068 bra 	$L__BB0_831;
	setp.gt.u32 	%p1069, %r5557, %r5541;
	@%p1069 bra 	$L__BB0_828;
	setp.lt.u32 	%p1070, %r5557, %r5541;
	@%p1070 bra 	$L__BB0_831;
	setp.gt.u32 	%p1071, %r5558, %r5542;
	@%p1071 bra 	$L__BB0_828;
	setp.lt.u32 	%p1072, %r5558, %r5542;
	setp.lt.u32 	%p1073, %r5559, %r5543;
	or.pred  	%p1074, %p1072, %p1073;
	@%p1074 bra 	$L__BB0_831;
$L__BB0_828:
	// begin inline asm
	sub.cc.u32 %r5837, %r5559, %r5543;
	subc.cc.u32 %r5838, %r5558, %r5542;
	subc.cc.u32 %r5839, %r5557, %r5541;
	subc.cc.u32 %r5840, %r5556, %r5540;
	subc.cc.u32 %r5841, %r5555, %r5539;
	subc.cc.u32 %r5842, %r5554, %r5538;
	subc.cc.u32 %r5843, %r5553, %r5537;
	subc.u32 %r5844, %r5552, %r5536;
	
	// end inline asm
	bra.uni 	$L__BB0_832;
$L__BB0_829:
	setp.gt.u32 	%p1059, %r5552, %r5536;
	@%p1059 bra 	$L__BB0_828;
	setp.le.u32 	%p1060, %r5536, %r5552;
	@%p1060 bra 	$L__BB0_816;
$L__BB0_831:
	// begin inline asm
	add.cc.u32 %r3663, %r5559, %r379;
	addc.cc.u32 %r3664, %r5558, %r80;
	addc.cc.u32 %r3665, %r5557, %r79;
	addc.cc.u32 %r3666, %r5556, %r378;
	addc.cc.u32 %r3667, %r5555, %r377;
	addc.cc.u32 %r3668, %r5554, %r180;
	addc.cc.u32 %r3669, %r5553, %r81;
	addc.u32 %r3670, %r5552, %r6022;
	
	// end inline asm
	// begin inline asm
	sub.cc.u32 %r5837, %r3663, %r5543;
	subc.cc.u32 %r5838, %r3664, %r5542;
	subc.cc.u32 %r5839, %r3665, %r5541;
	subc.cc.u32 %r5840, %r3666, %r5540;
	subc.cc.u32 %r5841, %r3667, %r5539;
	subc.cc.u32 %r5842, %r3668, %r5538;
	subc.cc.u32 %r5843, %r3669, %r5537;
	subc.u32 %r5844, %r3670, %r5536;
	
	// end inline asm
$L__BB0_832:
	setp.gt.u32 	%p1075, %r5616, %r5600;
	@%p1075 bra 	$L__BB0_833;
	bra.uni 	$L__BB0_846;
$L__BB0_833:
	// begin inline asm
	sub.cc.u32 %r5845, %r5623, %r5607;
	subc.cc.u32 %r5846, %r5622, %r5606;
	subc.cc.u32 %r5847, %r5621, %r5605;
	subc.cc.u32 %r5848, %r5620, %r5604;
	subc.cc.u32 %r5849, %r5619, %r5603;
	subc.cc.u32 %r5850, %r5618, %r5602;
	subc.cc.u32 %r5851, %r5617, %r5601;
	subc.u32 %r5852, %r5616, %r5600;
	
	// end inline asm
	bra.uni 	$L__BB0_848;
$L__BB0_834:
	setp.gt.u32 	%p1077, %r5617, %r5601;
	@%p1077 bra 	$L__BB0_833;
	setp.lt.u32 	%p1078, %r5617, %r5601;
	@%p1078 bra 	$L__BB0_847;
	setp.gt.u32 	%p1079, %r5618, %r5602;
	@%p1079 bra 	$L__BB0_833;
	setp.lt.u32 	%p1080, %r5618, %r5602;
	@%p1080 bra 	$L__BB0_847;
	setp.gt.u32 	%p1081, %r5619, %r5603;
	@%p1081 bra 	$L__BB0_833;
	setp.lt.u32 	%p1082, %r5619, %r5603;
	@%p1082 bra 	$L__BB0_847;
	setp.gt.u32 	%p1083, %r5620, %r5604;
	@%p1083 bra 	$L__BB0_833;
	setp.lt.u32 	%p1084, %r5620, %r5604;
	@%p1084 bra 	$L__BB0_847;
	setp.gt.u32 	%p1085, %r5621, %r5605;
	@%p1085 bra 	$L__BB0_833;
	setp.lt.u32 	%p1086, %r5621, %r5605;
	@%p1086 bra 	$L__BB0_847;
	setp.gt.u32 	%p1087, %r5622, %r5606;
	@%p1087 bra 	$L__BB0_833;
	setp.lt.u32 	%p1088, %r5622, %r5606;
	setp.lt.u32 	%p1089, %r5623, %r5607;
	or.pred  	%p1090, %p1088, %p1089;
	@%p1090 bra 	$L__BB0_847;
	bra.uni 	$L__BB0_833;
$L__BB0_846:
	setp.ge.u32 	%p1076, %r5616, %r5600;
	@%p1076 bra 	$L__BB0_834;
$L__BB0_847:
	// begin inline asm
	add.cc.u32 %r3735, %r5623, %r379;
	addc.cc.u32 %r3736, %r5622, %r80;
	addc.cc.u32 %r3737, %r5621, %r79;
	addc.cc.u32 %r3738, %r5620, %r378;
	addc.cc.u32 %r3739, %r5619, %r377;
	addc.cc.u32 %r3740, %r5618, %r180;
	addc.cc.u32 %r3741, %r5617, %r81;
	addc.u32 %r3742, %r5616, %r6022;
	
	// end inline asm
	// begin inline asm
	sub.cc.u32 %r5845, %r3735, %r5607;
	subc.cc.u32 %r5846, %r3736, %r5606;
	subc.cc.u32 %r5847, %r3737, %r5605;
	subc.cc.u32 %r5848, %r3738, %r5604;
	subc.cc.u32 %r5849, %r3739, %r5603;
	subc.cc.u32 %r5850, %r3740, %r5602;
	subc.cc.u32 %r5851, %r3741, %r5601;
	subc.u32 %r5852, %r3742, %r5600;
	
	// end inline asm
$L__BB0_848:
	mul.wide.u32 	%rd6891, %r5837, %r5837;
	shr.u64 	%rd6892, %rd6891, 32;
	mul.wide.u32 	%rd6893, %r5838, %r5837;
	add.s64 	%rd6894, %rd6892, %rd6893;
	shr.u64 	%rd6895, %rd6894, 32;
	mul.wide.u32 	%rd6896, %r5839, %r5837;
	add.s64 	%rd6897, %rd6895, %rd6896;
	shr.u64 	%rd6898, %rd6897, 32;
	mul.wide.u32 	%rd6899, %r5840, %r5837;
	add.s64 	%rd6900, %rd6898, %rd6899;
	shr.u64 	%rd6901, %rd6900, 32;
	mul.wide.u32 	%rd6902, %r5841, %r5837;
	add.s64 	%rd6903, %rd6901, %rd6902;
	shr.u64 	%rd6904, %rd6903, 32;
	mul.wide.u32 	%rd6905, %r5842, %r5837;
	add.s64 	%rd6906, %rd6904, %rd6905;
	shr.u64 	%rd6907, %rd6906, 32;
	mul.wide.u32 	%rd6908, %r5843, %r5837;
	add.s64 	%rd6909, %rd6907, %rd6908;
	shr.u64 	%rd6910, %rd6909, 32;
	mul.wide.u32 	%rd6911, %r5844, %r5837;
	add.s64 	%rd6912, %rd6910, %rd6911;
	shr.u64 	%rd6913, %rd6912, 32;
	and.b64  	%rd6914, %rd6894, 4294967295;
	add.s64 	%rd6915, %rd6893, %rd6914;
	shr.u64 	%rd6916, %rd6915, 32;
	and.b64  	%rd6917, %rd6897, 4294967295;
	mul.wide.u32 	%rd6918, %r5838, %r5838;
	add.s64 	%rd6919, %rd6916, %rd6917;
	add.s64 	%rd6920, %rd6919, %rd6918;
	shr.u64 	%rd6921, %rd6920, 32;
	and.b64  	%rd6922, %rd6900, 4294967295;
	mul.wide.u32 	%rd6923, %r5839, %r5838;
	add.s64 	%rd6924, %rd6921, %rd6922;
	add.s64 	%rd6925, %rd6924, %rd6923;
	shr.u64 	%rd6926, %rd6925, 32;
	and.b64  	%rd6927, %rd6903, 4294967295;
	mul.wide.u32 	%rd6928, %r5840, %r5838;
	add.s64 	%rd6929, %rd6926, %rd6927;
	add.s64 	%rd6930, %rd6929, %rd6928;
	shr.u64 	%rd6931, %rd6930, 32;
	and.b64  	%rd6932, %rd6906, 4294967295;
	mul.wide.u32 	%rd6933, %r5841, %r5838;
	add.s64 	%rd6934, %rd6931, %rd6932;
	add.s64 	%rd6935, %rd6934, %rd6933;
	shr.u64 	%rd6936, %rd6935, 32;
	and.b64  	%rd6937, %rd6909, 4294967295;
	mul.wide.u32 	%rd6938, %r5842, %r5838;
	add.s64 	%rd6939, %rd6936, %rd6937;
	add.s64 	%rd6940, %rd6939, %rd6938;
	shr.u64 	%rd6941, %rd6940, 32;
	and.b64  	%rd6942, %rd6912, 4294967295;
	mul.wide.u32 	%rd6943, %r5843, %r5838;
	add.s64 	%rd6944, %rd6941, %rd6942;
	add.s64 	%rd6945, %rd6944, %rd6943;
	shr.u64 	%rd6946, %rd6945, 32;
	mul.wide.u32 	%rd6947, %r5844, %r5838;
	add.s64 	%rd6948, %rd6946, %rd6913;
	add.s64 	%rd6949, %rd6948, %rd6947;
	shr.u64 	%rd6950, %rd6949, 32;
	and.b64  	%rd6951, %rd6920, 4294967295;
	add.s64 	%rd6952, %rd6896, %rd6951;
	shr.u64 	%rd6953, %rd6952, 32;
	and.b64  	%rd6954, %rd6925, 4294967295;
	add.s64 	%rd6955, %rd6953, %rd6954;
	add.s64 	%rd6956, %rd6955, %rd6923;
	shr.u64 	%rd6957, %rd6956, 32;
	and.b64  	%rd6958, %rd6930, 4294967295;
	mul.wide.u32 	%rd6959, %r5839, %r5839;
	add.s64 	%rd6960, %rd6957, %rd6958;
	add.s64 	%rd6961, %rd6960, %rd6959;
	shr.u64 	%rd6962, %rd6961, 32;
	and.b64  	%rd6963, %rd6935, 4294967295;
	mul.wide.u32 	%rd6964, %r5840, %r5839;
	add.s64 	%rd6965, %rd6962, %rd6963;
	add.s64 	%rd6966, %rd6965, %rd6964;
	shr.u64 	%rd6967, %rd6966, 32;
	and.b64  	%rd6968, %rd6940, 4294967295;
	mul.wide.u32 	%rd6969, %r5841, %r5839;
	add.s64 	%rd6970, %rd6967, %rd6968;
	add.s64 	%rd6971, %rd6970, %rd6969;
	shr.u64 	%rd6972, %rd6971, 32;
	and.b64  	%rd6973, %rd6945, 4294967295;
	mul.wide.u32 	%rd6974, %r5842, %r5839;
	add.s64 	%rd6975, %rd6972, %rd6973;
	add.s64 	%rd6976, %rd6975, %rd6974;
	shr.u64 	%rd6977, %rd6976, 32;
	and.b64  	%rd6978, %rd6949, 4294967295;
	mul.wide.u32 	%rd6979, %r5843, %r5839;
	add.s64 	%rd6980, %rd6977, %rd6978;
	add.s64 	%rd6981, %rd6980, %rd6979;
	shr.u64 	%rd6982, %rd6981, 32;
	mul.wide.u32 	%rd6983, %r5844, %r5839;
	add.s64 	%rd6984, %rd6982, %rd6950;
	add.s64 	%rd6985, %rd6984, %rd6983;
	shr.u64 	%rd6986, %rd6985, 32;
	and.b64  	%rd6987, %rd6956, 4294967295;
	add.s64 	%rd6988, %rd6899, %rd6987;
	shr.u64 	%rd6989, %rd6988, 32;
	and.b64  	%rd6990, %rd6961, 4294967295;
	add.s64 	%rd6991, %rd6989, %rd6990;
	add.s64 	%rd6992, %rd6991, %rd6928;
	shr.u64 	%rd6993, %rd6992, 32;
	and.b64  	%rd6994, %rd6966, 4294967295;
	add.s64 	%rd6995, %rd6993, %rd6994;
	add.s64 	%rd6996, %rd6995, %rd6964;
	shr.u64 	%rd6997, %rd6996, 32;
	and.b64  	%rd6998, %rd6971, 4294967295;
	mul.wide.u32 	%rd6999, %r5840, %r5840;
	add.s64 	%rd7000, %rd6997, %rd6998;
	add.s64 	%rd7001, %rd7000, %rd6999;
	shr.u64 	%rd7002, %rd7001, 32;
	and.b64  	%rd7003, %rd6976, 4294967295;
	mul.wide.u32 	%rd7004, %r5841, %r5840;
	add.s64 	%rd7005, %rd7002, %rd7003;
	add.s64 	%rd7006, %rd7005, %rd7004;
	shr.u64 	%rd7007, %rd7006, 32;
	and.b64  	%rd7008, %rd6981, 4294967295;
	mul.wide.u32 	%rd7009, %r5842, %r5840;
	add.s64 	%rd7010, %rd7007, %rd7008;
	add.s64 	%rd7011, %rd7010, %rd7009;
	shr.u64 	%rd7012, %rd7011, 32;
	and.b64  	%rd7013, %rd6985, 4294967295;
	mul.wide.u32 	%rd7014, %r5843, %r5840;
	add.s64 	%rd7015, %rd7012, %rd7013;
	add.s64 	%rd7016, %rd7015, %rd7014;
	shr.u64 	%rd7017, %rd7016, 32;
	mul.wide.u32 	%rd7018, %r5844, %r5840;
	add.s64 	%rd7019, %rd7017, %rd6986;
	add.s64 	%rd7020, %rd7019, %rd7018;
	shr.u64 	%rd7021, %rd7020, 32;
	and.b64  	%rd7022, %rd6992, 4294967295;
	add.s64 	%rd7023, %rd6902, %rd7022;
	shr.u64 	%rd7024, %rd7023, 32;
	and.b64  	%rd7025, %rd6996, 4294967295;
	add.s64 	%rd7026, %rd7024, %rd7025;
	add.s64 	%rd7027, %rd7026, %rd6933;
	shr.u64 	%rd7028, %rd7027, 32;
	and.b64  	%rd7029, %rd7001, 4294967295;
	add.s64 	%rd7030, %rd7028, %rd7029;
	add.s64 	%rd7031, %rd7030, %rd6969;
	shr.u64 	%rd7032, %rd7031, 32;
	and.b64  	%rd7033, %rd7006, 4294967295;
	add.s64 	%rd7034, %rd7032, %rd7033;
	add.s64 	%rd7035, %rd7034, %rd7004;
	shr.u64 	%rd7036, %rd7035, 32;
	and.b64  	%rd7037, %rd7011, 4294967295;
	mul.wide.u32 	%rd7038, %r5841, %r5841;
	add.s64 	%rd7039, %rd7036, %rd7037;
	add.s64 	%rd7040, %rd7039, %rd7038;
	shr.u64 	%rd7041, %rd7040, 32;
	and.b64  	%rd7042, %rd7016, 4294967295;
	mul.wide.u32 	%rd7043, %r5842, %r5841;
	add.s64 	%rd7044, %rd7041, %rd7042;
	add.s64 	%rd7045, %rd7044, %rd7043;
	shr.u64 	%rd7046, %rd7045, 32;
	and.b64  	%rd7047, %rd7020, 4294967295;
	mul.wide.u32 	%rd7048, %r5843, %r5841;
	add.s64 	%rd7049, %rd7046, %rd7047;
	add.s64 	%rd7050, %rd7049, %rd7048;
	shr.u64 	%rd7051, %rd7050, 32;
	mul.wide.u32 	%rd7052, %r5844, %r5841;
	add.s64 	%rd7053, %rd7051, %rd7021;
	add.s64 	%rd7054, %rd7053, %rd7052;
	shr.u64 	%rd7055, %rd7054, 32;
	and.b64  	%rd7056, %rd7027, 4294967295;
	add.s64 	%rd7057, %rd6905, %rd7056;
	shr.u64 	%rd7058, %rd7057, 32;
	and.b64  	%rd7059, %rd7031, 4294967295;
	add.s64 	%rd7060, %rd7058, %rd7059;
	add.s64 	%rd7061, %rd7060, %rd6938;
	shr.u64 	%rd7062, %rd7061, 32;
	and.b64  	%rd7063, %rd7035, 4294967295;
	add.s64 	%rd7064, %rd7062, %rd7063;
	add.s64 	%rd7065, %rd7064, %rd6974;
	shr.u64 	%rd7066, %rd7065, 32;
	and.b64  	%rd7067, %rd7040, 4294967295;
	add.s64 	%rd7068, %rd7066, %rd7067;
	add.s64 	%rd7069, %rd7068, %rd7009;
	shr.u64 	%rd7070, %rd7069, 32;
	and.b64  	%rd7071, %rd7045, 4294967295;
	add.s64 	%rd7072, %rd7070, %rd7071;
	add.s64 	%rd7073, %rd7072, %rd7043;
	shr.u64 	%rd7074, %rd7073, 32;
	and.b64  	%rd7075, %rd7050, 4294967295;
	mul.wide.u32 	%rd7076, %r5842, %r5842;
	add.s64 	%rd7077, %rd7074, %rd7075;
	add.s64 	%rd7078, %rd7077, %rd7076;
	shr.u64 	%rd7079, %rd7078, 32;
	and.b64  	%rd7080, %rd7054, 4294967295;
	mul.wide.u32 	%rd7081, %r5843, %r5842;
	add.s64 	%rd7082, %rd7079, %rd7080;
	add.s64 	%rd7083, %rd7082, %rd7081;
	shr.u64 	%rd7084, %rd7083, 32;
	mul.wide.u32 	%rd7085, %r5844, %r5842;
	add.s64 	%rd7086, %rd7084, %rd7055;
	add.s64 	%rd7087, %rd7086, %rd7085;
	shr.u64 	%rd7088, %rd7087, 32;
	and.b64  	%rd7089, %rd7061, 4294967295;
	add.s64 	%rd7090, %rd6908, %rd7089;
	shr.u64 	%rd7091, %rd7090, 32;
	and.b64  	%rd7092, %rd7065, 4294967295;
	add.s64 	%rd7093, %rd7091, %rd7092;
	add.s64 	%rd7094, %rd7093, %rd6943;
	shr.u64 	%rd7095, %rd7094, 32;
	and.b64  	%rd7096, %rd7069, 4294967295;
	add.s64 	%rd7097, %rd7095, %rd7096;
	add.s64 	%rd7098, %rd7097, %rd6979;
	shr.u64 	%rd7099, %rd7098, 32;
	and.b64  	%rd7100, %rd7073, 4294967295;
	add.s64 	%rd7101, %rd7099, %rd7100;
	add.s64 	%rd7102, %rd7101, %rd7014;
	shr.u64 	%rd7103, %rd7102, 32;
	and.b64  	%rd7104, %rd7078, 4294967295;
	add.s64 	%rd7105, %rd7103, %rd7104;
	add.s64 	%rd7106, %rd7105, %rd7048;
	shr.u64 	%rd7107, %rd7106, 32;
	and.b64  	%rd7108, %rd7083, 4294967295;
	add.s64 	%rd7109, %rd7107, %rd7108;
	add.s64 	%rd7110, %rd7109, %rd7081;
	shr.u64 	%rd7111, %rd7110, 32;
	and.b64  	%rd7112, %rd7087, 4294967295;
	mul.wide.u32 	%rd7113, %r5843, %r5843;
	add.s64 	%rd7114, %rd7111, %rd7112;
	add.s64 	%rd7115, %rd7114, %rd7113;
	shr.u64 	%rd7116, %rd7115, 32;
	mul.wide.u32 	%rd7117, %r5844, %r5843;
	add.s64 	%rd7118, %rd7116, %rd7088;
	add.s64 	%rd7119, %rd7118, %rd7117;
	shr.u64 	%rd7120, %rd7119, 32;
	and.b64  	%rd7121, %rd7094, 4294967295;
	add.s64 	%rd7122, %rd6911, %rd7121;
	shr.u64 	%rd7123, %rd7122, 32;
	and.b64  	%rd7124, %rd7098, 4294967295;
	add.s64 	%rd7125, %rd7123, %rd7124;
	add.s64 	%rd7126, %rd7125, %rd6947;
	shr.u64 	%rd7127, %rd7126, 32;
	and.b64  	%rd7128, %rd7102, 4294967295;
	add.s64 	%rd7129, %rd7127, %rd7128;
	add.s64 	%rd7130, %rd7129, %rd6983;
	shr.u64 	%rd7131, %rd7130, 32;
	and.b64  	%rd7132, %rd7106, 4294967295;
	add.s64 	%rd7133, %rd7131, %rd7132;
	add.s64 	%rd7134, %rd7133, %rd7018;
	shr.u64 	%rd7135, %rd7134, 32;
	and.b64  	%rd7136, %rd7110, 4294967295;
	add.s64 	%rd7137, %rd7135, %rd7136;
	add.s64 	%rd7138, %rd7137, %rd7052;
	shr.u64 	%rd7139, %rd7138, 32;
	and.b64  	%rd7140, %rd7115, 4294967295;
	add.s64 	%rd7141, %rd7139, %rd7140;
	add.s64 	%rd7142, %rd7141, %rd7085;
	shr.u64 	%rd7143, %rd7142, 32;
	and.b64  	%rd7144, %rd7119, 4294967295;
	add.s64 	%rd7145, %rd7143, %rd7144;
	add.s64 	%rd7146, %rd7145, %rd7117;
	shr.u64 	%rd7147, %rd7146, 32;
	mul.wide.u32 	%rd7148, %r5844, %r5844;
	add.s64 	%rd7149, %rd7147, %rd7120;
	add.s64 	%rd7150, %rd7149, %rd7148;
	shr.u64 	%rd7151, %rd7150, 32;
	{ .reg .b32 tmp; mov.b64 {tmp, %r3807}, %rd7150; }
	and.b64  	%rd7152, %rd7126, 4294967295;
	mul.lo.s64 	%rd7153, %rd7152, 977;
	and.b64  	%rd7154, %rd6891, 4294967293;
	and.b64  	%rd7155, %rd7153, 4294967295;
	add.s64 	%rd13008, %rd7155, %rd7154;
	shr.u64 	%rd7156, %rd7153, 32;
	shr.u64 	%rd7157, %rd13008, 32;
	add.s64 	%rd7158, %rd7157, %rd7156;
	and.b64  	%rd7159, %rd7130, 4294967295;
	mul.lo.s64 	%rd7160, %rd7159, 977;
	and.b64  	%rd7161, %rd6915, 4294967295;
	and.b64  	%rd7162, %rd7160, 4294967295;
	add.s64 	%rd7163, %rd7158, %rd7161;
	add.s64 	%rd7164, %rd7163, %rd7162;
	add.s64 	%rd13009, %rd7164, %rd7152;
	shr.u64 	%rd7165, %rd7160, 32;
	shr.u64 	%rd7166, %rd13009, 32;
	add.s64 	%rd7167, %rd7166, %rd7165;
	and.b64  	%rd7168, %rd7134, 4294967295;
	mul.lo.s64 	%rd7169, %rd7168, 977;
	and.b64  	%rd7170, %rd6952, 4294967295;
	and.b64  	%rd7171, %rd7169, 4294967295;
	add.s64 	%rd7172, %rd7167, %rd7170;
	add.s64 	%rd7173, %rd7172, %rd7171;
	add.s64 	%rd13010, %rd7173, %rd7159;
	shr.u64 	%rd7174, %rd7169, 32;
	shr.u64 	%rd7175, %rd13010, 32;
	add.s64 	%rd7176, %rd7175, %rd7174;
	and.b64  	%rd7177, %rd7138, 4294967295;
	mul.lo.s64 	%rd7178, %rd7177, 977;
	and.b64  	%rd7179, %rd6988, 4294967295;
	and.b64  	%rd7180, %rd7178, 4294967295;
	add.s64 	%rd7181, %rd7176, %rd7179;
	add.s64 	%rd7182, %rd7181, %rd7180;
	add.s64 	%rd13011, %rd7182, %rd7168;
	shr.u64 	%rd7183, %rd7178, 32;
	shr.u64 	%rd7184, %rd13011, 32;
	add.s64 	%rd7185, %rd7184, %rd7183;
	and.b64  	%rd7186, %rd7142, 4294967295;
	mul.lo.s64 	%rd7187, %rd7186, 977;
	and.b64  	%rd7188, %rd7023, 4294967295;
	and.b64  	%rd7189, %rd7187, 4294967295;
	add.s64 	%rd7190, %rd7185, %rd7188;
	add.s64 	%rd7191, %rd7190, %rd7189;
	add.s64 	%rd13012, %rd7191, %rd7177;
	shr.u64 	%rd7192, %rd7187, 32;
	shr.u64 	%rd7193, %rd13012, 32;
	add.s64 	%rd7194, %rd7193, %rd7192;
	and.b64  	%rd7195, %rd7146, 4294967295;
	mul.lo.s64 	%rd7196, %rd7195, 977;
	and.b64  	%rd7197, %rd7057, 4294967295;
	and.b64  	%rd7198, %rd7196, 4294967295;
	add.s64 	%rd7199, %rd7194, %rd7197;
	add.s64 	%rd7200, %rd7199, %rd7198;
	add.s64 	%rd13013, %rd7200, %rd7186;
	shr.u64 	%rd7201, %rd7196, 32;
	shr.u64 	%rd7202, %rd13013, 32;
	add.s64 	%rd7203, %rd7202, %rd7201;
	and.b64  	%rd7204, %rd7150, 4294967295;
	mul.lo.s64 	%rd7205, %rd7204, 977;
	and.b64  	%rd7206, %rd7090, 4294967295;
	and.b64  	%rd7207, %rd7205, 4294967295;
	add.s64 	%rd7208, %rd7203, %rd7206;
	add.s64 	%rd7209, %rd7208, %rd7207;
	add.s64 	%rd13014, %rd7209, %rd7195;
	shr.u64 	%rd7210, %rd7205, 32;
	shr.u64 	%rd7211, %rd13014, 32;
	add.s64 	%rd7212, %rd7211, %rd7210;
	mul.lo.s64 	%rd7213, %rd7151, 977;
	and.b64  	%rd7214, %rd7122, 4294967295;
	and.b64  	%rd7215, %rd7213, 4294967295;
	add.s64 	%rd7216, %rd7212, %rd7214;
	add.s64 	%rd7217, %rd7216, %rd7215;
	add.s64 	%rd13015, %rd7217, %rd7204;
	shr.u64 	%rd7218, %rd7213, 32;
	shr.u64 	%rd7219, %rd13015, 32;
	cvt.u32.u64 	%r3808, %rd7219;
	cvt.u32.u64 	%r3809, %rd7218;
	add.s32 	%r3810, %r3808, %r3809;
	add.s32 	%r1152, %r3810, %r3807;
	setp.eq.s32 	%p1092, %r1152, 0;
	mov.pred 	%p2172, 0;
	@%p1092 bra 	$L__BB0_856;
	cvt.u64.u32 	%rd7220, %r1152;
	mul.wide.u32 	%rd7221, %r1152, 977;
	shr.u64 	%rd7222, %rd7221, 32;
	and.b64  	%rd7223, %rd13008, 4294967295;
	and.b64  	%rd7224, %rd7221, 4294967295;
	add.s64 	%rd13008, %rd7224, %rd7223;
	shr.u64 	%rd7225, %rd13008, 32;
	and.b64  	%rd7226, %rd13009, 4294967295;
	add.s64 	%rd7227, %rd7222, %rd7226;
	add.s64 	%rd7228, %rd7227, %rd7220;
	add.s64 	%rd13009, %rd7228, %rd7225;
	setp.lt.u64 	%p1094, %rd13009, 4294967296;
	@%p1094 bra 	$L__BB0_856;
	shr.u64 	%rd7229, %rd13009, 32;
	and.b64  	%rd7230, %rd13010, 4294967295;
	add.s64 	%rd13010, %rd7229, %rd7230;
	setp.lt.u64 	%p1096, %rd13010, 4294967296;
	@%p1096 bra 	$L__BB0_856;
	shr.u64 	%rd7231, %rd13010, 32;
	and.b64  	%rd7232, %rd13011, 4294967295;
	add.s64 	%rd13011, %rd7231, %rd7232;
	setp.lt.u64 	%p1098, %rd13011, 4294967296;
	@%p1098 bra 	$L__BB0_856;
	shr.u64 	%rd7234, %rd13011, 32;
	and.b64  	%rd7235, %rd13012, 4294967295;
	add.s64 	%rd13012, %rd7234, %rd7235;
	setp.lt.u64 	%p1100, %rd13012, 4294967296;
	mov.b64 	%rd13011, 4294967296;
	@%p1100 bra 	$L__BB0_856;
	shr.u64 	%rd7237, %rd13012, 32;
	and.b64  	%rd7238, %rd13013, 4294967295;
	add.s64 	%rd13013, %rd7237, %rd7238;
	setp.lt.u64 	%p1102, %rd13013, 4294967296;
	mov.b64 	%rd13011, 4294967296;
	mov.u64 	%rd13012, %rd13011;
	@%p1102 bra 	$L__BB0_856;
	shr.u64 	%rd7240, %rd13013, 32;
	and.b64  	%rd7241, %rd13014, 4294967295;
	add.s64 	%rd13014, %rd7240, %rd7241;
	setp.lt.u64 	%p1104, %rd13014, 4294967296;
	mov.b64 	%rd13011, 4294967296;
	mov.u64 	%rd13013, %rd13011;
	@%p1104 bra 	$L__BB0_856;
	shr.u64 	%rd7243, %rd13014, 32;
	and.b64  	%rd7244, %rd13015, 4294967295;
	add.s64 	%rd7245, %rd7243, %rd7244;
	setp.gt.u64 	%p2172, %rd7245, 4294967295;
	min.u64 	%rd13015, %rd7245, 4294967296;
	mov.b64 	%rd13011, 4294967296;
	mov.u64 	%rd13012, %rd13011;
	mov.u64 	%rd13014, %rd13011;
$L__BB0_856:
	ld.const.u32 	%r1157, [const_p+16];
	ld.const.u32 	%r1158, [const_p+12];
	ld.const.u32 	%r1159, [const_p];
	cvt.u32.u64 	%r5868, %rd13015;
	cvt.u32.u64 	%r5867, %rd13014;
	cvt.u32.u64 	%r5866, %rd13013;
	cvt.u32.u64 	%r5865, %rd13012;
	cvt.u32.u64 	%r5864, %rd13011;
	cvt.u32.u64 	%r5863, %rd13010;
	cvt.u32.u64 	%r5862, %rd13009;
	cvt.u32.u64 	%r5861, %rd13008;
	ld.const.u32 	%r3811, [const_p+28];
	setp.lt.u32 	%p1105, %r3811, %r5868;
	or.pred  	%p1106, %p2172, %p1105;
	@%p1106 bra 	$L__BB0_870;
	setp.gt.u32 	%p1107, %r3811, %r5868;
	@%p1107 bra 	$L__BB0_871;
	setp.lt.u32 	%p1108, %r81, %r5867;
	@%p1108 bra 	$L__BB0_870;
	setp.gt.u32 	%p1109, %r81, %r5867;
	@%p1109 bra 	$L__BB0_871;
	setp.lt.u32 	%p1110, %r180, %r5866;
	@%p1110 bra 	$L__BB0_870;
	setp.gt.u32 	%p1111, %r180, %r5866;
	@%p1111 bra 	$L__BB0_871;
	setp.lt.u32 	%p1112, %r1157, %r5865;
	@%p1112 bra 	$L__BB0_870;
	setp.gt.u32 	%p1113, %r1157, %r5865;
	@%p1113 bra 	$L__BB0_871;
	setp.lt.u32 	%p1114, %r1158, %r5864;
	@%p1114 bra 	$L__BB0_870;
	setp.gt.u32 	%p1115, %r1158, %r5864;
	@%p1115 bra 	$L__BB0_871;
	setp.lt.u32 	%p1116, %r79, %r5863;
	@%p1116 bra 	$L__BB0_870;
	setp.gt.u32 	%p1117, %r79, %r5863;
	@%p1117 bra 	$L__BB0_871;
	setp.lt.u32 	%p1118, %r80, %r5862;
	@%p1118 bra 	$L__BB0_870;
	setp.gt.u32 	%p1119, %r80, %r5862;
	setp.gt.u32 	%p1120, %r1159, %r5861;
	or.pred  	%p1121, %p1119, %p1120;
	@%p1121 bra 	$L__BB0_871;
$L__BB0_870:
	// begin inline asm
	sub.cc.u32 %r5861, %r5861, %r1159;
	subc.cc.u32 %r5862, %r5862, %r80;
	subc.cc.u32 %r5863, %r5863, %r79;
	subc.cc.u32 %r5864, %r5864, %r1158;
	subc.cc.u32 %r5865, %r5865, %r1157;
	subc.cc.u32 %r5866, %r5866, %r180;
	subc.cc.u32 %r5867, %r5867, %r81;
	subc.u32 %r5868, %r5868, %r3811;
	
	// end inline asm
$L__BB0_871:
	setp.gt.u32 	%p1122, %r5868, %r3811;
	@%p1122 bra 	$L__BB0_884;
	bra.uni 	$L__BB0_885;
$L__BB0_872:
	setp.gt.u32 	%p1124, %r5867, %r81;
	@%p1124 bra 	$L__BB0_884;
	setp.lt.u32 	%p1125, %r5867, %r81;
	@%p1125 bra 	$L__BB0_886;
	setp.gt.u32 	%p1126, %r5866, %r180;
	@%p1126 bra 	$L__BB0_884;
	setp.lt.u32 	%p1127, %r5866, %r180;
	@%p1127 bra 	$L__BB0_886;
	setp.gt.u32 	%p1128, %r5865, %r1157;
	@%p1128 bra 	$L__BB0_884;
	setp.lt.u32 	%p1129, %r5865, %r1157;
	@%p1129 bra 	$L__BB0_886;
	setp.gt.u32 	%p1130, %r5864, %r1158;
	@%p1130 bra 	$L__BB0_884;
	setp.lt.u32 	%p1131, %r5864, %r1158;
	@%p1131 bra 	$L__BB0_886;
	setp.gt.u32 	%p1132, %r5863, %r79;
	@%p1132 bra 	$L__BB0_884;
	setp.lt.u32 	%p1133, %r5863, %r79;
	@%p1133 bra 	$L__BB0_886;
	setp.gt.u32 	%p1134, %r5862, %r80;
	@%p1134 bra 	$L__BB0_884;
	setp.lt.u32 	%p1135, %r5862, %r80;
	setp.lt.u32 	%p1136, %r5861, %r1159;
	or.pred  	%p1137, %p1135, %p1136;
	@%p1137 bra 	$L__BB0_886;
$L__BB0_884:
	// begin inline asm
	sub.cc.u32 %r5861, %r5861, %r1159;
	subc.cc.u32 %r5862, %r5862, %r80;
	subc.cc.u32 %r5863, %r5863, %r79;
	subc.cc.u32 %r5864, %r5864, %r1158;
	subc.cc.u32 %r5865, %r5865, %r1157;
	subc.cc.u32 %r5866, %r5866, %r180;
	subc.cc.u32 %r5867, %r5867, %r81;
	subc.u32 %r5868, %r5868, %r3811;
	
	// end inline asm
	bra.uni 	$L__BB0_886;
$L__BB0_885:
	setp.lt.u32 	%p1123, %r5868, %r3811;
	@%p1123 bra 	$L__BB0_886;
	bra.uni 	$L__BB0_872;
$L__BB0_886:
	mul.wide.u32 	%rd7247, %r5837, %r5861;
	shr.u64 	%rd7248, %rd7247, 32;
	mul.wide.u32 	%rd7249, %r5838, %r5861;
	add.s64 	%rd7250, %rd7248, %rd7249;
	shr.u64 	%rd7251, %rd7250, 32;
	mul.wide.u32 	%rd7252, %r5839, %r5861;
	add.s64 	%rd7253, %rd7251, %rd7252;
	shr.u64 	%rd7254, %rd7253, 32;
	mul.wide.u32 	%rd7255, %r5840, %r5861;
	add.s64 	%rd7256, %rd7254, %rd7255;
	shr.u64 	%rd7257, %rd7256, 32;
	mul.wide.u32 	%rd7258, %r5841, %r5861;
	add.s64 	%rd7259, %rd7257, %rd7258;
	shr.u64 	%rd7260, %rd7259, 32;
	mul.wide.u32 	%rd7261, %r5842, %r5861;
	add.s64 	%rd7262, %rd7260, %rd7261;
	shr.u64 	%rd7263, %rd7262, 32;
	mul.wide.u32 	%rd7264, %r5843, %r5861;
	add.s64 	%rd7265, %rd7263, %rd7264;
	shr.u64 	%rd7266, %rd7265, 32;
	mul.wide.u32 	%rd7267, %r5844, %r5861;
	add.s64 	%rd7268, %rd7266, %rd7267;
	shr.u64 	%rd7269, %rd7268, 32;
	and.b64  	%rd7270, %rd7250, 4294967295;
	mul.wide.u32 	%rd7271, %r5837, %r5862;
	add.s64 	%rd7272, %rd7271, %rd7270;
	shr.u64 	%rd7273, %rd7272, 32;
	and.b64  	%rd7274, %rd7253, 4294967295;
	mul.wide.u32 	%rd7275, %r5838, %r5862;
	add.s64 	%rd7276, %rd7273, %rd7274;
	add.s64 	%rd7277, %rd7276, %rd7275;
	shr.u64 	%rd7278, %rd7277, 32;
	and.b64  	%rd7279, %rd7256, 4294967295;
	mul.wide.u32 	%rd7280, %r5839, %r5862;
	add.s64 	%rd7281, %rd7278, %rd7279;
	add.s64 	%rd7282, %rd7281, %rd7280;
	shr.u64 	%rd7283, %rd7282, 32;
	and.b64  	%rd7284, %rd7259, 4294967295;
	mul.wide.u32 	%rd7285, %r5840, %r5862;
	add.s64 	%rd7286, %rd7283, %rd7284;
	add.s64 	%rd7287, %rd7286, %rd7285;
	shr.u64 	%rd7288, %rd7287, 32;
	and.b64  	%rd7289, %rd7262, 4294967295;
	mul.wide.u32 	%rd7290, %r5841, %r5862;
	add.s64 	%rd7291, %rd7288, %rd7289;
	add.s64 	%rd7292, %rd7291, %rd7290;
	shr.u64 	%rd7293, %rd7292, 32;
	and.b64  	%rd7294, %rd7265, 4294967295;
	mul.wide.u32 	%rd7295, %r5842, %r5862;
	add.s64 	%rd7296, %rd7293, %rd7294;
	add.s64 	%rd7297, %rd7296, %rd7295;
	shr.u64 	%rd7298, %rd7297, 32;
	and.b64  	%rd7299, %rd7268, 4294967295;
	mul.wide.u32 	%rd7300, %r5843, %r5862;
	add.s64 	%rd7301, %rd7298, %rd7299;
	add.s64 	%rd7302, %rd7301, %rd7300;
	shr.u64 	%rd7303, %rd7302, 32;
	mul.wide.u32 	%rd7304, %r5844, %r5862;
	add.s64 	%rd7305, %rd7303, %rd7269;
	add.s64 	%rd7306, %rd7305, %rd7304;
	shr.u64 	%rd7307, %rd7306, 32;
	and.b64  	%rd7308, %rd7277, 4294967295;
	mul.wide.u32 	%rd7309, %r5837, %r5863;
	add.s64 	%rd7310, %rd7309, %rd7308;
	shr.u64 	%rd7311, %rd7310, 32;
	and.b64  	%rd7312, %rd7282, 4294967295;
	mul.wide.u32 	%rd7313, %r5838, %r5863;
	add.s64 	%rd7314, %rd7311, %rd7312;
	add.s64 	%rd7315, %rd7314, %rd7313;
	shr.u64 	%rd7316, %rd7315, 32;
	and.b64  	%rd7317, %rd7287, 4294967295;
	mul.wide.u32 	%rd7318, %r5839, %r5863;
	add.s64 	%rd7319, %rd7316, %rd7317;
	add.s64 	%rd7320, %rd7319, %rd7318;
	shr.u64 	%rd7321, %rd7320, 32;
	and.b64  	%rd7322, %rd7292, 4294967295;
	mul.wide.u32 	%rd7323, %r5840, %r5863;
	add.s64 	%rd7324, %rd7321, %rd7322;
	add.s64 	%rd7325, %rd7324, %rd7323;
	shr.u64 	%rd7326, %rd7325, 32;
	and.b64  	%rd7327, %rd7297, 4294967295;
	mul.wide.u32 	%rd7328, %r5841, %r5863;
	add.s64 	%rd7329, %rd7326, %rd7327;
	add.s64 	%rd7330, %rd7329, %rd7328;
	shr.u64 	%rd7331, %rd7330, 32;
	and.b64  	%rd7332, %rd7302, 4294967295;
	mul.wide.u32 	%rd7333, %r5842, %r5863;
	add.s64 	%rd7334, %rd7331, %rd7332;
	add.s64 	%rd7335, %rd7334, %rd7333;
	shr.u64 	%rd7336, %rd7335, 32;
	and.b64  	%rd7337, %rd7306, 4294967295;
	mul.wide.u32 	%rd7338, %r5843, %r5863;
	add.s64 	%rd7339, %rd7336, %rd7337;
	add.s64 	%rd7340, %rd7339, %rd7338;
	shr.u64 	%rd7341, %rd7340, 32;
	mul.wide.u32 	%rd7342, %r5844, %r5863;
	add.s64 	%rd7343, %rd7341, %rd7307;
	add.s64 	%rd7344, %rd7343, %rd7342;
	shr.u64 	%rd7345, %rd7344, 32;
	and.b64  	%rd7346, %rd7315, 4294967295;
	mul.wide.u32 	%rd7347, %r5837, %r5864;
	add.s64 	%rd7348, %rd7347, %rd7346;
	shr.u64 	%rd7349, %rd7348, 32;
	and.b64  	%rd7350, %rd7320, 4294967295;
	mul.wide.u32 	%rd7351, %r5838, %r5864;
	add.s64 	%rd7352, %rd7349, %rd7350;
	add.s64 	%rd7353, %rd7352, %rd7351;
	shr.u64 	%rd7354, %rd7353, 32;
	and.b64  	%rd7355, %rd7325, 4294967295;
	mul.wide.u32 	%rd7356, %r5839, %r5864;
	add.s64 	%rd7357, %rd7354, %rd7355;
	add.s64 	%rd7358, %rd7357, %rd7356;
	shr.u64 	%rd7359, %rd7358, 32;
	and.b64  	%rd7360, %rd7330, 4294967295;
	mul.wide.u32 	%rd7361, %r5840, %r5864;
	add.s64 	%rd7362, %rd7359, %rd7360;
	add.s64 	%rd7363, %rd7362, %rd7361;
	shr.u64 	%rd7364, %rd7363, 32;
	and.b64  	%rd7365, %rd7335, 4294967295;
	mul.wide.u32 	%rd7366, %r5841, %r5864;
	add.s64 	%rd7367, %rd7364, %rd7365;
	add.s64 	%rd7368, %rd7367, %rd7366;
	shr.u64 	%rd7369, %rd7368, 32;
	and.b64  	%rd7370, %rd7340, 4294967295;
	mul.wide.u32 	%rd7371, %r5842, %r5864;
	add.s64 	%rd7372, %rd7369, %rd7370;
	add.s64 	%rd7373, %rd7372, %rd7371;
	shr.u64 	%rd7374, %rd7373, 32;
	and.b64  	%rd7375, %rd7344, 4294967295;
	mul.wide.u32 	%rd7376, %r5843, %r5864;
	add.s64 	%rd7377, %rd7374, %rd7375;
	add.s64 	%rd7378, %rd7377, %rd7376;
	shr.u64 	%rd7379, %rd7378, 32;
	mul.wide.u32 	%rd7380, %r5844, %r5864;
	add.s64 	%rd7381, %rd7379, %rd7345;
	add.s64 	%rd7382, %rd7381, %rd7380;
	shr.u64 	%rd7383, %rd7382, 32;
	and.b64  	%rd7384, %rd7353, 4294967295;
	mul.wide.u32 	%rd7385, %r5837, %r5865;
	add.s64 	%rd7386, %rd7385, %rd7384;
	shr.u64 	%rd7387, %rd7386, 32;
	and.b64  	%rd7388, %rd7358, 4294967295;
	mul.wide.u32 	%rd7389, %r5838, %r5865;
	add.s64 	%rd7390, %rd7387, %rd7388;
	add.s64 	%rd7391, %rd7390, %rd7389;
	shr.u64 	%rd7392, %rd7391, 32;
	and.b64  	%rd7393, %rd7363, 4294967295;
	mul.wide.u32 	%rd7394, %r5839, %r5865;
	add.s64 	%rd7395, %rd7392, %rd7393;
	add.s64 	%rd7396, %rd7395, %rd7394;
	shr.u64 	%rd7397, %rd7396, 32;
	and.b64  	%rd7398, %rd7368, 4294967295;
	mul.wide.u32 	%rd7399, %r5840, %r5865;
	add.s64 	%rd7400, %rd7397, %rd7398;
	add.s64 	%rd7401, %rd7400, %rd7399;
	shr.u64 	%rd7402, %rd7401, 32;
	and.b64  	%rd7403, %rd7373, 4294967295;
	mul.wide.u32 	%rd7404, %r5841, %r5865;
	add.s64 	%rd7405, %rd7402, %rd7403;
	add.s64 	%rd7406, %rd7405, %rd7404;
	shr.u64 	%rd7407, %rd7406, 32;
	and.b64  	%rd7408, %rd7378, 4294967295;
	mul.wide.u32 	%rd7409, %r5842, %r5865;
	add.s64 	%rd7410, %rd7407, %rd7408;
	add.s64 	%rd7411, %rd7410, %rd7409;
	shr.u64 	%rd7412, %rd7411, 32;
	and.b64  	%rd7413, %rd7382, 4294967295;
	mul.wide.u32 	%rd7414, %r5843, %r5865;
	add.s64 	%rd7415, %rd7412, %rd7413;
	add.s64 	%rd7416, %rd7415, %rd7414;
	shr.u64 	%rd7417, %rd7416, 32;
	mul.wide.u32 	%rd7418, %r5844, %r5865;
	add.s64 	%rd7419, %rd7417, %rd7383;
	add.s64 	%rd7420, %rd7419, %rd7418;
	shr.u64 	%rd7421, %rd7420, 32;
	and.b64  	%rd7422, %rd7391, 4294967295;
	mul.wide.u32 	%rd7423, %r5837, %r5866;
	add.s64 	%rd7424, %rd7423, %rd7422;
	shr.u64 	%rd7425, %rd7424, 32;
	and.b64  	%rd7426, %rd7396, 4294967295;
	mul.wide.u32 	%rd7427, %r5838, %r5866;
	add.s64 	%rd7428, %rd7425, %rd7426;
	add.s64 	%rd7429, %rd7428, %rd7427;
	shr.u64 	%rd7430, %rd7429, 32;
	and.b64  	%rd7431, %rd7401, 4294967295;
	mul.wide.u32 	%rd7432, %r5839, %r5866;
	add.s64 	%rd7433, %rd7430, %rd7431;
	add.s64 	%rd7434, %rd7433, %rd7432;
	shr.u64 	%rd7435, %rd7434, 32;
	and.b64  	%rd7436, %rd7406, 4294967295;
	mul.wide.u32 	%rd7437, %r5840, %r5866;
	add.s64 	%rd7438, %rd7435, %rd7436;
	add.s64 	%rd7439, %rd7438, %rd7437;
	shr.u64 	%rd7440, %rd7439, 32;
	and.b64  	%rd7441, %rd7411, 4294967295;
	mul.wide.u32 	%rd7442, %r5841, %r5866;
	add.s64 	%rd7443, %rd7440, %rd7441;
	add.s64 	%rd7444, %rd7443, %rd7442;
	shr.u64 	%rd7445, %rd7444, 32;
	and.b64  	%rd7446, %rd7416, 4294967295;
	mul.wide.u32 	%rd7447, %r5842, %r5866;
	add.s64 	%rd7448, %rd7445, %rd7446;
	add.s64 	%rd7449, %rd7448, %rd7447;
	shr.u64 	%rd7450, %rd7449, 32;
	and.b64  	%rd7451, %rd7420, 4294967295;
	mul.wide.u32 	%rd7452, %r5843, %r5866;
	add.s64 	%rd7453, %rd7450, %rd7451;
	add.s64 	%rd7454, %rd7453, %rd7452;
	shr.u64 	%rd7455, %rd7454, 32;
	mul.wide.u32 	%rd7456, %r5844, %r5866;
	add.s64 	%rd7457, %rd7455, %rd7421;
	add.s64 	%rd7458, %rd7457, %rd7456;
	shr.u64 	%rd7459, %rd7458, 32;
	and.b64  	%rd7460, %rd7429, 4294967295;
	mul.wide.u32 	%rd7461, %r5837, %r5867;
	add.s64 	%rd7462, %rd7461, %rd7460;
	shr.u64 	%rd7463, %rd7462, 32;
	and.b64  	%rd7464, %rd7434, 4294967295;
	mul.wide.u32 	%rd7465, %r5838, %r5867;
	add.s64 	%rd7466, %rd7463, %rd7464;
	add.s64 	%rd7467, %rd7466, %rd7465;
	shr.u64 	%rd7468, %rd7467, 32;
	and.b64  	%rd7469, %rd7439, 4294967295;
	mul.wide.u32 	%rd7470, %r5839, %r5867;
	add.s64 	%rd7471, %rd7468, %rd7469;
	add.s64 	%rd7472, %rd7471, %rd7470;
	shr.u64 	%rd7473, %rd7472, 32;
	and.b64  	%rd7474, %rd7444, 4294967295;
	mul.wide.u32 	%rd7475, %r5840, %r5867;
	add.s64 	%rd7476, %rd7473, %rd7474;
	add.s64 	%rd7477, %rd7476, %rd7475;
	shr.u64 	%rd7478, %rd7477, 32;
	and.b64  	%rd7479, %rd7449, 4294967295;
	mul.wide.u32 	%rd7480, %r5841, %r5867;
	add.s64 	%rd7481, %rd7478, %rd7479;
	add.s64 	%rd7482, %rd7481, %rd7480;
	shr.u64 	%rd7483, %rd7482, 32;
	and.b64  	%rd7484, %rd7454, 4294967295;
	mul.wide.u32 	%rd7485, %r5842, %r5867;
	add.s64 	%rd7486, %rd7483, %rd7484;
	add.s64 	%rd7487, %rd7486, %rd7485;
	shr.u64 	%rd7488, %rd7487, 32;
	and.b64  	%rd7489, %rd7458, 4294967295;
	mul.wide.u32 	%rd7490, %r5843, %r5867;
	add.s64 	%rd7491, %rd7488, %rd7489;
	add.s64 	%rd7492, %rd7491, %rd7490;
	shr.u64 	%rd7493, %rd7492, 32;
	mul.wide.u32 	%rd7494, %r5844, %r5867;
	add.s64 	%rd7495, %rd7493, %rd7459;
	add.s64 	%rd7496, %rd7495, %rd7494;
	shr.u64 	%rd7497, %rd7496, 32;
	and.b64  	%rd7498, %rd7467, 4294967295;
	mul.wide.u32 	%rd7499, %r5837, %r5868;
	add.s64 	%rd7500, %rd7499, %rd7498;
	shr.u64 	%rd7501, %rd7500, 32;
	and.b64  	%rd7502, %rd7472, 4294967295;
	mul.wide.u32 	%rd7503, %r5838, %r5868;
	add.s64 	%rd7504, %rd7501, %rd7502;
	add.s64 	%rd7505, %rd7504, %rd7503;
	shr.u64 	%rd7506, %rd7505, 32;
	and.b64  	%rd7507, %rd7477, 4294967295;
	mul.wide.u32 	%rd7508, %r5839, %r5868;
	add.s64 	%rd7509, %rd7506, %rd7507;
	add.s64 	%rd7510, %rd7509, %rd7508;
	shr.u64 	%rd7511, %rd7510, 32;
	and.b64  	%rd7512, %rd7482, 4294967295;
	mul.wide.u32 	%rd7513, %r5840, %r5868;
	add.s64 	%rd7514, %rd7511, %rd7512;
	add.s64 	%rd7515, %rd7514, %rd7513;
	shr.u64 	%rd7516, %rd7515, 32;
	and.b64  	%rd7517, %rd7487, 4294967295;
	mul.wide.u32 	%rd7518, %r5841, %r5868;
	add.s64 	%rd7519, %rd7516, %rd7517;
	add.s64 	%rd7520, %rd7519, %rd7518;
	shr.u64 	%rd7521, %rd7520, 32;
	and.b64  	%rd7522, %rd7492, 4294967295;
	mul.wide.u32 	%rd7523, %r5842, %r5868;
	add.s64 	%rd7524, %rd7521, %rd7522;
	add.s64 	%rd7525, %rd7524, %rd7523;
	shr.u64 	%rd7526, %rd7525, 32;
	and.b64  	%rd7527, %rd7496, 4294967295;
	mul.wide.u32 	%rd7528, %r5843, %r5868;
	add.s64 	%rd7529, %rd7526, %rd7527;
	add.s64 	%rd7530, %rd7529, %rd7528;
	shr.u64 	%rd7531, %rd7530, 32;
	mul.wide.u32 	%rd7532, %r5844, %r5868;
	add.s64 	%rd7533, %rd7531, %rd7497;
	add.s64 	%rd7534, %rd7533, %rd7532;
	shr.u64 	%rd7535, %rd7534, 32;
	{ .reg .b32 tmp; mov.b64 {tmp, %r3860}, %rd7534; }
	and.b64  	%rd7536, %rd7505, 4294967295;
	mul.lo.s64 	%rd7537, %rd7536, 977;
	and.b64  	%rd7538, %rd7247, 4294967295;
	and.b64  	%rd7539, %rd7537, 4294967295;
	add.s64 	%rd13016, %rd7539, %rd7538;
	shr.u64 	%rd7540, %rd7537, 32;
	shr.u64 	%rd7541, %rd13016, 32;
	add.s64 	%rd7542, %rd7541, %rd7540;
	and.b64  	%rd7543, %rd7510, 4294967295;
	mul.lo.s64 	%rd7544, %rd7543, 977;
	and.b64  	%rd7545, %rd7272, 4294967295;
	and.b64  	%rd7546, %rd7544, 4294967295;
	add.s64 	%rd7547, %rd7542, %rd7545;
	add.s64 	%rd7548, %rd7547, %rd7546;
	add.s64 	%rd13017, %rd7548, %rd7536;
	shr.u64 	%rd7549, %rd7544, 32;
	shr.u64 	%rd7550, %rd13017, 32;
	add.s64 	%rd7551, %rd7550, %rd7549;
	and.b64  	%rd7552, %rd7515, 4294967295;
	mul.lo.s64 	%rd7553, %rd7552, 977;
	and.b64  	%rd7554, %rd7310, 4294967295;
	and.b64  	%rd7555, %rd7553, 4294967295;
	add.s64 	%rd7556, %rd7551, %rd7554;
	add.s64 	%rd7557, %rd7556, %rd7555;
	add.s64 	%rd13018, %rd7557, %rd7543;
	shr.u64 	%rd7558, %rd7553, 32;
	shr.u64 	%rd7559, %rd13018, 32;
	add.s64 	%rd7560, %rd7559, %rd7558;
	and.b64  	%rd7561, %rd7520, 4294967295;
	mul.lo.s64 	%rd7562, %rd7561, 977;
	and.b64  	%rd7563, %rd7348, 4294967295;
	and.b64  	%rd7564, %rd7562, 4294967295;
	add.s64 	%rd7565, %rd7560, %rd7563;
	add.s64 	%rd7566, %rd7565, %rd7564;
	add.s64 	%rd13019, %rd7566, %rd7552;
	shr.u64 	%rd7567, %rd7562, 32;
	shr.u64 	%rd7568, %rd13019, 32;
	add.s64 	%rd7569, %rd7568, %rd7567;
	and.b64  	%rd7570, %rd7525, 4294967295;
	mul.lo.s64 	%rd7571, %rd7570, 977;
	and.b64  	%rd7572, %rd7386, 4294967295;
	and.b64  	%rd7573, %rd7571, 4294967295;
	add.s64 	%rd7574, %rd7569, %rd7572;
	add.s64 	%rd7575, %rd7574, %rd7573;
	add.s64 	%rd13020, %rd7575, %rd7561;
	shr.u64 	%rd7576, %rd7571, 32;
	shr.u64 	%rd7577, %rd13020, 32;
	add.s64 	%rd7578, %rd7577, %rd7576;
	and.b64  	%rd7579, %rd7530, 4294967295;
	mul.lo.s64 	%rd7580, %rd7579, 977;
	and.b64  	%rd7581, %rd7424, 4294967295;
	and.b64  	%rd7582, %rd7580, 4294967295;
	add.s64 	%rd7583, %rd7578, %rd7581;
	add.s64 	%rd7584, %rd7583, %rd7582;
	add.s64 	%rd13021, %rd7584, %rd7570;
	shr.u64 	%rd7585, %rd7580, 32;
	shr.u64 	%rd7586, %rd13021, 32;
	add.s64 	%rd7587, %rd7586, %rd7585;
	and.b64  	%rd7588, %rd7534, 4294967295;
	mul.lo.s64 	%rd7589, %rd7588, 977;
	and.b64  	%rd7590, %rd7462, 4294967295;
	and.b64  	%rd7591, %rd7589, 4294967295;
	add.s64 	%rd7592, %rd7587, %rd7590;
	add.s64 	%rd7593, %rd7592, %rd7591;
	add.s64 	%rd13022, %rd7593, %rd7579;
	shr.u64 	%rd7594, %rd7589, 32;
	shr.u64 	%rd7595, %rd13022, 32;
	add.s64 	%rd7596, %rd7595, %rd7594;
	mul.lo.s64 	%rd7597, %rd7535, 977;
	and.b64  	%rd7598, %rd7500, 4294967295;
	and.b64  	%rd7599, %rd7597, 4294967295;
	add.s64 	%rd7600, %rd7596, %rd7598;
	add.s64 	%rd7601, %rd7600, %rd7599;
	add.s64 	%rd13023, %rd7601, %rd7588;
	shr.u64 	%rd7602, %rd7597, 32;
	shr.u64 	%rd7603, %rd13023, 32;
	cvt.u32.u64 	%r3861, %rd7603;
	cvt.u32.u64 	%r3862, %rd7602;
	add.s32 	%r3863, %r3861, %r3862;
	add.s32 	%r1201, %r3863, %r3860;
	setp.eq.s32 	%p1139, %r1201, 0;
	mov.pred 	%p2173, 0;
	@%p1139 bra 	$L__BB0_894;
	cvt.u64.u32 	%rd7604, %r1201;
	mul.wide.u32 	%rd7605, %r1201, 977;
	shr.u64 	%rd7606, %rd7605, 32;
	and.b64  	%rd7607, %rd13016, 4294967295;
	and.b64  	%rd7608, %rd7605, 4294967295;
	add.s64 	%rd13016, %rd7608, %rd7607;
	shr.u64 	%rd7609, %rd13016, 32;
	and.b64  	%rd7610, %rd13017, 4294967295;
	add.s64 	%rd7611, %rd7606, %rd7610;
	add.s64 	%rd7612, %rd7611, %rd7604;
	add.s64 	%rd13017, %rd7612, %rd7609;
	setp.lt.u64 	%p1141, %rd13017, 4294967296;
	@%p1141 bra 	$L__BB0_894;
	shr.u64 	%rd7613, %rd13017, 32;
	and.b64  	%rd7614, %rd13018, 4294967295;
	add.s64 	%rd13018, %rd7613, %rd7614;
	setp.lt.u64 	%p1143, %rd13018, 4294967296;
	@%p1143 bra 	$L__BB0_894;
	shr.u64 	%rd7615, %rd13018, 32;
	and.b64  	%rd7616, %rd13019, 4294967295;
	add.s64 	%rd13019, %rd7615, %rd7616;
	setp.lt.u64 	%p1145, %rd13019, 4294967296;
	@%p1145 bra 	$L__BB0_894;
	shr.u64 	%rd7618, %rd13019, 32;
	and.b64  	%rd7619, %rd13020, 4294967295;
	add.s64 	%rd13020, %rd7618, %rd7619;
	setp.lt.u64 	%p1147, %rd13020, 4294967296;
	mov.b64 	%rd13019, 4294967296;
	@%p1147 bra 	$L__BB0_894;
	shr.u64 	%rd7621, %rd13020, 32;
	and.b64  	%rd7622, %rd13021, 4294967295;
	add.s64 	%rd13021, %rd7621, %rd7622;
	setp.lt.u64 	%p1149, %rd13021, 4294967296;
	mov.b64 	%rd13019, 4294967296;
	mov.u64 	%rd13020, %rd13019;
	@%p1149 bra 	$L__BB0_894;
	shr.u64 	%rd7624, %rd13021, 32;
	and.b64  	%rd7625, %rd13022, 4294967295;
	add.s64 	%rd13022, %rd7624, %rd7625;
	setp.lt.u64 	%p1151, %rd13022, 4294967296;
	mov.b64 	%rd13019, 4294967296;
	mov.u64 	%rd13021, %rd13019;
	@%p1151 bra 	$L__BB0_894;
	shr.u64 	%rd7627, %rd13022, 32;
	and.b64  	%rd7628, %rd13023, 4294967295;
	add.s64 	%rd7629, %rd7627, %rd7628;
	setp.gt.u64 	%p2173, %rd7629, 4294967295;
	min.u64 	%rd13023, %rd7629, 4294967296;
	mov.b64 	%rd13019, 4294967296;
	mov.u64 	%rd13020, %rd13019;
	mov.u64 	%rd13022, %rd13019;
$L__BB0_894:
	ld.const.u32 	%r1203, [const_p+4];
	ld.const.u32 	%r1204, [const_p+24];
	ld.const.u32 	%r1205, [const_p+20];
	cvt.u32.u64 	%r5884, %rd13023;
	cvt.u32.u64 	%r5883, %rd13022;
	cvt.u32.u64 	%r5882, %rd13021;
	cvt.u32.u64 	%r5881, %rd13020;
	cvt.u32.u64 	%r5880, %rd13019;
	cvt.u32.u64 	%r5879, %rd13018;
	cvt.u32.u64 	%r5878, %rd13017;
	cvt.u32.u64 	%r5877, %rd13016;
	setp.lt.u32 	%p1152, %r3811, %r5884;
	or.pred  	%p1153, %p2173, %p1152;
	@%p1153 bra 	$L__BB0_908;
	setp.gt.u32 	%p1154, %r3811, %r5884;
	@%p1154 bra 	$L__BB0_909;
	setp.lt.u32 	%p1155, %r1204, %r5883;
	@%p1155 bra 	$L__BB0_908;
	setp.gt.u32 	%p1156, %r1204, %r5883;
	@%p1156 bra 	$L__BB0_909;
	setp.lt.u32 	%p1157, %r1205, %r5882;
	@%p1157 bra 	$L__BB0_908;
	setp.gt.u32 	%p1158, %r1205, %r5882;
	@%p1158 bra 	$L__BB0_909;
	setp.lt.u32 	%p1159, %r1157, %r5881;
	@%p1159 bra 	$L__BB0_908;
	setp.gt.u32 	%p1160, %r1157, %r5881;
	@%p1160 bra 	$L__BB0_909;
	setp.lt.u32 	%p1161, %r1158, %r5880;
	@%p1161 bra 	$L__BB0_908;
	setp.gt.u32 	%p1162, %r1158, %r5880;
	@%p1162 bra 	$L__BB0_909;
	setp.lt.u32 	%p1163, %r79, %r5879;
	@%p1163 bra 	$L__BB0_908;
	setp.gt.u32 	%p1164, %r79, %r5879;
	@%p1164 bra 	$L__BB0_909;
	setp.lt.u32 	%p1165, %r1203, %r5878;
	@%p1165 bra 	$L__BB0_908;
	setp.gt.u32 	%p1166, %r1203, %r5878;
	setp.gt.u32 	%p1167, %r1159, %r5877;
	or.pred  	%p1168, %p1166, %p1167;
	@%p1168 bra 	$L__BB0_909;
$L__BB0_908:
	// begin inline asm
	sub.cc.u32 %r5877, %r5877, %r1159;
	subc.cc.u32 %r5878, %r5878, %r1203;
	subc.cc.u32 %r5879, %r5879, %r79;
	subc.cc.u32 %r5880, %r5880, %r1158;
	subc.cc.u32 %r5881, %r5881, %r1157;
	subc.cc.u32 %r5882, %r5882, %r1205;
	subc.cc.u32 %r5883, %r5883, %r1204;
	subc.u32 %r5884, %r5884, %r3811;
	
	// end inline asm
$L__BB0_909:
	setp.gt.u32 	%p1169, %r5884, %r3811;
	@%p1169 bra 	$L__BB0_922;
	bra.uni 	$L__BB0_923;
$L__BB0_910:
	setp.gt.u32 	%p1171, %r5883, %r1204;
	@%p1171 bra 	$L__BB0_922;
	setp.lt.u32 	%p1172, %r5883, %r1204;
	@%p1172 bra 	$L__BB0_924;
	setp.gt.u32 	%p1173, %r5882, %r1205;
	@%p1173 bra 	$L__BB0_922;
	setp.lt.u32 	%p1174, %r5882, %r1205;
	@%p1174 bra 	$L__BB0_924;
	setp.gt.u32 	%p1175, %r5881, %r1157;
	@%p1175 bra 	$L__BB0_922;
	setp.lt.u32 	%p1176, %r5881, %r1157;
	@%p1176 bra 	$L__BB0_924;
	setp.gt.u32 	%p1177, %r5880, %r1158;
	@%p1177 bra 	$L__BB0_922;
	setp.lt.u32 	%p1178, %r5880, %r1158;
	@%p1178 bra 	$L__BB0_924;
	setp.gt.u32 	%p1179, %r5879, %r79;
	@%p1179 bra 	$L__BB0_922;
	setp.lt.u32 	%p1180, %r5879, %r79;
	@%p1180 bra 	$L__BB0_924;
	setp.gt.u32 	%p1181, %r5878, %r1203;
	@%p1181 bra 	$L__BB0_922;
	setp.lt.u32 	%p1182, %r5878, %r1203;
	setp.lt.u32 	%p1183, %r5877, %r1159;
	or.pred  	%p1184, %p1182, %p1183;
	@%p1184 bra 	$L__BB0_924;
$L__BB0_922:
	// begin inline asm
	sub.cc.u32 %r5877, %r5877, %r1159;
	subc.cc.u32 %r5878, %r5878, %r1203;
	subc.cc.u32 %r5879, %r5879, %r79;
	subc.cc.u32 %r5880, %r5880, %r1158;
	subc.cc.u32 %r5881, %r5881, %r1157;
	subc.cc.u32 %r5882, %r5882, %r1205;
	subc.cc.u32 %r5883, %r5883, %r1204;
	subc.u32 %r5884, %r5884, %r3811;
	
	// end inline asm
	bra.uni 	$L__BB0_924;
$L__BB0_923:
	setp.lt.u32 	%p1170, %r5884, %r3811;
	@%p1170 bra 	$L__BB0_924;
	bra.uni 	$L__BB0_910;
$L__BB0_924:
	mul.wide.u32 	%rd7631, %r5861, %r5543;
	shr.u64 	%rd7632, %rd7631, 32;
	mul.wide.u32 	%rd7633, %r5862, %r5543;
	add.s64 	%rd7634, %rd7632, %rd7633;
	shr.u64 	%rd7635, %rd7634, 32;
	mul.wide.u32 	%rd7636, %r5863, %r5543;
	add.s64 	%rd7637, %rd7635, %rd7636;
	shr.u64 	%rd7638, %rd7637, 32;
	mul.wide.u32 	%rd7639, %r5864, %r5543;
	add.s64 	%rd7640, %rd7638, %rd7639;
	shr.u64 	%rd7641, %rd7640, 32;
	mul.wide.u32 	%rd7642, %r5865, %r5543;
	add.s64 	%rd7643, %rd7641, %rd7642;
	shr.u64 	%rd7644, %rd7643, 32;
	mul.wide.u32 	%rd7645, %r5866, %r5543;
	add.s64 	%rd7646, %rd7644, %rd7645;
	shr.u64 	%rd7647, %rd7646, 32;
	mul.wide.u32 	%rd7648, %r5867, %r5543;
	add.s64 	%rd7649, %rd7647, %rd7648;
	shr.u64 	%rd7650, %rd7649, 32;
	mul.wide.u32 	%rd7651, %r5868, %r5543;
	add.s64 	%rd7652, %rd7650, %rd7651;
	shr.u64 	%rd7653, %rd7652, 32;
	and.b64  	%rd7654, %rd7634, 4294967295;
	mul.wide.u32 	%rd7655, %r5861, %r5542;
	add.s64 	%rd7656, %rd7655, %rd7654;
	shr.u64 	%rd7657, %rd7656, 32;
	and.b64  	%rd7658, %rd7637, 4294967295;
	mul.wide.u32 	%rd7659, %r5862, %r5542;
	add.s64 	%rd7660, %rd7657, %rd7658;
	add.s64 	%rd7661, %rd7660, %rd7659;
	shr.u64 	%rd7662, %rd7661, 32;
	and.b64  	%rd7663, %rd7640, 4294967295;
	mul.wide.u32 	%rd7664, %r5863, %r5542;
	add.s64 	%rd7665, %rd7662, %rd7663;
	add.s64 	%rd7666, %rd7665, %rd7664;
	shr.u64 	%rd7667, %rd7666, 32;
	and.b64  	%rd7668, %rd7643, 4294967295;
	mul.wide.u32 	%rd7669, %r5864, %r5542;
	add.s64 	%rd7670, %rd7667, %rd7668;
	add.s64 	%rd7671, %rd7670, %rd7669;
	shr.u64 	%rd7672, %rd7671, 32;
	and.b64  	%rd7673, %rd7646, 4294967295;
	mul.wide.u32 	%rd7674, %r5865, %r5542;
	add.s64 	%rd7675, %rd7672, %rd7673;
	add.s64 	%rd7676, %rd7675, %rd7674;
	shr.u64 	%rd7677, %rd7676, 32;
	and.b64  	%rd7678, %rd7649, 4294967295;
	mul.wide.u32 	%rd7679, %r5866, %r5542;
	add.s64 	%rd7680, %rd7677, %rd7678;
	add.s64 	%rd7681, %rd7680, %rd7679;
	shr.u64 	%rd7682, %rd7681, 32;
	and.b64  	%rd7683, %rd7652, 4294967295;
	mul.wide.u32 	%rd7684, %r5867, %r5542;
	add.s64 	%rd7685, %rd7682, %rd7683;
	add.s64 	%rd7686, %rd7685, %rd7684;
	shr.u64 	%rd7687, %rd7686, 32;
	mul.wide.u32 	%rd7688, %r5868, %r5542;
	add.s64 	%rd7689, %rd7687, %rd7653;
	add.s64 	%rd7690, %rd7689, %rd7688;
	shr.u64 	%rd7691, %rd7690, 32;
	and.b64  	%rd7692, %rd7661, 4294967295;
	mul.wide.u32 	%rd7693, %r5861, %r5541;
	add.s64 	%rd7694, %rd7693, %rd7692;
	shr.u64 	%rd7695, %rd7694, 32;
	and.b64  	%rd7696, %rd7666, 4294967295;
	mul.wide.u32 	%rd7697, %r5862, %r5541;
	add.s64 	%rd7698, %rd7695, %rd7696;
	add.s64 	%rd7699, %rd7698, %rd7697;
	shr.u64 	%rd7700, %rd7699, 32;
	and.b64  	%rd7701, %rd7671, 4294967295;
	mul.wide.u32 	%rd7702, %r5863, %r5541;
	add.s64 	%rd7703, %rd7700, %rd7701;
	add.s64 	%rd7704, %rd7703, %rd7702;
	shr.u64 	%rd7705, %rd7704, 32;
	and.b64  	%rd7706, %rd7676, 4294967295;
	mul.wide.u32 	%rd7707, %r5864, %r5541;
	add.s64 	%rd7708, %rd7705, %rd7706;
	add.s64 	%rd7709, %rd7708, %rd7707;
	shr.u64 	%rd7710, %rd7709, 32;
	and.b64  	%rd7711, %rd7681, 4294967295;
	mul.wide.u32 	%rd7712, %r5865, %r5541;
	add.s64 	%rd7713, %rd7710, %rd7711;
	add.s64 	%rd7714, %rd7713, %rd7712;
	shr.u64 	%rd7715, %rd7714, 32;
	and.b64  	%rd7716, %rd7686, 4294967295;
	mul.wide.u32 	%rd7717, %r5866, %r5541;
	add.s64 	%rd7718, %rd7715, %rd7716;
	add.s64 	%rd7719, %rd7718, %rd7717;
	shr.u64 	%rd7720, %rd7719, 32;
	and.b64  	%rd7721, %rd7690, 4294967295;
	mul.wide.u32 	%rd7722, %r5867, %r5541;
	add.s64 	%rd7723, %rd7720, %rd7721;
	add.s64 	%rd7724, %rd7723, %rd7722;
	shr.u64 	%rd7725, %rd7724, 32;
	mul.wide.u32 	%rd7726, %r5868, %r5541;
	add.s64 	%rd7727, %rd7725, %rd7691;
	add.s64 	%rd7728, %rd7727, %rd7726;
	shr.u64 	%rd7729, %rd7728, 32;
	and.b64  	%rd7730, %rd7699, 4294967295;
	mul.wide.u32 	%rd7731, %r5861, %r5540;
	add.s64 	%rd7732, %rd7731, %rd7730;
	shr.u64 	%rd7733, %rd7732, 32;
	and.b64  	%rd7734, %rd7704, 4294967295;
	mul.wide.u32 	%rd7735, %r5862, %r5540;
	add.s64 	%rd7736, %rd7733, %rd7734;
	add.s64 	%rd7737, %rd7736, %rd7735;
	shr.u64 	%rd7738, %rd7737, 32;
	and.b64  	%rd7739, %rd7709, 4294967295;
	mul.wide.u32 	%rd7740, %r5863, %r5540;
	add.s64 	%rd7741, %rd7738, %rd7739;
	add.s64 	%rd7742, %rd7741, %rd7740;
	shr.u64 	%rd7743, %rd7742, 32;
	and.b64  	%rd7744, %rd7714, 4294967295;
	mul.wide.u32 	%rd7745, %r5864, %r5540;
	add.s64 	%rd7746, %rd7743, %rd7744;
	add.s64 	%rd7747, %rd7746, %rd7745;
	shr.u64 	%rd7748, %rd7747, 32;
	and.b64  	%rd7749, %rd7719, 4294967295;
	mul.wide.u32 	%rd7750, %r5865, %r5540;
	add.s64 	%rd7751, %rd7748, %rd7749;
	add.s64 	%rd7752, %rd7751, %rd7750;
	shr.u64 	%rd7753, %rd7752, 32;
	and.b64  	%rd7754, %rd7724, 4294967295;
	mul.wide.u32 	%rd7755, %r5866, %r5540;
	add.s64 	%rd7756, %rd7753, %rd7754;
	add.s64 	%rd7757, %rd7756, %rd7755;
	shr.u64 	%rd7758, %rd7757, 32;
	and.b64  	%rd7759, %rd7728, 4294967295;
	mul.wide.u32 	%rd7760, %r5867, %r5540;
	add.s64 	%rd7761, %rd7758, %rd7759;
	add.s64 	%rd7762, %rd7761, %rd7760;
	shr.u64 	%rd7763, %rd7762, 32;
	mul.wide.u32 	%rd7764, %r5868, %r5540;
	add.s64 	%rd7765, %rd7763, %rd7729;
	add.s64 	%rd7766, %rd7765, %rd7764;
	shr.u64 	%rd7767, %rd7766, 32;
	and.b64  	%rd7768, %rd7737, 4294967295;
	mul.wide.u32 	%rd7769, %r5861, %r5539;
	add.s64 	%rd7770, %rd7769, %rd7768;
	shr.u64 	%rd7771, %rd7770, 32;
	and.b64  	%rd7772, %rd7742, 4294967295;
	mul.wide.u32 	%rd7773, %r5862, %r5539;
	add.s64 	%rd7774, %rd7771, %rd7772;
	add.s64 	%rd7775, %rd7774, %rd7773;
	shr.u64 	%rd7776, %rd7775, 32;
	and.b64  	%rd7777, %rd7747, 4294967295;
	mul.wide.u32 	%rd7778, %r5863, %r5539;
	add.s64 	%rd7779, %rd7776, %rd7777;
	add.s64 	%rd7780, %rd7779, %rd7778;
	shr.u64 	%rd7781, %rd7780, 32;
	and.b64  	%rd7782, %rd7752, 4294967295;
	mul.wide.u32 	%rd7783, %r5864, %r5539;
	add.s64 	%rd7784, %rd7781, %rd7782;
	add.s64 	%rd7785, %rd7784, %rd7783;
	shr.u64 	%rd7786, %rd7785, 32;
	and.b64  	%rd7787, %rd7757, 4294967295;
	mul.wide.u32 	%rd7788, %r5865, %r5539;
	add.s64 	%rd7789, %rd7786, %rd7787;
	add.s64 	%rd7790, %rd7789, %rd7788;
	shr.u64 	%rd7791, %rd7790, 32;
	and.b64  	%rd7792, %rd7762, 4294967295;
	mul.wide.u32 	%rd7793, %r5866, %r5539;
	add.s64 	%rd7794, %rd7791, %rd7792;
	add.s64 	%rd7795, %rd7794, %rd7793;
	shr.u64 	%rd7796, %rd7795, 32;
	and.b64  	%rd7797, %rd7766, 4294967295;
	mul.wide.u32 	%rd7798, %r5867, %r5539;
	add.s64 	%rd7799, %rd7796, %rd7797;
	add.s64 	%rd7800, %rd7799, %rd7798;
	shr.u64 	%rd7801, %rd7800, 32;
	mul.wide.u32 	%rd7802, %r5868, %r5539;
	add.s64 	%rd7803, %rd7801, %rd7767;
	add.s64 	%rd7804, %rd7803, %rd7802;
	shr.u64 	%rd7805, %rd7804, 32;
	and.b64  	%rd7806, %rd7775, 4294967295;
	mul.wide.u32 	%rd7807, %r5861, %r5538;
	add.s64 	%rd7808, %rd7807, %rd7806;
	shr.u64 	%rd7809, %rd7808, 32;
	and.b64  	%rd7810, %rd7780, 4294967295;
	mul.wide.u32 	%rd7811, %r5862, %r5538;
	add.s64 	%rd7812, %rd7809, %rd7810;
	add.s64 	%rd7813, %rd7812, %rd7811;
	shr.u64 	%rd7814, %rd7813, 32;
	and.b64  	%rd7815, %rd7785, 4294967295;
	mul.wide.u32 	%rd7816, %r5863, %r5538;
	add.s64 	%rd7817, %rd7814, %rd7815;
	add.s64 	%rd7818, %rd7817, %rd7816;
	shr.u64 	%rd7819, %rd7818, 32;
	and.b64  	%rd7820, %rd7790, 4294967295;
	mul.wide.u32 	%rd7821, %r5864, %r5538;
	add.s64 	%rd7822, %rd7819, %rd7820;
	add.s64 	%rd7823, %rd7822, %rd7821;
	shr.u64 	%rd7824, %rd7823, 32;
	and.b64  	%rd7825, %rd7795, 4294967295;
	mul.wide.u32 	%rd7826, %r5865, %r5538;
	add.s64 	%rd7827, %rd7824, %rd7825;
	add.s64 	%rd7828, %rd7827, %rd7826;
	shr.u64 	%rd7829, %rd7828, 32;
	and.b64  	%rd7830, %rd7800, 4294967295;
	mul.wide.u32 	%rd7831, %r5866, %r5538;
	add.s64 	%rd7832, %rd7829, %rd7830;
	add.s64 	%rd7833, %rd7832, %rd7831;
	shr.u64 	%rd7834, %rd7833, 32;
	and.b64  	%rd7835, %rd7804, 4294967295;
	mul.wide.u32 	%rd7836, %r5867, %r5538;
	add.s64 	%rd7837, %rd7834, %rd7835;
	add.s64 	%rd7838, %rd7837, %rd7836;
	shr.u64 	%rd7839, %rd7838, 32;
	mul.wide.u32 	%rd7840, %r5868, %r5538;
	add.s64 	%rd7841, %rd7839, %rd7805;
	add.s64 	%rd7842, %rd7841, %rd7840;
	shr.u64 	%rd7843, %rd7842, 32;
	and.b64  	%rd7844, %rd7813, 4294967295;
	mul.wide.u32 	%rd7845, %r5861, %r5537;
	add.s64 	%rd7846, %rd7845, %rd7844;
	shr.u64 	%rd7847, %rd7846, 32;
	and.b64  	%rd7848, %rd7818, 4294967295;
	mul.wide.u32 	%rd7849, %r5862, %r5537;
	add.s64 	%rd7850, %rd7847, %rd7848;
	add.s64 	%rd7851, %rd7850, %rd7849;
	shr.u64 	%rd7852, %rd7851, 32;
	and.b64  	%rd7853, %rd7823, 4294967295;
	mul.wide.u32 	%rd7854, %r5863, %r5537;
	add.s64 	%rd7855, %rd7852, %rd7853;
	add.s64 	%rd7856, %rd7855, %rd7854;
	shr.u64 	%rd7857, %rd7856, 32;
	and.b64  	%rd7858, %rd7828, 4294967295;
	mul.wide.u32 	%rd7859, %r5864, %r5537;
	add.s64 	%rd7860, %rd7857, %rd7858;
	add.s64 	%rd7861, %rd7860, %rd7859;
	shr.u64 	%rd7862, %rd7861, 32;
	and.b64  	%rd7863, %rd7833, 4294967295;
	mul.wide.u32 	%rd7864, %r5865, %r5537;
	add.s64 	%rd7865, %rd7862, %rd7863;
	add.s64 	%rd7866, %rd7865, %rd7864;
	shr.u64 	%rd7867, %rd7866, 32;
	and.b64  	%rd7868, %rd7838, 4294967295;
	mul.wide.u32 	%rd7869, %r5866, %r5537;
	add.s64 	%rd7870, %rd7867, %rd7868;
	add.s64 	%rd7871, %rd7870, %rd7869;
	shr.u64 	%rd7872, %rd7871, 32;
	and.b64  	%rd7873, %rd7842, 4294967295;
	mul.wide.u32 	%rd7874, %r5867, %r5537;
	add.s64 	%rd7875, %rd7872, %rd7873;
	add.s64 	%rd7876, %rd7875, %rd7874;
	shr.u64 	%rd7877, %rd7876, 32;
	mul.wide.u32 	%rd7878, %r5868, %r5537;
	add.s64 	%rd7879, %rd7877, %rd7843;
	add.s64 	%rd7880, %rd7879, %rd7878;
	shr.u64 	%rd7881, %rd7880, 32;
	and.b64  	%rd7882, %rd7851, 4294967295;
	mul.wide.u32 	%rd7883, %r5861, %r5536;
	add.s64 	%rd7884, %rd7883, %rd7882;
	shr.u64 	%rd7885, %rd7884, 32;
	and.b64  	%rd7886, %rd7856, 4294967295;
	mul.wide.u32 	%rd7887, %r5862, %r5536;
	add.s64 	%rd7888, %rd7885, %rd7886;
	add.s64 	%rd7889, %rd7888, %rd7887;
	shr.u64 	%rd7890, %rd7889, 32;
	and.b64  	%rd7891, %rd7861, 4294967295;
	mul.wide.u32 	%rd7892, %r5863, %r5536;
	add.s64 	%rd7893, %rd7890, %rd7891;
	add.s64 	%rd7894, %rd7893, %rd7892;
	shr.u64 	%rd7895, %rd7894, 32;
	and.b64  	%rd7896, %rd7866, 4294967295;
	mul.wide.u32 	%rd7897, %r5864, %r5536;
	add.s64 	%rd7898, %rd7895, %rd7896;
	add.s64 	%rd7899, %rd7898, %rd7897;
	shr.u64 	%rd7900, %rd7899, 32;
	and.b64  	%rd7901, %rd7871, 4294967295;
	mul.wide.u32 	%rd7902, %r5865, %r5536;
	add.s64 	%rd7903, %rd7900, %rd7901;
	add.s64 	%rd7904, %rd7903, %rd7902;
	shr.u64 	%rd7905, %rd7904, 32;
	and.b64  	%rd7906, %rd7876, 4294967295;
	mul.wide.u32 	%rd7907, %r5866, %r5536;
	add.s64 	%rd7908, %rd7905, %rd7906;
	add.s64 	%rd7909, %rd7908, %rd7907;
	shr.u64 	%rd7910, %rd7909, 32;
	and.b64  	%rd7911, %rd7880, 4294967295;
	mul.wide.u32 	%rd7912, %r5867, %r5536;
	add.s64 	%rd7913, %rd7910, %rd7911;
	add.s64 	%rd7914, %rd7913, %rd7912;
	shr.u64 	%rd7915, %rd7914, 32;
	mul.wide.u32 	%rd7916, %r5868, %r5536;
	add.s64 	%rd7917, %rd7915, %rd7881;
	add.s64 	%rd7918, %rd7917, %rd7916;
	shr.u64 	%rd7919, %rd7918, 32;
	{ .reg .b32 tmp; mov.b64 {tmp, %r3913}, %rd7918; }
	and.b64  	%rd7920, %rd7889, 4294967295;
	mul.lo.s64 	%rd7921, %rd7920, 977;
	and.b64  	%rd7922, %rd7631, 4294967295;
	and.b64  	%rd7923, %rd7921, 4294967295;
	add.s64 	%rd13024, %rd7923, %rd7922;
	shr.u64 	%rd7924, %rd7921, 32;
	shr.u64 	%rd7925, %rd13024, 32;
	add.s64 	%rd7926, %rd7925, %rd7924;
	and.b64  	%rd7927, %rd7894, 4294967295;
	mul.lo.s64 	%rd7928, %rd7927, 977;
	and.b64  	%rd7929, %rd7656, 4294967295;
	and.b64  	%rd7930, %rd7928, 4294967295;
	add.s64 	%rd7931, %rd7926, %rd7929;
	add.s64 	%rd7932, %rd7931, %rd7930;
	add.s64 	%rd13025, %rd7932, %rd7920;
	shr.u64 	%rd7933, %rd7928, 32;
	shr.u64 	%rd7934, %rd13025, 32;
	add.s64 	%rd7935, %rd7934, %rd7933;
	and.b64  	%rd7936, %rd7899, 4294967295;
	mul.lo.s64 	%rd7937, %rd7936, 977;
	and.b64  	%rd7938, %rd7694, 4294967295;
	and.b64  	%rd7939, %rd7937, 4294967295;
	add.s64 	%rd7940, %rd7935, %rd7938;
	add.s64 	%rd7941, %rd7940, %rd7939;
	add.s64 	%rd13026, %rd7941, %rd7927;
	shr.u64 	%rd7942, %rd7937, 32;
	shr.u64 	%rd7943, %rd13026, 32;
	add.s64 	%rd7944, %rd7943, %rd7942;
	and.b64  	%rd7945, %rd7904, 4294967295;
	mul.lo.s64 	%rd7946, %rd7945, 977;
	and.b64  	%rd7947, %rd7732, 4294967295;
	and.b64  	%rd7948, %rd7946, 4294967295;
	add.s64 	%rd7949, %rd7944, %rd7947;
	add.s64 	%rd7950, %rd7949, %rd7948;
	add.s64 	%rd13027, %rd7950, %rd7936;
	shr.u64 	%rd7951, %rd7946, 32;
	shr.u64 	%rd7952, %rd13027, 32;
	add.s64 	%rd7953, %rd7952, %rd7951;
	and.b64  	%rd7954, %rd7909, 4294967295;
	mul.lo.s64 	%rd7955, %rd7954, 977;
	and.b64  	%rd7956, %rd7770, 4294967295;
	and.b64  	%rd7957, %rd7955, 4294967295;
	add.s64 	%rd7958, %rd7953, %rd7956;
	add.s64 	%rd7959, %rd7958, %rd7957;
	add.s64 	%rd13028, %rd7959, %rd7945;
	shr.u64 	%rd7960, %rd7955, 32;
	shr.u64 	%rd7961, %rd13028, 32;
	add.s64 	%rd7962, %rd7961, %rd7960;
	and.b64  	%rd7963, %rd7914, 4294967295;
	mul.lo.s64 	%rd7964, %rd7963, 977;
	and.b64  	%rd7965, %rd7808, 4294967295;
	and.b64  	%rd7966, %rd7964, 4294967295;
	add.s64 	%rd7967, %rd7962, %rd7965;
	add.s64 	%rd7968, %rd7967, %rd7966;
	add.s64 	%rd13029, %rd7968, %rd7954;
	shr.u64 	%rd7969, %rd7964, 32;
	shr.u64 	%rd7970, %rd13029, 32;
	add.s64 	%rd7971, %rd7970, %rd7969;
	and.b64  	%rd7972, %rd7918, 4294967295;
	mul.lo.s64 	%rd7973, %rd7972, 977;
	and.b64  	%rd7974, %rd7846, 4294967295;
	and.b64  	%rd7975, %rd7973, 4294967295;
	add.s64 	%rd7976, %rd7971, %rd7974;
	add.s64 	%rd7977, %rd7976, %rd7975;
	add.s64 	%rd13030, %rd7977, %rd7963;
	shr.u64 	%rd7978, %rd7973, 32;
	shr.u64 	%rd7979, %rd13030, 32;
	add.s64 	%rd7980, %rd7979, %rd7978;
	mul.lo.s64 	%rd7981, %rd7919, 977;
	and.b64  	%rd7982, %rd7884, 4294967295;
	and.b64  	%rd7983, %rd7981, 4294967295;
	add.s64 	%rd7984, %rd7980, %rd7982;
	add.s64 	%rd7985, %rd7984, %rd7983;
	add.s64 	%rd13031, %rd7985, %rd7972;
	shr.u64 	%rd7986, %rd7981, 32;
	shr.u64 	%rd7987, %rd13031, 32;
	cvt.u32.u64 	%r3914, %rd7987;
	cvt.u32.u64 	%r3915, %rd7986;
	add.s32 	%r3916, %r3914, %r3915;
	add.s32 	%r1250, %r3916, %r3913;
	setp.eq.s32 	%p1186, %r1250, 0;
	mov.pred 	%p2174, 0;
	@%p1186 bra 	$L__BB0_932;
	cvt.u64.u32 	%rd7988, %r1250;
	mul.wide.u32 	%rd7989, %r1250, 977;
	shr.u64 	%rd7990, %rd7989, 32;
	and.b64  	%rd7991, %rd13024, 4294967295;
	and.b64  	%rd7992, %rd7989, 4294967295;
	add.s64 	%rd13024, %rd7992, %rd7991;
	shr.u64 	%rd7993, %rd13024, 32;
	and.b64  	%rd7994, %rd13025, 4294967295;
	add.s64 	%rd7995, %rd7990, %rd7994;
	add.s64 	%rd7996, %rd7995, %rd7988;
	add.s64 	%rd13025, %rd7996, %rd7993;
	setp.lt.u64 	%p1188, %rd13025, 4294967296;
	@%p1188 bra 	$L__BB0_932;
	shr.u64 	%rd7997, %rd13025, 32;
	and.b64  	%rd7998, %rd13026, 4294967295;
	add.s64 	%rd13026, %rd7997, %rd7998;
	setp.lt.u64 	%p1190, %rd13026, 4294967296;
	@%p1190 bra 	$L__BB0_932;
	shr.u64 	%rd7999, %rd13026, 32;
	and.b64  	%rd8000, %rd13027, 4294967295;
	add.s64 	%rd13027, %rd7999, %rd8000;
	setp.lt.u64 	%p1192, %rd13027, 4294967296;
	@%p1192 bra 	$L__BB0_932;
	shr.u64 	%rd8002, %rd13027, 32;
	and.b64  	%rd8003, %rd13028, 4294967295;
	add.s64 	%rd13028, %rd8002, %rd8003;
	setp.lt.u64 	%p1194, %rd13028, 4294967296;
	mov.b64 	%rd13027, 4294967296;
	@%p1194 bra 	$L__BB0_932;
	shr.u64 	%rd8005, %rd13028, 32;
	and.b64  	%rd8006, %rd13029, 4294967295;
	add.s64 	%rd13029, %rd8005, %rd8006;
	setp.lt.u64 	%p1196, %rd13029, 4294967296;
	mov.b64 	%rd13027, 4294967296;
	mov.u64 	%rd13028, %rd13027;
	@%p1196 bra 	$L__BB0_932;
	shr.u64 	%rd8008, %rd13029, 32;
	and.b64  	%rd8009, %rd13030, 4294967295;
	add.s64 	%rd13030, %rd8008, %rd8009;
	setp.lt.u64 	%p1198, %rd13030, 4294967296;
	mov.b64 	%rd13027, 4294967296;
	mov.u64 	%rd13029, %rd13027;
	@%p1198 bra 	$L__BB0_932;
	shr.u64 	%rd8011, %rd13030, 32;
	and.b64  	%rd8012, %rd13031, 4294967295;
	add.s64 	%rd8013, %rd8011, %rd8012;
	setp.gt.u64 	%p2174, %rd8013, 4294967295;
	min.u64 	%rd13031, %rd8013, 4294967296;
	mov.b64 	%rd13027, 4294967296;
	mov.u64 	%rd13028, %rd13027;
	mov.u64 	%rd13030, %rd13027;
$L__BB0_932:
	cvt.u32.u64 	%r5900, %rd13031;
	cvt.u32.u64 	%r5899, %rd13030;
	cvt.u32.u64 	%r5898, %rd13029;
	cvt.u32.u64 	%r5897, %rd13028;
	cvt.u32.u64 	%r5896, %rd13027;
	cvt.u32.u64 	%r5895, %rd13026;
	cvt.u32.u64 	%r5894, %rd13025;
	cvt.u32.u64 	%r5893, %rd13024;
	setp.lt.u32 	%p1199, %r3811, %r5900;
	or.pred  	%p1200, %p2174, %p1199;
	@%p1200 bra 	$L__BB0_946;
	setp.gt.u32 	%p1201, %r3811, %r5900;
	@%p1201 bra 	$L__BB0_947;
	setp.lt.u32 	%p1202, %r1204, %r5899;
	@%p1202 bra 	$L__BB0_946;
	setp.gt.u32 	%p1203, %r1204, %r5899;
	@%p1203 bra 	$L__BB0_947;
	setp.lt.u32 	%p1204, %r1205, %r5898;
	@%p1204 bra 	$L__BB0_946;
	setp.gt.u32 	%p1205, %r1205, %r5898;
	@%p1205 bra 	$L__BB0_947;
	setp.lt.u32 	%p1206, %r1157, %r5897;
	@%p1206 bra 	$L__BB0_946;
	setp.gt.u32 	%p1207, %r1157, %r5897;
	@%p1207 bra 	$L__BB0_947;
	setp.lt.u32 	%p1208, %r1158, %r5896;
	@%p1208 bra 	$L__BB0_946;
	setp.gt.u32 	%p1209, %r1158, %r5896;
	@%p1209 bra 	$L__BB0_947;
	setp.lt.u32 	%p1210, %r79, %r5895;
	@%p1210 bra 	$L__BB0_946;
	setp.gt.u32 	%p1211, %r79, %r5895;
	@%p1211 bra 	$L__BB0_947;
	setp.lt.u32 	%p1212, %r1203, %r5894;
	@%p1212 bra 	$L__BB0_946;
	setp.gt.u32 	%p1213, %r1203, %r5894;
	setp.gt.u32 	%p1214, %r1159, %r5893;
	or.pred  	%p1215, %p1213, %p1214;
	@%p1215 bra 	$L__BB0_947;
$L__BB0_946:
	// begin inline asm
	sub.cc.u32 %r5893, %r5893, %r1159;
	subc.cc.u32 %r5894, %r5894, %r1203;
	subc.cc.u32 %r5895, %r5895, %r79;
	subc.cc.u32 %r5896, %r5896, %r1158;
	subc.cc.u32 %r5897, %r5897, %r1157;
	subc.cc.u32 %r5898, %r5898, %r1205;
	subc.cc.u32 %r5899, %r5899, %r1204;
	subc.u32 %r5900, %r5900, %r3811;
	
	// end inline asm
$L__BB0_947:
	setp.gt.u32 	%p1216, %r5900, %r3811;
	@%p1216 bra 	$L__BB0_960;
	bra.uni 	$L__BB0_961;
$L__BB0_948:
	setp.gt.u32 	%p1218, %r5899, %r1204;
	@%p1218 bra 	$L__BB0_960;
	setp.lt.u32 	%p1219, %r5899, %r1204;
	@%p1219 bra 	$L__BB0_962;
	setp.gt.u32 	%p1220, %r5898, %r1205;
	@%p1220 bra 	$L__BB0_960;
	setp.lt.u32 	%p1221, %r5898, %r1205;
	@%p1221 bra 	$L__BB0_962;
	setp.gt.u32 	%p1222, %r5897, %r1157;
	@%p1222 bra 	$L__BB0_960;
	setp.lt.u32 	%p1223, %r5897, %r1157;
	@%p1223 bra 	$L__BB0_962;
	setp.gt.u32 	%p1224, %r5896, %r1158;
	@%p1224 bra 	$L__BB0_960;
	setp.lt.u32 	%p1225, %r5896, %r1158;
	@%p1225 bra 	$L__BB0_962;
	setp.gt.u32 	%p1226, %r5895, %r79;
	@%p1226 bra 	$L__BB0_960;
	setp.lt.u32 	%p1227, %r5895, %r79;
	@%p1227 bra 	$L__BB0_962;
	setp.gt.u32 	%p1228, %r5894, %r1203;
	@%p1228 bra 	$L__BB0_960;
	setp.lt.u32 	%p1229, %r5894, %r1203;
	setp.lt.u32 	%p1230, %r5893, %r1159;
	or.pred  	%p1231, %p1229, %p1230;
	@%p1231 bra 	$L__BB0_962;
$L__BB0_960:
	// begin inline asm
	sub.cc.u32 %r5893, %r5893, %r1159;
	subc.cc.u32 %r5894, %r5894, %r1203;
	subc.cc.u32 %r5895, %r5895, %r79;
	subc.cc.u32 %r5896, %r5896, %r1158;
	subc.cc.u32 %r5897, %r5897, %r1157;
	subc.cc.u32 %r5898, %r5898, %r1205;
	subc.cc.u32 %r5899, %r5899, %r1204;
	subc.u32 %r5900, %r5900, %r3811;
	
	// end inline asm
	bra.uni 	$L__BB0_962;
$L__BB0_961:
	setp.lt.u32 	%p1217, %r5900, %r3811;
	@%p1217 bra 	$L__BB0_962;
	bra.uni 	$L__BB0_948;
$L__BB0_962:
	mul.wide.u32 	%rd8015, %r5845, %r5845;
	shr.u64 	%rd8016, %rd8015, 32;
	mul.wide.u32 	%rd8017, %r5846, %r5845;
	add.s64 	%rd8018, %rd8016, %rd8017;
	shr.u64 	%rd8019, %rd8018, 32;
	mul.wide.u32 	%rd8020, %r5847, %r5845;
	add.s64 	%rd8021, %rd8019, %rd8020;
	shr.u64 	%rd8022, %rd8021, 32;
	mul.wide.u32 	%rd8023, %r5848, %r5845;
	add.s64 	%rd8024, %rd8022, %rd8023;
	shr.u64 	%rd8025, %rd8024, 32;
	mul.wide.u32 	%rd8026, %r5849, %r5845;
	add.s64 	%rd8027, %rd8025, %rd8026;
	shr.u64 	%rd8028, %rd8027, 32;
	mul.wide.u32 	%rd8029, %r5850, %r5845;
	add.s64 	%rd8030, %rd8028, %rd8029;
	shr.u64 	%rd8031, %rd8030, 32;
	mul.wide.u32 	%rd8032, %r5851, %r5845;
	add.s64 	%rd8033, %rd8031, %rd8032;
	shr.u64 	%rd8034, %rd8033, 32;
	mul.wide.u32 	%rd8035, %r5852, %r5845;
	add.s64 	%rd8036, %rd8034, %rd8035;
	shr.u64 	%rd8037, %rd8036, 32;
	and.b64  	%rd8038, %rd8018, 4294967295;
	add.s64 	%rd8039, %rd8017, %rd8038;
	shr.u64 	%rd8040, %rd8039, 32;
	and.b64  	%rd8041, %rd8021, 4294967295;
	mul.wide.u32 	%rd8042, %r5846, %r5846;
	add.s64 	%rd8043, %rd8040, %rd8041;
	add.s64 	%rd8044, %rd8043, %rd8042;
	shr.u64 	%rd8045, %rd8044, 32;
	and.b64  	%rd8046, %rd8024, 4294967295;
	mul.wide.u32 	%rd8047, %r5847, %r5846;
	add.s64 	%rd8048, %rd8045, %rd8046;
	add.s64 	%rd8049, %rd8048, %rd8047;
	shr.u64 	%rd8050, %rd8049, 32;
	and.b64  	%rd8051, %rd8027, 4294967295;
	mul.wide.u32 	%rd8052, %r5848, %r5846;
	add.s64 	%rd8053, %rd8050, %rd8051;
	add.s64 	%rd8054, %rd8053, %rd8052;
	shr.u64 	%rd8055, %rd8054, 32;
	and.b64  	%rd8056, %rd8030, 4294967295;
	mul.wide.u32 	%rd8057, %r5849, %r5846;
	add.s64 	%rd8058, %rd8055, %rd8056;
	add.s64 	%rd8059, %rd8058, %rd8057;
	shr.u64 	%rd8060, %rd8059, 32;
	and.b64  	%rd8061, %rd8033, 4294967295;
	mul.wide.u32 	%rd8062, %r5850, %r5846;
	add.s64 	%rd8063, %rd8060, %rd8061;
	add.s64 	%rd8064, %rd8063, %rd8062;
	shr.u64 	%rd8065, %rd8064, 32;
	and.b64  	%rd8066, %rd8036, 4294967295;
	mul.wide.u32 	%rd8067, %r5851, %r5846;
	add.s64 	%rd8068, %rd8065, %rd8066;
	add.s64 	%rd8069, %rd8068, %rd8067;
	shr.u64 	%rd8070, %rd8069, 32;
	mul.wide.u32 	%rd8071, %r5852, %r5846;
	add.s64 	%rd8072, %rd8070, %rd8037;
	add.s64 	%rd8073, %rd8072, %rd8071;
	shr.u64 	%rd8074, %rd8073, 32;
	and.b64  	%rd8075, %rd8044, 4294967295;
	add.s64 	%rd8076, %rd8020, %rd8075;
	shr.u64 	%rd8077, %rd8076, 32;
	and.b64  	%rd8078, %rd8049, 4294967295;
	add.s64 	%rd8079, %rd8077, %rd8078;
	add.s64 	%rd8080, %rd8079, %rd8047;
	shr.u64 	%rd8081, %rd8080, 32;
	and.b64  	%rd8082, %rd8054, 4294967295;
	mul.wide.u32 	%rd8083, %r5847, %r5847;
	add.s64 	%rd8084, %rd8081, %rd8082;
	add.s64 	%rd8085, %rd8084, %rd8083;
	shr.u64 	%rd8086, %rd8085, 32;
	and.b64  	%rd8087, %rd8059, 4294967295;
	mul.wide.u32 	%rd8088, %r5848, %r5847;
	add.s64 	%rd8089, %rd8086, %rd8087;
	add.s64 	%rd8090, %rd8089, %rd8088;
	shr.u64 	%rd8091, %rd8090, 32;
	and.b64  	%rd8092, %rd8064, 4294967295;
	mul.wide.u32 	%rd8093, %r5849, %r5847;
	add.s64 	%rd8094, %rd8091, %rd8092;
	add.s64 	%rd8095, %rd8094, %rd8093;
	shr.u64 	%rd8096, %rd8095, 32;
	and.b64  	%rd8097, %rd8069, 4294967295;
	mul.wide.u32 	%rd8098, %r5850, %r5847;
	add.s64 	%rd8099, %rd8096, %rd8097;
	add.s64 	%rd8100, %rd8099, %rd8098;
	shr.u64 	%rd8101, %rd8100, 32;
	and.b64  	%rd8102, %rd8073, 4294967295;
	mul.wide.u32 	%rd8103, %r5851, %r5847;
	add.s64 	%rd8104, %rd8101, %rd8102;
	add.s64 	%rd8105, %rd8104, %rd8103;
	shr.u64 	%rd8106, %rd8105, 32;
	mul.wide.u32 	%rd8107, %r5852, %r5847;
	add.s64 	%rd8108, %rd8106, %rd8074;
	add.s64 	%rd8109, %rd8108, %rd8107;
	shr.u64 	%rd8110, %rd8109, 32;
	and.b64  	%rd8111, %rd8080, 4294967295;
	add.s64 	%rd8112, %rd8023, %rd8111;
	shr.u64 	%rd8113, %rd8112, 32;
	and.b64  	%rd8114, %rd8085, 4294967295;
	add.s64 	%rd8115, %rd8113, %rd8114;
	add.s64 	%rd8116, %rd8115, %rd8052;
	shr.u64 	%rd8117, %rd8116, 32;
	and.b64  	%rd8118, %rd8090, 4294967295;
	add.s64 	%rd8119, %rd8117, %rd8118;
	add.s64 	%rd8120, %rd8119, %rd8088;
	shr.u64 	%rd8121, %rd8120, 32;
	and.b64  	%rd8122, %rd8095, 4294967295;
	mul.wide.u32 	%rd8123, %r5848, %r5848;
	add.s64 	%rd8124, %rd8121, %rd8122;
	add.s64 	%rd8125, %rd8124, %rd8123;
	shr.u64 	%rd8126, %rd8125, 32;
	and.b64  	%rd8127, %rd8100, 4294967295;
	mul.wide.u32 	%rd8128, %r5849, %r5848;
	add.s64 	%rd8129, %rd8126, %rd8127;
	add.s64 	%rd8130, %rd8129, %rd8128;
	shr.u64 	%rd8131, %rd8130, 32;
	and.b64  	%rd8132, %rd8105, 4294967295;
	mul.wide.u32 	%rd8133, %r5850, %r5848;
	add.s64 	%rd8134, %rd8131, %rd8132;
	add.s64 	%rd8135, %rd8134, %rd8133;
	shr.u64 	%rd8136, %rd8135, 32;
	and.b64  	%rd8137, %rd8109, 4294967295;
	mul.wide.u32 	%rd8138, %r5851, %r5848;
	add.s64 	%rd8139, %rd8136, %rd8137;
	add.s64 	%rd8140, %rd8139, %rd8138;
	shr.u64 	%rd8141, %rd8140, 32;
	mul.wide.u32 	%rd8142, %r5852, %r5848;
	add.s64 	%rd8143, %rd8141, %rd8110;
	add.s64 	%rd8144, %rd8143, %rd8142;
	shr.u64 	%rd8145, %rd8144, 32;
	and.b64  	%rd8146, %rd8116, 4294967295;
	add.s64 	%rd8147, %rd8026, %rd8146;
	shr.u64 	%rd8148, %rd8147, 32;
	and.b64  	%rd8149, %rd8120, 4294967295;
	add.s64 	%rd8150, %rd8148, %rd8149;
	add.s64 	%rd8151, %rd8150, %rd8057;
	shr.u64 	%rd8152, %rd8151, 32;
	and.b64  	%rd8153, %rd8125, 4294967295;
	add.s64 	%rd8154, %rd8152, %rd8153;
	add.s64 	%rd8155, %rd8154, %rd8093;
	shr.u64 	%rd8156, %rd8155, 32;
	and.b64  	%rd8157, %rd8130, 4294967295;
	add.s64 	%rd8158, %rd8156, %rd8157;
	add.s64 	%rd8159, %rd8158, %rd8128;
	shr.u64 	%rd8160, %rd8159, 32;
	and.b64  	%rd8161, %rd8135, 4294967295;
	mul.wide.u32 	%rd8162, %r5849, %r5849;
	add.s64 	%rd8163, %rd8160, %rd8161;
	add.s64 	%rd8164, %rd8163, %rd8162;
	shr.u64 	%rd8165, %rd8164, 32;
	and.b64  	%rd8166, %rd8140, 4294967295;
	mul.wide.u32 	%rd8167, %r5850, %r5849;
	add.s64 	%rd8168, %rd8165, %rd8166;
	add.s64 	%rd8169, %rd8168, %rd8167;
	shr.u64 	%rd8170, %rd8169, 32;
	and.b64  	%rd8171, %rd8144, 4294967295;
	mul.wide.u32 	%rd8172, %r5851, %r5849;
	add.s64 	%rd8173, %rd8170, %rd8171;
	add.s64 	%rd8174, %rd8173, %rd8172;
	shr.u64 	%rd8175, %rd8174, 32;
	mul.wide.u32 	%rd8176, %r5852, %r5849;
	add.s64 	%rd8177, %rd8175, %rd8145;
	add.s64 	%rd8178, %rd8177, %rd8176;
	shr.u64 	%rd8179, %rd8178, 32;
	and.b64  	%rd8180, %rd8151, 4294967295;
	add.s64 	%rd8181, %rd8029, %rd8180;
	shr.u64 	%rd8182, %rd8181, 32;
	and.b64  	%rd8183, %rd8155, 4294967295;
	add.s64 	%rd8184, %rd8182, %rd8183;
	add.s64 	%rd8185, %rd8184, %rd8062;
	shr.u64 	%rd8186, %rd8185, 32;
	and.b64  	%rd8187, %rd8159, 4294967295;
	add.s64 	%rd8188, %rd8186, %rd8187;
	add.s64 	%rd8189, %rd8188, %rd8098;
	shr.u64 	%rd8190, %rd8189, 32;
	and.b64  	%rd8191, %rd8164, 4294967295;
	add.s64 	%rd8192, %rd8190, %rd8191;
	add.s64 	%rd8193, %rd8192, %rd8133;
	shr.u64 	%rd8194, %rd8193, 32;
	and.b64  	%rd8195, %rd8169, 4294967295;
	add.s64 	%rd8196, %rd8194, %rd8195;
	add.s64 	%rd8197, %rd8196, %rd8167;
	shr.u64 	%rd8198, %rd8197, 32;
	and.b64  	%rd8199, %rd8174, 4294967295;
	mul.wide.u32 	%rd8200, %r5850, %r5850;
	add.s64 	%rd8201, %rd8198, %rd8199;
	add.s64 	%rd8202, %rd8201, %rd8200;
	shr.u64 	%rd8203, %rd8202, 32;
	and.b64  	%rd8204, %rd8178, 4294967295;
	mul.wide.u32 	%rd8205, %r5851, %r5850;
	add.s64 	%rd8206, %rd8203, %rd8204;
	add.s64 	%rd8207, %rd8206, %rd8205;
	shr.u64 	%rd8208, %rd8207, 32;
	mul.wide.u32 	%rd8209, %r5852, %r5850;
	add.s64 	%rd8210, %rd8208, %rd8179;
	add.s64 	%rd8211, %rd8210, %rd8209;
	shr.u64 	%rd8212, %rd8211, 32;
	and.b64  	%rd8213, %rd8185, 4294967295;
	add.s64 	%rd8214, %rd8032, %rd8213;
	shr.u64 	%rd8215, %rd8214, 32;
	and.b64  	%rd8216, %rd8189, 4294967295;
	add.s64 	%rd8217, %rd8215, %rd8216;
	add.s64 	%rd8218, %rd8217, %rd8067;
	shr.u64 	%rd8219, %rd8218, 32;
	and.b64  	%rd8220, %rd8193, 4294967295;
	add.s64 	%rd8221, %rd8219, %rd8220;
	add.s64 	%rd8222, %rd8221, %rd8103;
	shr.u64 	%rd8223, %rd8222, 32;
	and.b64  	%rd8224, %rd8197, 4294967295;
	add.s64 	%rd8225, %rd8223, %rd8224;
	add.s64 	%rd8226, %rd8225, %rd8138;
	shr.u64 	%rd8227, %rd8226, 32;
	and.b64  	%rd8228, %rd8202, 4294967295;
	add.s64 	%rd8229, %rd8227, %rd8228;
	add.s64 	%rd8230, %rd8229, %rd8172;
	shr.u64 	%rd8231, %rd8230, 32;
	and.b64  	%rd8232, %rd8207, 4294967295;
	add.s64 	%rd8233, %rd8231, %rd8232;
	add.s64 	%rd8234, %rd8233, %rd8205;
	shr.u64 	%rd8235, %rd8234, 32;
	and.b64  	%rd8236, %rd8211, 4294967295;
	mul.wide.u32 	%rd8237, %r5851, %r5851;
	add.s64 	%rd8238, %rd8235, %rd8236;
	add.s64 	%rd8239, %rd8238, %rd8237;
	shr.u64 	%rd8240, %rd8239, 32;
	mul.wide.u32 	%rd8241, %r5852, %r5851;
	add.s64 	%rd8242, %rd8240, %rd8212;
	add.s64 	%rd8243, %rd8242, %rd8241;
	shr.u64 	%rd8244, %rd8243, 32;
	and.b64  	%rd8245, %rd8218, 4294967295;
	add.s64 	%rd8246, %rd8035, %rd8245;
	shr.u64 	%rd8247, %rd8246, 32;
	and.b64  	%rd8248, %rd8222, 4294967295;
	add.s64 	%rd8249, %rd8247, %rd8248;
	add.s64 	%rd8250, %rd8249, %rd8071;
	shr.u64 	%rd8251, %rd8250, 32;
	and.b64  	%rd8252, %rd8226, 4294967295;
	add.s64 	%rd8253, %rd8251, %rd8252;
	add.s64 	%rd8254, %rd8253, %rd8107;
	shr.u64 	%rd8255, %rd8254, 32;
	and.b64  	%rd8256, %rd8230, 4294967295;
	add.s64 	%rd8257, %rd8255, %rd8256;
	add.s64 	%rd8258, %rd8257, %rd8142;
	shr.u64 	%rd8259, %rd8258, 32;
	and.b64  	%rd8260, %rd8234, 4294967295;
	add.s64 	%rd8261, %rd8259, %rd8260;
	add.s64 	%rd8262, %rd8261, %rd8176;
	shr.u64 	%rd8263, %rd8262, 32;
	and.b64  	%rd8264, %rd8239, 4294967295;
	add.s64 	%rd8265, %rd8263, %rd8264;
	add.s64 	%rd8266, %rd8265, %rd8209;
	shr.u64 	%rd8267, %rd8266, 32;
	and.b64  	%rd8268, %rd8243, 4294967295;
	add.s64 	%rd8269, %rd8267, %rd8268;
	add.s64 	%rd8270, %rd8269, %rd8241;
	shr.u64 	%rd8271, %rd8270, 32;
	mul.wide.u32 	%rd8272, %r5852, %r5852;
	add.s64 	%rd8273, %rd8271, %rd8244;
	add.s64 	%rd8274, %rd8273, %rd8272;
	shr.u64 	%rd8275, %rd8274, 32;
	{ .reg .b32 tmp; mov.b64 {tmp, %r3966}, %rd8274; }
	and.b64  	%rd8276, %rd8250, 4294967295;
	mul.lo.s64 	%rd8277, %rd8276, 977;
	and.b64  	%rd8278, %rd8015, 4294967293;
	and.b64  	%rd8279, %rd8277, 4294967295;
	add.s64 	%rd13032, %rd8279, %rd8278;
	shr.u64 	%rd8280, %rd8277, 32;
	shr.u64 	%rd8281, %rd13032, 32;
	add.s64 	%rd8282, %rd8281, %rd8280;
	and.b64  	%rd8283, %rd8254, 4294967295;
	mul.lo.s64 	%rd8284, %rd8283, 977;
	and.b64  	%rd8285, %rd8039, 4294967295;
	and.b64  	%rd8286, %rd8284, 4294967295;
	add.s64 	%rd8287, %rd8282, %rd8285;
	add.s64 	%rd8288, %rd8287, %rd8286;
	add.s64 	%rd13033, %rd8288, %rd8276;
	shr.u64 	%rd8289, %rd8284, 32;
	shr.u64 	%rd8290, %rd13033, 32;
	add.s64 	%rd8291, %rd8290, %rd8289;
	and.b64  	%rd8292, %rd8258, 4294967295;
	mul.lo.s64 	%rd8293, %rd8292, 977;
	and.b64  	%rd8294, %rd8076, 4294967295;
	and.b64  	%rd8295, %rd8293, 4294967295;
	add.s64 	%rd8296, %rd8291, %rd8294;
	add.s64 	%rd8297, %rd8296, %rd8295;
	add.s64 	%rd13034, %rd8297, %rd8283;
	shr.u64 	%rd8298, %rd8293, 32;
	shr.u64 	%rd8299, %rd13034, 32;
	add.s64 	%rd8300, %rd8299, %rd8298;
	and.b64  	%rd8301, %rd8262, 4294967295;
	mul.lo.s64 	%rd8302, %rd8301, 977;
	and.b64  	%rd8303, %rd8112, 4294967295;
	and.b64  	%rd8304, %rd8302, 4294967295;
	add.s64 	%rd8305, %rd8300, %rd8303;
	add.s64 	%rd8306, %rd8305, %rd8304;
	add.s64 	%rd13035, %rd8306, %rd8292;
	shr.u64 	%rd8307, %rd8302, 32;
	shr.u64 	%rd8308, %rd13035, 32;
	add.s64 	%rd8309, %rd8308, %rd8307;
	and.b64  	%rd8310, %rd8266, 4294967295;
	mul.lo.s64 	%rd8311, %rd8310, 977;
	and.b64  	%rd8312, %rd8147, 4294967295;
	and.b64  	%rd8313, %rd8311, 4294967295;
	add.s64 	%rd8314, %rd8309, %rd8312;
	add.s64 	%rd8315, %rd8314, %rd8313;
	add.s64 	%rd13036, %rd8315, %rd8301;
	shr.u64 	%rd8316, %rd8311, 32;
	shr.u64 	%rd8317, %rd13036, 32;
	add.s64 	%rd8318, %rd8317, %rd8316;
	and.b64  	%rd8319, %rd8270, 4294967295;
	mul.lo.s64 	%rd8320, %rd8319, 977;
	and.b64  	%rd8321, %rd8181, 4294967295;
	and.b64  	%rd8322, %rd8320, 4294967295;
	add.s64 	%rd8323, %rd8318, %rd8321;
	add.s64 	%rd8324, %rd8323, %rd8322;
	add.s64 	%rd13037, %rd8324, %rd8310;
	shr.u64 	%rd8325, %rd8320, 32;
	shr.u64 	%rd8326, %rd13037, 32;
	add.s64 	%rd8327, %rd8326, %rd8325;
	and.b64  	%rd8328, %rd8274, 4294967295;
	mul.lo.s64 	%rd8329, %rd8328, 977;
	and.b64  	%rd8330, %rd8214, 4294967295;
	and.b64  	%rd8331, %rd8329, 4294967295;
	add.s64 	%rd8332, %rd8327, %rd8330;
	add.s64 	%rd8333, %rd8332, %rd8331;
	add.s64 	%rd13038, %rd8333, %rd8319;
	shr.u64 	%rd8334, %rd8329, 32;
	shr.u64 	%rd8335, %rd13038, 32;
	add.s64 	%rd8336, %rd8335, %rd8334;
	mul.lo.s64 	%rd8337, %rd8275, 977;
	and.b64  	%rd8338, %rd8246, 4294967295;
	and.b64  	%rd8339, %rd8337, 4294967295;
	add.s64 	%rd8340, %rd8336, %rd8338;
	add.s64 	%rd8341, %rd8340, %rd8339;
	add.s64 	%rd13039, %rd8341, %rd8328;
	shr.u64 	%rd8342, %rd8337, 32;
	shr.u64 	%rd8343, %rd13039, 32;
	cvt.u32.u64 	%r3967, %rd8343;
	cvt.u32.u64 	%r3968, %rd8342;
	add.s32 	%r3969, %r3967, %r3968;
	add.s32 	%r1299, %r3969, %r3966;
	setp.eq.s32 	%p1233, %r1299, 0;
	mov.pred 	%p2175, 0;
	@%p1233 bra 	$L__BB0_970;
	cvt.u64.u32 	%rd8344, %r1299;
	mul.wide.u32 	%rd8345, %r1299, 977;
	shr.u64 	%rd8346, %rd8345, 32;
	and.b64  	%rd8347, %rd13032, 4294967295;
	and.b64  	%rd8348, %rd8345, 4294967295;
	add.s64 	%rd13032, %rd8348, %rd8347;
	shr.u64 	%rd8349, %rd13032, 32;
	and.b64  	%rd8350, %rd13033, 4294967295;
	add.s64 	%rd8351, %rd8346, %rd8350;
	add.s64 	%rd8352, %rd8351, %rd8344;
	add.s64 	%rd13033, %rd8352, %rd8349;
	setp.lt.u64 	%p1235, %rd13033, 4294967296;
	@%p1235 bra 	$L__BB0_970;
	shr.u64 	%rd8353, %rd13033, 32;
	and.b64  	%rd8354, %rd13034, 4294967295;
	add.s64 	%rd13034, %rd8353, %rd8354;
	setp.lt.u64 	%p1237, %rd13034, 4294967296;
	@%p1237 bra 	$L__BB0_970;
	shr.u64 	%rd8355, %rd13034, 32;
	and.b64  	%rd8356, %rd13035, 4294967295;
	add.s64 	%rd13035, %rd8355, %rd8356;
	setp.lt.u64 	%p1239, %rd13035, 4294967296;
	@%p1239 bra 	$L__BB0_970;
	shr.u64 	%rd8358, %rd13035, 32;
	and.b64  	%rd8359, %rd13036, 4294967295;
	add.s64 	%rd13036, %rd8358, %rd8359;
	setp.lt.u64 	%p1241, %rd13036, 4294967296;
	mov.b64 	%rd13035, 4294967296;
	@%p1241 bra 	$L__BB0_970;
	shr.u64 	%rd8361, %rd13036, 32;
	and.b64  	%rd8362, %rd13037, 4294967295;
	add.s64 	%rd13037, %rd8361, %rd8362;
	setp.lt.u64 	%p1243, %rd13037, 4294967296;
	mov.b64 	%rd13035, 4294967296;
	mov.u64 	%rd13036, %rd13035;
	@%p1243 bra 	$L__BB0_970;
	shr.u64 	%rd8364, %rd13037, 32;
	and.b64  	%rd8365, %rd13038, 4294967295;
	add.s64 	%rd13038, %rd8364, %rd8365;
	setp.lt.u64 	%p1245, %rd13038, 4294967296;
	mov.b64 	%rd13035, 4294967296;
	mov.u64 	%rd13037, %rd13035;
	@%p1245 bra 	$L__BB0_970;
	shr.u64 	%rd8367, %rd13038, 32;
	and.b64  	%rd8368, %rd13039, 4294967295;
	add.s64 	%rd8369, %rd8367, %rd8368;
	setp.gt.u64 	%p2175, %rd8369, 4294967295;
	min.u64 	%rd13039, %rd8369, 4294967296;
	mov.b64 	%rd13035, 4294967296;
	mov.u64 	%rd13036, %rd13035;
	mov.u64 	%rd13038, %rd13035;
$L__BB0_970:
	ld.const.u32 	%r1300, [const_p+8];
	ld.const.u32 	%r1301, [const_p+4];
	ld.const.u32 	%r1302, [const_p+24];
	ld.const.u32 	%r1303, [const_p+20];
	ld.const.u32 	%r1304, [const_p+16];
	ld.const.u32 	%r1305, [const_p+12];
	ld.const.u32 	%r1306, [const_p];
	cvt.u32.u64 	%r5916, %rd13039;
	cvt.u32.u64 	%r5915, %rd13038;
	cvt.u32.u64 	%r5914, %rd13037;
	cvt.u32.u64 	%r5913, %rd13036;
	cvt.u32.u64 	%r5912, %rd13035;
	cvt.u32.u64 	%r5911, %rd13034;
	cvt.u32.u64 	%r5910, %rd13033;
	cvt.u32.u64 	%r5909, %rd13032;
	ld.const.u32 	%r6022, [const_p+28];
	setp.lt.u32 	%p1246, %r6022, %r5916;
	or.pred  	%p1247, %p2175, %p1246;
	@%p1247 bra 	$L__BB0_984;
	setp.gt.u32 	%p1248, %r6022, %r5916;
	@%p1248 bra 	$L__BB0_985;
	setp.lt.u32 	%p1249, %r1302, %r5915;
	@%p1249 bra 	$L__BB0_984;
	setp.gt.u32 	%p1250, %r1302, %r5915;
	@%p1250 bra 	$L__BB0_985;
	setp.lt.u32 	%p1251, %r1303, %r5914;
	@%p1251 bra 	$L__BB0_984;
	setp.gt.u32 	%p1252, %r1303, %r5914;
	@%p1252 bra 	$L__BB0_985;
	setp.lt.u32 	%p1253, %r1304, %r5913;
	@%p1253 bra 	$L__BB0_984;
	setp.gt.u32 	%p1254, %r1304, %r5913;
	@%p1254 bra 	$L__BB0_985;
	setp.lt.u32 	%p1255, %r1305, %r5912;
	@%p1255 bra 	$L__BB0_984;
	setp.gt.u32 	%p1256, %r1305, %r5912;
	@%p1256 bra 	$L__BB0_985;
	setp.lt.u32 	%p1257, %r1300, %r5911;
	@%p1257 bra 	$L__BB0_984;
	setp.gt.u32 	%p1258, %r1300, %r5911;
	@%p1258 bra 	$L__BB0_985;
	setp.lt.u32 	%p1259, %r1301, %r5910;
	@%p1259 bra 	$L__BB0_984;
	setp.gt.u32 	%p1260, %r1301, %r5910;
	setp.gt.u32 	%p1261, %r1306, %r5909;
	or.pred  	%p1262, %p1260, %p1261;
	@%p1262 bra 	$L__BB0_985;
$L__BB0_984:
	// begin inline asm
	sub.cc.u32 %r5909, %r5909, %r1306;
	subc.cc.u32 %r5910, %r5910, %r1301;
	subc.cc.u32 %r5911, %r5911, %r1300;
	subc.cc.u32 %r5912, %r5912, %r1305;
	subc.cc.u32 %r5913, %r5913, %r1304;
	subc.cc.u32 %r5914, %r5914, %r1303;
	subc.cc.u32 %r5915, %r5915, %r1302;
	subc.u32 %r5916, %r5916, %r6022;
	
	// end inline asm
$L__BB0_985:
	setp.gt.u32 	%p1263, %r5916, %r6022;
	@%p1263 bra 	$L__BB0_998;
	bra.uni 	$L__BB0_999;
$L__BB0_986:
	setp.gt.u32 	%p1265, %r5915, %r1302;
	@%p1265 bra 	$L__BB0_998;
	setp.lt.u32 	%p1266, %r5915, %r1302;
	@%p1266 bra 	$L__BB0_1000;
	setp.gt.u32 	%p1267, %r5914, %r1303;
	@%p1267 bra 	$L__BB0_998;
	setp.lt.u32 	%p1268, %r5914, %r1303;
	@%p1268 bra 	$L__BB0_1000;
	setp.gt.u32 	%p1269, %r5913, %r1304;
	@%p1269 bra 	$L__BB0_998;
	setp.lt.u32 	%p1270, %r5913, %r1304;
	@%p1270 bra 	$L__BB0_1000;
	setp.gt.u32 	%p1271, %r5912, %r1305;
	@%p1271 bra 	$L__BB0_998;
	setp.lt.u32 	%p1272, %r5912, %r1305;
	@%p1272 bra 	$L__BB0_1000;
	setp.gt.u32 	%p1273, %r5911, %r1300;
	@%p1273 bra 	$L__BB0_998;
	setp.lt.u32 	%p1274, %r5911, %r1300;
	@%p1274 bra 	$L__BB0_1000;
	setp.gt.u32 	%p1275, %r5910, %r1301;
	@%p1275 bra 	$L__BB0_998;
	setp.lt.u32 	%p1276, %r5910, %r1301;
	setp.lt.u32 	%p1277, %r5909, %r1306;
	or.pred  	%p1278, %p1276, %p1277;
	@%p1278 bra 	$L__BB0_1000;
$L__BB0_998:
	// begin inline asm
	sub.cc.u32 %r5909, %r5909, %r1306;
	subc.cc.u32 %r5910, %r5910, %r1301;
	subc.cc.u32 %r5911, %r5911, %r1300;
	subc.cc.u32 %r5912, %r5912, %r1305;
	subc.cc.u32 %r5913, %r5913, %r1304;
	subc.cc.u32 %r5914, %r5914, %r1303;
	subc.cc.u32 %r5915, %r5915, %r1302;
	subc.u32 %r5916, %r5916, %r6022;
	
	// end inline asm
	bra.uni 	$L__BB0_1000;
$L__BB0_999:
	setp.lt.u32 	%p1264, %r5916, %r6022;
	@%p1264 bra 	$L__BB0_1000;
	bra.uni 	$L__BB0_986;
$L__BB0_1000:
	shl.b32 	%r4019, %r5893, 1;
	shr.u32 	%r4020, %r5893, 31;
	cvt.u64.u32 	%rd8371, %r4020;
	mul.wide.u32 	%rd8372, %r5894, 2;
	or.b64  	%rd8373, %rd8372, %rd8371;
	shr.u64 	%rd8374, %rd8372, 32;
	mul.wide.u32 	%rd8375, %r5895, 2;
	or.b64  	%rd8376, %rd8375, %rd8374;
	shr.u64 	%rd8377, %rd8375, 32;
	mul.wide.u32 	%rd8378, %r5896, 2;
	or.b64  	%rd8379, %rd8378, %rd8377;
	shr.u64 	%rd8380, %rd8378, 32;
	mul.wide.u32 	%rd8381, %r5897, 2;
	add.s64 	%rd8382, %rd8381, %rd8380;
	shr.u64 	%rd8383, %rd8382, 32;
	mul.wide.u32 	%rd8384, %r5898, 2;
	add.s64 	%rd8385, %rd8384, %rd8383;
	shr.u64 	%rd8386, %rd8385, 32;
	mul.wide.u32 	%rd8387, %r5899, 2;
	add.s64 	%rd8388, %rd8387, %rd8386;
	shr.u64 	%rd8389, %rd8388, 32;
	mul.wide.u32 	%rd8390, %r5900, 2;
	add.s64 	%rd8391, %rd8390, %rd8389;
	shr.u64 	%rd8392, %rd8391, 32;
	cvt.u64.u32 	%rd8393, %r4019;
	mad.lo.s64 	%rd13040, %rd8392, 977, %rd8393;
	shr.u64 	%rd8394, %rd13040, 32;
	and.b64  	%rd8395, %rd8373, 4294967295;
	add.s64 	%rd8396, %rd8394, %rd8395;
	add.s64 	%rd13041, %rd8396, %rd8392;
	shr.u64 	%rd8397, %rd13041, 32;
	and.b64  	%rd8398, %rd8376, 4294967295;
	add.s64 	%rd13042, %rd8397, %rd8398;
	shr.u64 	%rd8399, %rd13042, 32;
	and.b64  	%rd8400, %rd8379, 4294967295;
	add.s64 	%rd13043, %rd8399, %rd8400;
	shr.u64 	%rd8401, %rd13043, 32;
	and.b64  	%rd8402, %rd8382, 4294967295;
	add.s64 	%rd13044, %rd8401, %rd8402;
	shr.u64 	%rd8403, %rd13044, 32;
	and.b64  	%rd8404, %rd8385, 4294967295;
	add.s64 	%rd13045, %rd8403, %rd8404;
	shr.u64 	%rd8405, %rd13045, 32;
	and.b64  	%rd8406, %rd8388, 4294967295;
	add.s64 	%rd13046, %rd8405, %rd8406;
	shr.u64 	%rd8407, %rd13046, 32;
	and.b64  	%rd8408, %rd8391, 4294967295;
	add.s64 	%rd13047, %rd8407, %rd8408;
	shr.u64 	%rd591, %rd13047, 32;
	{ .reg .b32 tmp; mov.b64 {tmp, %r5917}, %rd13047; }
	setp.lt.u64 	%p1279, %rd13047, 4294967296;
	@%p1279 bra 	$L__BB0_1007;
	and.b64  	%rd8410, %rd13040, 4294967295;
	mad.lo.s64 	%rd13040, %rd591, 977, %rd8410;
	shr.u64 	%rd8411, %rd13040, 32;
	and.b64  	%rd8412, %rd13041, 4294967295;
	add.s64 	%rd8413, %rd8412, %rd591;
	add.s64 	%rd13041, %rd8413, %rd8411;
	setp.lt.u64 	%p1280, %rd13041, 4294967296;
	mov.b32 	%r5917, 0;
	mov.b64 	%rd13047, 4294967296;
	@%p1280 bra 	$L__BB0_1007;
	shr.u64 	%rd8415, %rd13041, 32;
	and.b64  	%rd8416, %rd13042, 4294967295;
	add.s64 	%rd13042, %rd8415, %rd8416;
	setp.lt.u64 	%p1281, %rd13042, 4294967296;
	@%p1281 bra 	$L__BB0_1007;
	shr.u64 	%rd8418, %rd13042, 32;
	and.b64  	%rd8419, %rd13043, 4294967295;
	add.s64 	%rd13043, %rd8418, %rd8419;
	setp.lt.u64 	%p1282, %rd13043, 4294967296;
	mov.b64 	%rd13042, 4294967296;
	mov.u64 	%rd13047, %rd13042;
	@%p1282 bra 	$L__BB0_1007;
	shr.u64 	%rd8421, %rd13043, 32;
	and.b64  	%rd8422, %rd13044, 4294967295;
	add.s64 	%rd13044, %rd8421, %rd8422;
	setp.lt.u64 	%p1283, %rd13044, 4294967296;
	mov.b64 	%rd13042, 4294967296;
	mov.u64 	%rd13043, %rd13042;
	@%p1283 bra 	$L__BB0_1007;
	shr.u64 	%rd8424, %rd13044, 32;
	and.b64  	%rd8425, %rd13045, 4294967295;
	add.s64 	%rd13045, %rd8424, %rd8425;
	setp.lt.u64 	%p1284, %rd13045, 4294967296;
	mov.b64 	%rd13042, 4294967296;
	mov.u64 	%rd13044, %rd13042;
	mov.u64 	%rd13047, %rd13042;
	@%p1284 bra 	$L__BB0_1007;
	shr.u64 	%rd8427, %rd13045, 32;
	and.b64  	%rd8428, %rd13046, 4294967295;
	add.s64 	%rd8429, %rd8427, %rd8428;
	setp.gt.u64 	%p1285, %rd8429, 4294967295;
	selp.b64 	%rd13046, 4294967296, %rd8429, %p1285;
	selp.b64 	%rd13047, 1, 4294967296, %p1285;
	mov.b64 	%rd13042, 4294967296;
	mov.u64 	%rd13043, %rd13042;
	mov.u64 	%rd13045, %rd13042;
$L__BB0_1007:
	cvt.u32.u64 	%r5933, %rd13047;
	cvt.u32.u64 	%r5932, %rd13046;
	cvt.u32.u64 	%r5931, %rd13045;
	cvt.u32.u64 	%r5930, %rd13044;
	cvt.u32.u64 	%r5929, %rd13043;
	cvt.u32.u64 	%r5928, %rd13042;
	cvt.u32.u64 	%r5927, %rd13041;
	cvt.u32.u64 	%r5926, %rd13040;
	setp.ne.s32 	%p1286, %r5917, 0;
	setp.lt.u32 	%p1287, %r6022, %r5933;
	or.pred  	%p1288, %p1286, %p1287;
	@%p1288 bra 	$L__BB0_1021;
	setp.gt.u32 	%p1289, %r6022, %r5933;
	@%p1289 bra 	$L__BB0_1022;
	setp.lt.u32 	%p1290, %r1302, %r5932;
	@%p1290 bra 	$L__BB0_1021;
	setp.gt.u32 	%p1291, %r1302, %r5932;
	@%p1291 bra 	$L__BB0_1022;
	setp.lt.u32 	%p1292, %r1303, %r5931;
	@%p1292 bra 	$L__BB0_1021;
	setp.gt.u32 	%p1293, %r1303, %r5931;
	@%p1293 bra 	$L__BB0_1022;
	setp.lt.u32 	%p1294, %r1304, %r5930;
	@%p1294 bra 	$L__BB0_1021;
	setp.gt.u32 	%p1295, %r1304, %r5930;
	@%p1295 bra 	$L__BB0_1022;
	setp.lt.u32 	%p1296, %r1305, %r5929;
	@%p1296 bra 	$L__BB0_1021;
	setp.gt.u32 	%p1297, %r1305, %r5929;
	@%p1297 bra 	$L__BB0_1022;
	setp.lt.u32 	%p1298, %r1300, %r5928;
	@%p1298 bra 	$L__BB0_1021;
	setp.gt.u32 	%p1299, %r1300, %r5928;
	@%p1299 bra 	$L__BB0_1022;
	setp.lt.u32 	%p1300, %r1301, %r5927;
	@%p1300 bra 	$L__BB0_1021;
	setp.gt.u32 	%p1301, %r1301, %r5927;
	setp.gt.u32 	%p1302, %r1306, %r5926;
	or.pred  	%p1303, %p1301, %p1302;
	@%p1303 bra 	$L__BB0_1022;
$L__BB0_1021:
	// begin inline asm
	sub.cc.u32 %r5926, %r5926, %r1306;
	subc.cc.u32 %r5927, %r5927, %r1301;
	subc.cc.u32 %r5928, %r5928, %r1300;
	subc.cc.u32 %r5929, %r5929, %r1305;
	subc.cc.u32 %r5930, %r5930, %r1304;
	subc.cc.u32 %r5931, %r5931, %r1303;
	subc.cc.u32 %r5932, %r5932, %r1302;
	subc.u32 %r5933, %r5933, %r6022;
	
	// end inline asm
$L__BB0_1022:
	setp.gt.u32 	%p1304, %r5933, %r6022;
	@%p1304 bra 	$L__BB0_1035;
	bra.uni 	$L__BB0_1036;
$L__BB0_1023:
	setp.gt.u32 	%p1306, %r5932, %r1302;
	@%p1306 bra 	$L__BB0_1035;
	setp.lt.u32 	%p1307, %r5932, %r1302;
	@%p1307 bra 	$L__BB0_1037;
	setp.gt.u32 	%p1308, %r5931, %r1303;
	@%p1308 bra 	$L__BB0_1035;
	setp.lt.u32 	%p1309, %r5931, %r1303;
	@%p1309 bra 	$L__BB0_1037;
	setp.gt.u32 	%p1310, %r5930, %r1304;
	@%p1310 bra 	$L__BB0_1035;
	setp.lt.u32 	%p1311, %r5930, %r1304;
	@%p1311 bra 	$L__BB0_1037;
	setp.gt.u32 	%p1312, %r5929, %r1305;
	@%p1312 bra 	$L__BB0_1035;
	setp.lt.u32 	%p1313, %r5929, %r1305;
	@%p1313 bra 	$L__BB0_1037;
	setp.gt.u32 	%p1314, %r5928, %r1300;
	@%p1314 bra 	$L__BB0_1035;
	setp.lt.u32 	%p1315, %r5928, %r1300;
	@%p1315 bra 	$L__BB0_1037;
	setp.gt.u32 	%p1316, %r5927, %r1301;
	@%p1316 bra 	$L__BB0_1035;
	setp.lt.u32 	%p1317, %r5927, %r1301;
	setp.lt.u32 	%p1318, %r5926, %r1306;
	or.pred  	%p1319, %p1317, %p1318;
	@%p1319 bra 	$L__BB0_1037;
$L__BB0_1035:
	// begin inline asm
	sub.cc.u32 %r5926, %r5926, %r1306;
	subc.cc.u32 %r5927, %r5927, %r1301;
	subc.cc.u32 %r5928, %r5928, %r1300;
	subc.cc.u32 %r5929, %r5929, %r1305;
	subc.cc.u32 %r5930, %r5930, %r1304;
	subc.cc.u32 %r5931, %r5931, %r1303;
	subc.cc.u32 %r5932, %r5932, %r1302;
	subc.u32 %r5933, %r5933, %r6022;
	
	// end inline asm
	bra.uni 	$L__BB0_1037;
$L__BB0_1036:
	setp.lt.u32 	%p1305, %r5933, %r6022;
	@%p1305 bra 	$L__BB0_1037;
	bra.uni 	$L__BB0_1023;
$L__BB0_1037:
	setp.gt.u32 	%p1320, %r5916, %r5884;
	@%p1320 bra 	$L__BB0_1038;
	bra.uni 	$L__BB0_1051;
$L__BB0_1038:
	// begin inline asm
	sub.cc.u32 %r5934, %r5909, %r5877;
	subc.cc.u32 %r5935, %r5910, %r5878;
	subc.cc.u32 %r5936, %r5911, %r5879;
	subc.cc.u32 %r5937, %r5912, %r5880;
	subc.cc.u32 %r5938, %r5913, %r5881;
	subc.cc.u32 %r5939, %r5914, %r5882;
	subc.cc.u32 %r5940, %r5915, %r5883;
	subc.u32 %r5941, %r5916, %r5884;
	
	// end inline asm
	bra.uni 	$L__BB0_1053;
$L__BB0_1039:
	setp.gt.u32 	%p1322, %r5915, %r5883;
	@%p1322 bra 	$L__BB0_1038;
	setp.lt.u32 	%p1323, %r5915, %r5883;
	@%p1323 bra 	$L__BB0_1052;
	setp.gt.u32 	%p1324, %r5914, %r5882;
	@%p1324 bra 	$L__BB0_1038;
	setp.lt.u32 	%p1325, %r5914, %r5882;
	@%p1325 bra 	$L__BB0_1052;
	setp.gt.u32 	%p1326, %r5913, %r5881;
	@%p1326 bra 	$L__BB0_1038;
	setp.lt.u32 	%p1327, %r5913, %r5881;
	@%p1327 bra 	$L__BB0_1052;
	setp.gt.u32 	%p1328, %r5912, %r5880;
	@%p1328 bra 	$L__BB0_1038;
	setp.lt.u32 	%p1329, %r5912, %r5880;
	@%p1329 bra 	$L__BB0_1052;
	setp.gt.u32 	%p1330, %r5911, %r5879;
	@%p1330 bra 	$L__BB0_1038;
	setp.lt.u32 	%p1331, %r5911, %r5879;
	@%p1331 bra 	$L__BB0_1052;
	setp.gt.u32 	%p1332, %r5910, %r5878;
	@%p1332 bra 	$L__BB0_1038;
	setp.lt.u32 	%p1333, %r5910, %r5878;
	setp.lt.u32 	%p1334, %r5909, %r5877;
	or.pred  	%p1335, %p1333, %p1334;
	@%p1335 bra 	$L__BB0_1052;
	bra.uni 	$L__BB0_1038;
$L__BB0_1051:
	setp.ge.u32 	%p1321, %r5916, %r5884;
	@%p1321 bra 	$L__BB0_1039;
$L__BB0_1052:
	// begin inline asm
	add.cc.u32 %r4075, %r5909, %r1306;
	addc.cc.u32 %r4076, %r5910, %r1301;
	addc.cc.u32 %r4077, %r5911, %r1300;
	addc.cc.u32 %r4078, %r5912, %r1305;
	addc.cc.u32 %r4079, %r5913, %r1304;
	addc.cc.u32 %r4080, %r5914, %r1303;
	addc.cc.u32 %r4081, %r5915, %r1302;
	addc.u32 %r4082, %r5916, %r6022;
	
	// end inline asm
	// begin inline asm
	sub.cc.u32 %r5934, %r4075, %r5877;
	subc.cc.u32 %r5935, %r4076, %r5878;
	subc.cc.u32 %r5936, %r4077, %r5879;
	subc.cc.u32 %r5937, %r4078, %r5880;
	subc.cc.u32 %r5938, %r4079, %r5881;
	subc.cc.u32 %r5939, %r4080, %r5882;
	subc.cc.u32 %r5940, %r4081, %r5883;
	subc.u32 %r5941, %r4082, %r5884;
	
	// end inline asm
$L__BB0_1053:
	setp.gt.u32 	%p1336, %r5941, %r5933;
	@%p1336 bra 	$L__BB0_1054;
	bra.uni 	$L__BB0_1067;
$L__BB0_1054:
	// begin inline asm
	sub.cc.u32 %r6046, %r5934, %r5926;
	subc.cc.u32 %r6045, %r5935, %r5927;
	subc.cc.u32 %r6044, %r5936, %r5928;
	subc.cc.u32 %r6043, %r5937, %r5929;
	subc.cc.u32 %r6042, %r5938, %r5930;
	subc.cc.u32 %r6041, %r5939, %r5931;
	subc.cc.u32 %r6040, %r5940, %r5932;
	subc.u32 %r6039, %r5941, %r5933;
	
	// end inline asm
	bra.uni 	$L__BB0_1069;
$L__BB0_1055:
	setp.gt.u32 	%p1338, %r5940, %r5932;
	@%p1338 bra 	$L__BB0_1054;
	setp.lt.u32 	%p1339, %r5940, %r5932;
	@%p1339 bra 	$L__BB0_1068;
	setp.gt.u32 	%p1340, %r5939, %r5931;
	@%p1340 bra 	$L__BB0_1054;
	setp.lt.u32 	%p1341, %r5939, %r5931;
	@%p1341 bra 	$L__BB0_1068;
	setp.gt.u32 	%p1342, %r5938, %r5930;
	@%p1342 bra 	$L__BB0_1054;
	setp.lt.u32 	%p1343, %r5938, %r5930;
	@%p1343 bra 	$L__BB0_1068;
	setp.gt.u32 	%p1344, %r5937, %r5929;
	@%p1344 bra 	$L__BB0_1054;
	setp.lt.u32 	%p1345, %r5937, %r5929;
	@%p1345 bra 	$L__BB0_1068;
	setp.gt.u32 	%p1346, %r5936, %r5928;
	@%p1346 bra 	$L__BB0_1054;
	setp.lt.u32 	%p1347, %r5936, %r5928;
	@%p1347 bra 	$L__BB0_1068;
	setp.gt.u32 	%p1348, %r5935, %r5927;
	@%p1348 bra 	$L__BB0_1054;
	setp.lt.u32 	%p1349, %r5935, %r5927;
	setp.lt.u32 	%p1350, %r5934, %r5926;
	or.pred  	%p1351, %p1349, %p1350;
	@%p1351 bra 	$L__BB0_1068;
	bra.uni 	$L__BB0_1054;
$L__BB0_1067:
	setp.ge.u32 	%p1337, %r5941, %r5933;
	@%p1337 bra 	$L__BB0_1055;
$L__BB0_1068:
	// begin inline asm
	add.cc.u32 %r4147, %r5934, %r1306;
	addc.cc.u32 %r4148, %r5935, %r1301;
	addc.cc.u32 %r4149, %r5936, %r1300;
	addc.cc.u32 %r4150, %r5937, %r1305;
	addc.cc.u32 %r4151, %r5938, %r1304;
	addc.cc.u32 %r4152, %r5939, %r1303;
	addc.cc.u32 %r4153, %r5940, %r1302;
	addc.u32 %r4154, %r5941, %r6022;
	
	// end inline asm
	// begin inline asm
	sub.cc.u32 %r6046, %r4147, %r5926;
	subc.cc.u32 %r6045, %r4148, %r5927;
	subc.cc.u32 %r6044, %r4149, %r5928;
	subc.cc.u32 %r6043, %r4150, %r5929;
	subc.cc.u32 %r6042, %r4151, %r5930;
	subc.cc.u32 %r6041, %r4152, %r5931;
	subc.cc.u32 %r6040, %r4153, %r5932;
	subc.u32 %r6039, %r4154, %r5933;
	
	// end inline asm
$L__BB0_1069:
	setp.gt.u32 	%p1352, %r5900, %r6039;
	@%p1352 bra 	$L__BB0_1070;
	bra.uni 	$L__BB0_1083;
$L__BB0_1070:
	// begin inline asm
	sub.cc.u32 %r5950, %r5893, %r6046;
	subc.cc.u32 %r5951, %r5894, %r6045;
	subc.cc.u32 %r5952, %r5895, %r6044;
	subc.cc.u32 %r5953, %r5896, %r6043;
	subc.cc.u32 %r5954, %r5897, %r6042;
	subc.cc.u32 %r5955, %r5898, %r6041;
	subc.cc.u32 %r5956, %r5899, %r6040;
	subc.u32 %r5957, %r5900, %r6039;
	
	// end inline asm
	bra.uni 	$L__BB0_1085;
$L__BB0_1071:
	setp.gt.u32 	%p1354, %r5899, %r6040;
	@%p1354 bra 	$L__BB0_1070;
	setp.lt.u32 	%p1355, %r5899, %r6040;
	@%p1355 bra 	$L__BB0_1084;
	setp.gt.u32 	%p1356, %r5898, %r6041;
	@%p1356 bra 	$L__BB0_1070;
	setp.lt.u32 	%p1357, %r5898, %r6041;
	@%p1357 bra 	$L__BB0_1084;
	setp.gt.u32 	%p1358, %r5897, %r6042;
	@%p1358 bra 	$L__BB0_1070;
	setp.lt.u32 	%p1359, %r5897, %r6042;
	@%p1359 bra 	$L__BB0_1084;
	setp.gt.u32 	%p1360, %r5896, %r6043;
	@%p1360 bra 	$L__BB0_1070;
	setp.lt.u32 	%p1361, %r5896, %r6043;
	@%p1361 bra 	$L__BB0_1084;
	setp.gt.u32 	%p1362, %r5895, %r6044;
	@%p1362 bra 	$L__BB0_1070;
	setp.lt.u32 	%p1363, %r5895, %r6044;
	@%p1363 bra 	$L__BB0_1084;
	setp.gt.u32 	%p1364, %r5894, %r6045;
	@%p1364 bra 	$L__BB0_1070;
	setp.lt.u32 	%p1365, %r5894, %r6045;
	setp.lt.u32 	%p1366, %r5893, %r6046;
	or.pred  	%p1367, %p1365, %p1366;
	@%p1367 bra 	$L__BB0_1084;
	bra.uni 	$L__BB0_1070;
$L__BB0_1083:
	setp.ge.u32 	%p1353, %r5900, %r6039;
	@%p1353 bra 	$L__BB0_1071;
$L__BB0_1084:
	// begin inline asm
	add.cc.u32 %r4219, %r5893, %r1306;
	addc.cc.u32 %r4220, %r5894, %r1301;
	addc.cc.u32 %r4221, %r5895, %r1300;
	addc.cc.u32 %r4222, %r5896, %r1305;
	addc.cc.u32 %r4223, %r5897, %r1304;
	addc.cc.u32 %r4224, %r5898, %r1303;
	addc.cc.u32 %r4225, %r5899, %r1302;
	addc.u32 %r4226, %r5900, %r6022;
	
	// end inline asm
	// begin inline asm
	sub.cc.u32 %r5950, %r4219, %r6046;
	subc.cc.u32 %r5951, %r4220, %r6045;
	subc.cc.u32 %r5952, %r4221, %r6044;
	subc.cc.u32 %r5953, %r4222, %r6043;
	subc.cc.u32 %r5954, %r4223, %r6042;
	subc.cc.u32 %r5955, %r4224, %r6041;
	subc.cc.u32 %r5956, %r4225, %r6040;
	subc.u32 %r5957, %r4226, %r6039;
	
	// end inline asm
$L__BB0_1085:
	mul.wide.u32 	%rd8431, %r5950, %r5845;
	shr.u64 	%rd8432, %rd8431, 32;
	mul.wide.u32 	%rd8433, %r5951, %r5845;
	add.s64 	%rd8434, %rd8432, %rd8433;
	shr.u64 	%rd8435, %rd8434, 32;
	mul.wide.u32 	%rd8436, %r5952, %r5845;
	add.s64 	%rd8437, %rd8435, %rd8436;
	shr.u64 	%rd8438, %rd8437, 32;
	mul.wide.u32 	%rd8439, %r5953, %r5845;
	add.s64 	%rd8440, %rd8438, %rd8439;
	shr.u64 	%rd8441, %rd8440, 32;
	mul.wide.u32 	%rd8442, %r5954, %r5845;
	add.s64 	%rd8443, %rd8441, %rd8442;
	shr.u64 	%rd8444, %rd8443, 32;
	mul.wide.u32 	%rd8445, %r5955, %r5845;
	add.s64 	%rd8446, %rd8444, %rd8445;
	shr.u64 	%rd8447, %rd8446, 32;
	mul.wide.u32 	%rd8448, %r5956, %r5845;
	add.s64 	%rd8449, %rd8447, %rd8448;
	shr.u64 	%rd8450, %rd8449, 32;
	mul.wide.u32 	%rd8451, %r5957, %r5845;
	add.s64 	%rd8452, %rd8450, %rd8451;
	shr.u64 	%rd8453, %rd8452, 32;
	and.b64  	%rd8454, %rd8434, 4294967295;
	mul.wide.u32 	%rd8455, %r5950, %r5846;
	add.s64 	%rd8456, %rd8455, %rd8454;
	shr.u64 	%rd8457, %rd8456, 32;
	and.b64  	%rd8458, %rd8437, 4294967295;
	mul.wide.u32 	%rd8459, %r5951, %r5846;
	add.s64 	%rd8460, %rd8457, %rd8458;
	add.s64 	%rd8461, %rd8460, %rd8459;
	shr.u64 	%rd8462, %rd8461, 32;
	and.b64  	%rd8463, %rd8440, 4294967295;
	mul.wide.u32 	%rd8464, %r5952, %r5846;
	add.s64 	%rd8465, %rd8462, %rd8463;
	add.s64 	%rd8466, %rd8465, %rd8464;
	shr.u64 	%rd8467, %rd8466, 32;
	and.b64  	%rd8468, %rd8443, 4294967295;
	mul.wide.u32 	%rd8469, %r5953, %r5846;
	add.s64 	%rd8470, %rd8467, %rd8468;
	add.s64 	%rd8471, %rd8470, %rd8469;
	shr.u64 	%rd8472, %rd8471, 32;
	and.b64  	%rd8473, %rd8446, 4294967295;
	mul.wide.u32 	%rd8474, %r5954, %r5846;
	add.s64 	%rd8475, %rd8472, %rd8473;
	add.s64 	%rd8476, %rd8475, %rd8474;
	shr.u64 	%rd8477, %rd8476, 32;
	and.b64  	%rd8478, %rd8449, 4294967295;
	mul.wide.u32 	%rd8479, %r5955, %r5846;
	add.s64 	%rd8480, %rd8477, %rd8478;
	add.s64 	%rd8481, %rd8480, %rd8479;
	shr.u64 	%rd8482, %rd8481, 32;
	and.b64  	%rd8483, %rd8452, 4294967295;
	mul.wide.u32 	%rd8484, %r5956, %r5846;
	add.s64 	%rd8485, %rd8482, %rd8483;
	add.s64 	%rd8486, %rd8485, %rd8484;
	shr.u64 	%rd8487, %rd8486, 32;
	mul.wide.u32 	%rd8488, %r5957, %r5846;
	add.s64 	%rd8489, %rd8487, %rd8453;
	add.s64 	%rd8490, %rd8489, %rd8488;
	shr.u64 	%rd8491, %rd8490, 32;
	and.b64  	%rd8492, %rd8461, 4294967295;
	mul.wide.u32 	%rd8493, %r5950, %r5847;
	add.s64 	%rd8494, %rd8493, %rd8492;
	shr.u64 	%rd8495, %rd8494, 32;
	and.b64  	%rd8496, %rd8466, 4294967295;
	mul.wide.u32 	%rd8497, %r5951, %r5847;
	add.s64 	%rd8498, %rd8495, %rd8496;
	add.s64 	%rd8499, %rd8498, %rd8497;
	shr.u64 	%rd8500, %rd8499, 32;
	and.b64  	%rd8501, %rd8471, 4294967295;
	mul.wide.u32 	%rd8502, %r5952, %r5847;
	add.s64 	%rd8503, %rd8500, %rd8501;
	add.s64 	%rd8504, %rd8503, %rd8502;
	shr.u64 	%rd8505, %rd8504, 32;
	and.b64  	%rd8506, %rd8476, 4294967295;
	mul.wide.u32 	%rd8507, %r5953, %r5847;
	add.s64 	%rd8508, %rd8505, %rd8506;
	add.s64 	%rd8509, %rd8508, %rd8507;
	shr.u64 	%rd8510, %rd8509, 32;
	and.b64  	%rd8511, %rd8481, 4294967295;
	mul.wide.u32 	%rd8512, %r5954, %r5847;
	add.s64 	%rd8513, %rd8510, %rd8511;
	add.s64 	%rd8514, %rd8513, %rd8512;
	shr.u64 	%rd8515, %rd8514, 32;
	and.b64  	%rd8516, %rd8486, 4294967295;
	mul.wide.u32 	%rd8517, %r5955, %r5847;
	add.s64 	%rd8518, %rd8515, %rd8516;
	add.s64 	%rd8519, %rd8518, %rd8517;
	shr.u64 	%rd8520, %rd8519, 32;
	and.b64  	%rd8521, %rd8490, 4294967295;
	mul.wide.u32 	%rd8522, %r5956, %r5847;
	add.s64 	%rd8523, %rd8520, %rd8521;
	add.s64 	%rd8524, %rd8523, %rd8522;
	shr.u64 	%rd8525, %rd8524, 32;
	mul.wide.u32 	%rd8526, %r5957, %r5847;
	add.s64 	%rd8527, %rd8525, %rd8491;
	add.s64 	%rd8528, %rd8527, %rd8526;
	shr.u64 	%rd8529, %rd8528, 32;
	and.b64  	%rd8530, %rd8499, 4294967295;
	mul.wide.u32 	%rd8531, %r5950, %r5848;
	add.s64 	%rd8532, %rd8531, %rd8530;
	shr.u64 	%rd8533, %rd8532, 32;
	and.b64  	%rd8534, %rd8504, 4294967295;
	mul.wide.u32 	%rd8535, %r5951, %r5848;
	add.s64 	%rd8536, %rd8533, %rd8534;
	add.s64 	%rd8537, %rd8536, %rd8535;
	shr.u64 	%rd8538, %rd8537, 32;
	and.b64  	%rd8539, %rd8509, 4294967295;
	mul.wide.u32 	%rd8540, %r5952, %r5848;
	add.s64 	%rd8541, %rd8538, %rd8539;
	add.s64 	%rd8542, %rd8541, %rd8540;
	shr.u64 	%rd8543, %rd8542, 32;
	and.b64  	%rd8544, %rd8514, 4294967295;
	mul.wide.u32 	%rd8545, %r5953, %r5848;
	add.s64 	%rd8546, %rd8543, %rd8544;
	add.s64 	%rd8547, %rd8546, %rd8545;
	shr.u64 	%rd8548, %rd8547, 32;
	and.b64  	%rd8549, %rd8519, 4294967295;
	mul.wide.u32 	%rd8550, %r5954, %r5848;
	add.s64 	%rd8551, %rd8548, %rd8549;
	add.s64 	%rd8552, %rd8551, %rd8550;
	shr.u64 	%rd8553, %rd8552, 32;
	and.b64  	%rd8554, %rd8524, 4294967295;
	mul.wide.u32 	%rd8555, %r5955, %r5848;
	add.s64 	%rd8556, %rd8553, %rd8554;
	add.s64 	%rd8557, %rd8556, %rd8555;
	shr.u64 	%rd8558, %rd8557, 32;
	and.b64  	%rd8559, %rd8528, 4294967295;
	mul.wide.u32 	%rd8560, %r5956, %r5848;
	add.s64 	%rd8561, %rd8558, %rd8559;
	add.s64 	%rd8562, %rd8561, %rd8560;
	shr.u64 	%rd8563, %rd8562, 32;
	mul.wide.u32 	%rd8564, %r5957, %r5848;
	add.s64 	%rd8565, %rd8563, %rd8529;
	add.s64 	%rd8566, %rd8565, %rd8564;
	shr.u64 	%rd8567, %rd8566, 32;
	and.b64  	%rd8568, %rd8537, 4294967295;
	mul.wide.u32 	%rd8569, %r5950, %r5849;
	add.s64 	%rd8570, %rd8569, %rd8568;
	shr.u64 	%rd8571, %rd8570, 32;
	and.b64  	%rd8572, %rd8542, 4294967295;
	mul.wide.u32 	%rd8573, %r5951, %r5849;
	add.s64 	%rd8574, %rd8571, %rd8572;
	add.s64 	%rd8575, %rd8574, %rd8573;
	shr.u64 	%rd8576, %rd8575, 32;
	and.b64  	%rd8577, %rd8547, 4294967295;
	mul.wide.u32 	%rd8578, %r5952, %r5849;
	add.s64 	%rd8579, %rd8576, %rd8577;
	add.s64 	%rd8580, %rd8579, %rd8578;
	shr.u64 	%rd8581, %rd8580, 32;
	and.b64  	%rd8582, %rd8552, 4294967295;
	mul.wide.u32 	%rd8583, %r5953, %r5849;
	add.s64 	%rd8584, %rd8581, %rd8582;
	add.s64 	%rd8585, %rd8584, %rd8583;
	shr.u64 	%rd8586, %rd8585, 32;
	and.b64  	%rd8587, %rd8557, 4294967295;
	mul.wide.u32 	%rd8588, %r5954, %r5849;
	add.s64 	%rd8589, %rd8586, %rd8587;
	add.s64 	%rd8590, %rd8589, %rd8588;
	shr.u64 	%rd8591, %rd8590, 32;
	and.b64  	%rd8592, %rd8562, 4294967295;
	mul.wide.u32 	%rd8593, %r5955, %r5849;
	add.s64 	%rd8594, %rd8591, %rd8592;
	add.s64 	%rd8595, %rd8594, %rd8593;
	shr.u64 	%rd8596, %rd8595, 32;
	and.b64  	%rd8597, %rd8566, 4294967295;
	mul.wide.u32 	%rd8598, %r5956, %r5849;
	add.s64 	%rd8599, %rd8596, %rd8597;
	add.s64 	%rd8600, %rd8599, %rd8598;
	shr.u64 	%rd8601, %rd8600, 32;
	mul.wide.u32 	%rd8602, %r5957, %r5849;
	add.s64 	%rd8603, %rd8601, %rd8567;
	add.s64 	%rd8604, %rd8603, %rd8602;
	shr.u64 	%rd8605, %rd8604, 32;
	and.b64  	%rd8606, %rd8575, 4294967295;
	mul.wide.u32 	%rd8607, %r5950, %r5850;
	add.s64 	%rd8608, %rd8607, %rd8606;
	shr.u64 	%rd8609, %rd8608, 32;
	and.b64  	%rd8610, %rd8580, 4294967295;
	mul.wide.u32 	%rd8611, %r5951, %r5850;
	add.s64 	%rd8612, %rd8609, %rd8610;
	add.s64 	%rd8613, %rd8612, %rd8611;
	shr.u64 	%rd8614, %rd8613, 32;
	and.b64  	%rd8615, %rd8585, 4294967295;
	mul.wide.u32 	%rd8616, %r5952, %r5850;
	add.s64 	%rd8617, %rd8614, %rd8615;
	add.s64 	%rd8618, %rd8617, %rd8616;
	shr.u64 	%rd8619, %rd8618, 32;
	and.b64  	%rd8620, %rd8590, 4294967295;
	mul.wide.u32 	%rd8621, %r5953, %r5850;
	add.s64 	%rd8622, %rd8619, %rd8620;
	add.s64 	%rd8623, %rd8622, %rd8621;
	shr.u64 	%rd8624, %rd8623, 32;
	and.b64  	%rd8625, %rd8595, 4294967295;
	mul.wide.u32 	%rd8626, %r5954, %r5850;
	add.s64 	%rd8627, %rd8624, %rd8625;
	add.s64 	%rd8628, %rd8627, %rd8626;
	shr.u64 	%rd8629, %rd8628, 32;
	and.b64  	%rd8630, %rd8600, 4294967295;
	mul.wide.u32 	%rd8631, %r5955, %r5850;
	add.s64 	%rd8632, %rd8629, %rd8630;
	add.s64 	%rd8633, %rd8632, %rd8631;
	shr.u64 	%rd8634, %rd8633, 32;
	and.b64  	%rd8635, %rd8604, 4294967295;
	mul.wide.u32 	%rd8636, %r5956, %r5850;
	add.s64 	%rd8637, %rd8634, %rd8635;
	add.s64 	%rd8638, %rd8637, %rd8636;
	shr.u64 	%rd8639, %rd8638, 32;
	mul.wide.u32 	%rd8640, %r5957, %r5850;
	add.s64 	%rd8641, %rd8639, %rd8605;
	add.s64 	%rd8642, %rd8641, %rd8640;
	shr.u64 	%rd8643, %rd8642, 32;
	and.b64  	%rd8644, %rd8613, 4294967295;
	mul.wide.u32 	%rd8645, %r5950, %r5851;
	add.s64 	%rd8646, %rd8645, %rd8644;
	shr.u64 	%rd8647, %rd8646, 32;
	and.b64  	%rd8648, %rd8618, 4294967295;
	mul.wide.u32 	%rd8649, %r5951, %r5851;
	add.s64 	%rd8650, %rd8647, %rd8648;
	add.s64 	%rd8651, %rd8650, %rd8649;
	shr.u64 	%rd8652, %rd8651, 32;
	and.b64  	%rd8653, %rd8623, 4294967295;
	mul.wide.u32 	%rd8654, %r5952, %r5851;
	add.s64 	%rd8655, %rd8652, %rd8653;
	add.s64 	%rd8656, %rd8655, %rd8654;
	shr.u64 	%rd8657, %rd8656, 32;
	and.b64  	%rd8658, %rd8628, 4294967295;
	mul.wide.u32 	%rd8659, %r5953, %r5851;
	add.s64 	%rd8660, %rd8657, %rd8658;
	add.s64 	%rd8661, %rd8660, %rd8659;
	shr.u64 	%rd8662, %rd8661, 32;
	and.b64  	%rd8663, %rd8633, 4294967295;
	mul.wide.u32 	%rd8664, %r5954, %r5851;
	add.s64 	%rd8665, %rd8662, %rd8663;
	add.s64 	%rd8666, %rd8665, %rd8664;
	shr.u64 	%rd8667, %rd8666, 32;
	and.b64  	%rd8668, %rd8638, 4294967295;
	mul.wide.u32 	%rd8669, %r5955, %r5851;
	add.s64 	%rd8670, %rd8667, %rd8668;
	add.s64 	%rd8671, %rd8670, %rd8669;
	shr.u64 	%rd8672, %rd8671, 32;
	and.b64  	%rd8673, %rd8642, 4294967295;
	mul.wide.u32 	%rd8674, %r5956, %r5851;
	add.s64 	%rd8675, %rd8672, %rd8673;
	add.s64 	%rd8676, %rd8675, %rd8674;
	shr.u64 	%rd8677, %rd8676, 32;
	mul.wide.u32 	%rd8678, %r5957, %r5851;
	add.s64 	%rd8679, %rd8677, %rd8643;
	add.s64 	%rd8680, %rd8679, %rd8678;
	shr.u64 	%rd8681, %rd8680, 32;
	and.b64  	%rd8682, %rd8651, 4294967295;
	mul.wide.u32 	%rd8683, %r5950, %r5852;
	add.s64 	%rd8684, %rd8683, %rd8682;
	shr.u64 	%rd8685, %rd8684, 32;
	and.b64  	%rd8686, %rd8656, 4294967295;
	mul.wide.u32 	%rd8687, %r5951, %r5852;
	add.s64 	%rd8688, %rd8685, %rd8686;
	add.s64 	%rd8689, %rd8688, %rd8687;
	shr.u64 	%rd8690, %rd8689, 32;
	and.b64  	%rd8691, %rd8661, 4294967295;
	mul.wide.u32 	%rd8692, %r5952, %r5852;
	add.s64 	%rd8693, %rd8690, %rd8691;
	add.s64 	%rd8694, %rd8693, %rd8692;
	shr.u64 	%rd8695, %rd8694, 32;
	and.b64  	%rd8696, %rd8666, 4294967295;
	mul.wide.u32 	%rd8697, %r5953, %r5852;
	add.s64 	%rd8698, %rd8695, %rd8696;
	add.s64 	%rd8699, %rd8698, %rd8697;
	shr.u64 	%rd8700, %rd8699, 32;
	and.b64  	%rd8701, %rd8671, 4294967295;
	mul.wide.u32 	%rd8702, %r5954, %r5852;
	add.s64 	%rd8703, %rd8700, %rd8701;
	add.s64 	%rd8704, %rd8703, %rd8702;
	shr.u64 	%rd8705, %rd8704, 32;
	and.b64  	%rd8706, %rd8676, 4294967295;
	mul.wide.u32 	%rd8707, %r5955, %r5852;
	add.s64 	%rd8708, %rd8705, %rd8706;
	add.s64 	%rd8709, %rd8708, %rd8707;
	shr.u64 	%rd8710, %rd8709, 32;
	and.b64  	%rd8711, %rd8680, 4294967295;
	mul.wide.u32 	%rd8712, %r5956, %r5852;
	add.s64 	%rd8713, %rd8710, %rd8711;
	add.s64 	%rd8714, %rd8713, %rd8712;
	shr.u64 	%rd8715, %rd8714, 32;
	mul.wide.u32 	%rd8716, %r5957, %r5852;
	add.s64 	%rd8717, %rd8715, %rd8681;
	add.s64 	%rd8718, %rd8717, %rd8716;
	shr.u64 	%rd8719, %rd8718, 32;
	{ .reg .b32 tmp; mov.b64 {tmp, %r4291}, %rd8718; }
	and.b64  	%rd8720, %rd8689, 4294967295;
	mul.lo.s64 	%rd8721, %rd8720, 977;
	and.b64  	%rd8722, %rd8431, 4294967295;
	and.b64  	%rd8723, %rd8721, 4294967295;
	add.s64 	%rd13048, %rd8723, %rd8722;
	shr.u64 	%rd8724, %rd8721, 32;
	shr.u64 	%rd8725, %rd13048, 32;
	add.s64 	%rd8726, %rd8725, %rd8724;
	and.b64  	%rd8727, %rd8694, 4294967295;
	mul.lo.s64 	%rd8728, %rd8727, 977;
	and.b64  	%rd8729, %rd8456, 4294967295;
	and.b64  	%rd8730, %rd8728, 4294967295;
	add.s64 	%rd8731, %rd8726, %rd8729;
	add.s64 	%rd8732, %rd8731, %rd8730;
	add.s64 	%rd13049, %rd8732, %rd8720;
	shr.u64 	%rd8733, %rd8728, 32;
	shr.u64 	%rd8734, %rd13049, 32;
	add.s64 	%rd8735, %rd8734, %rd8733;
	and.b64  	%rd8736, %rd8699, 4294967295;
	mul.lo.s64 	%rd8737, %rd8736, 977;
	and.b64  	%rd8738, %rd8494, 4294967295;
	and.b64  	%rd8739, %rd8737, 4294967295;
	add.s64 	%rd8740, %rd8735, %rd8738;
	add.s64 	%rd8741, %rd8740, %rd8739;
	add.s64 	%rd13050, %rd8741, %rd8727;
	shr.u64 	%rd8742, %rd8737, 32;
	shr.u64 	%rd8743, %rd13050, 32;
	add.s64 	%rd8744, %rd8743, %rd8742;
	and.b64  	%rd8745, %rd8704, 4294967295;
	mul.lo.s64 	%rd8746, %rd8745, 977;
	and.b64  	%rd8747, %rd8532, 4294967295;
	and.b64  	%rd8748, %rd8746, 4294967295;
	add.s64 	%rd8749, %rd8744, %rd8747;
	add.s64 	%rd8750, %rd8749, %rd8748;
	add.s64 	%rd13051, %rd8750, %rd8736;
	shr.u64 	%rd8751, %rd8746, 32;
	shr.u64 	%rd8752, %rd13051, 32;
	add.s64 	%rd8753, %rd8752, %rd8751;
	and.b64  	%rd8754, %rd8709, 4294967295;
	mul.lo.s64 	%rd8755, %rd8754, 977;
	and.b64  	%rd8756, %rd8570, 4294967295;
	and.b64  	%rd8757, %rd8755, 4294967295;
	add.s64 	%rd8758, %rd8753, %rd8756;
	add.s64 	%rd8759, %rd8758, %rd8757;
	add.s64 	%rd13052, %rd8759, %rd8745;
	shr.u64 	%rd8760, %rd8755, 32;
	shr.u64 	%rd8761, %rd13052, 32;
	add.s64 	%rd8762, %rd8761, %rd8760;
	and.b64  	%rd8763, %rd8714, 4294967295;
	mul.lo.s64 	%rd8764, %rd8763, 977;
	and.b64  	%rd8765, %rd8608, 4294967295;
	and.b64  	%rd8766, %rd8764, 4294967295;
	add.s64 	%rd8767, %rd8762, %rd8765;
	add.s64 	%rd8768, %rd8767, %rd8766;
	add.s64 	%rd13053, %rd8768, %rd8754;
	shr.u64 	%rd8769, %rd8764, 32;
	shr.u64 	%rd8770, %rd13053, 32;
	add.s64 	%rd8771, %rd8770, %rd8769;
	and.b64  	%rd8772, %rd8718, 4294967295;
	mul.lo.s64 	%rd8773, %rd8772, 977;
	and.b64  	%rd8774, %rd8646, 4294967295;
	and.b64  	%rd8775, %rd8773, 4294967295;
	add.s64 	%rd8776, %rd8771, %rd8774;
	add.s64 	%rd8777, %rd8776, %rd8775;
	add.s64 	%rd13054, %rd8777, %rd8763;
	shr.u64 	%rd8778, %rd8773, 32;
	shr.u64 	%rd8779, %rd13054, 32;
	add.s64 	%rd8780, %rd8779, %rd8778;
	mul.lo.s64 	%rd8781, %rd8719, 977;
	and.b64  	%rd8782, %rd8684, 4294967295;
	and.b64  	%rd8783, %rd8781, 4294967295;
	add.s64 	%rd8784, %rd8780, %rd8782;
	add.s64 	%rd8785, %rd8784, %rd8783;
	add.s64 	%rd13055, %rd8785, %rd8772;
	shr.u64 	%rd8786, %rd8781, 32;
	shr.u64 	%rd8787, %rd13055, 32;
	cvt.u32.u64 	%r4292, %rd8787;
	cvt.u32.u64 	%r4293, %rd8786;
	add.s32 	%r4294, %r4292, %r4293;
	add.s32 	%r1478, %r4294, %r4291;
	setp.eq.s32 	%p1369, %r1478, 0;
	mov.pred 	%p2176, 0;
	@%p1369 bra 	$L__BB0_1093;
	cvt.u64.u32 	%rd8788, %r1478;
	mul.wide.u32 	%rd8789, %r1478, 977;
	shr.u64 	%rd8790, %rd8789, 32;
	and.b64  	%rd8791, %rd13048, 4294967295;
	and.b64  	%rd8792, %rd8789, 4294967295;
	add.s64 	%rd13048, %rd8792, %rd8791;
	shr.u64 	%rd8793, %rd13048, 32;
	and.b64  	%rd8794, %rd13049, 4294967295;
	add.s64 	%rd8795, %rd8790, %rd8794;
	add.s64 	%rd8796, %rd8795, %rd8788;
	add.s64 	%rd13049, %rd8796, %rd8793;
	setp.lt.u64 	%p1371, %rd13049, 4294967296;
	@%p1371 bra 	$L__BB0_1093;
	shr.u64 	%rd8797, %rd13049, 32;
	and.b64  	%rd8798, %rd13050, 4294967295;
	add.s64 	%rd13050, %rd8797, %rd8798;
	setp.lt.u64 	%p1373, %rd13050, 4294967296;
	@%p1373 bra 	$L__BB0_1093;
	shr.u64 	%rd8799, %rd13050, 32;
	and.b64  	%rd8800, %rd13051, 4294967295;
	add.s64 	%rd13051, %rd8799, %rd8800;
	setp.lt.u64 	%p1375, %rd13051, 4294967296;
	@%p1375 bra 	$L__BB0_1093;
	shr.u64 	%rd8802, %rd13051, 32;
	and.b64  	%rd8803, %rd13052, 4294967295;
	add.s64 	%rd13052, %rd8802, %rd8803;
	setp.lt.u64 	%p1377, %rd13052, 4294967296;
	mov.b64 	%rd13051, 4294967296;
	@%p1377 bra 	$L__BB0_1093;
	shr.u64 	%rd8805, %rd13052, 32;
	and.b64  	%rd8806, %rd13053, 4294967295;
	add.s64 	%rd13053, %rd8805, %rd8806;
	setp.lt.u64 	%p1379, %rd13053, 4294967296;
	mov.b64 	%rd13051, 4294967296;
	mov.u64 	%rd13052, %rd13051;
	@%p1379 bra 	$L__BB0_1093;
	shr.u64 	%rd8808, %rd13053, 32;
	and.b64  	%rd8809, %rd13054, 4294967295;
	add.s64 	%rd13054, %rd8808, %rd8809;
	setp.lt.u64 	%p1381, %rd13054, 4294967296;
	mov.b64 	%rd13051, 4294967296;
	mov.u64 	%rd13053, %rd13051;
	@%p1381 bra 	$L__BB0_1093;
	shr.u64 	%rd8811, %rd13054, 32;
	and.b64  	%rd8812, %rd13055, 4294967295;
	add.s64 	%rd8813, %rd8811, %rd8812;
	setp.gt.u64 	%p2176, %rd8813, 4294967295;
	min.u64 	%rd13055, %rd8813, 4294967296;
	mov.b64 	%rd13051, 4294967296;
	mov.u64 	%rd13052, %rd13051;
	mov.u64 	%rd13054, %rd13051;
$L__BB0_1093:
	cvt.u32.u64 	%r5973, %rd13055;
	cvt.u32.u64 	%r5972, %rd13054;
	cvt.u32.u64 	%r5971, %rd13053;
	cvt.u32.u64 	%r5970, %rd13052;
	cvt.u32.u64 	%r5969, %rd13051;
	cvt.u32.u64 	%r5968, %rd13050;
	cvt.u32.u64 	%r5967, %rd13049;
	cvt.u32.u64 	%r5966, %rd13048;
	setp.lt.u32 	%p1382, %r6022, %r5973;
	or.pred  	%p1383, %p2176, %p1382;
	@%p1383 bra 	$L__BB0_1107;
	setp.gt.u32 	%p1384, %r6022, %r5973;
	@%p1384 bra 	$L__BB0_1108;
	setp.lt.u32 	%p1385, %r1302, %r5972;
	@%p1385 bra 	$L__BB0_1107;
	setp.gt.u32 	%p1386, %r1302, %r5972;
	@%p1386 bra 	$L__BB0_1108;
	setp.lt.u32 	%p1387, %r1303, %r5971;
	@%p1387 bra 	$L__BB0_1107;
	setp.gt.u32 	%p1388, %r1303, %r5971;
	@%p1388 bra 	$L__BB0_1108;
	setp.lt.u32 	%p1389, %r1304, %r5970;
	@%p1389 bra 	$L__BB0_1107;
	setp.gt.u32 	%p1390, %r1304, %r5970;
	@%p1390 bra 	$L__BB0_1108;
	setp.lt.u32 	%p1391, %r1305, %r5969;
	@%p1391 bra 	$L__BB0_1107;
	setp.gt.u32 	%p1392, %r1305, %r5969;
	@%p1392 bra 	$L__BB0_1108;
	setp.lt.u32 	%p1393, %r1300, %r5968;
	@%p1393 bra 	$L__BB0_1107;
	setp.gt.u32 	%p1394, %r1300, %r5968;
	@%p1394 bra 	$L__BB0_1108;
	setp.lt.u32 	%p1395, %r1301, %r5967;
	@%p1395 bra 	$L__BB0_1107;
	setp.gt.u32 	%p1396, %r1301, %r5967;
	setp.gt.u32 	%p1397, %r1306, %r5966;
	or.pred  	%p1398, %p1396, %p1397;
	@%p1398 bra 	$L__BB0_1108;
$L__BB0_1107:
	// begin inline asm
	sub.cc.u32 %r5966, %r5966, %r1306;
	subc.cc.u32 %r5967, %r5967, %r1301;
	subc.cc.u32 %r5968, %r5968, %r1300;
	subc.cc.u32 %r5969, %r5969, %r1305;
	subc.cc.u32 %r5970, %r5970, %r1304;
	subc.cc.u32 %r5971, %r5971, %r1303;
	subc.cc.u32 %r5972, %r5972, %r1302;
	subc.u32 %r5973, %r5973, %r6022;
	
	// end inline asm
$L__BB0_1108:
	setp.gt.u32 	%p1399, %r5973, %r6022;
	@%p1399 bra 	$L__BB0_1121;
	bra.uni 	$L__BB0_1122;
$L__BB0_1109:
	setp.gt.u32 	%p1401, %r5972, %r1302;
	@%p1401 bra 	$L__BB0_1121;
	setp.lt.u32 	%p1402, %r5972, %r1302;
	@%p1402 bra 	$L__BB0_1123;
	setp.gt.u32 	%p1403, %r5971, %r1303;
	@%p1403 bra 	$L__BB0_1121;
	setp.lt.u32 	%p1404, %r5971, %r1303;
	@%p1404 bra 	$L__BB0_1123;
	setp.gt.u32 	%p1405, %r5970, %r1304;
	@%p1405 bra 	$L__BB0_1121;
	setp.lt.u32 	%p1406, %r5970, %r1304;
	@%p1406 bra 	$L__BB0_1123;
	setp.gt.u32 	%p1407, %r5969, %r1305;
	@%p1407 bra 	$L__BB0_1121;
	setp.lt.u32 	%p1408, %r5969, %r1305;
	@%p1408 bra 	$L__BB0_1123;
	setp.gt.u32 	%p1409, %r5968, %r1300;
	@%p1409 bra 	$L__BB0_1121;
	setp.lt.u32 	%p1410, %r5968, %r1300;
	@%p1410 bra 	$L__BB0_1123;
	setp.gt.u32 	%p1411, %r5967, %r1301;
	@%p1411 bra 	$L__BB0_1121;
	setp.lt.u32 	%p1412, %r5967, %r1301;
	setp.lt.u32 	%p1413, %r5966, %r1306;
	or.pred  	%p1414, %p1412, %p1413;
	@%p1414 bra 	$L__BB0_1123;
$L__BB0_1121:
	// begin inline asm
	sub.cc.u32 %r5966, %r5966, %r1306;
	subc.cc.u32 %r5967, %r5967, %r1301;
	subc.cc.u32 %r5968, %r5968, %r1300;
	subc.cc.u32 %r5969, %r5969, %r1305;
	subc.cc.u32 %r5970, %r5970, %r1304;
	subc.cc.u32 %r5971, %r5971, %r1303;
	subc.cc.u32 %r5972, %r5972, %r1302;
	subc.u32 %r5973, %r5973, %r6022;
	
	// end inline asm
	bra.uni 	$L__BB0_1123;
$L__BB0_1122:
	setp.lt.u32 	%p1400, %r5973, %r6022;
	@%p1400 bra 	$L__BB0_1123;
	bra.uni 	$L__BB0_1109;
$L__BB0_1123:
	mul.wide.u32 	%rd8815, %r5877, %r5607;
	shr.u64 	%rd8816, %rd8815, 32;
	mul.wide.u32 	%rd8817, %r5878, %r5607;
	add.s64 	%rd8818, %rd8816, %rd8817;
	shr.u64 	%rd8819, %rd8818, 32;
	mul.wide.u32 	%rd8820, %r5879, %r5607;
	add.s64 	%rd8821, %rd8819, %rd8820;
	shr.u64 	%rd8822, %rd8821, 32;
	mul.wide.u32 	%rd8823, %r5880, %r5607;
	add.s64 	%rd8824, %rd8822, %rd8823;
	shr.u64 	%rd8825, %rd8824, 32;
	mul.wide.u32 	%rd8826, %r5881, %r5607;
	add.s64 	%rd8827, %rd8825, %rd8826;
	shr.u64 	%rd8828, %rd8827, 32;
	mul.wide.u32 	%rd8829, %r5882, %r5607;
	add.s64 	%rd8830, %rd8828, %rd8829;
	shr.u64 	%rd8831, %rd8830, 32;
	mul.wide.u32 	%rd8832, %r5883, %r5607;
	add.s64 	%rd8833, %rd8831, %rd8832;
	shr.u64 	%rd8834, %rd8833, 32;
	mul.wide.u32 	%rd8835, %r5884, %r5607;
	add.s64 	%rd8836, %rd8834, %rd8835;
	shr.u64 	%rd8837, %rd8836, 32;
	and.b64  	%rd8838, %rd8818, 4294967295;
	mul.wide.u32 	%rd8839, %r5877, %r5606;
	add.s64 	%rd8840, %rd8839, %rd8838;
	shr.u64 	%rd8841, %rd8840, 32;
	and.b64  	%rd8842, %rd8821, 4294967295;
	mul.wide.u32 	%rd8843, %r5878, %r5606;
	add.s64 	%rd8844, %rd8841, %rd8842;
	add.s64 	%rd8845, %rd8844, %rd8843;
	shr.u64 	%rd8846, %rd8845, 32;
	and.b64  	%rd8847, %rd8824, 4294967295;
	mul.wide.u32 	%rd8848, %r5879, %r5606;
	add.s64 	%rd8849, %rd8846, %rd8847;
	add.s64 	%rd8850, %rd8849, %rd8848;
	shr.u64 	%rd8851, %rd8850, 32;
	and.b64  	%rd8852, %rd8827, 4294967295;
	mul.wide.u32 	%rd8853, %r5880, %r5606;
	add.s64 	%rd8854, %rd8851, %rd8852;
	add.s64 	%rd8855, %rd8854, %rd8853;
	shr.u64 	%rd8856, %rd8855, 32;
	and.b64  	%rd8857, %rd8830, 4294967295;
	mul.wide.u32 	%rd8858, %r5881, %r5606;
	add.s64 	%rd8859, %rd8856, %rd8857;
	add.s64 	%rd8860, %rd8859, %rd8858;
	shr.u64 	%rd8861, %rd8860, 32;
	and.b64  	%rd8862, %rd8833, 4294967295;
	mul.wide.u32 	%rd8863, %r5882, %r5606;
	add.s64 	%rd8864, %rd8861, %rd8862;
	add.s64 	%rd8865, %rd8864, %rd8863;
	shr.u64 	%rd8866, %rd8865, 32;
	and.b64  	%rd8867, %rd8836, 4294967295;
	mul.wide.u32 	%rd8868, %r5883, %r5606;
	add.s64 	%rd8869, %rd8866, %rd8867;
	add.s64 	%rd8870, %rd8869, %rd8868;
	shr.u64 	%rd8871, %rd8870, 32;
	mul.wide.u32 	%rd8872, %r5884, %r5606;
	add.s64 	%rd8873, %rd8871, %rd8837;
	add.s64 	%rd8874, %rd8873, %rd8872;
	shr.u64 	%rd8875, %rd8874, 32;
	and.b64  	%rd8876, %rd8845, 4294967295;
	mul.wide.u32 	%rd8877, %r5877, %r5605;
	add.s64 	%rd8878, %rd8877, %rd8876;
	shr.u64 	%rd8879, %rd8878, 32;
	and.b64  	%rd8880, %rd8850, 4294967295;
	mul.wide.u32 	%rd8881, %r5878, %r5605;
	add.s64 	%rd8882, %rd8879, %rd8880;
	add.s64 	%rd8883, %rd8882, %rd8881;
	shr.u64 	%rd8884, %rd8883, 32;
	and.b64  	%rd8885, %rd8855, 4294967295;
	mul.wide.u32 	%rd8886, %r5879, %r5605;
	add.s64 	%rd8887, %rd8884, %rd8885;
	add.s64 	%rd8888, %rd8887, %rd8886;
	shr.u64 	%rd8889, %rd8888, 32;
	and.b64  	%rd8890, %rd8860, 4294967295;
	mul.wide.u32 	%rd8891, %r5880, %r5605;
	add.s64 	%rd8892, %rd8889, %rd8890;
	add.s64 	%rd8893, %rd8892, %rd8891;
	shr.u64 	%rd8894, %rd8893, 32;
	and.b64  	%rd8895, %rd8865, 4294967295;
	mul.wide.u32 	%rd8896, %r5881, %r5605;
	add.s64 	%rd8897, %rd8894, %rd8895;
	add.s64 	%rd8898, %rd8897, %rd8896;
	shr.u64 	%rd8899, %rd8898, 32;
	and.b64  	%rd8900, %rd8870, 4294967295;
	mul.wide.u32 	%rd8901, %r5882, %r5605;
	add.s64 	%rd8902, %rd8899, %rd8900;
	add.s64 	%rd8903, %rd8902, %rd8901;
	shr.u64 	%rd8904, %rd8903, 32;
	and.b64  	%rd8905, %rd8874, 4294967295;
	mul.wide.u32 	%rd8906, %r5883, %r5605;
	add.s64 	%rd8907, %rd8904, %rd8905;
	add.s64 	%rd8908, %rd8907, %rd8906;
	shr.u64 	%rd8909, %rd8908, 32;
	mul.wide.u32 	%rd8910, %r5884, %r5605;
	add.s64 	%rd8911, %rd8909, %rd8875;
	add.s64 	%rd8912, %rd8911, %rd8910;
	shr.u64 	%rd8913, %rd8912, 32;
	and.b64  	%rd8914, %rd8883, 4294967295;
	mul.wide.u32 	%rd8915, %r5877, %r5604;
	add.s64 	%rd8916, %rd8915, %rd8914;
	shr.u64 	%rd8917, %rd8916, 32;
	and.b64  	%rd8918, %rd8888, 4294967295;
	mul.wide.u32 	%rd8919, %r5878, %r5604;
	add.s64 	%rd8920, %rd8917, %rd8918;
	add.s64 	%rd8921, %rd8920, %rd8919;
	shr.u64 	%rd8922, %rd8921, 32;
	and.b64  	%rd8923, %rd8893, 4294967295;
	mul.wide.u32 	%rd8924, %r5879, %r5604;
	add.s64 	%rd8925, %rd8922, %rd8923;
	add.s64 	%rd8926, %rd8925, %rd8924;
	shr.u64 	%rd8927, %rd8926, 32;
	and.b64  	%rd8928, %rd8898, 4294967295;
	mul.wide.u32 	%rd8929, %r5880, %r5604;
	add.s64 	%rd8930, %rd8927, %rd8928;
	add.s64 	%rd8931, %rd8930, %rd8929;
	shr.u64 	%rd8932, %rd8931, 32;
	and.b64  	%rd8933, %rd8903, 4294967295;
	mul.wide.u32 	%rd8934, %r5881, %r5604;
	add.s64 	%rd8935, %rd8932, %rd8933;
	add.s64 	%rd8936, %rd8935, %rd8934;
	shr.u64 	%rd8937, %rd8936, 32;
	and.b64  	%rd8938, %rd8908, 4294967295;
	mul.wide.u32 	%rd8939, %r5882, %r5604;
	add.s64 	%rd8940, %rd8937, %rd8938;
	add.s64 	%rd8941, %rd8940, %rd8939;
	shr.u64 	%rd8942, %rd8941, 32;
	and.b64  	%rd8943, %rd8912, 4294967295;
	mul.wide.u32 	%rd8944, %r5883, %r5604;
	add.s64 	%rd8945, %rd8942, %rd8943;
	add.s64 	%rd8946, %rd8945, %rd8944;
	shr.u64 	%rd8947, %rd8946, 32;
	mul.wide.u32 	%rd8948, %r5884, %r5604;
	add.s64 	%rd8949, %rd8947, %rd8913;
	add.s64 	%rd8950, %rd8949, %rd8948;
	shr.u64 	%rd8951, %rd8950, 32;
	and.b64  	%rd8952, %rd8921, 4294967295;
	mul.wide.u32 	%rd8953, %r5877, %r5603;
	add.s64 	%rd8954, %rd8953, %rd8952;
	shr.u64 	%rd8955, %rd8954, 32;
	and.b64  	%rd8956, %rd8926, 4294967295;
	mul.wide.u32 	%rd8957, %r5878, %r5603;
	add.s64 	%rd8958, %rd8955, %rd8956;
	add.s64 	%rd8959, %rd8958, %rd8957;
	shr.u64 	%rd8960, %rd8959, 32;
	and.b64  	%rd8961, %rd8931, 4294967295;
	mul.wide.u32 	%rd8962, %r5879, %r5603;
	add.s64 	%rd8963, %rd8960, %rd8961;
	add.s64 	%rd8964, %rd8963, %rd8962;
	shr.u64 	%rd8965, %rd8964, 32;
	and.b64  	%rd8966, %rd8936, 4294967295;
	mul.wide.u32 	%rd8967, %r5880, %r5603;
	add.s64 	%rd8968, %rd8965, %rd8966;
	add.s64 	%rd8969, %rd8968, %rd8967;
	shr.u64 	%rd8970, %rd8969, 32;
	and.b64  	%rd8971, %rd8941, 4294967295;
	mul.wide.u32 	%rd8972, %r5881, %r5603;
	add.s64 	%rd8973, %rd8970, %rd8971;
	add.s64 	%rd8974, %rd8973, %rd8972;
	shr.u64 	%rd8975, %rd8974, 32;
	and.b64  	%rd8976, %rd8946, 4294967295;
	mul.wide.u32 	%rd8977, %r5882, %r5603;
	add.s64 	%rd8978, %rd8975, %rd8976;
	add.s64 	%rd8979, %rd8978, %rd8977;
	shr.u64 	%rd8980, %rd8979, 32;
	and.b64  	%rd8981, %rd8950, 4294967295;
	mul.wide.u32 	%rd8982, %r5883, %r5603;
	add.s64 	%rd8983, %rd8980, %rd8981;
	add.s64 	%rd8984, %rd8983, %rd8982;
	shr.u64 	%rd8985, %rd8984, 32;
	mul.wide.u32 	%rd8986, %r5884, %r5603;
	add.s64 	%rd8987, %rd8985, %rd8951;
	add.s64 	%rd8988, %rd8987, %rd8986;
	shr.u64 	%rd8989, %rd8988, 32;
	and.b64  	%rd8990, %rd8959, 4294967295;
	mul.wide.u32 	%rd8991, %r5877, %r5602;
	add.s64 	%rd8992, %rd8991, %rd8990;
	shr.u64 	%rd8993, %rd8992, 32;
	and.b64  	%rd8994, %rd8964, 4294967295;
	mul.wide.u32 	%rd8995, %r5878, %r5602;
	add.s64 	%rd8996, %rd8993, %rd8994;
	add.s64 	%rd8997, %rd8996, %rd8995;
	shr.u64 	%rd8998, %rd8997, 32;
	and.b64  	%rd8999, %rd8969, 4294967295;
	mul.wide.u32 	%rd9000, %r5879, %r5602;
	add.s64 	%rd9001, %rd8998, %rd8999;
	add.s64 	%rd9002, %rd9001, %rd9000;
	shr.u64 	%rd9003, %rd9002, 32;
	and.b64  	%rd9004, %rd8974, 4294967295;
	mul.wide.u32 	%rd9005, %r5880, %r5602;
	add.s64 	%rd9006, %rd9003, %rd9004;
	add.s64 	%rd9007, %rd9006, %rd9005;
	shr.u64 	%rd9008, %rd9007, 32;
	and.b64  	%rd9009, %rd8979, 4294967295;
	mul.wide.u32 	%rd9010, %r5881, %r5602;
	add.s64 	%rd9011, %rd9008, %rd9009;
	add.s64 	%rd9012, %rd9011, %rd9010;
	shr.u64 	%rd9013, %rd9012, 32;
	and.b64  	%rd9014, %rd8984, 4294967295;
	mul.wide.u32 	%rd9015, %r5882, %r5602;
	add.s64 	%rd9016, %rd9013, %rd9014;
	add.s64 	%rd9017, %rd9016, %rd9015;
	shr.u64 	%rd9018, %rd9017, 32;
	and.b64  	%rd9019, %rd8988, 4294967295;
	mul.wide.u32 	%rd9020, %r5883, %r5602;
	add.s64 	%rd9021, %rd9018, %rd9019;
	add.s64 	%rd9022, %rd9021, %rd9020;
	shr.u64 	%rd9023, %rd9022, 32;
	mul.wide.u32 	%rd9024, %r5884, %r5602;
	add.s64 	%rd9025, %rd9023, %rd8989;
	add.s64 	%rd9026, %rd9025, %rd9024;
	shr.u64 	%rd9027, %rd9026, 32;
	and.b64  	%rd9028, %rd8997, 4294967295;
	mul.wide.u32 	%rd9029, %r5877, %r5601;
	add.s64 	%rd9030, %rd9029, %rd9028;
	shr.u64 	%rd9031, %rd9030, 32;
	and.b64  	%rd9032, %rd9002, 4294967295;
	mul.wide.u32 	%rd9033, %r5878, %r5601;
	add.s64 	%rd9034, %rd9031, %rd9032;
	add.s64 	%rd9035, %rd9034, %rd9033;
	shr.u64 	%rd9036, %rd9035, 32;
	and.b64  	%rd9037, %rd9007, 4294967295;
	mul.wide.u32 	%rd9038, %r5879, %r5601;
	add.s64 	%rd9039, %rd9036, %rd9037;
	add.s64 	%rd9040, %rd9039, %rd9038;
	shr.u64 	%rd9041, %rd9040, 32;
	and.b64  	%rd9042, %rd9012, 4294967295;
	mul.wide.u32 	%rd9043, %r5880, %r5601;
	add.s64 	%rd9044, %rd9041, %rd9042;
	add.s64 	%rd9045, %rd9044, %rd9043;
	shr.u64 	%rd9046, %rd9045, 32;
	and.b64  	%rd9047, %rd9017, 4294967295;
	mul.wide.u32 	%rd9048, %r5881, %r5601;
	add.s64 	%rd9049, %rd9046, %rd9047;
	add.s64 	%rd9050, %rd9049, %rd9048;
	shr.u64 	%rd9051, %rd9050, 32;
	and.b64  	%rd9052, %rd9022, 4294967295;
	mul.wide.u32 	%rd9053, %r5882, %r5601;
	add.s64 	%rd9054, %rd9051, %rd9052;
	add.s64 	%rd9055, %rd9054, %rd9053;
	shr.u64 	%rd9056, %rd9055, 32;
	and.b64  	%rd9057, %rd9026, 4294967295;
	mul.wide.u32 	%rd9058, %r5883, %r5601;
	add.s64 	%rd9059, %rd9056, %rd9057;
	add.s64 	%rd9060, %rd9059, %rd9058;
	shr.u64 	%rd9061, %rd9060, 32;
	mul.wide.u32 	%rd9062, %r5884, %r5601;
	add.s64 	%rd9063, %rd9061, %rd9027;
	add.s64 	%rd9064, %rd9063, %rd9062;
	shr.u64 	%rd9065, %rd9064, 32;
	and.b64  	%rd9066, %rd9035, 4294967295;
	mul.wide.u32 	%rd9067, %r5877, %r5600;
	add.s64 	%rd9068, %rd9067, %rd9066;
	shr.u64 	%rd9069, %rd9068, 32;
	and.b64  	%rd9070, %rd9040, 4294967295;
	mul.wide.u32 	%rd9071, %r5878, %r5600;
	add.s64 	%rd9072, %rd9069, %rd9070;
	add.s64 	%rd9073, %rd9072, %rd9071;
	shr.u64 	%rd9074, %rd9073, 32;
	and.b64  	%rd9075, %rd9045, 4294967295;
	mul.wide.u32 	%rd9076, %r5879, %r5600;
	add.s64 	%rd9077, %rd9074, %rd9075;
	add.s64 	%rd9078, %rd9077, %rd9076;
	shr.u64 	%rd9079, %rd9078, 32;
	and.b64  	%rd9080, %rd9050, 4294967295;
	mul.wide.u32 	%rd9081, %r5880, %r5600;
	add.s64 	%rd9082, %rd9079, %rd9080;
	add.s64 	%rd9083, %rd9082, %rd9081;
	shr.u64 	%rd9084, %rd9083, 32;
	and.b64  	%rd9085, %rd9055, 4294967295;
	mul.wide.u32 	%rd9086, %r5881, %r5600;
	add.s64 	%rd9087, %rd9084, %rd9085;
	add.s64 	%rd9088, %rd9087, %rd9086;
	shr.u64 	%rd9089, %rd9088, 32;
	and.b64  	%rd9090, %rd9060, 4294967295;
	mul.wide.u32 	%rd9091, %r5882, %r5600;
	add.s64 	%rd9092, %rd9089, %rd9090;
	add.s64 	%rd9093, %rd9092, %rd9091;
	shr.u64 	%rd9094, %rd9093, 32;
	and.b64  	%rd9095, %rd9064, 4294967295;
	mul.wide.u32 	%rd9096, %r5883, %r5600;
	add.s64 	%rd9097, %rd9094, %rd9095;
	add.s64 	%rd9098, %rd9097, %rd9096;
	shr.u64 	%rd9099, %rd9098, 32;
	mul.wide.u32 	%rd9100, %r5884, %r5600;
	add.s64 	%rd9101, %rd9099, %rd9065;
	add.s64 	%rd9102, %rd9101, %rd9100;
	shr.u64 	%rd9103, %rd9102, 32;
	{ .reg .b32 tmp; mov.b64 {tmp, %r4344}, %rd9102; }
	and.b64  	%rd9104, %rd9073, 4294967295;
	mul.lo.s64 	%rd9105, %rd9104, 977;
	and.b64  	%rd9106, %rd8815, 4294967295;
	and.b64  	%rd9107, %rd9105, 4294967295;
	add.s64 	%rd13056, %rd9107, %rd9106;
	shr.u64 	%rd9108, %rd9105, 32;
	shr.u64 	%rd9109, %rd13056, 32;
	add.s64 	%rd9110, %rd9109, %rd9108;
	and.b64  	%rd9111, %rd9078, 4294967295;
	mul.lo.s64 	%rd9112, %rd9111, 977;
	and.b64  	%rd9113, %rd8840, 4294967295;
	and.b64  	%rd9114, %rd9112, 4294967295;
	add.s64 	%rd9115, %rd9110, %rd9113;
	add.s64 	%rd9116, %rd9115, %rd9114;
	add.s64 	%rd13057, %rd9116, %rd9104;
	shr.u64 	%rd9117, %rd9112, 32;
	shr.u64 	%rd9118, %rd13057, 32;
	add.s64 	%rd9119, %rd9118, %rd9117;
	and.b64  	%rd9120, %rd9083, 4294967295;
	mul.lo.s64 	%rd9121, %rd9120, 977;
	and.b64  	%rd9122, %rd8878, 4294967295;
	and.b64  	%rd9123, %rd9121, 4294967295;
	add.s64 	%rd9124, %rd9119, %rd9122;
	add.s64 	%rd9125, %rd9124, %rd9123;
	add.s64 	%rd13058, %rd9125, %rd9111;
	shr.u64 	%rd9126, %rd9121, 32;
	shr.u64 	%rd9127, %rd13058, 32;
	add.s64 	%rd9128, %rd9127, %rd9126;
	and.b64  	%rd9129, %rd9088, 4294967295;
	mul.lo.s64 	%rd9130, %rd9129, 977;
	and.b64  	%rd9131, %rd8916, 4294967295;
	and.b64  	%rd9132, %rd9130, 4294967295;
	add.s64 	%rd9133, %rd9128, %rd9131;
	add.s64 	%rd9134, %rd9133, %rd9132;
	add.s64 	%rd13059, %rd9134, %rd9120;
	shr.u64 	%rd9135, %rd9130, 32;
	shr.u64 	%rd9136, %rd13059, 32;
	add.s64 	%rd9137, %rd9136, %rd9135;
	and.b64  	%rd9138, %rd9093, 4294967295;
	mul.lo.s64 	%rd9139, %rd9138, 977;
	and.b64  	%rd9140, %rd8954, 4294967295;
	and.b64  	%rd9141, %rd9139, 4294967295;
	add.s64 	%rd9142, %rd9137, %rd9140;
	add.s64 	%rd9143, %rd9142, %rd9141;
	add.s64 	%rd13060, %rd9143, %rd9129;
	shr.u64 	%rd9144, %rd9139, 32;
	shr.u64 	%rd9145, %rd13060, 32;
	add.s64 	%rd9146, %rd9145, %rd9144;
	and.b64  	%rd9147, %rd9098, 4294967295;
	mul.lo.s64 	%rd9148, %rd9147, 977;
	and.b64  	%rd9149, %rd8992, 4294967295;
	and.b64  	%rd9150, %rd9148, 4294967295;
	add.s64 	%rd9151, %rd9146, %rd9149;
	add.s64 	%rd9152, %rd9151, %rd9150;
	add.s64 	%rd13061, %rd9152, %rd9138;
	shr.u64 	%rd9153, %rd9148, 32;
	shr.u64 	%rd9154, %rd13061, 32;
	add.s64 	%rd9155, %rd9154, %rd9153;
	and.b64  	%rd9156, %rd9102, 4294967295;
	mul.lo.s64 	%rd9157, %rd9156, 977;
	and.b64  	%rd9158, %rd9030, 4294967295;
	and.b64  	%rd9159, %rd9157, 4294967295;
	add.s64 	%rd9160, %rd9155, %rd9158;
	add.s64 	%rd9161, %rd9160, %rd9159;
	add.s64 	%rd13062, %rd9161, %rd9147;
	shr.u64 	%rd9162, %rd9157, 32;
	shr.u64 	%rd9163, %rd13062, 32;
	add.s64 	%rd9164, %rd9163, %rd9162;
	mul.lo.s64 	%rd9165, %rd9103, 977;
	and.b64  	%rd9166, %rd9068, 4294967295;
	and.b64  	%rd9167, %rd9165, 4294967295;
	add.s64 	%rd9168, %rd9164, %rd9166;
	add.s64 	%rd9169, %rd9168, %rd9167;
	add.s64 	%rd13063, %rd9169, %rd9156;
	shr.u64 	%rd9170, %rd9165, 32;
	shr.u64 	%rd9171, %rd13063, 32;
	cvt.u32.u64 	%r4345, %rd9171;
	cvt.u32.u64 	%r4346, %rd9170;
	add.s32 	%r4347, %r4345, %r4346;
	add.s32 	%r1527, %r4347, %r4344;
	setp.eq.s32 	%p1416, %r1527, 0;
	mov.pred 	%p2177, 0;
	@%p1416 bra 	$L__BB0_1131;
	cvt.u64.u32 	%rd9172, %r1527;
	mul.wide.u32 	%rd9173, %r1527, 977;
	shr.u64 	%rd9174, %rd9173, 32;
	and.b64  	%rd9175, %rd13056, 4294967295;
	and.b64  	%rd9176, %rd9173, 4294967295;
	add.s64 	%rd13056, %rd9176, %rd9175;
	shr.u64 	%rd9177, %rd13056, 32;
	and.b64  	%rd9178, %rd13057, 4294967295;
	add.s64 	%rd9179, %rd9174, %rd9178;
	add.s64 	%rd9180, %rd9179, %rd9172;
	add.s64 	%rd13057, %rd9180, %rd9177;
	setp.lt.u64 	%p1418, %rd13057, 4294967296;
	@%p1418 bra 	$L__BB0_1131;
	shr.u64 	%rd9181, %rd13057, 32;
	and.b64  	%rd9182, %rd13058, 4294967295;
	add.s64 	%rd13058, %rd9181, %rd9182;
	setp.lt.u64 	%p1420, %rd13058, 4294967296;
	@%p1420 bra 	$L__BB0_1131;
	shr.u64 	%rd9183, %rd13058, 32;
	and.b64  	%rd9184, %rd13059, 4294967295;
	add.s64 	%rd13059, %rd9183, %rd9184;
	setp.lt.u64 	%p1422, %rd13059, 4294967296;
	@%p1422 bra 	$L__BB0_1131;
	shr.u64 	%rd9186, %rd13059, 32;
	and.b64  	%rd9187, %rd13060, 4294967295;
	add.s64 	%rd13060, %rd9186, %rd9187;
	setp.lt.u64 	%p1424, %rd13060, 4294967296;
	mov.b64 	%rd13059, 4294967296;
	@%p1424 bra 	$L__BB0_1131;
	shr.u64 	%rd9189, %rd13060, 32;
	and.b64  	%rd9190, %rd13061, 4294967295;
	add.s64 	%rd13061, %rd9189, %rd9190;
	setp.lt.u64 	%p1426, %rd13061, 4294967296;
	mov.b64 	%rd13059, 4294967296;
	mov.u64 	%rd13060, %rd13059;
	@%p1426 bra 	$L__BB0_1131;
	shr.u64 	%rd9192, %rd13061, 32;
	and.b64  	%rd9193, %rd13062, 4294967295;
	add.s64 	%rd13062, %rd9192, %rd9193;
	setp.lt.u64 	%p1428, %rd13062, 4294967296;
	mov.b64 	%rd13059, 4294967296;
	mov.u64 	%rd13061, %rd13059;
	@%p1428 bra 	$L__BB0_1131;
	shr.u64 	%rd9195, %rd13062, 32;
	and.b64  	%rd9196, %rd13063, 4294967295;
	add.s64 	%rd9197, %rd9195, %rd9196;
	setp.gt.u64 	%p2177, %rd9197, 4294967295;
	min.u64 	%rd13063, %rd9197, 4294967296;
	mov.b64 	%rd13059, 4294967296;
	mov.u64 	%rd13060, %rd13059;
	mov.u64 	%rd13062, %rd13059;
$L__BB0_1131:
	cvt.u32.u64 	%r5989, %rd13063;
	cvt.u32.u64 	%r5988, %rd13062;
	cvt.u32.u64 	%r5987, %rd13061;
	cvt.u32.u64 	%r5986, %rd13060;
	cvt.u32.u64 	%r5985, %rd13059;
	cvt.u32.u64 	%r5984, %rd13058;
	cvt.u32.u64 	%r5983, %rd13057;
	cvt.u32.u64 	%r5982, %rd13056;
	setp.lt.u32 	%p1429, %r6022, %r5989;
	or.pred  	%p1430, %p2177, %p1429;
	@%p1430 bra 	$L__BB0_1145;
	setp.gt.u32 	%p1431, %r6022, %r5989;
	@%p1431 bra 	$L__BB0_1146;
	setp.lt.u32 	%p1432, %r1302, %r5988;
	@%p1432 bra 	$L__BB0_1145;
	setp.gt.u32 	%p1433, %r1302, %r5988;
	@%p1433 bra 	$L__BB0_1146;
	setp.lt.u32 	%p1434, %r1303, %r5987;
	@%p1434 bra 	$L__BB0_1145;
	setp.gt.u32 	%p1435, %r1303, %r5987;
	@%p1435 bra 	$L__BB0_1146;
	setp.lt.u32 	%p1436, %r1304, %r5986;
	@%p1436 bra 	$L__BB0_1145;
	setp.gt.u32 	%p1437, %r1304, %r5986;
	@%p1437 bra 	$L__BB0_1146;
	setp.lt.u32 	%p1438, %r1305, %r5985;
	@%p1438 bra 	$L__BB0_1145;
	setp.gt.u32 	%p1439, %r1305, %r5985;
	@%p1439 bra 	$L__BB0_1146;
	setp.lt.u32 	%p1440, %r1300, %r5984;
	@%p1440 bra 	$L__BB0_1145;
	setp.gt.u32 	%p1441, %r1300, %r5984;
	@%p1441 bra 	$L__BB0_1146;
	setp.lt.u32 	%p1442, %r1301, %r5983;
	@%p1442 bra 	$L__BB0_1145;
	setp.gt.u32 	%p1443, %r1301, %r5983;
	setp.gt.u32 	%p1444, %r1306, %r5982;
	or.pred  	%p1445, %p1443, %p1444;
	@%p1445 bra 	$L__BB0_1146;
$L__BB0_1145:
	// begin inline asm
	sub.cc.u32 %r5982, %r5982, %r1306;
	subc.cc.u32 %r5983, %r5983, %r1301;
	subc.cc.u32 %r5984, %r5984, %r1300;
	subc.cc.u32 %r5985, %r5985, %r1305;
	subc.cc.u32 %r5986, %r5986, %r1304;
	subc.cc.u32 %r5987, %r5987, %r1303;
	subc.cc.u32 %r5988, %r5988, %r1302;
	subc.u32 %r5989, %r5989, %r6022;
	
	// end inline asm
$L__BB0_1146:
	setp.gt.u32 	%p1446, %r5989, %r6022;
	@%p1446 bra 	$L__BB0_1159;
	bra.uni 	$L__BB0_1160;
$L__BB0_1147:
	setp.gt.u32 	%p1448, %r5988, %r1302;
	@%p1448 bra 	$L__BB0_1159;
	setp.lt.u32 	%p1449, %r5988, %r1302;
	@%p1449 bra 	$L__BB0_1161;
	setp.gt.u32 	%p1450, %r5987, %r1303;
	@%p1450 bra 	$L__BB0_1159;
	setp.lt.u32 	%p1451, %r5987, %r1303;
	@%p1451 bra 	$L__BB0_1161;
	setp.gt.u32 	%p1452, %r5986, %r1304;
	@%p1452 bra 	$L__BB0_1159;
	setp.lt.u32 	%p1453, %r5986, %r1304;
	@%p1453 bra 	$L__BB0_1161;
	setp.gt.u32 	%p1454, %r5985, %r1305;
	@%p1454 bra 	$L__BB0_1159;
	setp.lt.u32 	%p1455, %r5985, %r1305;
	@%p1455 bra 	$L__BB0_1161;
	setp.gt.u32 	%p1456, %r5984, %r1300;
	@%p1456 bra 	$L__BB0_1159;
	setp.lt.u32 	%p1457, %r5984, %r1300;
	@%p1457 bra 	$L__BB0_1161;
	setp.gt.u32 	%p1458, %r5983, %r1301;
	@%p1458 bra 	$L__BB0_1159;
	setp.lt.u32 	%p1459, %r5983, %r1301;
	setp.lt.u32 	%p1460, %r5982, %r1306;
	or.pred  	%p1461, %p1459, %p1460;
	@%p1461 bra 	$L__BB0_1161;
$L__BB0_1159:
	// begin inline asm
	sub.cc.u32 %r5982, %r5982, %r1306;
	subc.cc.u32 %r5983, %r5983, %r1301;
	subc.cc.u32 %r5984, %r5984, %r1300;
	subc.cc.u32 %r5985, %r5985, %r1305;
	subc.cc.u32 %r5986, %r5986, %r1304;
	subc.cc.u32 %r5987, %r5987, %r1303;
	subc.cc.u32 %r5988, %r5988, %r1302;
	subc.u32 %r5989, %r5989, %r6022;
	
	// end inline asm
	bra.uni 	$L__BB0_1161;
$L__BB0_1160:
	setp.lt.u32 	%p1447, %r5989, %r6022;
	@%p1447 bra 	$L__BB0_1161;
	bra.uni 	$L__BB0_1147;
$L__BB0_1161:
	setp.gt.u32 	%p1462, %r5973, %r5989;
	@%p1462 bra 	$L__BB0_1162;
	bra.uni 	$L__BB0_1175;
$L__BB0_1162:
	// begin inline asm
	sub.cc.u32 %r6038, %r5966, %r5982;
	subc.cc.u32 %r6037, %r5967, %r5983;
	subc.cc.u32 %r6036, %r5968, %r5984;
	subc.cc.u32 %r6035, %r5969, %r5985;
	subc.cc.u32 %r6034, %r5970, %r5986;
	subc.cc.u32 %r6033, %r5971, %r5987;
	subc.cc.u32 %r6032, %r5972, %r5988;
	subc.u32 %r6031, %r5973, %r5989;
	
	// end inline asm
	bra.uni 	$L__BB0_1177;
$L__BB0_1163:
	setp.gt.u32 	%p1464, %r5972, %r5988;
	@%p1464 bra 	$L__BB0_1162;
	setp.lt.u32 	%p1465, %r5972, %r5988;
	@%p1465 bra 	$L__BB0_1176;
	setp.gt.u32 	%p1466, %r5971, %r5987;
	@%p1466 bra 	$L__BB0_1162;
	setp.lt.u32 	%p1467, %r5971, %r5987;
	@%p1467 bra 	$L__BB0_1176;
	setp.gt.u32 	%p1468, %r5970, %r5986;
	@%p1468 bra 	$L__BB0_1162;
	setp.lt.u32 	%p1469, %r5970, %r5986;
	@%p1469 bra 	$L__BB0_1176;
	setp.gt.u32 	%p1470, %r5969, %r5985;
	@%p1470 bra 	$L__BB0_1162;
	setp.lt.u32 	%p1471, %r5969, %r5985;
	@%p1471 bra 	$L__BB0_1176;
	setp.gt.u32 	%p1472, %r5968, %r5984;
	@%p1472 bra 	$L__BB0_1162;
	setp.lt.u32 	%p1473, %r5968, %r5984;
	@%p1473 bra 	$L__BB0_1176;
	setp.gt.u32 	%p1474, %r5967, %r5983;
	@%p1474 bra 	$L__BB0_1162;
	setp.lt.u32 	%p1475, %r5967, %r5983;
	setp.lt.u32 	%p1476, %r5966, %r5982;
	or.pred  	%p1477, %p1475, %p1476;
	@%p1477 bra 	$L__BB0_1176;
	bra.uni 	$L__BB0_1162;
$L__BB0_1175:
	setp.ge.u32 	%p1463, %r5973, %r5989;
	@%p1463 bra 	$L__BB0_1163;
$L__BB0_1176:
	// begin inline asm
	add.cc.u32 %r4396, %r5966, %r1306;
	addc.cc.u32 %r4397, %r5967, %r1301;
	addc.cc.u32 %r4398, %r5968, %r1300;
	addc.cc.u32 %r4399, %r5969, %r1305;
	addc.cc.u32 %r4400, %r5970, %r1304;
	addc.cc.u32 %r4401, %r5971, %r1303;
	addc.cc.u32 %r4402, %r5972, %r1302;
	addc.u32 %r4403, %r5973, %r6022;
	
	// end inline asm
	// begin inline asm
	sub.cc.u32 %r6038, %r4396, %r5982;
	subc.cc.u32 %r6037, %r4397, %r5983;
	subc.cc.u32 %r6036, %r4398, %r5984;
	subc.cc.u32 %r6035, %r4399, %r5985;
	subc.cc.u32 %r6034, %r4400, %r5986;
	subc.cc.u32 %r6033, %r4401, %r5987;
	subc.cc.u32 %r6032, %r4402, %r5988;
	subc.u32 %r6031, %r4403, %r5989;
	
	// end inline asm
$L__BB0_1177:
	mul.wide.u32 	%rd9199, %r6268, %r35;
	shr.u64 	%rd9200, %rd9199, 32;
	mul.wide.u32 	%rd9201, %r6267, %r35;
	add.s64 	%rd9202, %rd9200, %rd9201;
	shr.u64 	%rd9203, %rd9202, 32;
	mul.wide.u32 	%rd9204, %r6266, %r35;
	add.s64 	%rd9205, %rd9203, %rd9204;
	shr.u64 	%rd9206, %rd9205, 32;
	mul.wide.u32 	%rd9207, %r6265, %r35;
	add.s64 	%rd9208, %rd9206, %rd9207;
	shr.u64 	%rd9209, %rd9208, 32;
	mul.wide.u32 	%rd9210, %r6264, %r35;
	add.s64 	%rd9211, %rd9209, %rd9210;
	shr.u64 	%rd9212, %rd9211, 32;
	mul.wide.u32 	%rd9213, %r6263, %r35;
	add.s64 	%rd9214, %rd9212, %rd9213;
	shr.u64 	%rd9215, %rd9214, 32;
	mul.wide.u32 	%rd9216, %r6262, %r35;
	add.s64 	%rd9217, %rd9215, %rd9216;
	shr.u64 	%rd9218, %rd9217, 32;
	mul.wide.u32 	%rd9219, %r6261, %r35;
	add.s64 	%rd9220, %rd9218, %rd9219;
	shr.u64 	%rd9221, %rd9220, 32;
	and.b64  	%rd9222, %rd9202, 4294967295;
	mul.wide.u32 	%rd9223, %r6268, %r34;
	add.s64 	%rd9224, %rd9223, %rd9222;
	shr.u64 	%rd9225, %rd9224, 32;
	and.b64  	%rd9226, %rd9205, 4294967295;
	mul.wide.u32 	%rd9227, %r6267, %r34;
	add.s64 	%rd9228, %rd9225, %rd9226;
	add.s64 	%rd9229, %rd9228, %rd9227;
	shr.u64 	%rd9230, %rd9229, 32;
	and.b64  	%rd9231, %rd9208, 4294967295;
	mul.wide.u32 	%rd9232, %r6266, %r34;
	add.s64 	%rd9233, %rd9230, %rd9231;
	add.s64 	%rd9234, %rd9233, %rd9232;
	shr.u64 	%rd9235, %rd9234, 32;
	and.b64  	%rd9236, %rd9211, 4294967295;
	mul.wide.u32 	%rd9237, %r6265, %r34;
	add.s64 	%rd9238, %rd9235, %rd9236;
	add.s64 	%rd9239, %rd9238, %rd9237;
	shr.u64 	%rd9240, %rd9239, 32;
	and.b64  	%rd9241, %rd9214, 4294967295;
	mul.wide.u32 	%rd9242, %r6264, %r34;
	add.s64 	%rd9243, %rd9240, %rd9241;
	add.s64 	%rd9244, %rd9243, %rd9242;
	shr.u64 	%rd9245, %rd9244, 32;
	and.b64  	%rd9246, %rd9217, 4294967295;
	mul.wide.u32 	%rd9247, %r6263, %r34;
	add.s64 	%rd9248, %rd9245, %rd9246;
	add.s64 	%rd9249, %rd9248, %rd9247;
	shr.u64 	%rd9250, %rd9249, 32;
	and.b64  	%rd9251, %rd9220, 4294967295;
	mul.wide.u32 	%rd9252, %r6262, %r34;
	add.s64 	%rd9253, %rd9250, %rd9251;
	add.s64 	%rd9254, %rd9253, %rd9252;
	shr.u64 	%rd9255, %rd9254, 32;
	mul.wide.u32 	%rd9256, %r6261, %r34;
	add.s64 	%rd9257, %rd9255, %rd9221;
	add.s64 	%rd9258, %rd9257, %rd9256;
	shr.u64 	%rd9259, %rd9258, 32;
	and.b64  	%rd9260, %rd9229, 4294967295;
	mul.wide.u32 	%rd9261, %r6268, %r33;
	add.s64 	%rd9262, %rd9261, %rd9260;
	shr.u64 	%rd9263, %rd9262, 32;
	and.b64  	%rd9264, %rd9234, 4294967295;
	mul.wide.u32 	%rd9265, %r6267, %r33;
	add.s64 	%rd9266, %rd9263, %rd9264;
	add.s64 	%rd9267, %rd9266, %rd9265;
	shr.u64 	%rd9268, %rd9267, 32;
	and.b64  	%rd9269, %rd9239, 4294967295;
	mul.wide.u32 	%rd9270, %r6266, %r33;
	add.s64 	%rd9271, %rd9268, %rd9269;
	add.s64 	%rd9272, %rd9271, %rd9270;
	shr.u64 	%rd9273, %rd9272, 32;
	and.b64  	%rd9274, %rd9244, 4294967295;
	mul.wide.u32 	%rd9275, %r6265, %r33;
	add.s64 	%rd9276, %rd9273, %rd9274;
	add.s64 	%rd9277, %rd9276, %rd9275;
	shr.u64 	%rd9278, %rd9277, 32;
	and.b64  	%rd9279, %rd9249, 4294967295;
	mul.wide.u32 	%rd9280, %r6264, %r33;
	add.s64 	%rd9281, %rd9278, %rd9279;
	add.s64 	%rd9282, %rd9281, %rd9280;
	shr.u64 	%rd9283, %rd9282, 32;
	and.b64  	%rd9284, %rd9254, 4294967295;
	mul.wide.u32 	%rd9285, %r6263, %r33;
	add.s64 	%rd9286, %rd9283, %rd9284;
	add.s64 	%rd9287, %rd9286, %rd9285;
	shr.u64 	%rd9288, %rd9287, 32;
	and.b64  	%rd9289, %rd9258, 4294967295;
	mul.wide.u32 	%rd9290, %r6262, %r33;
	add.s64 	%rd9291, %rd9288, %rd9289;
	add.s64 	%rd9292, %rd9291, %rd9290;
	shr.u64 	%rd9293, %rd9292, 32;
	mul.wide.u32 	%rd9294, %r6261, %r33;
	add.s64 	%rd9295, %rd9293, %rd9259;
	add.s64 	%rd9296, %rd9295, %rd9294;
	shr.u64 	%rd9297, %rd9296, 32;
	and.b64  	%rd9298, %rd9267, 4294967295;
	mul.wide.u32 	%rd9299, %r6268, %r32;
	add.s64 	%rd9300, %rd9299, %rd9298;
	shr.u64 	%rd9301, %rd9300, 32;
	and.b64  	%rd9302, %rd9272, 4294967295;
	mul.wide.u32 	%rd9303, %r6267, %r32;
	add.s64 	%rd9304, %rd9301, %rd9302;
	add.s64 	%rd9305, %rd9304, %rd9303;
	shr.u64 	%rd9306, %rd9305, 32;
	and.b64  	%rd9307, %rd9277, 4294967295;
	mul.wide.u32 	%rd9308, %r6266, %r32;
	add.s64 	%rd9309, %rd9306, %rd9307;
	add.s64 	%rd9310, %rd9309, %rd9308;
	shr.u64 	%rd9311, %rd9310, 32;
	and.b64  	%rd9312, %rd9282, 4294967295;
	mul.wide.u32 	%rd9313, %r6265, %r32;
	add.s64 	%rd9314, %rd9311, %rd9312;
	add.s64 	%rd9315, %rd9314, %rd9313;
	shr.u64 	%rd9316, %rd9315, 32;
	and.b64  	%rd9317, %rd9287, 4294967295;
	mul.wide.u32 	%rd9318, %r6264, %r32;
	add.s64 	%rd9319, %rd9316, %rd9317;
	add.s64 	%rd9320, %rd9319, %rd9318;
	shr.u64 	%rd9321, %rd9320, 32;
	and.b64  	%rd9322, %rd9292, 4294967295;
	mul.wide.u32 	%rd9323, %r6263, %r32;
	add.s64 	%rd9324, %rd9321, %rd9322;
	add.s64 	%rd9325, %rd9324, %rd9323;
	shr.u64 	%rd9326, %rd9325, 32;
	and.b64  	%rd9327, %rd9296, 4294967295;
	mul.wide.u32 	%rd9328, %r6262, %r32;
	add.s64 	%rd9329, %rd9326, %rd9327;
	add.s64 	%rd9330, %rd9329, %rd9328;
	shr.u64 	%rd9331, %rd9330, 32;
	mul.wide.u32 	%rd9332, %r6261, %r32;
	add.s64 	%rd9333, %rd9331, %rd9297;
	add.s64 	%rd9334, %rd9333, %rd9332;
	shr.u64 	%rd9335, %rd9334, 32;
	and.b64  	%rd9336, %rd9305, 4294967295;
	mul.wide.u32 	%rd9337, %r6268, %r31;
	add.s64 	%rd9338, %rd9337, %rd9336;
	shr.u64 	%rd9339, %rd9338, 32;
	and.b64  	%rd9340, %rd9310, 4294967295;
	mul.wide.u32 	%rd9341, %r6267, %r31;
	add.s64 	%rd9342, %rd9339, %rd9340;
	add.s64 	%rd9343, %rd9342, %rd9341;
	shr.u64 	%rd9344, %rd9343, 32;
	and.b64  	%rd9345, %rd9315, 4294967295;
	mul.wide.u32 	%rd9346, %r6266, %r31;
	add.s64 	%rd9347, %rd9344, %rd9345;
	add.s64 	%rd9348, %rd9347, %rd9346;
	shr.u64 	%rd9349, %rd9348, 32;
	and.b64  	%rd9350, %rd9320, 4294967295;
	mul.wide.u32 	%rd9351, %r6265, %r31;
	add.s64 	%rd9352, %rd9349, %rd9350;
	add.s64 	%rd9353, %rd9352, %rd9351;
	shr.u64 	%rd9354, %rd9353, 32;
	and.b64  	%rd9355, %rd9325, 4294967295;
	mul.wide.u32 	%rd9356, %r6264, %r31;
	add.s64 	%rd9357, %rd9354, %rd9355;
	add.s64 	%rd9358, %rd9357, %rd9356;
	shr.u64 	%rd9359, %rd9358, 32;
	and.b64  	%rd9360, %rd9330, 4294967295;
	mul.wide.u32 	%rd9361, %r6263, %r31;
	add.s64 	%rd9362, %rd9359, %rd9360;
	add.s64 	%rd9363, %rd9362, %rd9361;
	shr.u64 	%rd9364, %rd9363, 32;
	and.b64  	%rd9365, %rd9334, 4294967295;
	mul.wide.u32 	%rd9366, %r6262, %r31;
	add.s64 	%rd9367, %rd9364, %rd9365;
	add.s64 	%rd9368, %rd9367, %rd9366;
	shr.u64 	%rd9369, %rd9368, 32;
	mul.wide.u32 	%rd9370, %r6261, %r31;
	add.s64 	%rd9371, %rd9369, %rd9335;
	add.s64 	%rd9372, %rd9371, %rd9370;
	shr.u64 	%rd9373, %rd9372, 32;
	and.b64  	%rd9374, %rd9343, 4294967295;
	mul.wide.u32 	%rd9375, %r6268, %r30;
	add.s64 	%rd9376, %rd9375, %rd9374;
	shr.u64 	%rd9377, %rd9376, 32;
	and.b64  	%rd9378, %rd9348, 4294967295;
	mul.wide.u32 	%rd9379, %r6267, %r30;
	add.s64 	%rd9380, %rd9377, %rd9378;
	add.s64 	%rd9381, %rd9380, %rd9379;
	shr.u64 	%rd9382, %rd9381, 32;
	and.b64  	%rd9383, %rd9353, 4294967295;
	mul.wide.u32 	%rd9384, %r6266, %r30;
	add.s64 	%rd9385, %rd9382, %rd9383;
	add.s64 	%rd9386, %rd9385, %rd9384;
	shr.u64 	%rd9387, %rd9386, 32;
	and.b64  	%rd9388, %rd9358, 4294967295;
	mul.wide.u32 	%rd9389, %r6265, %r30;
	add.s64 	%rd9390, %rd9387, %rd9388;
	add.s64 	%rd9391, %rd9390, %rd9389;
	shr.u64 	%rd9392, %rd9391, 32;
	and.b64  	%rd9393, %rd9363, 4294967295;
	mul.wide.u32 	%rd9394, %r6264, %r30;
	add.s64 	%rd9395, %rd9392, %rd9393;
	add.s64 	%rd9396, %rd9395, %rd9394;
	shr.u64 	%rd9397, %rd9396, 32;
	and.b64  	%rd9398, %rd9368, 4294967295;
	mul.wide.u32 	%rd9399, %r6263, %r30;
	add.s64 	%rd9400, %rd9397, %rd9398;
	add.s64 	%rd9401, %rd9400, %rd9399;
	shr.u64 	%rd9402, %rd9401, 32;
	and.b64  	%rd9403, %rd9372, 4294967295;
	mul.wide.u32 	%rd9404, %r6262, %r30;
	add.s64 	%rd9405, %rd9402, %rd9403;
	add.s64 	%rd9406, %rd9405, %rd9404;
	shr.u64 	%rd9407, %rd9406, 32;
	mul.wide.u32 	%rd9408, %r6261, %r30;
	add.s64 	%rd9409, %rd9407, %rd9373;
	add.s64 	%rd9410, %rd9409, %rd9408;
	shr.u64 	%rd9411, %rd9410, 32;
	and.b64  	%rd9412, %rd9381, 4294967295;
	mul.wide.u32 	%rd9413, %r6268, %r29;
	add.s64 	%rd9414, %rd9413, %rd9412;
	shr.u64 	%rd9415, %rd9414, 32;
	and.b64  	%rd9416, %rd9386, 4294967295;
	mul.wide.u32 	%rd9417, %r6267, %r29;
	add.s64 	%rd9418, %rd9415, %rd9416;
	add.s64 	%rd9419, %rd9418, %rd9417;
	shr.u64 	%rd9420, %rd9419, 32;
	and.b64  	%rd9421, %rd9391, 4294967295;
	mul.wide.u32 	%rd9422, %r6266, %r29;
	add.s64 	%rd9423, %rd9420, %rd9421;
	add.s64 	%rd9424, %rd9423, %rd9422;
	shr.u64 	%rd9425, %rd9424, 32;
	and.b64  	%rd9426, %rd9396, 4294967295;
	mul.wide.u32 	%rd9427, %r6265, %r29;
	add.s64 	%rd9428, %rd9425, %rd9426;
	add.s64 	%rd9429, %rd9428, %rd9427;
	shr.u64 	%rd9430, %rd9429, 32;
	and.b64  	%rd9431, %rd9401, 4294967295;
	mul.wide.u32 	%rd9432, %r6264, %r29;
	add.s64 	%rd9433, %rd9430, %rd9431;
	add.s64 	%rd9434, %rd9433, %rd9432;
	shr.u64 	%rd9435, %rd9434, 32;
	and.b64  	%rd9436, %rd9406, 4294967295;
	mul.wide.u32 	%rd9437, %r6263, %r29;
	add.s64 	%rd9438, %rd9435, %rd9436;
	add.s64 	%rd9439, %rd9438, %rd9437;
	shr.u64 	%rd9440, %rd9439, 32;
	and.b64  	%rd9441, %rd9410, 4294967295;
	mul.wide.u32 	%rd9442, %r6262, %r29;
	add.s64 	%rd9443, %rd9440, %rd9441;
	add.s64 	%rd9444, %rd9443, %rd9442;
	shr.u64 	%rd9445, %rd9444, 32;
	mul.wide.u32 	%rd9446, %r6261, %r29;
	add.s64 	%rd9447, %rd9445, %rd9411;
	add.s64 	%rd9448, %rd9447, %rd9446;
	shr.u64 	%rd9449, %rd9448, 32;
	and.b64  	%rd9450, %rd9419, 4294967295;
	mul.wide.u32 	%rd9451, %r6268, %r28;
	add.s64 	%rd9452, %rd9451, %rd9450;
	shr.u64 	%rd9453, %rd9452, 32;
	and.b64  	%rd9454, %rd9424, 4294967295;
	mul.wide.u32 	%rd9455, %r6267, %r28;
	add.s64 	%rd9456, %rd9453, %rd9454;
	add.s64 	%rd9457, %rd9456, %rd9455;
	shr.u64 	%rd9458, %rd9457, 32;
	and.b64  	%rd9459, %rd9429, 4294967295;
	mul.wide.u32 	%rd9460, %r6266, %r28;
	add.s64 	%rd9461, %rd9458, %rd9459;
	add.s64 	%rd9462, %rd9461, %rd9460;
	shr.u64 	%rd9463, %rd9462, 32;
	and.b64  	%rd9464, %rd9434, 4294967295;
	mul.wide.u32 	%rd9465, %r6265, %r28;
	add.s64 	%rd9466, %rd9463, %rd9464;
	add.s64 	%rd9467, %rd9466, %rd9465;
	shr.u64 	%rd9468, %rd9467, 32;
	and.b64  	%rd9469, %rd9439, 4294967295;
	mul.wide.u32 	%rd9470, %r6264, %r28;
	add.s64 	%rd9471, %rd9468, %rd9469;
	add.s64 	%rd9472, %rd9471, %rd9470;
	shr.u64 	%rd9473, %rd9472, 32;
	and.b64  	%rd9474, %rd9444, 4294967295;
	mul.wide.u32 	%rd9475, %r6263, %r28;
	add.s64 	%rd9476, %rd9473, %rd9474;
	add.s64 	%rd9477, %rd9476, %rd9475;
	shr.u64 	%rd9478, %rd9477, 32;
	and.b64  	%rd9479, %rd9448, 4294967295;
	mul.wide.u32 	%rd9480, %r6262, %r28;
	add.s64 	%rd9481, %rd9478, %rd9479;
	add.s64 	%rd9482, %rd9481, %rd9480;
	shr.u64 	%rd9483, %rd9482, 32;
	mul.wide.u32 	%rd9484, %r6261, %r28;
	add.s64 	%rd9485, %rd9483, %rd9449;
	add.s64 	%rd9486, %rd9485, %rd9484;
	shr.u64 	%rd9487, %rd9486, 32;
	{ .reg .b32 tmp; mov.b64 {tmp, %r4468}, %rd9486; }
	and.b64  	%rd9488, %rd9457, 4294967295;
	mul.lo.s64 	%rd9489, %rd9488, 977;
	and.b64  	%rd9490, %rd9199, 4294967295;
	and.b64  	%rd9491, %rd9489, 4294967295;
	add.s64 	%rd13064, %rd9491, %rd9490;
	shr.u64 	%rd9492, %rd9489, 32;
	shr.u64 	%rd9493, %rd13064, 32;
	add.s64 	%rd9494, %rd9493, %rd9492;
	and.b64  	%rd9495, %rd9462, 4294967295;
	mul.lo.s64 	%rd9496, %rd9495, 977;
	and.b64  	%rd9497, %rd9224, 4294967295;
	and.b64  	%rd9498, %rd9496, 4294967295;
	add.s64 	%rd9499, %rd9494, %rd9497;
	add.s64 	%rd9500, %rd9499, %rd9498;
	add.s64 	%rd13065, %rd9500, %rd9488;
	shr.u64 	%rd9501, %rd9496, 32;
	shr.u64 	%rd9502, %rd13065, 32;
	add.s64 	%rd9503, %rd9502, %rd9501;
	and.b64  	%rd9504, %rd9467, 4294967295;
	mul.lo.s64 	%rd9505, %rd9504, 977;
	and.b64  	%rd9506, %rd9262, 4294967295;
	and.b64  	%rd9507, %rd9505, 4294967295;
	add.s64 	%rd9508, %rd9503, %rd9506;
	add.s64 	%rd9509, %rd9508, %rd9507;
	add.s64 	%rd13066, %rd9509, %rd9495;
	shr.u64 	%rd9510, %rd9505, 32;
	shr.u64 	%rd9511, %rd13066, 32;
	add.s64 	%rd9512, %rd9511, %rd9510;
	and.b64  	%rd9513, %rd9472, 4294967295;
	mul.lo.s64 	%rd9514, %rd9513, 977;
	and.b64  	%rd9515, %rd9300, 4294967295;
	and.b64  	%rd9516, %rd9514, 4294967295;
	add.s64 	%rd9517, %rd9512, %rd9515;
	add.s64 	%rd9518, %rd9517, %rd9516;
	add.s64 	%rd13067, %rd9518, %rd9504;
	shr.u64 	%rd9519, %rd9514, 32;
	shr.u64 	%rd9520, %rd13067, 32;
	add.s64 	%rd9521, %rd9520, %rd9519;
	and.b64  	%rd9522, %rd9477, 4294967295;
	mul.lo.s64 	%rd9523, %rd9522, 977;
	and.b64  	%rd9524, %rd9338, 4294967295;
	and.b64  	%rd9525, %rd9523, 4294967295;
	add.s64 	%rd9526, %rd9521, %rd9524;
	add.s64 	%rd9527, %rd9526, %rd9525;
	add.s64 	%rd13068, %rd9527, %rd9513;
	shr.u64 	%rd9528, %rd9523, 32;
	shr.u64 	%rd9529, %rd13068, 32;
	add.s64 	%rd9530, %rd9529, %rd9528;
	and.b64  	%rd9531, %rd9482, 4294967295;
	mul.lo.s64 	%rd9532, %rd9531, 977;
	and.b64  	%rd9533, %rd9376, 4294967295;
	and.b64  	%rd9534, %rd9532, 4294967295;
	add.s64 	%rd9535, %rd9530, %rd9533;
	add.s64 	%rd9536, %rd9535, %rd9534;
	add.s64 	%rd13069, %rd9536, %rd9522;
	shr.u64 	%rd9537, %rd9532, 32;
	shr.u64 	%rd9538, %rd13069, 32;
	add.s64 	%rd9539, %rd9538, %rd9537;
	and.b64  	%rd9540, %rd9486, 4294967295;
	mul.lo.s64 	%rd9541, %rd9540, 977;
	and.b64  	%rd9542, %rd9414, 4294967295;
	and.b64  	%rd9543, %rd9541, 4294967295;
	add.s64 	%rd9544, %rd9539, %rd9542;
	add.s64 	%rd9545, %rd9544, %rd9543;
	add.s64 	%rd13070, %rd9545, %rd9531;
	shr.u64 	%rd9546, %rd9541, 32;
	shr.u64 	%rd9547, %rd13070, 32;
	add.s64 	%rd9548, %rd9547, %rd9546;
	mul.lo.s64 	%rd9549, %rd9487, 977;
	and.b64  	%rd9550, %rd9452, 4294967295;
	and.b64  	%rd9551, %rd9549, 4294967295;
	add.s64 	%rd9552, %rd9548, %rd9550;
	add.s64 	%rd9553, %rd9552, %rd9551;
	add.s64 	%rd13071, %rd9553, %rd9540;
	shr.u64 	%rd9554, %rd9549, 32;
	shr.u64 	%rd9555, %rd13071, 32;
	cvt.u32.u64 	%r4469, %rd9555;
	cvt.u32.u64 	%r4470, %rd9554;
	add.s32 	%r4471, %r4469, %r4470;
	add.s32 	%r1604, %r4471, %r4468;
	setp.eq.s32 	%p1479, %r1604, 0;
	mov.pred 	%p2178, 0;
	@%p1479 bra 	$L__BB0_1185;
	cvt.u64.u32 	%rd9556, %r1604;
	mul.wide.u32 	%rd9557, %r1604, 977;
	shr.u64 	%rd9558, %rd9557, 32;
	and.b64  	%rd9559, %rd13064, 4294967295;
	and.b64  	%rd9560, %rd9557, 4294967295;
	add.s64 	%rd13064, %rd9560, %rd9559;
	shr.u64 	%rd9561, %rd13064, 32;
	and.b64  	%rd9562, %rd13065, 4294967295;
	add.s64 	%rd9563, %rd9558, %rd9562;
	add.s64 	%rd9564, %rd9563, %rd9556;
	add.s64 	%rd13065, %rd9564, %rd9561;
	setp.lt.u64 	%p1481, %rd13065, 4294967296;
	@%p1481 bra 	$L__BB0_1185;
	shr.u64 	%rd9565, %rd13065, 32;
	and.b64  	%rd9566, %rd13066, 4294967295;
	add.s64 	%rd13066, %rd9565, %rd9566;
	setp.lt.u64 	%p1483, %rd13066, 4294967296;
	@%p1483 bra 	$L__BB0_1185;
	shr.u64 	%rd9567, %rd13066, 32;
	and.b64  	%rd9568, %rd13067, 4294967295;
	add.s64 	%rd13067, %rd9567, %rd9568;
	setp.lt.u64 	%p1485, %rd13067, 4294967296;
	@%p1485 bra 	$L__BB0_1185;
	shr.u64 	%rd9570, %rd13067, 32;
	and.b64  	%rd9571, %rd13068, 4294967295;
	add.s64 	%rd13068, %rd9570, %rd9571;
	setp.lt.u64 	%p1487, %rd13068, 4294967296;
	mov.b64 	%rd13067, 4294967296;
	@%p1487 bra 	$L__BB0_1185;
	shr.u64 	%rd9573, %rd13068, 32;
	and.b64  	%rd9574, %rd13069, 4294967295;
	add.s64 	%rd13069, %rd9573, %rd9574;
	setp.lt.u64 	%p1489, %rd13069, 4294967296;
	mov.b64 	%rd13067, 4294967296;
	mov.u64 	%rd13068, %rd13067;
	@%p1489 bra 	$L__BB0_1185;
	shr.u64 	%rd9576, %rd13069, 32;
	and.b64  	%rd9577, %rd13070, 4294967295;
	add.s64 	%rd13070, %rd9576, %rd9577;
	setp.lt.u64 	%p1491, %rd13070, 4294967296;
	mov.b64 	%rd13067, 4294967296;
	mov.u64 	%rd13069, %rd13067;
	@%p1491 bra 	$L__BB0_1185;
	shr.u64 	%rd9579, %rd13070, 32;
	and.b64  	%rd9580, %rd13071, 4294967295;
	add.s64 	%rd9581, %rd9579, %rd9580;
	setp.gt.u64 	%p2178, %rd9581, 4294967295;
	min.u64 	%rd13071, %rd9581, 4294967296;
	mov.b64 	%rd13067, 4294967296;
	mov.u64 	%rd13068, %rd13067;
	mov.u64 	%rd13070, %rd13067;
$L__BB0_1185:
	cvt.u32.u64 	%r6013, %rd13071;
	cvt.u32.u64 	%r6012, %rd13070;
	cvt.u32.u64 	%r6011, %rd13069;
	cvt.u32.u64 	%r6010, %rd13068;
	cvt.u32.u64 	%r6009, %rd13067;
	cvt.u32.u64 	%r6008, %rd13066;
	cvt.u32.u64 	%r6007, %rd13065;
	cvt.u32.u64 	%r6006, %rd13064;
	setp.lt.u32 	%p1492, %r6022, %r6013;
	or.pred  	%p1493, %p2178, %p1492;
	@%p1493 bra 	$L__BB0_1199;
	setp.gt.u32 	%p1494, %r6022, %r6013;
	@%p1494 bra 	$L__BB0_1200;
	setp.lt.u32 	%p1495, %r1302, %r6012;
	@%p1495 bra 	$L__BB0_1199;
	setp.gt.u32 	%p1496, %r1302, %r6012;
	@%p1496 bra 	$L__BB0_1200;
	setp.lt.u32 	%p1497, %r1303, %r6011;
	@%p1497 bra 	$L__BB0_1199;
	setp.gt.u32 	%p1498, %r1303, %r6011;
	@%p1498 bra 	$L__BB0_1200;
	setp.lt.u32 	%p1499, %r1304, %r6010;
	@%p1499 bra 	$L__BB0_1199;
	setp.gt.u32 	%p1500, %r1304, %r6010;
	@%p1500 bra 	$L__BB0_1200;
	setp.lt.u32 	%p1501, %r1305, %r6009;
	@%p1501 bra 	$L__BB0_1199;
	setp.gt.u32 	%p1502, %r1305, %r6009;
	@%p1502 bra 	$L__BB0_1200;
	setp.lt.u32 	%p1503, %r1300, %r6008;
	@%p1503 bra 	$L__BB0_1199;
	setp.gt.u32 	%p1504, %r1300, %r6008;
	@%p1504 bra 	$L__BB0_1200;
	setp.lt.u32 	%p1505, %r1301, %r6007;
	@%p1505 bra 	$L__BB0_1199;
	setp.gt.u32 	%p1506, %r1301, %r6007;
	setp.gt.u32 	%p1507, %r1306, %r6006;
	or.pred  	%p1508, %p1506, %p1507;
	@%p1508 bra 	$L__BB0_1200;
$L__BB0_1199:
	// begin inline asm
	sub.cc.u32 %r6006, %r6006, %r1306;
	subc.cc.u32 %r6007, %r6007, %r1301;
	subc.cc.u32 %r6008, %r6008, %r1300;
	subc.cc.u32 %r6009, %r6009, %r1305;
	subc.cc.u32 %r6010, %r6010, %r1304;
	subc.cc.u32 %r6011, %r6011, %r1303;
	subc.cc.u32 %r6012, %r6012, %r1302;
	subc.u32 %r6013, %r6013, %r6022;
	
	// end inline asm
$L__BB0_1200:
	setp.gt.u32 	%p1509, %r6013, %r6022;
	@%p1509 bra 	$L__BB0_1213;
	bra.uni 	$L__BB0_1214;
$L__BB0_1201:
	setp.gt.u32 	%p1511, %r6012, %r1302;
	@%p1511 bra 	$L__BB0_1213;
	setp.lt.u32 	%p1512, %r6012, %r1302;
	@%p1512 bra 	$L__BB0_1215;
	setp.gt.u32 	%p1513, %r6011, %r1303;
	@%p1513 bra 	$L__BB0_1213;
	setp.lt.u32 	%p1514, %r6011, %r1303;
	@%p1514 bra 	$L__BB0_1215;
	setp.gt.u32 	%p1515, %r6010, %r1304;
	@%p1515 bra 	$L__BB0_1213;
	setp.lt.u32 	%p1516, %r6010, %r1304;
	@%p1516 bra 	$L__BB0_1215;
	setp.gt.u32 	%p1517, %r6009, %r1305;
	@%p1517 bra 	$L__BB0_1213;
	setp.lt.u32 	%p1518, %r6009, %r1305;
	@%p1518 bra 	$L__BB0_1215;
	setp.gt.u32 	%p1519, %r6008, %r1300;
	@%p1519 bra 	$L__BB0_1213;
	setp.lt.u32 	%p1520, %r6008, %r1300;
	@%p1520 bra 	$L__BB0_1215;
	setp.gt.u32 	%p1521, %r6007, %r1301;
	@%p1521 bra 	$L__BB0_1213;
	setp.lt.u32 	%p1522, %r6007, %r1301;
	setp.lt.u32 	%p1523, %r6006, %r1306;
	or.pred  	%p1524, %p1522, %p1523;
	@%p1524 bra 	$L__BB0_1215;
$L__BB0_1213:
	// begin inline asm
	sub.cc.u32 %r6006, %r6006, %r1306;
	subc.cc.u32 %r6007, %r6007, %r1301;
	subc.cc.u32 %r6008, %r6008, %r1300;
	subc.cc.u32 %r6009, %r6009, %r1305;
	subc.cc.u32 %r6010, %r6010, %r1304;
	subc.cc.u32 %r6011, %r6011, %r1303;
	subc.cc.u32 %r6012, %r6012, %r1302;
	subc.u32 %r6013, %r6013, %r6022;
	
	// end inline asm
	bra.uni 	$L__BB0_1215;
$L__BB0_1214:
	setp.lt.u32 	%p1510, %r6013, %r6022;
	@%p1510 bra 	$L__BB0_1215;
	bra.uni 	$L__BB0_1201;
$L__BB0_1215:
	mul.wide.u32 	%rd9583, %r5837, %r6006;
	shr.u64 	%rd9584, %rd9583, 32;
	mul.wide.u32 	%rd9585, %r5838, %r6006;
	add.s64 	%rd9586, %rd9584, %rd9585;
	shr.u64 	%rd9587, %rd9586, 32;
	mul.wide.u32 	%rd9588, %r5839, %r6006;
	add.s64 	%rd9589, %rd9587, %rd9588;
	shr.u64 	%rd9590, %rd9589, 32;
	mul.wide.u32 	%rd9591, %r5840, %r6006;
	add.s64 	%rd9592, %rd9590, %rd9591;
	shr.u64 	%rd9593, %rd9592, 32;
	mul.wide.u32 	%rd9594, %r5841, %r6006;
	add.s64 	%rd9595, %rd9593, %rd9594;
	shr.u64 	%rd9596, %rd9595, 32;
	mul.wide.u32 	%rd9597, %r5842, %r6006;
	add.s64 	%rd9598, %rd9596, %rd9597;
	shr.u64 	%rd9599, %rd9598, 32;
	mul.wide.u32 	%rd9600, %r5843, %r6006;
	add.s64 	%rd9601, %rd9599, %rd9600;
	shr.u64 	%rd9602, %rd9601, 32;
	mul.wide.u32 	%rd9603, %r5844, %r6006;
	add.s64 	%rd9604, %rd9602, %rd9603;
	shr.u64 	%rd9605, %rd9604, 32;
	and.b64  	%rd9606, %rd9586, 4294967295;
	mul.wide.u32 	%rd9607, %r5837, %r6007;
	add.s64 	%rd9608, %rd9607, %rd9606;
	shr.u64 	%rd9609, %rd9608, 32;
	and.b64  	%rd9610, %rd9589, 4294967295;
	mul.wide.u32 	%rd9611, %r5838, %r6007;
	add.s64 	%rd9612, %rd9609, %rd9610;
	add.s64 	%rd9613, %rd9612, %rd9611;
	shr.u64 	%rd9614, %rd9613, 32;
	and.b64  	%rd9615, %rd9592, 4294967295;
	mul.wide.u32 	%rd9616, %r5839, %r6007;
	add.s64 	%rd9617, %rd9614, %rd9615;
	add.s64 	%rd9618, %rd9617, %rd9616;
	shr.u64 	%rd9619, %rd9618, 32;
	and.b64  	%rd9620, %rd9595, 4294967295;
	mul.wide.u32 	%rd9621, %r5840, %r6007;
	add.s64 	%rd9622, %rd9619, %rd9620;
	add.s64 	%rd9623, %rd9622, %rd9621;
	shr.u64 	%rd9624, %rd9623, 32;
	and.b64  	%rd9625, %rd9598, 4294967295;
	mul.wide.u32 	%rd9626, %r5841, %r6007;
	add.s64 	%rd9627, %rd9624, %rd9625;
	add.s64 	%rd9628, %rd9627, %rd9626;
	shr.u64 	%rd9629, %rd9628, 32;
	and.b64  	%rd9630, %rd9601, 4294967295;
	mul.wide.u32 	%rd9631, %r5842, %r6007;
	add.s64 	%rd9632, %rd9629, %rd9630;
	add.s64 	%rd9633, %rd9632, %rd9631;
	shr.u64 	%rd9634, %rd9633, 32;
	and.b64  	%rd9635, %rd9604, 4294967295;
	mul.wide.u32 	%rd9636, %r5843, %r6007;
	add.s64 	%rd9637, %rd9634, %rd9635;
	add.s64 	%rd9638, %rd9637, %rd9636;
	shr.u64 	%rd9639, %rd9638, 32;
	mul.wide.u32 	%rd9640, %r5844, %r6007;
	add.s64 	%rd9641, %rd9639, %rd9605;
	add.s64 	%rd9642, %rd9641, %rd9640;
	shr.u64 	%rd9643, %rd9642, 32;
	and.b64  	%rd9644, %rd9613, 4294967295;
	mul.wide.u32 	%rd9645, %r5837, %r6008;
	add.s64 	%rd9646, %rd9645, %rd9644;
	shr.u64 	%rd9647, %rd9646, 32;
	and.b64  	%rd9648, %rd9618, 4294967295;
	mul.wide.u32 	%rd9649, %r5838, %r6008;
	add.s64 	%rd9650, %rd9647, %rd9648;
	add.s64 	%rd9651, %rd9650, %rd9649;
	shr.u64 	%rd9652, %rd9651, 32;
	and.b64  	%rd9653, %rd9623, 4294967295;
	mul.wide.u32 	%rd9654, %r5839, %r6008;
	add.s64 	%rd9655, %rd9652, %rd9653;
	add.s64 	%rd9656, %rd9655, %rd9654;
	shr.u64 	%rd9657, %rd9656, 32;
	and.b64  	%rd9658, %rd9628, 4294967295;
	mul.wide.u32 	%rd9659, %r5840, %r6008;
	add.s64 	%rd9660, %rd9657, %rd9658;
	add.s64 	%rd9661, %rd9660, %rd9659;
	shr.u64 	%rd9662, %rd9661, 32;
	and.b64  	%rd9663, %rd9633, 4294967295;
	mul.wide.u32 	%rd9664, %r5841, %r6008;
	add.s64 	%rd9665, %rd9662, %rd9663;
	add.s64 	%rd9666, %rd9665, %rd9664;
	shr.u64 	%rd9667, %rd9666, 32;
	and.b64  	%rd9668, %rd9638, 4294967295;
	mul.wide.u32 	%rd9669, %r5842, %r6008;
	add.s64 	%rd9670, %rd9667, %rd9668;
	add.s64 	%rd9671, %rd9670, %rd9669;
	shr.u64 	%rd9672, %rd9671, 32;
	and.b64  	%rd9673, %rd9642, 4294967295;
	mul.wide.u32 	%rd9674, %r5843, %r6008;
	add.s64 	%rd9675, %rd9672, %rd9673;
	add.s64 	%rd9676, %rd9675, %rd9674;
	shr.u64 	%rd9677, %rd9676, 32;
	mul.wide.u32 	%rd9678, %r5844, %r6008;
	add.s64 	%rd9679, %rd9677, %rd9643;
	add.s64 	%rd9680, %rd9679, %rd9678;
	shr.u64 	%rd9681, %rd9680, 32;
	and.b64  	%rd9682, %rd9651, 4294967295;
	mul.wide.u32 	%rd9683, %r5837, %r6009;
	add.s64 	%rd9684, %rd9683, %rd9682;
	shr.u64 	%rd9685, %rd9684, 32;
	and.b64  	%rd9686, %rd9656, 4294967295;
	mul.wide.u32 	%rd9687, %r5838, %r6009;
	add.s64 	%rd9688, %rd9685, %rd9686;
	add.s64 	%rd9689, %rd9688, %rd9687;
	shr.u64 	%rd9690, %rd9689, 32;
	and.b64  	%rd9691, %rd9661, 4294967295;
	mul.wide.u32 	%rd9692, %r5839, %r6009;
	add.s64 	%rd9693, %rd9690, %rd9691;
	add.s64 	%rd9694, %rd9693, %rd9692;
	shr.u64 	%rd9695, %rd9694, 32;
	and.b64  	%rd9696, %rd9666, 4294967295;
	mul.wide.u32 	%rd9697, %r5840, %r6009;
	add.s64 	%rd9698, %rd9695, %rd9696;
	add.s64 	%rd9699, %rd9698, %rd9697;
	shr.u64 	%rd9700, %rd9699, 32;
	and.b64  	%rd9701, %rd9671, 4294967295;
	mul.wide.u32 	%rd9702, %r5841, %r6009;
	add.s64 	%rd9703, %rd9700, %rd9701;
	add.s64 	%rd9704, %rd9703, %rd9702;
	shr.u64 	%rd9705, %rd9704, 32;
	and.b64  	%rd9706, %rd9676, 4294967295;
	mul.wide.u32 	%rd9707, %r5842, %r6009;
	add.s64 	%rd9708, %rd9705, %rd9706;
	add.s64 	%rd9709, %rd9708, %rd9707;
	shr.u64 	%rd9710, %rd9709, 32;
	and.b64  	%rd9711, %rd9680, 4294967295;
	mul.wide.u32 	%rd9712, %r5843, %r6009;
	add.s64 	%rd9713, %rd9710, %rd9711;
	add.s64 	%rd9714, %rd9713, %rd9712;
	shr.u64 	%rd9715, %rd9714, 32;
	mul.wide.u32 	%rd9716, %r5844, %r6009;
	add.s64 	%rd9717, %rd9715, %rd9681;
	add.s64 	%rd9718, %rd9717, %rd9716;
	shr.u64 	%rd9719, %rd9718, 32;
	and.b64  	%rd9720, %rd9689, 4294967295;
	mul.wide.u32 	%rd9721, %r5837, %r6010;
	add.s64 	%rd9722, %rd9721, %rd9720;
	shr.u64 	%rd9723, %rd9722, 32;
	and.b64  	%rd9724, %rd9694, 4294967295;
	mul.wide.u32 	%rd9725, %r5838, %r6010;
	add.s64 	%rd9726, %rd9723, %rd9724;
	add.s64 	%rd9727, %rd9726, %rd9725;
	shr.u64 	%rd9728, %rd9727, 32;
	and.b64  	%rd9729, %rd9699, 4294967295;
	mul.wide.u32 	%rd9730, %r5839, %r6010;
	add.s64 	%rd9731, %rd9728, %rd9729;
	add.s64 	%rd9732, %rd9731, %rd9730;
	shr.u64 	%rd9733, %rd9732, 32;
	and.b64  	%rd9734, %rd9704, 4294967295;
	mul.wide.u32 	%rd9735, %r5840, %r6010;
	add.s64 	%rd9736, %rd9733, %rd9734;
	add.s64 	%rd9737, %rd9736, %rd9735;
	shr.u64 	%rd9738, %rd9737, 32;
	and.b64  	%rd9739, %rd9709, 4294967295;
	mul.wide.u32 	%rd9740, %r5841, %r6010;
	add.s64 	%rd9741, %rd9738, %rd9739;
	add.s64 	%rd9742, %rd9741, %rd9740;
	shr.u64 	%rd9743, %rd9742, 32;
	and.b64  	%rd9744, %rd9714, 4294967295;
	mul.wide.u32 	%rd9745, %r5842, %r6010;
	add.s64 	%rd9746, %rd9743, %rd9744;
	add.s64 	%rd9747, %rd9746, %rd9745;
	shr.u64 	%rd9748, %rd9747, 32;
	and.b64  	%rd9749, %rd9718, 4294967295;
	mul.wide.u32 	%rd9750, %r5843, %r6010;
	add.s64 	%rd9751, %rd9748, %rd9749;
	add.s64 	%rd9752, %rd9751, %rd9750;
	shr.u64 	%rd9753, %rd9752, 32;
	mul.wide.u32 	%rd9754, %r5844, %r6010;
	add.s64 	%rd9755, %rd9753, %rd9719;
	add.s64 	%rd9756, %rd9755, %rd9754;
	shr.u64 	%rd9757, %rd9756, 32;
	and.b64  	%rd9758, %rd9727, 4294967295;
	mul.wide.u32 	%rd9759, %r5837, %r6011;
	add.s64 	%rd9760, %rd9759, %rd9758;
	shr.u64 	%rd9761, %rd9760, 32;
	and.b64  	%rd9762, %rd9732, 4294967295;
	mul.wide.u32 	%rd9763, %r5838, %r6011;
	add.s64 	%rd9764, %rd9761, %rd9762;
	add.s64 	%rd9765, %rd9764, %rd9763;
	shr.u64 	%rd9766, %rd9765, 32;
	and.b64  	%rd9767, %rd9737, 4294967295;
	mul.wide.u32 	%rd9768, %r5839, %r6011;
	add.s64 	%rd9769, %rd9766, %rd9767;
	add.s64 	%rd9770, %rd9769, %rd9768;
	shr.u64 	%rd9771, %rd9770, 32;
	and.b64  	%rd9772, %rd9742, 4294967295;
	mul.wide.u32 	%rd9773, %r5840, %r6011;
	add.s64 	%rd9774, %rd9771, %rd9772;
	add.s64 	%rd9775, %rd9774, %rd9773;
	shr.u64 	%rd9776, %rd9775, 32;
	and.b64  	%rd9777, %rd9747, 4294967295;
	mul.wide.u32 	%rd9778, %r5841, %r6011;
	add.s64 	%rd9779, %rd9776, %rd9777;
	add.s64 	%rd9780, %rd9779, %rd9778;
	shr.u64 	%rd9781, %rd9780, 32;
	and.b64  	%rd9782, %rd9752, 4294967295;
	mul.wide.u32 	%rd9783, %r5842, %r6011;
	add.s64 	%rd9784, %rd9781, %rd9782;
	add.s64 	%rd9785, %rd9784, %rd9783;
	shr.u64 	%rd9786, %rd9785, 32;
	and.b64  	%rd9787, %rd9756, 4294967295;
	mul.wide.u32 	%rd9788, %r5843, %r6011;
	add.s64 	%rd9789, %rd9786, %rd9787;
	add.s64 	%rd9790, %rd9789, %rd9788;
	shr.u64 	%rd9791, %rd9790, 32;
	mul.wide.u32 	%rd9792, %r5844, %r6011;
	add.s64 	%rd9793, %rd9791, %rd9757;
	add.s64 	%rd9794, %rd9793, %rd9792;
	shr.u64 	%rd9795, %rd9794, 32;
	and.b64  	%rd9796, %rd9765, 4294967295;
	mul.wide.u32 	%rd9797, %r5837, %r6012;
	add.s64 	%rd9798, %rd9797, %rd9796;
	shr.u64 	%rd9799, %rd9798, 32;
	and.b64  	%rd9800, %rd9770, 4294967295;
	mul.wide.u32 	%rd9801, %r5838, %r6012;
	add.s64 	%rd9802, %rd9799, %rd9800;
	add.s64 	%rd9803, %rd9802, %rd9801;
	shr.u64 	%rd9804, %rd9803, 32;
	and.b64  	%rd9805, %rd9775, 4294967295;
	mul.wide.u32 	%rd9806, %r5839, %r6012;
	add.s64 	%rd9807, %rd9804, %rd9805;
	add.s64 	%rd9808, %rd9807, %rd9806;
	shr.u64 	%rd9809, %rd9808, 32;
	and.b64  	%rd9810, %rd9780, 4294967295;
	mul.wide.u32 	%rd9811, %r5840, %r6012;
	add.s64 	%rd9812, %rd9809, %rd9810;
	add.s64 	%rd9813, %rd9812, %rd9811;
	shr.u64 	%rd9814, %rd9813, 32;
	and.b64  	%rd9815, %rd9785, 4294967295;
	mul.wide.u32 	%rd9816, %r5841, %r6012;
	add.s64 	%rd9817, %rd9814, %rd9815;
	add.s64 	%rd9818, %rd9817, %rd9816;
	shr.u64 	%rd9819, %rd9818, 32;
	and.b64  	%rd9820, %rd9790, 4294967295;
	mul.wide.u32 	%rd9821, %r5842, %r6012;
	add.s64 	%rd9822, %rd9819, %rd9820;
	add.s64 	%rd9823, %rd9822, %rd9821;
	shr.u64 	%rd9824, %rd9823, 32;
	and.b64  	%rd9825, %rd9794, 4294967295;
	mul.wide.u32 	%rd9826, %r5843, %r6012;
	add.s64 	%rd9827, %rd9824, %rd9825;
	add.s64 	%rd9828, %rd9827, %rd9826;
	shr.u64 	%rd9829, %rd9828, 32;
	mul.wide.u32 	%rd9830, %r5844, %r6012;
	add.s64 	%rd9831, %rd9829, %rd9795;
	add.s64 	%rd9832, %rd9831, %rd9830;
	shr.u64 	%rd9833, %rd9832, 32;
	and.b64  	%rd9834, %rd9803, 4294967295;
	mul.wide.u32 	%rd9835, %r5837, %r6013;
	add.s64 	%rd9836, %rd9835, %rd9834;
	shr.u64 	%rd9837, %rd9836, 32;
	and.b64  	%rd9838, %rd9808, 4294967295;
	mul.wide.u32 	%rd9839, %r5838, %r6013;
	add.s64 	%rd9840, %rd9837, %rd9838;
	add.s64 	%rd9841, %rd9840, %rd9839;
	shr.u64 	%rd9842, %rd9841, 32;
	and.b64  	%rd9843, %rd9813, 4294967295;
	mul.wide.u32 	%rd9844, %r5839, %r6013;
	add.s64 	%rd9845, %rd9842, %rd9843;
	add.s64 	%rd9846, %rd9845, %rd9844;
	shr.u64 	%rd9847, %rd9846, 32;
	and.b64  	%rd9848, %rd9818, 4294967295;
	mul.wide.u32 	%rd9849, %r5840, %r6013;
	add.s64 	%rd9850, %rd9847, %rd9848;
	add.s64 	%rd9851, %rd9850, %rd9849;
	shr.u64 	%rd9852, %rd9851, 32;
	and.b64  	%rd9853, %rd9823, 4294967295;
	mul.wide.u32 	%rd9854, %r5841, %r6013;
	add.s64 	%rd9855, %rd9852, %rd9853;
	add.s64 	%rd9856, %rd9855, %rd9854;
	shr.u64 	%rd9857, %rd9856, 32;
	and.b64  	%rd9858, %rd9828, 4294967295;
	mul.wide.u32 	%rd9859, %r5842, %r6013;
	add.s64 	%rd9860, %rd9857, %rd9858;
	add.s64 	%rd9861, %rd9860, %rd9859;
	shr.u64 	%rd9862, %rd9861, 32;
	and.b64  	%rd9863, %rd9832, 4294967295;
	mul.wide.u32 	%rd9864, %r5843, %r6013;
	add.s64 	%rd9865, %rd9862, %rd9863;
	add.s64 	%rd9866, %rd9865, %rd9864;
	shr.u64 	%rd9867, %rd9866, 32;
	mul.wide.u32 	%rd9868, %r5844, %r6013;
	add.s64 	%rd9869, %rd9867, %rd9833;
	add.s64 	%rd9870, %rd9869, %rd9868;
	shr.u64 	%rd9871, %rd9870, 32;
	{ .reg .b32 tmp; mov.b64 {tmp, %r4520}, %rd9870; }
	and.b64  	%rd9872, %rd9841, 4294967295;
	mul.lo.s64 	%rd9873, %rd9872, 977;
	and.b64  	%rd9874, %rd9583, 4294967295;
	and.b64  	%rd9875, %rd9873, 4294967295;
	add.s64 	%rd13072, %rd9875, %rd9874;
	shr.u64 	%rd9876, %rd9873, 32;
	shr.u64 	%rd9877, %rd13072, 32;
	add.s64 	%rd9878, %rd9877, %rd9876;
	and.b64  	%rd9879, %rd9846, 4294967295;
	mul.lo.s64 	%rd9880, %rd9879, 977;
	and.b64  	%rd9881, %rd9608, 4294967295;
	and.b64  	%rd9882, %rd9880, 4294967295;
	add.s64 	%rd9883, %rd9878, %rd9881;
	add.s64 	%rd9884, %rd9883, %rd9882;
	add.s64 	%rd13073, %rd9884, %rd9872;
	shr.u64 	%rd9885, %rd9880, 32;
	shr.u64 	%rd9886, %rd13073, 32;
	add.s64 	%rd9887, %rd9886, %rd9885;
	and.b64  	%rd9888, %rd9851, 4294967295;
	mul.lo.s64 	%rd9889, %rd9888, 977;
	and.b64  	%rd9890, %rd9646, 4294967295;
	and.b64  	%rd9891, %rd9889, 4294967295;
	add.s64 	%rd9892, %rd9887, %rd9890;
	add.s64 	%rd9893, %rd9892, %rd9891;
	add.s64 	%rd13074, %rd9893, %rd9879;
	shr.u64 	%rd9894, %rd9889, 32;
	shr.u64 	%rd9895, %rd13074, 32;
	add.s64 	%rd9896, %rd9895, %rd9894;
	and.b64  	%rd9897, %rd9856, 4294967295;
	mul.lo.s64 	%rd9898, %rd9897, 977;
	and.b64  	%rd9899, %rd9684, 4294967295;
	and.b64  	%rd9900, %rd9898, 4294967295;
	add.s64 	%rd9901, %rd9896, %rd9899;
	add.s64 	%rd9902, %rd9901, %rd9900;
	add.s64 	%rd13075, %rd9902, %rd9888;
	shr.u64 	%rd9903, %rd9898, 32;
	shr.u64 	%rd9904, %rd13075, 32;
	add.s64 	%rd9905, %rd9904, %rd9903;
	and.b64  	%rd9906, %rd9861, 4294967295;
	mul.lo.s64 	%rd9907, %rd9906, 977;
	and.b64  	%rd9908, %rd9722, 4294967295;
	and.b64  	%rd9909, %rd9907, 4294967295;
	add.s64 	%rd9910, %rd9905, %rd9908;
	add.s64 	%rd9911, %rd9910, %rd9909;
	add.s64 	%rd13076, %rd9911, %rd9897;
	shr.u64 	%rd9912, %rd9907, 32;
	shr.u64 	%rd9913, %rd13076, 32;
	add.s64 	%rd9914, %rd9913, %rd9912;
	and.b64  	%rd9915, %rd9866, 4294967295;
	mul.lo.s64 	%rd9916, %rd9915, 977;
	and.b64  	%rd9917, %rd9760, 4294967295;
	and.b64  	%rd9918, %rd9916, 4294967295;
	add.s64 	%rd9919, %rd9914, %rd9917;
	add.s64 	%rd9920, %rd9919, %rd9918;
	add.s64 	%rd13077, %rd9920, %rd9906;
	shr.u64 	%rd9921, %rd9916, 32;
	shr.u64 	%rd9922, %rd13077, 32;
	add.s64 	%rd9923, %rd9922, %rd9921;
	and.b64  	%rd9924, %rd9870, 4294967295;
	mul.lo.s64 	%rd9925, %rd9924, 977;
	and.b64  	%rd9926, %rd9798, 4294967295;
	and.b64  	%rd9927, %rd9925, 4294967295;
	add.s64 	%rd9928, %rd9923, %rd9926;
	add.s64 	%rd9929, %rd9928, %rd9927;
	add.s64 	%rd13078, %rd9929, %rd9915;
	shr.u64 	%rd9930, %rd9925, 32;
	shr.u64 	%rd9931, %rd13078, 32;
	add.s64 	%rd9932, %rd9931, %rd9930;
	mul.lo.s64 	%rd9933, %rd9871, 977;
	and.b64  	%rd9934, %rd9836, 4294967295;
	and.b64  	%rd9935, %rd9933, 4294967295;
	add.s64 	%rd9936, %rd9932, %rd9934;
	add.s64 	%rd9937, %rd9936, %rd9935;
	add.s64 	%rd13079, %rd9937, %rd9924;
	shr.u64 	%rd9938, %rd9933, 32;
	shr.u64 	%rd9939, %rd13079, 32;
	cvt.u32.u64 	%r4521, %rd9939;
	cvt.u32.u64 	%r4522, %rd9938;
	add.s32 	%r4523, %r4521, %r4522;
	add.s32 	%r1645, %r4523, %r4520;
	setp.eq.s32 	%p1526, %r1645, 0;
	mov.pred 	%p2179, 0;
	@%p1526 bra 	$L__BB0_1223;
	cvt.u64.u32 	%rd9940, %r1645;
	mul.wide.u32 	%rd9941, %r1645, 977;
	shr.u64 	%rd9942, %rd9941, 32;
	and.b64  	%rd9943, %rd13072, 4294967295;
	and.b64  	%rd9944, %rd9941, 4294967295;
	add.s64 	%rd13072, %rd9944, %rd9943;
	shr.u64 	%rd9945, %rd13072, 32;
	and.b64  	%rd9946, %rd13073, 4294967295;
	add.s64 	%rd9947, %rd9942, %rd9946;
	add.s64 	%rd9948, %rd9947, %rd9940;
	add.s64 	%rd13073, %rd9948, %rd9945;
	setp.lt.u64 	%p1528, %rd13073, 4294967296;
	@%p1528 bra 	$L__BB0_1223;
	shr.u64 	%rd9949, %rd13073, 32;
	and.b64  	%rd9950, %rd13074, 4294967295;
	add.s64 	%rd13074, %rd9949, %rd9950;
	setp.lt.u64 	%p1530, %rd13074, 4294967296;
	@%p1530 bra 	$L__BB0_1223;
	shr.u64 	%rd9951, %rd13074, 32;
	and.b64  	%rd9952, %rd13075, 4294967295;
	add.s64 	%rd13075, %rd9951, %rd9952;
	setp.lt.u64 	%p1532, %rd13075, 4294967296;
	@%p1532 bra 	$L__BB0_1223;
	shr.u64 	%rd9954, %rd13075, 32;
	and.b64  	%rd9955, %rd13076, 4294967295;
	add.s64 	%rd13076, %rd9954, %rd9955;
	setp.lt.u64 	%p1534, %rd13076, 4294967296;
	mov.b64 	%rd13075, 4294967296;
	@%p1534 bra 	$L__BB0_1223;
	shr.u64 	%rd9957, %rd13076, 32;
	and.b64  	%rd9958, %rd13077, 4294967295;
	add.s64 	%rd13077, %rd9957, %rd9958;
	setp.lt.u64 	%p1536, %rd13077, 4294967296;
	mov.b64 	%rd13075, 4294967296;
	mov.u64 	%rd13076, %rd13075;
	@%p1536 bra 	$L__BB0_1223;
	shr.u64 	%rd9960, %rd13077, 32;
	and.b64  	%rd9961, %rd13078, 4294967295;
	add.s64 	%rd13078, %rd9960, %rd9961;
	setp.lt.u64 	%p1538, %rd13078, 4294967296;
	mov.b64 	%rd13075, 4294967296;
	mov.u64 	%rd13077, %rd13075;
	@%p1538 bra 	$L__BB0_1223;
	shr.u64 	%rd9963, %rd13078, 32;
	and.b64  	%rd9964, %rd13079, 4294967295;
	add.s64 	%rd9965, %rd9963, %rd9964;
	setp.gt.u64 	%p2179, %rd9965, 4294967295;
	min.u64 	%rd13079, %rd9965, 4294967296;
	mov.b64 	%rd13075, 4294967296;
	mov.u64 	%rd13076, %rd13075;
	mov.u64 	%rd13078, %rd13075;
$L__BB0_1223:
	cvt.u32.u64 	%r6023, %rd13079;
	cvt.u32.u64 	%r6024, %rd13078;
	cvt.u32.u64 	%r6025, %rd13077;
	cvt.u32.u64 	%r6026, %rd13076;
	cvt.u32.u64 	%r6027, %rd13075;
	cvt.u32.u64 	%r6028, %rd13074;
	cvt.u32.u64 	%r6029, %rd13073;
	cvt.u32.u64 	%r6030, %rd13072;
	setp.lt.u32 	%p1539, %r6022, %r6023;
	or.pred  	%p1540, %p2179, %p1539;
	@%p1540 bra 	$L__BB0_1237;
	setp.gt.u32 	%p1541, %r6022, %r6023;
	@%p1541 bra 	$L__BB0_1238;
	setp.lt.u32 	%p1542, %r1302, %r6024;
	@%p1542 bra 	$L__BB0_1237;
	setp.gt.u32 	%p1543, %r1302, %r6024;
	@%p1543 bra 	$L__BB0_1238;
	setp.lt.u32 	%p1544, %r1303, %r6025;
	@%p1544 bra 	$L__BB0_1237;
	setp.gt.u32 	%p1545, %r1303, %r6025;
	@%p1545 bra 	$L__BB0_1238;
	setp.lt.u32 	%p1546, %r1304, %r6026;
	@%p1546 bra 	$L__BB0_1237;
	setp.gt.u32 	%p1547, %r1304, %r6026;
	@%p1547 bra 	$L__BB0_1238;
	setp.lt.u32 	%p1548, %r1305, %r6027;
	@%p1548 bra 	$L__BB0_1237;
	setp.gt.u32 	%p1549, %r1305, %r6027;
	@%p1549 bra 	$L__BB0_1238;
	setp.lt.u32 	%p1550, %r1300, %r6028;
	@%p1550 bra 	$L__BB0_1237;
	setp.gt.u32 	%p1551, %r1300, %r6028;
	@%p1551 bra 	$L__BB0_1238;
	setp.lt.u32 	%p1552, %r1301, %r6029;
	@%p1552 bra 	$L__BB0_1237;
	setp.gt.u32 	%p1553, %r1301, %r6029;
	setp.gt.u32 	%p1554, %r1306, %r6030;
	or.pred  	%p1555, %p1553, %p1554;
	@%p1555 bra 	$L__BB0_1238;
$L__BB0_1237:
	// begin inline asm
	sub.cc.u32 %r6030, %r6030, %r1306;
	subc.cc.u32 %r6029, %r6029, %r1301;
	subc.cc.u32 %r6028, %r6028, %r1300;
	subc.cc.u32 %r6027, %r6027, %r1305;
	subc.cc.u32 %r6026, %r6026, %r1304;
	subc.cc.u32 %r6025, %r6025, %r1303;
	subc.cc.u32 %r6024, %r6024, %r1302;
	subc.u32 %r6023, %r6023, %r6022;
	
	// end inline asm
$L__BB0_1238:
	setp.gt.u32 	%p1556, %r6023, %r6022;
	@%p1556 bra 	$L__BB0_1251;
	bra.uni 	$L__BB0_1252;
$L__BB0_1239:
	setp.gt.u32 	%p1558, %r6024, %r1302;
	@%p1558 bra 	$L__BB0_1251;
	setp.lt.u32 	%p1559, %r6024, %r1302;
	mov.u16 	%rs45, %rs10;
	@%p1559 bra 	$L__BB0_1253;
	setp.gt.u32 	%p1560, %r6025, %r1303;
	@%p1560 bra 	$L__BB0_1251;
	setp.lt.u32 	%p1561, %r6025, %r1303;
	mov.u16 	%rs45, %rs10;
	@%p1561 bra 	$L__BB0_1253;
	setp.gt.u32 	%p1562, %r6026, %r1304;
	@%p1562 bra 	$L__BB0_1251;
	setp.lt.u32 	%p1563, %r6026, %r1304;
	mov.u16 	%rs45, %rs10;
	@%p1563 bra 	$L__BB0_1253;
	setp.gt.u32 	%p1564, %r6027, %r1305;
	@%p1564 bra 	$L__BB0_1251;
	setp.lt.u32 	%p1565, %r6027, %r1305;
	mov.u16 	%rs45, %rs10;
	@%p1565 bra 	$L__BB0_1253;
	setp.gt.u32 	%p1566, %r6028, %r1300;
	@%p1566 bra 	$L__BB0_1251;
	setp.lt.u32 	%p1567, %r6028, %r1300;
	mov.u16 	%rs45, %rs10;
	@%p1567 bra 	$L__BB0_1253;
	setp.gt.u32 	%p1568, %r6029, %r1301;
	@%p1568 bra 	$L__BB0_1251;
	setp.lt.u32 	%p1569, %r6029, %r1301;
	setp.lt.u32 	%p1570, %r6030, %r1306;
	or.pred  	%p1571, %p1569, %p1570;
	mov.u16 	%rs45, %rs10;
	@%p1571 bra 	$L__BB0_1253;
$L__BB0_1251:
	// begin inline asm
	sub.cc.u32 %r6030, %r6030, %r1306;
	subc.cc.u32 %r6029, %r6029, %r1301;
	subc.cc.u32 %r6028, %r6028, %r1300;
	subc.cc.u32 %r6027, %r6027, %r1305;
	subc.cc.u32 %r6026, %r6026, %r1304;
	subc.cc.u32 %r6025, %r6025, %r1303;
	subc.cc.u32 %r6024, %r6024, %r1302;
	subc.u32 %r6023, %r6023, %r6022;
	
	// end inline asm
	mov.u16 	%rs45, %rs10;
	bra.uni 	$L__BB0_1253;
$L__BB0_1252:
	setp.lt.u32 	%p1557, %r6023, %r6022;
	mov.u16 	%rs45, %rs10;
	@%p1557 bra 	$L__BB0_1253;
	bra.uni 	$L__BB0_1239;
$L__BB0_1253:
	and.b16  	%rs32, %rs46, 255;
	setp.ne.s16 	%p1572, %rs32, 0;
	mov.b16 	%rs46, 1;
	mov.u32 	%r6269, %r60;
	mov.u32 	%r6270, %r61;
	mov.u32 	%r6271, %r62;
	mov.u32 	%r6272, %r63;
	mov.u32 	%r6273, %r64;
	mov.u32 	%r6274, %r65;
	mov.u32 	%r6275, %r66;
	mov.u32 	%r6276, %r67;
	@%p1572 bra 	$L__BB0_1754;
	or.b32  	%r4573, %r67, %r66;
	or.b32  	%r4574, %r4573, %r65;
	or.b32  	%r4575, %r4574, %r64;
	or.b32  	%r4576, %r4575, %r63;
	or.b32  	%r4577, %r4576, %r62;
	or.b32  	%r4578, %r4577, %r61;
	or.b32  	%r4579, %r4578, %r60;
	setp.eq.s32 	%p1573, %r4579, 0;
	mov.b32 	%r6269, 0;
	mov.u32 	%r6270, %r6269;
	mov.u32 	%r6271, %r6269;
	mov.u32 	%r6272, %r6269;
	mov.u32 	%r6273, %r6269;
	mov.u32 	%r6274, %r6269;
	mov.u32 	%r6275, %r6269;
	mov.u32 	%r6276, %r6269;
	@%p1573 bra 	$L__BB0_1754;
	mul.wide.u32 	%rd9967, %r67, %r67;
	shr.u64 	%rd9968, %rd9967, 32;
	mul.wide.u32 	%rd9969, %r66, %r67;
	add.s64 	%rd9970, %rd9968, %rd9969;
	shr.u64 	%rd9971, %rd9970, 32;
	mul.wide.u32 	%rd9972, %r65, %r67;
	add.s64 	%rd9973, %rd9971, %rd9972;
	shr.u64 	%rd9974, %rd9973, 32;
	mul.wide.u32 	%rd9975, %r64, %r67;
	add.s64 	%rd9976, %rd9974, %rd9975;
	shr.u64 	%rd9977, %rd9976, 32;
	mul.wide.u32 	%rd9978, %r63, %r67;
	add.s64 	%rd9979, %rd9977, %rd9978;
	shr.u64 	%rd9980, %rd9979, 32;
	mul.wide.u32 	%rd9981, %r62, %r67;
	add.s64 	%rd9982, %rd9980, %rd9981;
	shr.u64 	%rd9983, %rd9982, 32;
	mul.wide.u32 	%rd9984, %r61, %r67;
	add.s64 	%rd9985, %rd9983, %rd9984;
	shr.u64 	%rd9986, %rd9985, 32;
	mul.wide.u32 	%rd9987, %r60, %r67;
	add.s64 	%rd9988, %rd9986, %rd9987;
	shr.u64 	%rd9989, %rd9988, 32;
	and.b64  	%rd9990, %rd9970, 4294967295;
	add.s64 	%rd9991, %rd9969, %rd9990;
	shr.u64 	%rd9992, %rd9991, 32;
	and.b64  	%rd9993, %rd9973, 4294967295;
	mul.wide.u32 	%rd9994, %r66, %r66;
	add.s64 	%rd9995, %rd9992, %rd9993;
	add.s64 	%rd9996, %rd9995, %rd9994;
	shr.u64 	%rd9997, %rd9996, 32;
	and.b64  	%rd9998, %rd9976, 4294967295;
	mul.wide.u32 	%rd9999, %r65, %r66;
	add.s64 	%rd10000, %rd9997, %rd9998;
	add.s64 	%rd10001, %rd10000, %rd9999;
	shr.u64 	%rd10002, %rd10001, 32;
	and.b64  	%rd10003, %rd9979, 4294967295;
	mul.wide.u32 	%rd10004, %r64, %r66;
	add.s64 	%rd10005, %rd10002, %rd10003;
	add.s64 	%rd10006, %rd10005, %rd10004;
	shr.u64 	%rd10007, %rd10006, 32;
	and.b64  	%rd10008, %rd9982, 4294967295;
	mul.wide.u32 	%rd10009, %r63, %r66;
	add.s64 	%rd10010, %rd10007, %rd10008;
	add.s64 	%rd10011, %rd10010, %rd10009;
	shr.u64 	%rd10012, %rd10011, 32;
	and.b64  	%rd10013, %rd9985, 4294967295;
	mul.wide.u32 	%rd10014, %r62, %r66;
	add.s64 	%rd10015, %rd10012, %rd10013;
	add.s64 	%rd10016, %rd10015, %rd10014;
	shr.u64 	%rd10017, %rd10016, 32;
	and.b64  	%rd10018, %rd9988, 4294967295;
	mul.wide.u32 	%rd10019, %r61, %r66;
	add.s64 	%rd10020, %rd10017, %rd10018;
	add.s64 	%rd10021, %rd10020, %rd10019;
	shr.u64 	%rd10022, %rd10021, 32;
	mul.wide.u32 	%rd10023, %r60, %r66;
	add.s64 	%rd10024, %rd10022, %rd9989;
	add.s64 	%rd10025, %rd10024, %rd10023;
	shr.u64 	%rd10026, %rd10025, 32;
	and.b64  	%rd10027, %rd9996, 4294967295;
	add.s64 	%rd10028, %rd9972, %rd10027;
	shr.u64 	%rd10029, %rd10028, 32;
	and.b64  	%rd10030, %rd10001, 4294967295;
	add.s64 	%rd10031, %rd10029, %rd10030;
	add.s64 	%rd10032, %rd10031, %rd9999;
	shr.u64 	%rd10033, %rd10032, 32;
	and.b64  	%rd10034, %rd10006, 4294967295;
	mul.wide.u32 	%rd10035, %r65, %r65;
	add.s64 	%rd10036, %rd10033, %rd10034;
	add.s64 	%rd10037, %rd10036, %rd10035;
	shr.u64 	%rd10038, %rd10037, 32;
	and.b64  	%rd10039, %rd10011, 4294967295;
	mul.wide.u32 	%rd10040, %r64, %r65;
	add.s64 	%rd10041, %rd10038, %rd10039;
	add.s64 	%rd10042, %rd10041, %rd10040;
	shr.u64 	%rd10043, %rd10042, 32;
	and.b64  	%rd10044, %rd10016, 4294967295;
	mul.wide.u32 	%rd10045, %r63, %r65;
	add.s64 	%rd10046, %rd10043, %rd10044;
	add.s64 	%rd10047, %rd10046, %rd10045;
	shr.u64 	%rd10048, %rd10047, 32;
	and.b64  	%rd10049, %rd10021, 4294967295;
	mul.wide.u32 	%rd10050, %r62, %r65;
	add.s64 	%rd10051, %rd10048, %rd10049;
	add.s64 	%rd10052, %rd10051, %rd10050;
	shr.u64 	%rd10053, %rd10052, 32;
	and.b64  	%rd10054, %rd10025, 4294967295;
	mul.wide.u32 	%rd10055, %r61, %r65;
	add.s64 	%rd10056, %rd10053, %rd10054;
	add.s64 	%rd10057, %rd10056, %rd10055;
	shr.u64 	%rd10058, %rd10057, 32;
	mul.wide.u32 	%rd10059, %r60, %r65;
	add.s64 	%rd10060, %rd10058, %rd10026;
	add.s64 	%rd10061, %rd10060, %rd10059;
	shr.u64 	%rd10062, %rd10061, 32;
	and.b64  	%rd10063, %rd10032, 4294967295;
	add.s64 	%rd10064, %rd9975, %rd10063;
	shr.u64 	%rd10065, %rd10064, 32;
	and.b64  	%rd10066, %rd10037, 4294967295;
	add.s64 	%rd10067, %rd10065, %rd10066;
	add.s64 	%rd10068, %rd10067, %rd10004;
	shr.u64 	%rd10069, %rd10068, 32;
	and.b64  	%rd10070, %rd10042, 4294967295;
	add.s64 	%rd10071, %rd10069, %rd10070;
	add.s64 	%rd10072, %rd10071, %rd10040;
	shr.u64 	%rd10073, %rd10072, 32;
	and.b64  	%rd10074, %rd10047, 4294967295;
	mul.wide.u32 	%rd10075, %r64, %r64;
	add.s64 	%rd10076, %rd10073, %rd10074;
	add.s64 	%rd10077, %rd10076, %rd10075;
	shr.u64 	%rd10078, %rd10077, 32;
	and.b64  	%rd10079, %rd10052, 4294967295;
	mul.wide.u32 	%rd10080, %r63, %r64;
	add.s64 	%rd10081, %rd10078, %rd10079;
	add.s64 	%rd10082, %rd10081, %rd10080;
	shr.u64 	%rd10083, %rd10082, 32;
	and.b64  	%rd10084, %rd10057, 4294967295;
	mul.wide.u32 	%rd10085, %r62, %r64;
	add.s64 	%rd10086, %rd10083, %rd10084;
	add.s64 	%rd10087, %rd10086, %rd10085;
	shr.u64 	%rd10088, %rd10087, 32;
	and.b64  	%rd10089, %rd10061, 4294967295;
	mul.wide.u32 	%rd10090, %r61, %r64;
	add.s64 	%rd10091, %rd10088, %rd10089;
	add.s64 	%rd10092, %rd10091, %rd10090;
	shr.u64 	%rd10093, %rd10092, 32;
	mul.wide.u32 	%rd10094, %r60, %r64;
	add.s64 	%rd10095, %rd10093, %rd10062;
	add.s64 	%rd10096, %rd10095, %rd10094;
	shr.u64 	%rd10097, %rd10096, 32;
	and.b64  	%rd10098, %rd10068, 4294967295;
	add.s64 	%rd10099, %rd9978, %rd10098;
	shr.u64 	%rd10100, %rd10099, 32;
	and.b64  	%rd10101, %rd10072, 4294967295;
	add.s64 	%rd10102, %rd10100, %rd10101;
	add.s64 	%rd10103, %rd10102, %rd10009;
	shr.u64 	%rd10104, %rd10103, 32;
	and.b64  	%rd10105, %rd10077, 4294967295;
	add.s64 	%rd10106, %rd10104, %rd10105;
	add.s64 	%rd10107, %rd10106, %rd10045;
	shr.u64 	%rd10108, %rd10107, 32;
	and.b64  	%rd10109, %rd10082, 4294967295;
	add.s64 	%rd10110, %rd10108, %rd10109;
	add.s64 	%rd10111, %rd10110, %rd10080;
	shr.u64 	%rd10112, %rd10111, 32;
	and.b64  	%rd10113, %rd10087, 4294967295;
	mul.wide.u32 	%rd10114, %r63, %r63;
	add.s64 	%rd10115, %rd10112, %rd10113;
	add.s64 	%rd10116, %rd10115, %rd10114;
	shr.u64 	%rd10117, %rd10116, 32;
	and.b64  	%rd10118, %rd10092, 4294967295;
	mul.wide.u32 	%rd10119, %r62, %r63;
	add.s64 	%rd10120, %rd10117, %rd10118;
	add.s64 	%rd10121, %rd10120, %rd10119;
	shr.u64 	%rd10122, %rd10121, 32;
	and.b64  	%rd10123, %rd10096, 4294967295;
	mul.wide.u32 	%rd10124, %r61, %r63;
	add.s64 	%rd10125, %rd10122, %rd10123;
	add.s64 	%rd10126, %rd10125, %rd10124;
	shr.u64 	%rd10127, %rd10126, 32;
	mul.wide.u32 	%rd10128, %r60, %r63;
	add.s64 	%rd10129, %rd10127, %rd10097;
	add.s64 	%rd10130, %rd10129, %rd10128;
	shr.u64 	%rd10131, %rd10130, 32;
	and.b64  	%rd10132, %rd10103, 4294967295;
	add.s64 	%rd10133, %rd9981, %rd10132;
	shr.u64 	%rd10134, %rd10133, 32;
	and.b64  	%rd10135, %rd10107, 4294967295;
	add.s64 	%rd10136, %rd10134, %rd10135;
	add.s64 	%rd10137, %rd10136, %rd10014;
	shr.u64 	%rd10138, %rd10137, 32;
	and.b64  	%rd10139, %rd10111, 4294967295;
	add.s64 	%rd10140, %rd10138, %rd10139;
	add.s64 	%rd10141, %rd10140, %rd10050;
	shr.u64 	%rd10142, %rd10141, 32;
	and.b64  	%rd10143, %rd10116, 4294967295;
	add.s64 	%rd10144, %rd10142, %rd10143;
	add.s64 	%rd10145, %rd10144, %rd10085;
	shr.u64 	%rd10146, %rd10145, 32;
	and.b64  	%rd10147, %rd10121, 4294967295;
	add.s64 	%rd10148, %rd10146, %rd10147;
	add.s64 	%rd10149, %rd10148, %rd10119;
	shr.u64 	%rd10150, %rd10149, 32;
	and.b64  	%rd10151, %rd10126, 4294967295;
	mul.wide.u32 	%rd10152, %r62, %r62;
	add.s64 	%rd10153, %rd10150, %rd10151;
	add.s64 	%rd10154, %rd10153, %rd10152;
	shr.u64 	%rd10155, %rd10154, 32;
	and.b64  	%rd10156, %rd10130, 4294967295;
	mul.wide.u32 	%rd10157, %r61, %r62;
	add.s64 	%rd10158, %rd10155, %rd10156;
	add.s64 	%rd10159, %rd10158, %rd10157;
	shr.u64 	%rd10160, %rd10159, 32;
	mul.wide.u32 	%rd10161, %r60, %r62;
	add.s64 	%rd10162, %rd10160, %rd10131;
	add.s64 	%rd10163, %rd10162, %rd10161;
	shr.u64 	%rd10164, %rd10163, 32;
	and.b64  	%rd10165, %rd10137, 4294967295;
	add.s64 	%rd10166, %rd9984, %rd10165;
	shr.u64 	%rd10167, %rd10166, 32;
	and.b64  	%rd10168, %rd10141, 4294967295;
	add.s64 	%rd10169, %rd10167, %rd10168;
	add.s64 	%rd10170, %rd10169, %rd10019;
	shr.u64 	%rd10171, %rd10170, 32;
	and.b64  	%rd10172, %rd10145, 4294967295;
	add.s64 	%rd10173, %rd10171, %rd10172;
	add.s64 	%rd10174, %rd10173, %rd10055;
	shr.u64 	%rd10175, %rd10174, 32;
	and.b64  	%rd10176, %rd10149, 4294967295;
	add.s64 	%rd10177, %rd10175, %rd10176;
	add.s64 	%rd10178, %rd10177, %rd10090;
	shr.u64 	%rd10179, %rd10178, 32;
	and.b64  	%rd10180, %rd10154, 4294967295;
	add.s64 	%rd10181, %rd10179, %rd10180;
	add.s64 	%rd10182, %rd10181, %rd10124;
	shr.u64 	%rd10183, %rd10182, 32;
	and.b64  	%rd10184, %rd10159, 4294967295;
	add.s64 	%rd10185, %rd10183, %rd10184;
	add.s64 	%rd10186, %rd10185, %rd10157;
	shr.u64 	%rd10187, %rd10186, 32;
	and.b64  	%rd10188, %rd10163, 4294967295;
	mul.wide.u32 	%rd10189, %r61, %r61;
	add.s64 	%rd10190, %rd10187, %rd10188;
	add.s64 	%rd10191, %rd10190, %rd10189;
	shr.u64 	%rd10192, %rd10191, 32;
	mul.wide.u32 	%rd10193, %r60, %r61;
	add.s64 	%rd10194, %rd10192, %rd10164;
	add.s64 	%rd10195, %rd10194, %rd10193;
	shr.u64 	%rd10196, %rd10195, 32;
	and.b64  	%rd10197, %rd10170, 4294967295;
	add.s64 	%rd10198, %rd9987, %rd10197;
	shr.u64 	%rd10199, %rd10198, 32;
	and.b64  	%rd10200, %rd10174, 4294967295;
	add.s64 	%rd10201, %rd10199, %rd10200;
	add.s64 	%rd10202, %rd10201, %rd10023;
	shr.u64 	%rd10203, %rd10202, 32;
	and.b64  	%rd10204, %rd10178, 4294967295;
	add.s64 	%rd10205, %rd10203, %rd10204;
	add.s64 	%rd10206, %rd10205, %rd10059;
	shr.u64 	%rd10207, %rd10206, 32;
	and.b64  	%rd10208, %rd10182, 4294967295;
	add.s64 	%rd10209, %rd10207, %rd10208;
	add.s64 	%rd10210, %rd10209, %rd10094;
	shr.u64 	%rd10211, %rd10210, 32;
	and.b64  	%rd10212, %rd10186, 4294967295;
	add.s64 	%rd10213, %rd10211, %rd10212;
	add.s64 	%rd10214, %rd10213, %rd10128;
	shr.u64 	%rd10215, %rd10214, 32;
	and.b64  	%rd10216, %rd10191, 4294967295;
	add.s64 	%rd10217, %rd10215, %rd10216;
	add.s64 	%rd10218, %rd10217, %rd10161;
	shr.u64 	%rd10219, %rd10218, 32;
	and.b64  	%rd10220, %rd10195, 4294967295;
	add.s64 	%rd10221, %rd10219, %rd10220;
	add.s64 	%rd10222, %rd10221, %rd10193;
	shr.u64 	%rd10223, %rd10222, 32;
	mul.wide.u32 	%rd10224, %r60, %r60;
	add.s64 	%rd10225, %rd10223, %rd10196;
	add.s64 	%rd10226, %rd10225, %rd10224;
	shr.u64 	%rd10227, %rd10226, 32;
	{ .reg .b32 tmp; mov.b64 {tmp, %r4580}, %rd10226; }
	and.b64  	%rd10228, %rd10202, 4294967295;
	mul.lo.s64 	%rd10229, %rd10228, 977;
	and.b64  	%rd10230, %rd9967, 4294967293;
	and.b64  	%rd10231, %rd10229, 4294967295;
	add.s64 	%rd13080, %rd10231, %rd10230;
	shr.u64 	%rd10232, %rd10229, 32;
	shr.u64 	%rd10233, %rd13080, 32;
	add.s64 	%rd10234, %rd10233, %rd10232;
	and.b64  	%rd10235, %rd10206, 4294967295;
	mul.lo.s64 	%rd10236, %rd10235, 977;
	and.b64  	%rd10237, %rd9991, 4294967295;
	and.b64  	%rd10238, %rd10236, 4294967295;
	add.s64 	%rd10239, %rd10234, %rd10237;
	add.s64 	%rd10240, %rd10239, %rd10238;
	add.s64 	%rd13081, %rd10240, %rd10228;
	shr.u64 	%rd10241, %rd10236, 32;
	shr.u64 	%rd10242, %rd13081, 32;
	add.s64 	%rd10243, %rd10242, %rd10241;
	and.b64  	%rd10244, %rd10210, 4294967295;
	mul.lo.s64 	%rd10245, %rd10244, 977;
	and.b64  	%rd10246, %rd10028, 4294967295;
	and.b64  	%rd10247, %rd10245, 4294967295;
	add.s64 	%rd10248, %rd10243, %rd10246;
	add.s64 	%rd10249, %rd10248, %rd10247;
	add.s64 	%rd13082, %rd10249, %rd10235;
	shr.u64 	%rd10250, %rd10245, 32;
	shr.u64 	%rd10251, %rd13082, 32;
	add.s64 	%rd10252, %rd10251, %rd10250;
	and.b64  	%rd10253, %rd10214, 4294967295;
	mul.lo.s64 	%rd10254, %rd10253, 977;
	and.b64  	%rd10255, %rd10064, 4294967295;
	and.b64  	%rd10256, %rd10254, 4294967295;
	add.s64 	%rd10257, %rd10252, %rd10255;
	add.s64 	%rd10258, %rd10257, %rd10256;
	add.s64 	%rd13083, %rd10258, %rd10244;
	shr.u64 	%rd10259, %rd10254, 32;
	shr.u64 	%rd10260, %rd13083, 32;
	add.s64 	%rd10261, %rd10260, %rd10259;
	and.b64  	%rd10262, %rd10218, 4294967295;
	mul.lo.s64 	%rd10263, %rd10262, 977;
	and.b64  	%rd10264, %rd10099, 4294967295;
	and.b64  	%rd10265, %rd10263, 4294967295;
	add.s64 	%rd10266, %rd10261, %rd10264;
	add.s64 	%rd10267, %rd10266, %rd10265;
	add.s64 	%rd13084, %rd10267, %rd10253;
	shr.u64 	%rd10268, %rd10263, 32;
	shr.u64 	%rd10269, %rd13084, 32;
	add.s64 	%rd10270, %rd10269, %rd10268;
	and.b64  	%rd10271, %rd10222, 4294967295;
	mul.lo.s64 	%rd10272, %rd10271, 977;
	and.b64  	%rd10273, %rd10133, 4294967295;
	and.b64  	%rd10274, %rd10272, 4294967295;
	add.s64 	%rd10275, %rd10270, %rd10273;
	add.s64 	%rd10276, %rd10275, %rd10274;
	add.s64 	%rd13085, %rd10276, %rd10262;
	shr.u64 	%rd10277, %rd10272, 32;
	shr.u64 	%rd10278, %rd13085, 32;
	add.s64 	%rd10279, %rd10278, %rd10277;
	and.b64  	%rd10280, %rd10226, 4294967295;
	mul.lo.s64 	%rd10281, %rd10280, 977;
	and.b64  	%rd10282, %rd10166, 4294967295;
	and.b64  	%rd10283, %rd10281, 4294967295;
	add.s64 	%rd10284, %rd10279, %rd10282;
	add.s64 	%rd10285, %rd10284, %rd10283;
	add.s64 	%rd13086, %rd10285, %rd10271;
	shr.u64 	%rd10286, %rd10281, 32;
	shr.u64 	%rd10287, %rd13086, 32;
	add.s64 	%rd10288, %rd10287, %rd10286;
	mul.lo.s64 	%rd10289, %rd10227, 977;
	and.b64  	%rd10290, %rd10198, 4294967295;
	and.b64  	%rd10291, %rd10289, 4294967295;
	add.s64 	%rd10292, %rd10288, %rd10290;
	add.s64 	%rd10293, %rd10292, %rd10291;
	add.s64 	%rd13087, %rd10293, %rd10280;
	shr.u64 	%rd10294, %rd10289, 32;
	shr.u64 	%rd10295, %rd13087, 32;
	cvt.u32.u64 	%r4581, %rd10295;
	cvt.u32.u64 	%r4582, %rd10294;
	add.s32 	%r4583, %r4581, %r4582;
	add.s32 	%r1703, %r4583, %r4580;
	setp.eq.s32 	%p1575, %r1703, 0;
	mov.pred 	%p2180, 0;
	@%p1575 bra 	$L__BB0_1263;
	cvt.u64.u32 	%rd10296, %r1703;
	mul.wide.u32 	%rd10297, %r1703, 977;
	shr.u64 	%rd10298, %rd10297, 32;
	and.b64  	%rd10299, %rd13080, 4294967295;
	and.b64  	%rd10300, %rd10297, 4294967295;
	add.s64 	%rd13080, %rd10300, %rd10299;
	shr.u64 	%rd10301, %rd13080, 32;
	and.b64  	%rd10302, %rd13081, 4294967295;
	add.s64 	%rd10303, %rd10298, %rd10302;
	add.s64 	%rd10304, %rd10303, %rd10296;
	add.s64 	%rd13081, %rd10304, %rd10301;
	setp.lt.u64 	%p1577, %rd13081, 4294967296;
	@%p1577 bra 	$L__BB0_1263;
	shr.u64 	%rd10305, %rd13081, 32;
	and.b64  	%rd10306, %rd13082, 4294967295;
	add.s64 	%rd13082, %rd10305, %rd10306;
	setp.lt.u64 	%p1579, %rd13082, 4294967296;
	@%p1579 bra 	$L__BB0_1263;
	shr.u64 	%rd10307, %rd13082, 32;
	and.b64  	%rd10308, %rd13083, 4294967295;
	add.s64 	%rd13083, %rd10307, %rd10308;
	setp.lt.u64 	%p1581, %rd13083, 4294967296;
	@%p1581 bra 	$L__BB0_1263;
	shr.u64 	%rd10310, %rd13083, 32;
	and.b64  	%rd10311, %rd13084, 4294967295;
	add.s64 	%rd13084, %rd10310, %rd10311;
	setp.lt.u64 	%p1583, %rd13084, 4294967296;
	mov.b64 	%rd13083, 4294967296;
	@%p1583 bra 	$L__BB0_1263;
	shr.u64 	%rd10313, %rd13084, 32;
	and.b64  	%rd10314, %rd13085, 4294967295;
	add.s64 	%rd13085, %rd10313, %rd10314;
	setp.lt.u64 	%p1585, %rd13085, 4294967296;
	mov.b64 	%rd13083, 4294967296;
	mov.u64 	%rd13084, %rd13083;
	@%p1585 bra 	$L__BB0_1263;
	shr.u64 	%rd10316, %rd13085, 32;
	and.b64  	%rd10317, %rd13086, 4294967295;
	add.s64 	%rd13086, %rd10316, %rd10317;
	setp.lt.u64 	%p1587, %rd13086, 4294967296;
	mov.b64 	%rd13083, 4294967296;
	mov.u64 	%rd13085, %rd13083;
	@%p1587 bra 	$L__BB0_1263;
	shr.u64 	%rd10319, %rd13086, 32;
	and.b64  	%rd10320, %rd13087, 4294967295;
	add.s64 	%rd10321, %rd10319, %rd10320;
	setp.gt.u64 	%p2180, %rd10321, 4294967295;
	min.u64 	%rd13087, %rd10321, 4294967296;
	mov.b64 	%rd13083, 4294967296;
	mov.u64 	%rd13084, %rd13083;
	mov.u64 	%rd13086, %rd13083;
$L__BB0_1263:
	ld.const.u32 	%r1704, [const_p+8];
	ld.const.u32 	%r1705, [const_p+4];
	ld.const.u32 	%r1706, [const_p+24];
	ld.const.u32 	%r1707, [const_p+20];
	ld.const.u32 	%r1708, [const_p+16];
	ld.const.u32 	%r1709, [const_p+12];
	ld.const.u32 	%r1710, [const_p];
	cvt.u32.u64 	%r6062, %rd13087;
	cvt.u32.u64 	%r6061, %rd13086;
	cvt.u32.u64 	%r6060, %rd13085;
	cvt.u32.u64 	%r6059, %rd13084;
	cvt.u32.u64 	%r6058, %rd13083;
	cvt.u32.u64 	%r6057, %rd13082;
	cvt.u32.u64 	%r6056, %rd13081;
	cvt.u32.u64 	%r6055, %rd13080;
	ld.const.u32 	%r4584, [const_p+28];
	setp.lt.u32 	%p1588, %r4584, %r6062;
	or.pred  	%p1589, %p2180, %p1588;
	@%p1589 bra 	$L__BB0_1277;
	setp.gt.u32 	%p1590, %r4584, %r6062;
	@%p1590 bra 	$L__BB0_1278;
	setp.lt.u32 	%p1591, %r1706, %r6061;
	@%p1591 bra 	$L__BB0_1277;
	setp.gt.u32 	%p1592, %r1706, %r6061;
	@%p1592 bra 	$L__BB0_1278;
	setp.lt.u32 	%p1593, %r1707, %r6060;
	@%p1593 bra 	$L__BB0_1277;
	setp.gt.u32 	%p1594, %r1707, %r6060;
	@%p1594 bra 	$L__BB0_1278;
	setp.lt.u32 	%p1595, %r1708, %r6059;
	@%p1595 bra 	$L__BB0_1277;
	setp.gt.u32 	%p1596, %r1708, %r6059;
	@%p1596 bra 	$L__BB0_1278;
	setp.lt.u32 	%p1597, %r1709, %r6058;
	@%p1597 bra 	$L__BB0_1277;
	setp.gt.u32 	%p1598, %r1709, %r6058;
	@%p1598 bra 	$L__BB0_1278;
	setp.lt.u32 	%p1599, %r1704, %r6057;
	@%p1599 bra 	$L__BB0_1277;
	setp.gt.u32 	%p1600, %r1704, %r6057;
	@%p1600 bra 	$L__BB0_1278;
	setp.lt.u32 	%p1601, %r1705, %r6056;
	@%p1601 bra 	$L__BB0_1277;
	setp.gt.u32 	%p1602, %r1705, %r6056;
	setp.gt.u32 	%p1603, %r1710, %r6055;
	or.pred  	%p1604, %p1602, %p1603;
	@%p1604 bra 	$L__BB0_1278;
$L__BB0_1277:
	// begin inline asm
	sub.cc.u32 %r6055, %r6055, %r1710;
	subc.cc.u32 %r6056, %r6056, %r1705;
	subc.cc.u32 %r6057, %r6057, %r1704;
	subc.cc.u32 %r6058, %r6058, %r1709;
	subc.cc.u32 %r6059, %r6059, %r1708;
	subc.cc.u32 %r6060, %r6060, %r1707;
	subc.cc.u32 %r6061, %r6061, %r1706;
	subc.u32 %r6062, %r6062, %r4584;
	
	// end inline asm
$L__BB0_1278:
	setp.gt.u32 	%p1605, %r6062, %r4584;
	@%p1605 bra 	$L__BB0_1291;
	bra.uni 	$L__BB0_1292;
$L__BB0_1279:
	setp.gt.u32 	%p1607, %r6061, %r1706;
	@%p1607 bra 	$L__BB0_1291;
	setp.lt.u32 	%p1608, %r6061, %r1706;
	@%p1608 bra 	$L__BB0_1293;
	setp.gt.u32 	%p1609, %r6060, %r1707;
	@%p1609 bra 	$L__BB0_1291;
	setp.lt.u32 	%p1610, %r6060, %r1707;
	@%p1610 bra 	$L__BB0_1293;
	setp.gt.u32 	%p1611, %r6059, %r1708;
	@%p1611 bra 	$L__BB0_1291;
	setp.lt.u32 	%p1612, %r6059, %r1708;
	@%p1612 bra 	$L__BB0_1293;
	setp.gt.u32 	%p1613, %r6058, %r1709;
	@%p1613 bra 	$L__BB0_1291;
	setp.lt.u32 	%p1614, %r6058, %r1709;
	@%p1614 bra 	$L__BB0_1293;
	setp.gt.u32 	%p1615, %r6057, %r1704;
	@%p1615 bra 	$L__BB0_1291;
	setp.lt.u32 	%p1616, %r6057, %r1704;
	@%p1616 bra 	$L__BB0_1293;
	setp.gt.u32 	%p1617, %r6056, %r1705;
	@%p1617 bra 	$L__BB0_1291;
	setp.lt.u32 	%p1618, %r6056, %r1705;
	setp.lt.u32 	%p1619, %r6055, %r1710;
	or.pred  	%p1620, %p1618, %p1619;
	@%p1620 bra 	$L__BB0_1293;
$L__BB0_1291:
	// begin inline asm
	sub.cc.u32 %r6055, %r6055, %r1710;
	subc.cc.u32 %r6056, %r6056, %r1705;
	subc.cc.u32 %r6057, %r6057, %r1704;
	subc.cc.u32 %r6058, %r6058, %r1709;
	subc.cc.u32 %r6059, %r6059, %r1708;
	subc.cc.u32 %r6060, %r6060, %r1707;
	subc.cc.u32 %r6061, %r6061, %r1706;
	subc.u32 %r6062, %r6062, %r4584;
	
	// end inline asm
	bra.uni 	$L__BB0_1293;
$L__BB0_1292:
	setp.lt.u32 	%p1606, %r6062, %r4584;
	@%p1606 bra 	$L__BB0_1293;
	bra.uni 	$L__BB0_1279;
$L__BB0_1293:
	mul.wide.u32 	%rd10323, %r6055, %r6284;
	shr.u64 	%rd10324, %rd10323, 32;
	mul.wide.u32 	%rd10325, %r6056, %r6284;
	add.s64 	%rd10326, %rd10324, %rd10325;
	shr.u64 	%rd10327, %rd10326, 32;
	mul.wide.u32 	%rd10328, %r6057, %r6284;
	add.s64 	%rd10329, %rd10327, %rd10328;
	shr.u64 	%rd10330, %rd10329, 32;
	mul.wide.u32 	%rd10331, %r6058, %r6284;
	add.s64 	%rd10332, %rd10330, %rd10331;
	shr.u64 	%rd10333, %rd10332, 32;
	mul.wide.u32 	%rd10334, %r6059, %r6284;
	add.s64 	%rd10335, %rd10333, %rd10334;
	shr.u64 	%rd10336, %rd10335, 32;
	mul.wide.u32 	%rd10337, %r6060, %r6284;
	add.s64 	%rd10338, %rd10336, %rd10337;
	shr.u64 	%rd10339, %rd10338, 32;
	mul.wide.u32 	%rd10340, %r6061, %r6284;
	add.s64 	%rd10341, %rd10339, %rd10340;
	shr.u64 	%rd10342, %rd10341, 32;
	mul.wide.u32 	%rd10343, %r6062, %r6284;
	add.s64 	%rd10344, %rd10342, %rd10343;
	shr.u64 	%rd10345, %rd10344, 32;
	and.b64  	%rd10346, %rd10326, 4294967295;
	mul.wide.u32 	%rd10347, %r6055, %r6283;
	add.s64 	%rd10348, %rd10347, %rd10346;
	shr.u64 	%rd10349, %rd10348, 32;
	and.b64  	%rd10350, %rd10329, 4294967295;
	mul.wide.u32 	%rd10351, %r6056, %r6283;
	add.s64 	%rd10352, %rd10349, %rd10350;
	add.s64 	%rd10353, %rd10352, %rd10351;
	shr.u64 	%rd10354, %rd10353, 32;
	and.b64  	%rd10355, %rd10332, 4294967295;
	mul.wide.u32 	%rd10356, %r6057, %r6283;
	add.s64 	%rd10357, %rd10354, %rd10355;
	add.s64 	%rd10358, %rd10357, %rd10356;
	shr.u64 	%rd10359, %rd10358, 32;
	and.b64  	%rd10360, %rd10335, 4294967295;
	mul.wide.u32 	%rd10361, %r6058, %r6283;
	add.s64 	%rd10362, %rd10359, %rd10360;
	add.s64 	%rd10363, %rd10362, %rd10361;
	shr.u64 	%rd10364, %rd10363, 32;
	and.b64  	%rd10365, %rd10338, 4294967295;
	mul.wide.u32 	%rd10366, %r6059, %r6283;
	add.s64 	%rd10367, %rd10364, %rd10365;
	add.s64 	%rd10368, %rd10367, %rd10366;
	shr.u64 	%rd10369, %rd10368, 32;
	and.b64  	%rd10370, %rd10341, 4294967295;
	mul.wide.u32 	%rd10371, %r6060, %r6283;
	add.s64 	%rd10372, %rd10369, %rd10370;
	add.s64 	%rd10373, %rd10372, %rd10371;
	shr.u64 	%rd10374, %rd10373, 32;
	and.b64  	%rd10375, %rd10344, 4294967295;
	mul.wide.u32 	%rd10376, %r6061, %r6283;
	add.s64 	%rd10377, %rd10374, %rd10375;
	add.s64 	%rd10378, %rd10377, %rd10376;
	shr.u64 	%rd10379, %rd10378, 32;
	mul.wide.u32 	%rd10380, %r6062, %r6283;
	add.s64 	%rd10381, %rd10379, %rd10345;
	add.s64 	%rd10382, %rd10381, %rd10380;
	shr.u64 	%rd10383, %rd10382, 32;
	and.b64  	%rd10384, %rd10353, 4294967295;
	mul.wide.u32 	%rd10385, %r6055, %r6282;
	add.s64 	%rd10386, %rd10385, %rd10384;
	shr.u64 	%rd10387, %rd10386, 32;
	and.b64  	%rd10388, %rd10358, 4294967295;
	mul.wide.u32 	%rd10389, %r6056, %r6282;
	add.s64 	%rd10390, %rd10387, %rd10388;
	add.s64 	%rd10391, %rd10390, %rd10389;
	shr.u64 	%rd10392, %rd10391, 32;
	and.b64  	%rd10393, %rd10363, 4294967295;
	mul.wide.u32 	%rd10394, %r6057, %r6282;
	add.s64 	%rd10395, %rd10392, %rd10393;
	add.s64 	%rd10396, %rd10395, %rd10394;
	shr.u64 	%rd10397, %rd10396, 32;
	and.b64  	%rd10398, %rd10368, 4294967295;
	mul.wide.u32 	%rd10399, %r6058, %r6282;
	add.s64 	%rd10400, %rd10397, %rd10398;
	add.s64 	%rd10401, %rd10400, %rd10399;
	shr.u64 	%rd10402, %rd10401, 32;
	and.b64  	%rd10403, %rd10373, 4294967295;
	mul.wide.u32 	%rd10404, %r6059, %r6282;
	add.s64 	%rd10405, %rd10402, %rd10403;
	add.s64 	%rd10406, %rd10405, %rd10404;
	shr.u64 	%rd10407, %rd10406, 32;
	and.b64  	%rd10408, %rd10378, 4294967295;
	mul.wide.u32 	%rd10409, %r6060, %r6282;
	add.s64 	%rd10410, %rd10407, %rd10408;
	add.s64 	%rd10411, %rd10410, %rd10409;
	shr.u64 	%rd10412, %rd10411, 32;
	and.b64  	%rd10413, %rd10382, 4294967295;
	mul.wide.u32 	%rd10414, %r6061, %r6282;
	add.s64 	%rd10415, %rd10412, %rd10413;
	add.s64 	%rd10416, %rd10415, %rd10414;
	shr.u64 	%rd10417, %rd10416, 32;
	mul.wide.u32 	%rd10418, %r6062, %r6282;
	add.s64 	%rd10419, %rd10417, %rd10383;
	add.s64 	%rd10420, %rd10419, %rd10418;
	shr.u64 	%rd10421, %rd10420, 32;
	and.b64  	%rd10422, %rd10391, 4294967295;
	mul.wide.u32 	%rd10423, %r6055, %r6281;
	add.s64 	%rd10424, %rd10423, %rd10422;
	shr.u64 	%rd10425, %rd10424, 32;
	and.b64  	%rd10426, %rd10396, 4294967295;
	mul.wide.u32 	%rd10427, %r6056, %r6281;
	add.s64 	%rd10428, %rd10425, %rd10426;
	add.s64 	%rd10429, %rd10428, %rd10427;
	shr.u64 	%rd10430, %rd10429, 32;
	and.b64  	%rd10431, %rd10401, 4294967295;
	mul.wide.u32 	%rd10432, %r6057, %r6281;
	add.s64 	%rd10433, %rd10430, %rd10431;
	add.s64 	%rd10434, %rd10433, %rd10432;
	shr.u64 	%rd10435, %rd10434, 32;
	and.b64  	%rd10436, %rd10406, 4294967295;
	mul.wide.u32 	%rd10437, %r6058, %r6281;
	add.s64 	%rd10438, %rd10435, %rd10436;
	add.s64 	%rd10439, %rd10438, %rd10437;
	shr.u64 	%rd10440, %rd10439, 32;
	and.b64  	%rd10441, %rd10411, 4294967295;
	mul.wide.u32 	%rd10442, %r6059, %r6281;
	add.s64 	%rd10443, %rd10440, %rd10441;
	add.s64 	%rd10444, %rd10443, %rd10442;
	shr.u64 	%rd10445, %rd10444, 32;
	and.b64  	%rd10446, %rd10416, 4294967295;
	mul.wide.u32 	%rd10447, %r6060, %r6281;
	add.s64 	%rd10448, %rd10445, %rd10446;
	add.s64 	%rd10449, %rd10448, %rd10447;
	shr.u64 	%rd10450, %rd10449, 32;
	and.b64  	%rd10451, %rd10420, 4294967295;
	mul.wide.u32 	%rd10452, %r6061, %r6281;
	add.s64 	%rd10453, %rd10450, %rd10451;
	add.s64 	%rd10454, %rd10453, %rd10452;
	shr.u64 	%rd10455, %rd10454, 32;
	mul.wide.u32 	%rd10456, %r6062, %r6281;
	add.s64 	%rd10457, %rd10455, %rd10421;
	add.s64 	%rd10458, %rd10457, %rd10456;
	shr.u64 	%rd10459, %rd10458, 32;
	and.b64  	%rd10460, %rd10429, 4294967295;
	mul.wide.u32 	%rd10461, %r6055, %r6280;
	add.s64 	%rd10462, %rd10461, %rd10460;
	shr.u64 	%rd10463, %rd10462, 32;
	and.b64  	%rd10464, %rd10434, 4294967295;
	mul.wide.u32 	%rd10465, %r6056, %r6280;
	add.s64 	%rd10466, %rd10463, %rd10464;
	add.s64 	%rd10467, %rd10466, %rd10465;
	shr.u64 	%rd10468, %rd10467, 32;
	and.b64  	%rd10469, %rd10439, 4294967295;
	mul.wide.u32 	%rd10470, %r6057, %r6280;
	add.s64 	%rd10471, %rd10468, %rd10469;
	add.s64 	%rd10472, %rd10471, %rd10470;
	shr.u64 	%rd10473, %rd10472, 32;
	and.b64  	%rd10474, %rd10444, 4294967295;
	mul.wide.u32 	%rd10475, %r6058, %r6280;
	add.s64 	%rd10476, %rd10473, %rd10474;
	add.s64 	%rd10477, %rd10476, %rd10475;
	shr.u64 	%rd10478, %rd10477, 32;
	and.b64  	%rd10479, %rd10449, 4294967295;
	mul.wide.u32 	%rd10480, %r6059, %r6280;
	add.s64 	%rd10481, %rd10478, %rd10479;
	add.s64 	%rd10482, %rd10481, %rd10480;
	shr.u64 	%rd10483, %rd10482, 32;
	and.b64  	%rd10484, %rd10454, 4294967295;
	mul.wide.u32 	%rd10485, %r6060, %r6280;
	add.s64 	%rd10486, %rd10483, %rd10484;
	add.s64 	%rd10487, %rd10486, %rd10485;
	shr.u64 	%rd10488, %rd10487, 32;
	and.b64  	%rd10489, %rd10458, 4294967295;
	mul.wide.u32 	%rd10490, %r6061, %r6280;
	add.s64 	%rd10491, %rd10488, %rd10489;
	add.s64 	%rd10492, %rd10491, %rd10490;
	shr.u64 	%rd10493, %rd10492, 32;
	mul.wide.u32 	%rd10494, %r6062, %r6280;
	add.s64 	%rd10495, %rd10493, %rd10459;
	add.s64 	%rd10496, %rd10495, %rd10494;
	shr.u64 	%rd10497, %rd10496, 32;
	and.b64  	%rd10498, %rd10467, 4294967295;
	mul.wide.u32 	%rd10499, %r6055, %r6279;
	add.s64 	%rd10500, %rd10499, %rd10498;
	shr.u64 	%rd10501, %rd10500, 32;
	and.b64  	%rd10502, %rd10472, 4294967295;
	mul.wide.u32 	%rd10503, %r6056, %r6279;
	add.s64 	%rd10504, %rd10501, %rd10502;
	add.s64 	%rd10505, %rd10504, %rd10503;
	shr.u64 	%rd10506, %rd10505, 32;
	and.b64  	%rd10507, %rd10477, 4294967295;
	mul.wide.u32 	%rd10508, %r6057, %r6279;
	add.s64 	%rd10509, %rd10506, %rd10507;
	add.s64 	%rd10510, %rd10509, %rd10508;
	shr.u64 	%rd10511, %rd10510, 32;
	and.b64  	%rd10512, %rd10482, 4294967295;
	mul.wide.u32 	%rd10513, %r6058, %r6279;
	add.s64 	%rd10514, %rd10511, %rd10512;
	add.s64 	%rd10515, %rd10514, %rd10513;
	shr.u64 	%rd10516, %rd10515, 32;
	and.b64  	%rd10517, %rd10487, 4294967295;
	mul.wide.u32 	%rd10518, %r6059, %r6279;
	add.s64 	%rd10519, %rd10516, %rd10517;
	add.s64 	%rd10520, %rd10519, %rd10518;
	shr.u64 	%rd10521, %rd10520, 32;
	and.b64  	%rd10522, %rd10492, 4294967295;
	mul.wide.u32 	%rd10523, %r6060, %r6279;
	add.s64 	%rd10524, %rd10521, %rd10522;
	add.s64 	%rd10525, %rd10524, %rd10523;
	shr.u64 	%rd10526, %rd10525, 32;
	and.b64  	%rd10527, %rd10496, 4294967295;
	mul.wide.u32 	%rd10528, %r6061, %r6279;
	add.s64 	%rd10529, %rd10526, %rd10527;
	add.s64 	%rd10530, %rd10529, %rd10528;
	shr.u64 	%rd10531, %rd10530, 32;
	mul.wide.u32 	%rd10532, %r6062, %r6279;
	add.s64 	%rd10533, %rd10531, %rd10497;
	add.s64 	%rd10534, %rd10533, %rd10532;
	shr.u64 	%rd10535, %rd10534, 32;
	and.b64  	%rd10536, %rd10505, 4294967295;
	mul.wide.u32 	%rd10537, %r6055, %r6278;
	add.s64 	%rd10538, %rd10537, %rd10536;
	shr.u64 	%rd10539, %rd10538, 32;
	and.b64  	%rd10540, %rd10510, 4294967295;
	mul.wide.u32 	%rd10541, %r6056, %r6278;
	add.s64 	%rd10542, %rd10539, %rd10540;
	add.s64 	%rd10543, %rd10542, %rd10541;
	shr.u64 	%rd10544, %rd10543, 32;
	and.b64  	%rd10545, %rd10515, 4294967295;
	mul.wide.u32 	%rd10546, %r6057, %r6278;
	add.s64 	%rd10547, %rd10544, %rd10545;
	add.s64 	%rd10548, %rd10547, %rd10546;
	shr.u64 	%rd10549, %rd10548, 32;
	and.b64  	%rd10550, %rd10520, 4294967295;
	mul.wide.u32 	%rd10551, %r6058, %r6278;
	add.s64 	%rd10552, %rd10549, %rd10550;
	add.s64 	%rd10553, %rd10552, %rd10551;
	shr.u64 	%rd10554, %rd10553, 32;
	and.b64  	%rd10555, %rd10525, 4294967295;
	mul.wide.u32 	%rd10556, %r6059, %r6278;
	add.s64 	%rd10557, %rd10554, %rd10555;
	add.s64 	%rd10558, %rd10557, %rd10556;
	shr.u64 	%rd10559, %rd10558, 32;
	and.b64  	%rd10560, %rd10530, 4294967295;
	mul.wide.u32 	%rd10561, %r6060, %r6278;
	add.s64 	%rd10562, %rd10559, %rd10560;
	add.s64 	%rd10563, %rd10562, %rd10561;
	shr.u64 	%rd10564, %rd10563, 32;
	and.b64  	%rd10565, %rd10534, 4294967295;
	mul.wide.u32 	%rd10566, %r6061, %r6278;
	add.s64 	%rd10567, %rd10564, %rd10565;
	add.s64 	%rd10568, %rd10567, %rd10566;
	shr.u64 	%rd10569, %rd10568, 32;
	mul.wide.u32 	%rd10570, %r6062, %r6278;
	add.s64 	%rd10571, %rd10569, %rd10535;
	add.s64 	%rd10572, %rd10571, %rd10570;
	shr.u64 	%rd10573, %rd10572, 32;
	and.b64  	%rd10574, %rd10543, 4294967295;
	mul.wide.u32 	%rd10575, %r6055, %r6277;
	add.s64 	%rd10576, %rd10575, %rd10574;
	shr.u64 	%rd10577, %rd10576, 32;
	and.b64  	%rd10578, %rd10548, 4294967295;
	mul.wide.u32 	%rd10579, %r6056, %r6277;
	add.s64 	%rd10580, %rd10577, %rd10578;
	add.s64 	%rd10581, %rd10580, %rd10579;
	shr.u64 	%rd10582, %rd10581, 32;
	and.b64  	%rd10583, %rd10553, 4294967295;
	mul.wide.u32 	%rd10584, %r6057, %r6277;
	add.s64 	%rd10585, %rd10582, %rd10583;
	add.s64 	%rd10586, %rd10585, %rd10584;
	shr.u64 	%rd10587, %rd10586, 32;
	and.b64  	%rd10588, %rd10558, 4294967295;
	mul.wide.u32 	%rd10589, %r6058, %r6277;
	add.s64 	%rd10590, %rd10587, %rd10588;
	add.s64 	%rd10591, %rd10590, %rd10589;
	shr.u64 	%rd10592, %rd10591, 32;
	and.b64  	%rd10593, %rd10563, 4294967295;
	mul.wide.u32 	%rd10594, %r6059, %r6277;
	add.s64 	%rd10595, %rd10592, %rd10593;
	add.s64 	%rd10596, %rd10595, %rd10594;
	shr.u64 	%rd10597, %rd10596, 32;
	and.b64  	%rd10598, %rd10568, 4294967295;
	mul.wide.u32 	%rd10599, %r6060, %r6277;
	add.s64 	%rd10600, %rd10597, %rd10598;
	add.s64 	%rd10601, %rd10600, %rd10599;
	shr.u64 	%rd10602, %rd10601, 32;
	and.b64  	%rd10603, %rd10572, 4294967295;
	mul.wide.u32 	%rd10604, %r6061, %r6277;
	add.s64 	%rd10605, %rd10602, %rd10603;
	add.s64 	%rd10606, %rd10605, %rd10604;
	shr.u64 	%rd10607, %rd10606, 32;
	mul.wide.u32 	%rd10608, %r6062, %r6277;
	add.s64 	%rd10609, %rd10607, %rd10573;
	add.s64 	%rd10610, %rd10609, %rd10608;
	shr.u64 	%rd10611, %rd10610, 32;
	{ .reg .b32 tmp; mov.b64 {tmp, %r4633}, %rd10610; }
	and.b64  	%rd10612, %rd10581, 4294967295;
	mul.lo.s64 	%rd10613, %rd10612, 977;
	and.b64  	%rd10614, %rd10323, 4294967295;
	and.b64  	%rd10615, %rd10613, 4294967295;
	add.s64 	%rd13088, %rd10615, %rd10614;
	shr.u64 	%rd10616, %rd10613, 32;
	shr.u64 	%rd10617, %rd13088, 32;
	add.s64 	%rd10618, %rd10617, %rd10616;
	and.b64  	%rd10619, %rd10586, 4294967295;
	mul.lo.s64 	%rd10620, %rd10619, 977;
	and.b64  	%rd10621, %rd10348, 4294967295;
	and.b64  	%rd10622, %rd10620, 4294967295;
	add.s64 	%rd10623, %rd10618, %rd10621;
	add.s64 	%rd10624, %rd10623, %rd10622;
	add.s64 	%rd13089, %rd10624, %rd10612;
	shr.u64 	%rd10625, %rd10620, 32;
	shr.u64 	%rd10626, %rd13089, 32;
	add.s64 	%rd10627, %rd10626, %rd10625;
	and.b64  	%rd10628, %rd10591, 4294967295;
	mul.lo.s64 	%rd10629, %rd10628, 977;
	and.b64  	%rd10630, %rd10386, 4294967295;
	and.b64  	%rd10631, %rd10629, 4294967295;
	add.s64 	%rd10632, %rd10627, %rd10630;
	add.s64 	%rd10633, %rd10632, %rd10631;
	add.s64 	%rd13090, %rd10633, %rd10619;
	shr.u64 	%rd10634, %rd10629, 32;
	shr.u64 	%rd10635, %rd13090, 32;
	add.s64 	%rd10636, %rd10635, %rd10634;
	and.b64  	%rd10637, %rd10596, 4294967295;
	mul.lo.s64 	%rd10638, %rd10637, 977;
	and.b64  	%rd10639, %rd10424, 4294967295;
	and.b64  	%rd10640, %rd10638, 4294967295;
	add.s64 	%rd10641, %rd10636, %rd10639;
	add.s64 	%rd10642, %rd10641, %rd10640;
	add.s64 	%rd13091, %rd10642, %rd10628;
	shr.u64 	%rd10643, %rd10638, 32;
	shr.u64 	%rd10644, %rd13091, 32;
	add.s64 	%rd10645, %rd10644, %rd10643;
	and.b64  	%rd10646, %rd10601, 4294967295;
	mul.lo.s64 	%rd10647, %rd10646, 977;
	and.b64  	%rd10648, %rd10462, 4294967295;
	and.b64  	%rd10649, %rd10647, 4294967295;
	add.s64 	%rd10650, %rd10645, %rd10648;
	add.s64 	%rd10651, %rd10650, %rd10649;
	add.s64 	%rd13092, %rd10651, %rd10637;
	shr.u64 	%rd10652, %rd10647, 32;
	shr.u64 	%rd10653, %rd13092, 32;
	add.s64 	%rd10654, %rd10653, %rd10652;
	and.b64  	%rd10655, %rd10606, 4294967295;
	mul.lo.s64 	%rd10656, %rd10655, 977;
	and.b64  	%rd10657, %rd10500, 4294967295;
	and.b64  	%rd10658, %rd10656, 4294967295;
	add.s64 	%rd10659, %rd10654, %rd10657;
	add.s64 	%rd10660, %rd10659, %rd10658;
	add.s64 	%rd13093, %rd10660, %rd10646;
	shr.u64 	%rd10661, %rd10656, 32;
	shr.u64 	%rd10662, %rd13093, 32;
	add.s64 	%rd10663, %rd10662, %rd10661;
	and.b64  	%rd10664, %rd10610, 4294967295;
	mul.lo.s64 	%rd10665, %rd10664, 977;
	and.b64  	%rd10666, %rd10538, 4294967295;
	and.b64  	%rd10667, %rd10665, 4294967295;
	add.s64 	%rd10668, %rd10663, %rd10666;
	add.s64 	%rd10669, %rd10668, %rd10667;
	add.s64 	%rd13094, %rd10669, %rd10655;
	shr.u64 	%rd10670, %rd10665, 32;
	shr.u64 	%rd10671, %rd13094, 32;
	add.s64 	%rd10672, %rd10671, %rd10670;
	mul.lo.s64 	%rd10673, %rd10611, 977;
	and.b64  	%rd10674, %rd10576, 4294967295;
	and.b64  	%rd10675, %rd10673, 4294967295;
	add.s64 	%rd10676, %rd10672, %rd10674;
	add.s64 	%rd10677, %rd10676, %rd10675;
	add.s64 	%rd13095, %rd10677, %rd10664;
	shr.u64 	%rd10678, %rd10673, 32;
	shr.u64 	%rd10679, %rd13095, 32;
	cvt.u32.u64 	%r4634, %rd10679;
	cvt.u32.u64 	%r4635, %rd10678;
	add.s32 	%r4636, %r4634, %r4635;
	add.s32 	%r1752, %r4636, %r4633;
	setp.eq.s32 	%p1622, %r1752, 0;
	mov.pred 	%p2181, 0;
	@%p1622 bra 	$L__BB0_1301;
	cvt.u64.u32 	%rd10680, %r1752;
	mul.wide.u32 	%rd10681, %r1752, 977;
	shr.u64 	%rd10682, %rd10681, 32;
	and.b64  	%rd10683, %rd13088, 4294967295;
	and.b64  	%rd10684, %rd10681, 4294967295;
	add.s64 	%rd13088, %rd10684, %rd10683;
	shr.u64 	%rd10685, %rd13088, 32;
	and.b64  	%rd10686, %rd13089, 4294967295;
	add.s64 	%rd10687, %rd10682, %rd10686;
	add.s64 	%rd10688, %rd10687, %rd10680;
	add.s64 	%rd13089, %rd10688, %rd10685;
	setp.lt.u64 	%p1624, %rd13089, 4294967296;
	@%p1624 bra 	$L__BB0_1301;
	shr.u64 	%rd10689, %rd13089, 32;
	and.b64  	%rd10690, %rd13090, 4294967295;
	add.s64 	%rd13090, %rd10689, %rd10690;
	setp.lt.u64 	%p1626, %rd13090, 4294967296;
	@%p1626 bra 	$L__BB0_1301;
	shr.u64 	%rd10691, %rd13090, 32;
	and.b64  	%rd10692, %rd13091, 4294967295;
	add.s64 	%rd13091, %rd10691, %rd10692;
	setp.lt.u64 	%p1628, %rd13091, 4294967296;
	@%p1628 bra 	$L__BB0_1301;
	shr.u64 	%rd10694, %rd13091, 32;
	and.b64  	%rd10695, %rd13092, 4294967295;
	add.s64 	%rd13092, %rd10694, %rd10695;
	setp.lt.u64 	%p1630, %rd13092, 4294967296;
	mov.b64 	%rd13091, 4294967296;
	@%p1630 bra 	$L__BB0_1301;
	shr.u64 	%rd10697, %rd13092, 32;
	and.b64  	%rd10698, %rd13093, 4294967295;
	add.s64 	%rd13093, %rd10697, %rd10698;
	setp.lt.u64 	%p1632, %rd13093, 4294967296;
	mov.b64 	%rd13091, 4294967296;
	mov.u64 	%rd13092, %rd13091;
	@%p1632 bra 	$L__BB0_1301;
	shr.u64 	%rd10700, %rd13093, 32;
	and.b64  	%rd10701, %rd13094, 4294967295;
	add.s64 	%rd13094, %rd10700, %rd10701;
	setp.lt.u64 	%p1634, %rd13094, 4294967296;
	mov.b64 	%rd13091, 4294967296;
	mov.u64 	%rd13093, %rd13091;
	@%p1634 bra 	$L__BB0_1301;
	shr.u64 	%rd10703, %rd13094, 32;
	and.b64  	%rd10704, %rd13095, 4294967295;
	add.s64 	%rd10705, %rd10703, %rd10704;
	setp.gt.u64 	%p2181, %rd10705, 4294967295;
	min.u64 	%rd13095, %rd10705, 4294967296;
	mov.b64 	%rd13091, 4294967296;
	mov.u64 	%rd13092, %rd13091;
	mov.u64 	%rd13094, %rd13091;
$L__BB0_1301:
	cvt.u32.u64 	%r6078, %rd13095;
	cvt.u32.u64 	%r6077, %rd13094;
	cvt.u32.u64 	%r6076, %rd13093;
	cvt.u32.u64 	%r6075, %rd13092;
	cvt.u32.u64 	%r6074, %rd13091;
	cvt.u32.u64 	%r6073, %rd13090;
	cvt.u32.u64 	%r6072, %rd13089;
	cvt.u32.u64 	%r6071, %rd13088;
	setp.lt.u32 	%p1635, %r4584, %r6078;
	or.pred  	%p1636, %p2181, %p1635;
	@%p1636 bra 	$L__BB0_1315;
	setp.gt.u32 	%p1637, %r4584, %r6078;
	@%p1637 bra 	$L__BB0_1316;
	setp.lt.u32 	%p1638, %r1706, %r6077;
	@%p1638 bra 	$L__BB0_1315;
	setp.gt.u32 	%p1639, %r1706, %r6077;
	@%p1639 bra 	$L__BB0_1316;
	setp.lt.u32 	%p1640, %r1707, %r6076;
	@%p1640 bra 	$L__BB0_1315;
	setp.gt.u32 	%p1641, %r1707, %r6076;
	@%p1641 bra 	$L__BB0_1316;
	setp.lt.u32 	%p1642, %r1708, %r6075;
	@%p1642 bra 	$L__BB0_1315;
	setp.gt.u32 	%p1643, %r1708, %r6075;
	@%p1643 bra 	$L__BB0_1316;
	setp.lt.u32 	%p1644, %r1709, %r6074;
	@%p1644 bra 	$L__BB0_1315;
	setp.gt.u32 	%p1645, %r1709, %r6074;
	@%p1645 bra 	$L__BB0_1316;
	setp.lt.u32 	%p1646, %r1704, %r6073;
	@%p1646 bra 	$L__BB0_1315;
	setp.gt.u32 	%p1647, %r1704, %r6073;
	@%p1647 bra 	$L__BB0_1316;
	setp.lt.u32 	%p1648, %r1705, %r6072;
	@%p1648 bra 	$L__BB0_1315;
	setp.gt.u32 	%p1649, %r1705, %r6072;
	setp.gt.u32 	%p1650, %r1710, %r6071;
	or.pred  	%p1651, %p1649, %p1650;
	@%p1651 bra 	$L__BB0_1316;
$L__BB0_1315:
	// begin inline asm
	sub.cc.u32 %r6071, %r6071, %r1710;
	subc.cc.u32 %r6072, %r6072, %r1705;
	subc.cc.u32 %r6073, %r6073, %r1704;
	subc.cc.u32 %r6074, %r6074, %r1709;
	subc.cc.u32 %r6075, %r6075, %r1708;
	subc.cc.u32 %r6076, %r6076, %r1707;
	subc.cc.u32 %r6077, %r6077, %r1706;
	subc.u32 %r6078, %r6078, %r4584;
	
	// end inline asm
$L__BB0_1316:
	setp.gt.u32 	%p1652, %r6078, %r4584;
	@%p1652 bra 	$L__BB0_1329;
	bra.uni 	$L__BB0_1330;
$L__BB0_1317:
	setp.gt.u32 	%p1654, %r6077, %r1706;
	@%p1654 bra 	$L__BB0_1329;
	setp.lt.u32 	%p1655, %r6077, %r1706;
	@%p1655 bra 	$L__BB0_1331;
	setp.gt.u32 	%p1656, %r6076, %r1707;
	@%p1656 bra 	$L__BB0_1329;
	setp.lt.u32 	%p1657, %r6076, %r1707;
	@%p1657 bra 	$L__BB0_1331;
	setp.gt.u32 	%p1658, %r6075, %r1708;
	@%p1658 bra 	$L__BB0_1329;
	setp.lt.u32 	%p1659, %r6075, %r1708;
	@%p1659 bra 	$L__BB0_1331;
	setp.gt.u32 	%p1660, %r6074, %r1709;
	@%p1660 bra 	$L__BB0_1329;
	setp.lt.u32 	%p1661, %r6074, %r1709;
	@%p1661 bra 	$L__BB0_1331;
	setp.gt.u32 	%p1662, %r6073, %r1704;
	@%p1662 bra 	$L__BB0_1329;
	setp.lt.u32 	%p1663, %r6073, %r1704;
	@%p1663 bra 	$L__BB0_1331;
	setp.gt.u32 	%p1664, %r6072, %r1705;
	@%p1664 bra 	$L__BB0_1329;
	setp.lt.u32 	%p1665, %r6072, %r1705;
	setp.lt.u32 	%p1666, %r6071, %r1710;
	or.pred  	%p1667, %p1665, %p1666;
	@%p1667 bra 	$L__BB0_1331;
$L__BB0_1329:
	// begin inline asm
	sub.cc.u32 %r6071, %r6071, %r1710;
	subc.cc.u32 %r6072, %r6072, %r1705;
	subc.cc.u32 %r6073, %r6073, %r1704;
	subc.cc.u32 %r6074, %r6074, %r1709;
	subc.cc.u32 %r6075, %r6075, %r1708;
	subc.cc.u32 %r6076, %r6076, %r1707;
	subc.cc.u32 %r6077, %r6077, %r1706;
	subc.u32 %r6078, %r6078, %r4584;
	
	// end inline asm
	bra.uni 	$L__BB0_1331;
$L__BB0_1330:
	setp.lt.u32 	%p1653, %r6078, %r4584;
	@%p1653 bra 	$L__BB0_1331;
	bra.uni 	$L__BB0_1317;
$L__BB0_1331:
	shl.b32 	%r4685, %r6071, 2;
	shr.u32 	%r4686, %r6071, 30;
	cvt.u64.u32 	%rd10707, %r4686;
	mul.wide.u32 	%rd10708, %r6072, 4;
	or.b64  	%rd10709, %rd10708, %rd10707;
	shr.u64 	%rd10710, %rd10708, 32;
	mul.wide.u32 	%rd10711, %r6073, 4;
	or.b64  	%rd10712, %rd10711, %rd10710;
	shr.u64 	%rd10713, %rd10711, 32;
	mul.wide.u32 	%rd10714, %r6074, 4;
	or.b64  	%rd10715, %rd10714, %rd10713;
	shr.u64 	%rd10716, %rd10714, 32;
	mul.wide.u32 	%rd10717, %r6075, 4;
	add.s64 	%rd10718, %rd10717, %rd10716;
	shr.u64 	%rd10719, %rd10718, 32;
	mul.wide.u32 	%rd10720, %r6076, 4;
	add.s64 	%rd10721, %rd10720, %rd10719;
	shr.u64 	%rd10722, %rd10721, 32;
	mul.wide.u32 	%rd10723, %r6077, 4;
	add.s64 	%rd10724, %rd10723, %rd10722;
	shr.u64 	%rd10725, %rd10724, 32;
	mul.wide.u32 	%rd10726, %r6078, 4;
	add.s64 	%rd10727, %rd10726, %rd10725;
	shr.u64 	%rd10728, %rd10727, 32;
	cvt.u64.u32 	%rd10729, %r4685;
	mad.lo.s64 	%rd13096, %rd10728, 977, %rd10729;
	shr.u64 	%rd10730, %rd13096, 32;
	and.b64  	%rd10731, %rd10709, 4294967295;
	add.s64 	%rd10732, %rd10730, %rd10731;
	add.s64 	%rd13097, %rd10732, %rd10728;
	shr.u64 	%rd10733, %rd13097, 32;
	and.b64  	%rd10734, %rd10712, 4294967295;
	add.s64 	%rd13098, %rd10733, %rd10734;
	shr.u64 	%rd10735, %rd13098, 32;
	and.b64  	%rd10736, %rd10715, 4294967295;
	add.s64 	%rd13099, %rd10735, %rd10736;
	shr.u64 	%rd10737, %rd13099, 32;
	and.b64  	%rd10738, %rd10718, 4294967295;
	add.s64 	%rd13100, %rd10737, %rd10738;
	shr.u64 	%rd10739, %rd13100, 32;
	and.b64  	%rd10740, %rd10721, 4294967295;
	add.s64 	%rd13101, %rd10739, %rd10740;
	shr.u64 	%rd10741, %rd13101, 32;
	and.b64  	%rd10742, %rd10724, 4294967295;
	add.s64 	%rd13102, %rd10741, %rd10742;
	shr.u64 	%rd10743, %rd13102, 32;
	and.b64  	%rd10744, %rd10727, 4294967295;
	add.s64 	%rd13103, %rd10743, %rd10744;
	shr.u64 	%rd760, %rd13103, 32;
	{ .reg .b32 tmp; mov.b64 {tmp, %r6079}, %rd13103; }
	setp.lt.u64 	%p1668, %rd13103, 4294967296;
	@%p1668 bra 	$L__BB0_1338;
	and.b64  	%rd10746, %rd13096, 4294967295;
	mad.lo.s64 	%rd13096, %rd760, 977, %rd10746;
	shr.u64 	%rd10747, %rd13096, 32;
	and.b64  	%rd10748, %rd13097, 4294967295;
	add.s64 	%rd10749, %rd10748, %rd760;
	add.s64 	%rd13097, %rd10749, %rd10747;
	setp.lt.u64 	%p1669, %rd13097, 4294967296;
	mov.b32 	%r6079, 0;
	mov.b64 	%rd13103, 4294967296;
	@%p1669 bra 	$L__BB0_1338;
	shr.u64 	%rd10751, %rd13097, 32;
	and.b64  	%rd10752, %rd13098, 4294967295;
	add.s64 	%rd13098, %rd10751, %rd10752;
	setp.lt.u64 	%p1670, %rd13098, 4294967296;
	@%p1670 bra 	$L__BB0_1338;
	shr.u64 	%rd10754, %rd13098, 32;
	and.b64  	%rd10755, %rd13099, 4294967295;
	add.s64 	%rd13099, %rd10754, %rd10755;
	setp.lt.u64 	%p1671, %rd13099, 4294967296;
	mov.b64 	%rd13098, 4294967296;
	mov.u64 	%rd13103, %rd13098;
	@%p1671 bra 	$L__BB0_1338;
	shr.u64 	%rd10757, %rd13099, 32;
	and.b64  	%rd10758, %rd13100, 4294967295;
	add.s64 	%rd13100, %rd10757, %rd10758;
	setp.lt.u64 	%p1672, %rd13100, 4294967296;
	mov.b64 	%rd13098, 4294967296;
	mov.u64 	%rd13099, %rd13098;
	@%p1672 bra 	$L__BB0_1338;
	shr.u64 	%rd10760, %rd13100, 32;
	and.b64  	%rd10761, %rd13101, 4294967295;
	add.s64 	%rd13101, %rd10760, %rd10761;
	setp.lt.u64 	%p1673, %rd13101, 4294967296;
	mov.b64 	%rd13098, 4294967296;
	mov.u64 	%rd13100, %rd13098;
	mov.u64 	%rd13103, %rd13098;
	@%p1673 bra 	$L__BB0_1338;
	shr.u64 	%rd10763, %rd13101, 32;
	and.b64  	%rd10764, %rd13102, 4294967295;
	add.s64 	%rd10765, %rd10763, %rd10764;
	setp.gt.u64 	%p1674, %rd10765, 4294967295;
	selp.b64 	%rd13102, 4294967296, %rd10765, %p1674;
	selp.b64 	%rd13103, 1, 4294967296, %p1674;
	mov.b64 	%rd13098, 4294967296;
	mov.u64 	%rd13099, %rd13098;
	mov.u64 	%rd13101, %rd13098;
$L__BB0_1338:
	cvt.u32.u64 	%r6095, %rd13103;
	cvt.u32.u64 	%r6094, %rd13102;
	cvt.u32.u64 	%r6093, %rd13101;
	cvt.u32.u64 	%r6092, %rd13100;
	cvt.u32.u64 	%r6091, %rd13099;
	cvt.u32.u64 	%r6090, %rd13098;
	cvt.u32.u64 	%r6089, %rd13097;
	cvt.u32.u64 	%r6088, %rd13096;
	setp.ne.s32 	%p1675, %r6079, 0;
	setp.lt.u32 	%p1676, %r4584, %r6095;
	or.pred  	%p1677, %p1675, %p1676;
	@%p1677 bra 	$L__BB0_1352;
	setp.gt.u32 	%p1678, %r4584, %r6095;
	@%p1678 bra 	$L__BB0_1353;
	setp.lt.u32 	%p1679, %r1706, %r6094;
	@%p1679 bra 	$L__BB0_1352;
	setp.gt.u32 	%p1680, %r1706, %r6094;
	@%p1680 bra 	$L__BB0_1353;
	setp.lt.u32 	%p1681, %r1707, %r6093;
	@%p1681 bra 	$L__BB0_1352;
	setp.gt.u32 	%p1682, %r1707, %r6093;
	@%p1682 bra 	$L__BB0_1353;
	setp.lt.u32 	%p1683, %r1708, %r6092;
	@%p1683 bra 	$L__BB0_1352;
	setp.gt.u32 	%p1684, %r1708, %r6092;
	@%p1684 bra 	$L__BB0_1353;
	setp.lt.u32 	%p1685, %r1709, %r6091;
	@%p1685 bra 	$L__BB0_1352;
	setp.gt.u32 	%p1686, %r1709, %r6091;
	@%p1686 bra 	$L__BB0_1353;
	setp.lt.u32 	%p1687, %r1704, %r6090;
	@%p1687 bra 	$L__BB0_1352;
	setp.gt.u32 	%p1688, %r1704, %r6090;
	@%p1688 bra 	$L__BB0_1353;
	setp.lt.u32 	%p1689, %r1705, %r6089;
	@%p1689 bra 	$L__BB0_1352;
	setp.gt.u32 	%p1690, %r1705, %r6089;
	setp.gt.u32 	%p1691, %r1710, %r6088;
	or.pred  	%p1692, %p1690, %p1691;
	@%p1692 bra 	$L__BB0_1353;
$L__BB0_1352:
	// begin inline asm
	sub.cc.u32 %r6088, %r6088, %r1710;
	subc.cc.u32 %r6089, %r6089, %r1705;
	subc.cc.u32 %r6090, %r6090, %r1704;
	subc.cc.u32 %r6091, %r6091, %r1709;
	subc.cc.u32 %r6092, %r6092, %r1708;
	subc.cc.u32 %r6093, %r6093, %r1707;
	subc.cc.u32 %r6094, %r6094, %r1706;
	subc.u32 %r6095, %r6095, %r4584;
	
	// end inline asm
$L__BB0_1353:
	setp.gt.u32 	%p1693, %r6095, %r4584;
	@%p1693 bra 	$L__BB0_1366;
	bra.uni 	$L__BB0_1367;
$L__BB0_1354:
	setp.gt.u32 	%p1695, %r6094, %r1706;
	@%p1695 bra 	$L__BB0_1366;
	setp.lt.u32 	%p1696, %r6094, %r1706;
	@%p1696 bra 	$L__BB0_1368;
	setp.gt.u32 	%p1697, %r6093, %r1707;
	@%p1697 bra 	$L__BB0_1366;
	setp.lt.u32 	%p1698, %r6093, %r1707;
	@%p1698 bra 	$L__BB0_1368;
	setp.gt.u32 	%p1699, %r6092, %r1708;
	@%p1699 bra 	$L__BB0_1366;
	setp.lt.u32 	%p1700, %r6092, %r1708;
	@%p1700 bra 	$L__BB0_1368;
	setp.gt.u32 	%p1701, %r6091, %r1709;
	@%p1701 bra 	$L__BB0_1366;
	setp.lt.u32 	%p1702, %r6091, %r1709;
	@%p1702 bra 	$L__BB0_1368;
	setp.gt.u32 	%p1703, %r6090, %r1704;
	@%p1703 bra 	$L__BB0_1366;
	setp.lt.u32 	%p1704, %r6090, %r1704;
	@%p1704 bra 	$L__BB0_1368;
	setp.gt.u32 	%p1705, %r6089, %r1705;
	@%p1705 bra 	$L__BB0_1366;
	setp.lt.u32 	%p1706, %r6089, %r1705;
	setp.lt.u32 	%p1707, %r6088, %r1710;
	or.pred  	%p1708, %p1706, %p1707;
	@%p1708 bra 	$L__BB0_1368;
$L__BB0_1366:
	// begin inline asm
	sub.cc.u32 %r6088, %r6088, %r1710;
	subc.cc.u32 %r6089, %r6089, %r1705;
	subc.cc.u32 %r6090, %r6090, %r1704;
	subc.cc.u32 %r6091, %r6091, %r1709;
	subc.cc.u32 %r6092, %r6092, %r1708;
	subc.cc.u32 %r6093, %r6093, %r1707;
	subc.cc.u32 %r6094, %r6094, %r1706;
	subc.u32 %r6095, %r6095, %r4584;
	
	// end inline asm
	bra.uni 	$L__BB0_1368;
$L__BB0_1367:
	setp.lt.u32 	%p1694, %r6095, %r4584;
	@%p1694 bra 	$L__BB0_1368;
	bra.uni 	$L__BB0_1354;
$L__BB0_1368:
	mul.wide.u32 	%rd10767, %r6055, %r6055;
	shr.u64 	%rd10768, %rd10767, 32;
	mul.wide.u32 	%rd10769, %r6056, %r6055;
	add.s64 	%rd10770, %rd10768, %rd10769;
	shr.u64 	%rd10771, %rd10770, 32;
	mul.wide.u32 	%rd10772, %r6057, %r6055;
	add.s64 	%rd10773, %rd10771, %rd10772;
	shr.u64 	%rd10774, %rd10773, 32;
	mul.wide.u32 	%rd10775, %r6058, %r6055;
	add.s64 	%rd10776, %rd10774, %rd10775;
	shr.u64 	%rd10777, %rd10776, 32;
	mul.wide.u32 	%rd10778, %r6059, %r6055;
	add.s64 	%rd10779, %rd10777, %rd10778;
	shr.u64 	%rd10780, %rd10779, 32;
	mul.wide.u32 	%rd10781, %r6060, %r6055;
	add.s64 	%rd10782, %rd10780, %rd10781;
	shr.u64 	%rd10783, %rd10782, 32;
	mul.wide.u32 	%rd10784, %r6061, %r6055;
	add.s64 	%rd10785, %rd10783, %rd10784;
	shr.u64 	%rd10786, %rd10785, 32;
	mul.wide.u32 	%rd10787, %r6062, %r6055;
	add.s64 	%rd10788, %rd10786, %rd10787;
	shr.u64 	%rd10789, %rd10788, 32;
	and.b64  	%rd10790, %rd10770, 4294967295;
	add.s64 	%rd10791, %rd10769, %rd10790;
	shr.u64 	%rd10792, %rd10791, 32;
	and.b64  	%rd10793, %rd10773, 4294967295;
	mul.wide.u32 	%rd10794, %r6056, %r6056;
	add.s64 	%rd10795, %rd10792, %rd10793;
	add.s64 	%rd10796, %rd10795, %rd10794;
	shr.u64 	%rd10797, %rd10796, 32;
	and.b64  	%rd10798, %rd10776, 4294967295;
	mul.wide.u32 	%rd10799, %r6057, %r6056;
	add.s64 	%rd10800, %rd10797, %rd10798;
	add.s64 	%rd10801, %rd10800, %rd10799;
	shr.u64 	%rd10802, %rd10801, 32;
	and.b64  	%rd10803, %rd10779, 4294967295;
	mul.wide.u32 	%rd10804, %r6058, %r6056;
	add.s64 	%rd10805, %rd10802, %rd10803;
	add.s64 	%rd10806, %rd10805, %rd10804;
	shr.u64 	%rd10807, %rd10806, 32;
	and.b64  	%rd10808, %rd10782, 4294967295;
	mul.wide.u32 	%rd10809, %r6059, %r6056;
	add.s64 	%rd10810, %rd10807, %rd10808;
	add.s64 	%rd10811, %rd10810, %rd10809;
	shr.u64 	%rd10812, %rd10811, 32;
	and.b64  	%rd10813, %rd10785, 4294967295;
	mul.wide.u32 	%rd10814, %r6060, %r6056;
	add.s64 	%rd10815, %rd10812, %rd10813;
	add.s64 	%rd10816, %rd10815, %rd10814;
	shr.u64 	%rd10817, %rd10816, 32;
	and.b64  	%rd10818, %rd10788, 4294967295;
	mul.wide.u32 	%rd10819, %r6061, %r6056;
	add.s64 	%rd10820, %rd10817, %rd10818;
	add.s64 	%rd10821, %rd10820, %rd10819;
	shr.u64 	%rd10822, %rd10821, 32;
	mul.wide.u32 	%rd10823, %r6062, %r6056;
	add.s64 	%rd10824, %rd10822, %rd10789;
	add.s64 	%rd10825, %rd10824, %rd10823;
	shr.u64 	%rd10826, %rd10825, 32;
	and.b64  	%rd10827, %rd10796, 4294967295;
	add.s64 	%rd10828, %rd10772, %rd10827;
	shr.u64 	%rd10829, %rd10828, 32;
	and.b64  	%rd10830, %rd10801, 4294967295;
	add.s64 	%rd10831, %rd10829, %rd10830;
	add.s64 	%rd10832, %rd10831, %rd10799;
	shr.u64 	%rd10833, %rd10832, 32;
	and.b64  	%rd10834, %rd10806, 4294967295;
	mul.wide.u32 	%rd10835, %r6057, %r6057;
	add.s64 	%rd10836, %rd10833, %rd10834;
	add.s64 	%rd10837, %rd10836, %rd10835;
	shr.u64 	%rd10838, %rd10837, 32;
	and.b64  	%rd10839, %rd10811, 4294967295;
	mul.wide.u32 	%rd10840, %r6058, %r6057;
	add.s64 	%rd10841, %rd10838, %rd10839;
	add.s64 	%rd10842, %rd10841, %rd10840;
	shr.u64 	%rd10843, %rd10842, 32;
	and.b64  	%rd10844, %rd10816, 4294967295;
	mul.wide.u32 	%rd10845, %r6059, %r6057;
	add.s64 	%rd10846, %rd10843, %rd10844;
	add.s64 	%rd10847, %rd10846, %rd10845;
	shr.u64 	%rd10848, %rd10847, 32;
	and.b64  	%rd10849, %rd10821, 4294967295;
	mul.wide.u32 	%rd10850, %r6060, %r6057;
	add.s64 	%rd10851, %rd10848, %rd10849;
	add.s64 	%rd10852, %rd10851, %rd10850;
	shr.u64 	%rd10853, %rd10852, 32;
	and.b64  	%rd10854, %rd10825, 4294967295;
	mul.wide.u32 	%rd10855, %r6061, %r6057;
	add.s64 	%rd10856, %rd10853, %rd10854;
	add.s64 	%rd10857, %rd10856, %rd10855;
	shr.u64 	%rd10858, %rd10857, 32;
	mul.wide.u32 	%rd10859, %r6062, %r6057;
	add.s64 	%rd10860, %rd10858, %rd10826;
	add.s64 	%rd10861, %rd10860, %rd10859;
	shr.u64 	%rd10862, %rd10861, 32;
	and.b64  	%rd10863, %rd10832, 4294967295;
	add.s64 	%rd10864, %rd10775, %rd10863;
	shr.u64 	%rd10865, %rd10864, 32;
	and.b64  	%rd10866, %rd10837, 4294967295;
	add.s64 	%rd10867, %rd10865, %rd10866;
	add.s64 	%rd10868, %rd10867, %rd10804;
	shr.u64 	%rd10869, %rd10868, 32;
	and.b64  	%rd10870, %rd10842, 4294967295;
	add.s64 	%rd10871, %rd10869, %rd10870;
	add.s64 	%rd10872, %rd10871, %rd10840;
	shr.u64 	%rd10873, %rd10872, 32;
	and.b64  	%rd10874, %rd10847, 4294967295;
	mul.wide.u32 	%rd10875, %r6058, %r6058;
	add.s64 	%rd10876, %rd10873, %rd10874;
	add.s64 	%rd10877, %rd10876, %rd10875;
	shr.u64 	%rd10878, %rd10877, 32;
	and.b64  	%rd10879, %rd10852, 4294967295;
	mul.wide.u32 	%rd10880, %r6059, %r6058;
	add.s64 	%rd10881, %rd10878, %rd10879;
	add.s64 	%rd10882, %rd10881, %rd10880;
	shr.u64 	%rd10883, %rd10882, 32;
	and.b64  	%rd10884, %rd10857, 4294967295;
	mul.wide.u32 	%rd10885, %r6060, %r6058;
	add.s64 	%rd10886, %rd10883, %rd10884;
	add.s64 	%rd10887, %rd10886, %rd10885;
	shr.u64 	%rd10888, %rd10887, 32;
	and.b64  	%rd10889, %rd10861, 4294967295;
	mul.wide.u32 	%rd10890, %r6061, %r6058;
	add.s64 	%rd10891, %rd10888, %rd10889;
	add.s64 	%rd10892, %rd10891, %rd10890;
	shr.u64 	%rd10893, %rd10892, 32;
	mul.wide.u32 	%rd10894, %r6062, %r6058;
	add.s64 	%rd10895, %rd10893, %rd10862;
	add.s64 	%rd10896, %rd10895, %rd10894;
	shr.u64 	%rd10897, %rd10896, 32;
	and.b64  	%rd10898, %rd10868, 4294967295;
	add.s64 	%rd10899, %rd10778, %rd10898;
	shr.u64 	%rd10900, %rd10899, 32;
	and.b64  	%rd10901, %rd10872, 4294967295;
	add.s64 	%rd10902, %rd10900, %rd10901;
	add.s64 	%rd10903, %rd10902, %rd10809;
	shr.u64 	%rd10904, %rd10903, 32;
	and.b64  	%rd10905, %rd10877, 4294967295;
	add.s64 	%rd10906, %rd10904, %rd10905;
	add.s64 	%rd10907, %rd10906, %rd10845;
	shr.u64 	%rd10908, %rd10907, 32;
	and.b64  	%rd10909, %rd10882, 4294967295;
	add.s64 	%rd10910, %rd10908, %rd10909;
	add.s64 	%rd10911, %rd10910, %rd10880;
	shr.u64 	%rd10912, %rd10911, 32;
	and.b64  	%rd10913, %rd10887, 4294967295;
	mul.wide.u32 	%rd10914, %r6059, %r6059;
	add.s64 	%rd10915, %rd10912, %rd10913;
	add.s64 	%rd10916, %rd10915, %rd10914;
	shr.u64 	%rd10917, %rd10916, 32;
	and.b64  	%rd10918, %rd10892, 4294967295;
	mul.wide.u32 	%rd10919, %r6060, %r6059;
	add.s64 	%rd10920, %rd10917, %rd10918;
	add.s64 	%rd10921, %rd10920, %rd10919;
	shr.u64 	%rd10922, %rd10921, 32;
	and.b64  	%rd10923, %rd10896, 4294967295;
	mul.wide.u32 	%rd10924, %r6061, %r6059;
	add.s64 	%rd10925, %rd10922, %rd10923;
	add.s64 	%rd10926, %rd10925, %rd10924;
	shr.u64 	%rd10927, %rd10926, 32;
	mul.wide.u32 	%rd10928, %r6062, %r6059;
	add.s64 	%rd10929, %rd10927, %rd10897;
	add.s64 	%rd10930, %rd10929, %rd10928;
	shr.u64 	%rd10931, %rd10930, 32;
	and.b64  	%rd10932, %rd10903, 4294967295;
	add.s64 	%rd10933, %rd10781, %rd10932;
	shr.u64 	%rd10934, %rd10933, 32;
	and.b64  	%rd10935, %rd10907, 4294967295;
	add.s64 	%rd10936, %rd10934, %rd10935;
	add.s64 	%rd10937, %rd10936, %rd10814;
	shr.u64 	%rd10938, %rd10937, 32;
	and.b64  	%rd10939, %rd10911, 4294967295;
	add.s64 	%rd10940, %rd10938, %rd10939;
	add.s64 	%rd10941, %rd10940, %rd10850;
	shr.u64 	%rd10942, %rd10941, 32;
	and.b64  	%rd10943, %rd10916, 4294967295;
	add.s64 	%rd10944, %rd10942, %rd10943;
	add.s64 	%rd10945, %rd10944, %rd10885;
	shr.u64 	%rd10946, %rd10945, 32;
	and.b64  	%rd10947, %rd10921, 4294967295;
	add.s64 	%rd10948, %rd10946, %rd10947;
	add.s64 	%rd10949, %rd10948, %rd10919;
	shr.u64 	%rd10950, %rd10949, 32;
	and.b64  	%rd10951, %rd10926, 4294967295;
	mul.wide.u32 	%rd10952, %r6060, %r6060;
	add.s64 	%rd10953, %rd10950, %rd10951;
	add.s64 	%rd10954, %rd10953, %rd10952;
	shr.u64 	%rd10955, %rd10954, 32;
	and.b64  	%rd10956, %rd10930, 4294967295;
	mul.wide.u32 	%rd10957, %r6061, %r6060;
	add.s64 	%rd10958, %rd10955, %rd10956;
	add.s64 	%rd10959, %rd10958, %rd10957;
	shr.u64 	%rd10960, %rd10959, 32;
	mul.wide.u32 	%rd10961, %r6062, %r6060;
	add.s64 	%rd10962, %rd10960, %rd10931;
	add.s64 	%rd10963, %rd10962, %rd10961;
	shr.u64 	%rd10964, %rd10963, 32;
	and.b64  	%rd10965, %rd10937, 4294967295;
	add.s64 	%rd10966, %rd10784, %rd10965;
	shr.u64 	%rd10967, %rd10966, 32;
	and.b64  	%rd10968, %rd10941, 4294967295;
	add.s64 	%rd10969, %rd10967, %rd10968;
	add.s64 	%rd10970, %rd10969, %rd10819;
	shr.u64 	%rd10971, %rd10970, 32;
	and.b64  	%rd10972, %rd10945, 4294967295;
	add.s64 	%rd10973, %rd10971, %rd10972;
	add.s64 	%rd10974, %rd10973, %rd10855;
	shr.u64 	%rd10975, %rd10974, 32;
	and.b64  	%rd10976, %rd10949, 4294967295;
	add.s64 	%rd10977, %rd10975, %rd10976;
	add.s64 	%rd10978, %rd10977, %rd10890;
	shr.u64 	%rd10979, %rd10978, 32;
	and.b64  	%rd10980, %rd10954, 4294967295;
	add.s64 	%rd10981, %rd10979, %rd10980;
	add.s64 	%rd10982, %rd10981, %rd10924;
	shr.u64 	%rd10983, %rd10982, 32;
	and.b64  	%rd10984, %rd10959, 4294967295;
	add.s64 	%rd10985, %rd10983, %rd10984;
	add.s64 	%rd10986, %rd10985, %rd10957;
	shr.u64 	%rd10987, %rd10986, 32;
	and.b64  	%rd10988, %rd10963, 4294967295;
	mul.wide.u32 	%rd10989, %r6061, %r6061;
	add.s64 	%rd10990, %rd10987, %rd10988;
	add.s64 	%rd10991, %rd10990, %rd10989;
	shr.u64 	%rd10992, %rd10991, 32;
	mul.wide.u32 	%rd10993, %r6062, %r6061;
	add.s64 	%rd10994, %rd10992, %rd10964;
	add.s64 	%rd10995, %rd10994, %rd10993;
	shr.u64 	%rd10996, %rd10995, 32;
	and.b64  	%rd10997, %rd10970, 4294967295;
	add.s64 	%rd10998, %rd10787, %rd10997;
	shr.u64 	%rd10999, %rd10998, 32;
	and.b64  	%rd11000, %rd10974, 4294967295;
	add.s64 	%rd11001, %rd10999, %rd11000;
	add.s64 	%rd11002, %rd11001, %rd10823;
	shr.u64 	%rd11003, %rd11002, 32;
	and.b64  	%rd11004, %rd10978, 4294967295;
	add.s64 	%rd11005, %rd11003, %rd11004;
	add.s64 	%rd11006, %rd11005, %rd10859;
	shr.u64 	%rd11007, %rd11006, 32;
	and.b64  	%rd11008, %rd10982, 4294967295;
	add.s64 	%rd11009, %rd11007, %rd11008;
	add.s64 	%rd11010, %rd11009, %rd10894;
	shr.u64 	%rd11011, %rd11010, 32;
	and.b64  	%rd11012, %rd10986, 4294967295;
	add.s64 	%rd11013, %rd11011, %rd11012;
	add.s64 	%rd11014, %rd11013, %rd10928;
	shr.u64 	%rd11015, %rd11014, 32;
	and.b64  	%rd11016, %rd10991, 4294967295;
	add.s64 	%rd11017, %rd11015, %rd11016;
	add.s64 	%rd11018, %rd11017, %rd10961;
	shr.u64 	%rd11019, %rd11018, 32;
	and.b64  	%rd11020, %rd10995, 4294967295;
	add.s64 	%rd11021, %rd11019, %rd11020;
	add.s64 	%rd11022, %rd11021, %rd10993;
	shr.u64 	%rd11023, %rd11022, 32;
	mul.wide.u32 	%rd11024, %r6062, %r6062;
	add.s64 	%rd11025, %rd11023, %rd10996;
	add.s64 	%rd11026, %rd11025, %rd11024;
	shr.u64 	%rd11027, %rd11026, 32;
	{ .reg .b32 tmp; mov.b64 {tmp, %r4741}, %rd11026; }
	and.b64  	%rd11028, %rd11002, 4294967295;
	mul.lo.s64 	%rd11029, %rd11028, 977;
	and.b64  	%rd11030, %rd10767, 4294967293;
	and.b64  	%rd11031, %rd11029, 4294967295;
	add.s64 	%rd13104, %rd11031, %rd11030;
	shr.u64 	%rd11032, %rd11029, 32;
	shr.u64 	%rd11033, %rd13104, 32;
	add.s64 	%rd11034, %rd11033, %rd11032;
	and.b64  	%rd11035, %rd11006, 4294967295;
	mul.lo.s64 	%rd11036, %rd11035, 977;
	and.b64  	%rd11037, %rd10791, 4294967295;
	and.b64  	%rd11038, %rd11036, 4294967295;
	add.s64 	%rd11039, %rd11034, %rd11037;
	add.s64 	%rd11040, %rd11039, %rd11038;
	add.s64 	%rd13105, %rd11040, %rd11028;
	shr.u64 	%rd11041, %rd11036, 32;
	shr.u64 	%rd11042, %rd13105, 32;
	add.s64 	%rd11043, %rd11042, %rd11041;
	and.b64  	%rd11044, %rd11010, 4294967295;
	mul.lo.s64 	%rd11045, %rd11044, 977;
	and.b64  	%rd11046, %rd10828, 4294967295;
	and.b64  	%rd11047, %rd11045, 4294967295;
	add.s64 	%rd11048, %rd11043, %rd11046;
	add.s64 	%rd11049, %rd11048, %rd11047;
	add.s64 	%rd13106, %rd11049, %rd11035;
	shr.u64 	%rd11050, %rd11045, 32;
	shr.u64 	%rd11051, %rd13106, 32;
	add.s64 	%rd11052, %rd11051, %rd11050;
	and.b64  	%rd11053, %rd11014, 4294967295;
	mul.lo.s64 	%rd11054, %rd11053, 977;
	and.b64  	%rd11055, %rd10864, 4294967295;
	and.b64  	%rd11056, %rd11054, 4294967295;
	add.s64 	%rd11057, %rd11052, %rd11055;
	add.s64 	%rd11058, %rd11057, %rd11056;
	add.s64 	%rd13107, %rd11058, %rd11044;
	shr.u64 	%rd11059, %rd11054, 32;
	shr.u64 	%rd11060, %rd13107, 32;
	add.s64 	%rd11061, %rd11060, %rd11059;
	and.b64  	%rd11062, %rd11018, 4294967295;
	mul.lo.s64 	%rd11063, %rd11062, 977;
	and.b64  	%rd11064, %rd10899, 4294967295;
	and.b64  	%rd11065, %rd11063, 4294967295;
	add.s64 	%rd11066, %rd11061, %rd11064;
	add.s64 	%rd11067, %rd11066, %rd11065;
	add.s64 	%rd13108, %rd11067, %rd11053;
	shr.u64 	%rd11068, %rd11063, 32;
	shr.u64 	%rd11069, %rd13108, 32;
	add.s64 	%rd11070, %rd11069, %rd11068;
	and.b64  	%rd11071, %rd11022, 4294967295;
	mul.lo.s64 	%rd11072, %rd11071, 977;
	and.b64  	%rd11073, %rd10933, 4294967295;
	and.b64  	%rd11074, %rd11072, 4294967295;
	add.s64 	%rd11075, %rd11070, %rd11073;
	add.s64 	%rd11076, %rd11075, %rd11074;
	add.s64 	%rd13109, %rd11076, %rd11062;
	shr.u64 	%rd11077, %rd11072, 32;
	shr.u64 	%rd11078, %rd13109, 32;
	add.s64 	%rd11079, %rd11078, %rd11077;
	and.b64  	%rd11080, %rd11026, 4294967295;
	mul.lo.s64 	%rd11081, %rd11080, 977;
	and.b64  	%rd11082, %rd10966, 4294967295;
	and.b64  	%rd11083, %rd11081, 4294967295;
	add.s64 	%rd11084, %rd11079, %rd11082;
	add.s64 	%rd11085, %rd11084, %rd11083;
	add.s64 	%rd13110, %rd11085, %rd11071;
	shr.u64 	%rd11086, %rd11081, 32;
	shr.u64 	%rd11087, %rd13110, 32;
	add.s64 	%rd11088, %rd11087, %rd11086;
	mul.lo.s64 	%rd11089, %rd11027, 977;
	and.b64  	%rd11090, %rd10998, 4294967295;
	and.b64  	%rd11091, %rd11089, 4294967295;
	add.s64 	%rd11092, %rd11088, %rd11090;
	add.s64 	%rd11093, %rd11092, %rd11091;
	add.s64 	%rd13111, %rd11093, %rd11080;
	shr.u64 	%rd11094, %rd11089, 32;
	shr.u64 	%rd11095, %rd13111, 32;
	cvt.u32.u64 	%r4742, %rd11095;
	cvt.u32.u64 	%r4743, %rd11094;
	add.s32 	%r4744, %r4742, %r4743;
	add.s32 	%r1838, %r4744, %r4741;
	setp.eq.s32 	%p1710, %r1838, 0;
	mov.pred 	%p2182, 0;
	@%p1710 bra 	$L__BB0_1376;
	cvt.u64.u32 	%rd11096, %r1838;
	mul.wide.u32 	%rd11097, %r1838, 977;
	shr.u64 	%rd11098, %rd11097, 32;
	and.b64  	%rd11099, %rd13104, 4294967295;
	and.b64  	%rd11100, %rd11097, 4294967295;
	add.s64 	%rd13104, %rd11100, %rd11099;
	shr.u64 	%rd11101, %rd13104, 32;
	and.b64  	%rd11102, %rd13105, 4294967295;
	add.s64 	%rd11103, %rd11098, %rd11102;
	add.s64 	%rd11104, %rd11103, %rd11096;
	add.s64 	%rd13105, %rd11104, %rd11101;
	setp.lt.u64 	%p1712, %rd13105, 4294967296;
	@%p1712 bra 	$L__BB0_1376;
	shr.u64 	%rd11105, %rd13105, 32;
	and.b64  	%rd11106, %rd13106, 4294967295;
	add.s64 	%rd13106, %rd11105, %rd11106;
	setp.lt.u64 	%p1714, %rd13106, 4294967296;
	@%p1714 bra 	$L__BB0_1376;
	shr.u64 	%rd11107, %rd13106, 32;
	and.b64  	%rd11108, %rd13107, 4294967295;
	add.s64 	%rd13107, %rd11107, %rd11108;
	setp.lt.u64 	%p1716, %rd13107, 4294967296;
	@%p1716 bra 	$L__BB0_1376;
	shr.u64 	%rd11110, %rd13107, 32;
	and.b64  	%rd11111, %rd13108, 4294967295;
	add.s64 	%rd13108, %rd11110, %rd11111;
	setp.lt.u64 	%p1718, %rd13108, 4294967296;
	mov.b64 	%rd13107, 4294967296;
	@%p1718 bra 	$L__BB0_1376;
	shr.u64 	%rd11113, %rd13108, 32;
	and.b64  	%rd11114, %rd13109, 4294967295;
	add.s64 	%rd13109, %rd11113, %rd11114;
	setp.lt.u64 	%p1720, %rd13109, 4294967296;
	mov.b64 	%rd13107, 4294967296;
	mov.u64 	%rd13108, %rd13107;
	@%p1720 bra 	$L__BB0_1376;
	shr.u64 	%rd11116, %rd13109, 32;
	and.b64  	%rd11117, %rd13110, 4294967295;
	add.s64 	%rd13110, %rd11116, %rd11117;
	setp.lt.u64 	%p1722, %rd13110, 4294967296;
	mov.b64 	%rd13107, 4294967296;
	mov.u64 	%rd13109, %rd13107;
	@%p1722 bra 	$L__BB0_1376;
	shr.u64 	%rd11119, %rd13110, 32;
	and.b64  	%rd11120, %rd13111, 4294967295;
	add.s64 	%rd11121, %rd11119, %rd11120;
	setp.gt.u64 	%p2182, %rd11121, 4294967295;
	min.u64 	%rd13111, %rd11121, 4294967296;
	mov.b64 	%rd13107, 4294967296;
	mov.u64 	%rd13108, %rd13107;
	mov.u64 	%rd13110, %rd13107;
$L__BB0_1376:
	cvt.u32.u64 	%r6111, %rd13111;
	cvt.u32.u64 	%r6110, %rd13110;
	cvt.u32.u64 	%r6109, %rd13109;
	cvt.u32.u64 	%r6108, %rd13108;
	cvt.u32.u64 	%r6107, %rd13107;
	cvt.u32.u64 	%r6106, %rd13106;
	cvt.u32.u64 	%r6105, %rd13105;
	cvt.u32.u64 	%r6104, %rd13104;
	setp.lt.u32 	%p1723, %r4584, %r6111;
	or.pred  	%p1724, %p2182, %p1723;
	@%p1724 bra 	$L__BB0_1390;
	setp.gt.u32 	%p1725, %r4584, %r6111;
	@%p1725 bra 	$L__BB0_1391;
	setp.lt.u32 	%p1726, %r1706, %r6110;
	@%p1726 bra 	$L__BB0_1390;
	setp.gt.u32 	%p1727, %r1706, %r6110;
	@%p1727 bra 	$L__BB0_1391;
	setp.lt.u32 	%p1728, %r1707, %r6109;
	@%p1728 bra 	$L__BB0_1390;
	setp.gt.u32 	%p1729, %r1707, %r6109;
	@%p1729 bra 	$L__BB0_1391;
	setp.lt.u32 	%p1730, %r1708, %r6108;
	@%p1730 bra 	$L__BB0_1390;
	setp.gt.u32 	%p1731, %r1708, %r6108;
	@%p1731 bra 	$L__BB0_1391;
	setp.lt.u32 	%p1732, %r1709, %r6107;
	@%p1732 bra 	$L__BB0_1390;
	setp.gt.u32 	%p1733, %r1709, %r6107;
	@%p1733 bra 	$L__BB0_1391;
	setp.lt.u32 	%p1734, %r1704, %r6106;
	@%p1734 bra 	$L__BB0_1390;
	setp.gt.u32 	%p1735, %r1704, %r6106;
	@%p1735 bra 	$L__BB0_1391;
	setp.lt.u32 	%p1736, %r1705, %r6105;
	@%p1736 bra 	$L__BB0_1390;
	setp.gt.u32 	%p1737, %r1705, %r6105;
	setp.gt.u32 	%p1738, %r1710, %r6104;
	or.pred  	%p1739, %p1737, %p1738;
	@%p1739 bra 	$L__BB0_1391;
$L__BB0_1390:
	// begin inline asm
	sub.cc.u32 %r6104, %r6104, %r1710;
	subc.cc.u32 %r6105, %r6105, %r1705;
	subc.cc.u32 %r6106, %r6106, %r1704;
	subc.cc.u32 %r6107, %r6107, %r1709;
	subc.cc.u32 %r6108, %r6108, %r1708;
	subc.cc.u32 %r6109, %r6109, %r1707;
	subc.cc.u32 %r6110, %r6110, %r1706;
	subc.u32 %r6111, %r6111, %r4584;
	
	// end inline asm
$L__BB0_1391:
	setp.gt.u32 	%p1740, %r6111, %r4584;
	@%p1740 bra 	$L__BB0_1404;
	bra.uni 	$L__BB0_1405;
$L__BB0_1392:
	setp.gt.u32 	%p1742, %r6110, %r1706;
	@%p1742 bra 	$L__BB0_1404;
	setp.lt.u32 	%p1743, %r6110, %r1706;
	@%p1743 bra 	$L__BB0_1406;
	setp.gt.u32 	%p1744, %r6109, %r1707;
	@%p1744 bra 	$L__BB0_1404;
	setp.lt.u32 	%p1745, %r6109, %r1707;
	@%p1745 bra 	$L__BB0_1406;
	setp.gt.u32 	%p1746, %r6108, %r1708;
	@%p1746 bra 	$L__BB0_1404;
	setp.lt.u32 	%p1747, %r6108, %r1708;
	@%p1747 bra 	$L__BB0_1406;
	setp.gt.u32 	%p1748, %r6107, %r1709;
	@%p1748 bra 	$L__BB0_1404;
	setp.lt.u32 	%p1749, %r6107, %r1709;
	@%p1749 bra 	$L__BB0_1406;
	setp.gt.u32 	%p1750, %r6106, %r1704;
	@%p1750 bra 	$L__BB0_1404;
	setp.lt.u32 	%p1751, %r6106, %r1704;
	@%p1751 bra 	$L__BB0_1406;
	setp.gt.u32 	%p1752, %r6105, %r1705;
	@%p1752 bra 	$L__BB0_1404;
	setp.lt.u32 	%p1753, %r6105, %r1705;
	setp.lt.u32 	%p1754, %r6104, %r1710;
	or.pred  	%p1755, %p1753, %p1754;
	@%p1755 bra 	$L__BB0_1406;
$L__BB0_1404:
	// begin inline asm
	sub.cc.u32 %r6104, %r6104, %r1710;
	subc.cc.u32 %r6105, %r6105, %r1705;
	subc.cc.u32 %r6106, %r6106, %r1704;
	subc.cc.u32 %r6107, %r6107, %r1709;
	subc.cc.u32 %r6108, %r6108, %r1708;
	subc.cc.u32 %r6109, %r6109, %r1707;
	subc.cc.u32 %r6110, %r6110, %r1706;
	subc.u32 %r6111, %r6111, %r4584;
	
	// end inline asm
	bra.uni 	$L__BB0_1406;
$L__BB0_1405:
	setp.lt.u32 	%p1741, %r6111, %r4584;
	@%p1741 bra 	$L__BB0_1406;
	bra.uni 	$L__BB0_1392;
$L__BB0_1406:
	shl.b32 	%r4794, %r6104, 3;
	shr.u32 	%r4795, %r6104, 29;
	cvt.u64.u32 	%rd11123, %r4795;
	mul.wide.u32 	%rd11124, %r6105, 8;
	or.b64  	%rd11125, %rd11124, %rd11123;
	shr.u64 	%rd11126, %rd11124, 32;
	mul.wide.u32 	%rd11127, %r6106, 8;
	or.b64  	%rd11128, %rd11127, %rd11126;
	shr.u64 	%rd11129, %rd11127, 32;
	mul.wide.u32 	%rd11130, %r6107, 8;
	or.b64  	%rd11131, %rd11130, %rd11129;
	shr.u64 	%rd11132, %rd11130, 32;
	mul.wide.u32 	%rd11133, %r6108, 8;
	add.s64 	%rd11134, %rd11133, %rd11132;
	shr.u64 	%rd11135, %rd11134, 32;
	mul.wide.u32 	%rd11136, %r6109, 8;
	add.s64 	%rd11137, %rd11136, %rd11135;
	shr.u64 	%rd11138, %rd11137, 32;
	mul.wide.u32 	%rd11139, %r6110, 8;
	add.s64 	%rd11140, %rd11139, %rd11138;
	shr.u64 	%rd11141, %rd11140, 32;
	mul.wide.u32 	%rd11142, %r6111, 8;
	add.s64 	%rd11143, %rd11142, %rd11141;
	shr.u64 	%rd11144, %rd11143, 32;
	cvt.u64.u32 	%rd11145, %r4794;
	mad.lo.s64 	%rd13112, %rd11144, 977, %rd11145;
	shr.u64 	%rd11146, %rd13112, 32;
	and.b64  	%rd11147, %rd11125, 4294967295;
	add.s64 	%rd11148, %rd11146, %rd11147;
	add.s64 	%rd13113, %rd11148, %rd11144;
	shr.u64 	%rd11149, %rd13113, 32;
	and.b64  	%rd11150, %rd11128, 4294967295;
	add.s64 	%rd13114, %rd11149, %rd11150;
	shr.u64 	%rd11151, %rd13114, 32;
	and.b64  	%rd11152, %rd11131, 4294967295;
	add.s64 	%rd13115, %rd11151, %rd11152;
	shr.u64 	%rd11153, %rd13115, 32;
	and.b64  	%rd11154, %rd11134, 4294967295;
	add.s64 	%rd13116, %rd11153, %rd11154;
	shr.u64 	%rd11155, %rd13116, 32;
	and.b64  	%rd11156, %rd11137, 4294967295;
	add.s64 	%rd13117, %rd11155, %rd11156;
	shr.u64 	%rd11157, %rd13117, 32;
	and.b64  	%rd11158, %rd11140, 4294967295;
	add.s64 	%rd13118, %rd11157, %rd11158;
	shr.u64 	%rd11159, %rd13118, 32;
	and.b64  	%rd11160, %rd11143, 4294967295;
	add.s64 	%rd13119, %rd11159, %rd11160;
	shr.u64 	%rd809, %rd13119, 32;
	{ .reg .b32 tmp; mov.b64 {tmp, %r6112}, %rd13119; }
	setp.lt.u64 	%p1756, %rd13119, 4294967296;
	@%p1756 bra 	$L__BB0_1413;
	and.b64  	%rd11162, %rd13112, 4294967295;
	mad.lo.s64 	%rd13112, %rd809, 977, %rd11162;
	shr.u64 	%rd11163, %rd13112, 32;
	and.b64  	%rd11164, %rd13113, 4294967295;
	add.s64 	%rd11165, %rd11164, %rd809;
	add.s64 	%rd13113, %rd11165, %rd11163;
	setp.lt.u64 	%p1757, %rd13113, 4294967296;
	mov.b32 	%r6112, 0;
	mov.b64 	%rd13119, 4294967296;
	@%p1757 bra 	$L__BB0_1413;
	shr.u64 	%rd11167, %rd13113, 32;
	and.b64  	%rd11168, %rd13114, 4294967295;
	add.s64 	%rd13114, %rd11167, %rd11168;
	setp.lt.u64 	%p1758, %rd13114, 4294967296;
	@%p1758 bra 	$L__BB0_1413;
	shr.u64 	%rd11170, %rd13114, 32;
	and.b64  	%rd11171, %rd13115, 4294967295;
	add.s64 	%rd13115, %rd11170, %rd11171;
	setp.lt.u64 	%p1759, %rd13115, 4294967296;
	mov.b64 	%rd13114, 4294967296;
	mov.u64 	%rd13119, %rd13114;
	@%p1759 bra 	$L__BB0_1413;
	shr.u64 	%rd11173, %rd13115, 32;
	and.b64  	%rd11174, %rd13116, 4294967295;
	add.s64 	%rd13116, %rd11173, %rd11174;
	setp.lt.u64 	%p1760, %rd13116, 4294967296;
	mov.b64 	%rd13114, 4294967296;
	mov.u64 	%rd13115, %rd13114;
	@%p1760 bra 	$L__BB0_1413;
	shr.u64 	%rd11176, %rd13116, 32;
	and.b64  	%rd11177, %rd13117, 4294967295;
	add.s64 	%rd13117, %rd11176, %rd11177;
	setp.lt.u64 	%p1761, %rd13117, 4294967296;
	mov.b64 	%rd13114, 4294967296;
	mov.u64 	%rd13116, %rd13114;
	mov.u64 	%rd13119, %rd13114;
	@%p1761 bra 	$L__BB0_1413;
	shr.u64 	%rd11179, %rd13117, 32;
	and.b64  	%rd11180, %rd13118, 4294967295;
	add.s64 	%rd11181, %rd11179, %rd11180;
	setp.gt.u64 	%p1762, %rd11181, 4294967295;
	selp.b64 	%rd13118, 4294967296, %rd11181, %p1762;
	selp.b64 	%rd13119, 1, 4294967296, %p1762;
	mov.b64 	%rd13114, 4294967296;
	mov.u64 	%rd13115, %rd13114;
	mov.u64 	%rd13117, %rd13114;
$L__BB0_1413:
	cvt.u32.u64 	%r6128, %rd13119;
	cvt.u32.u64 	%r6127, %rd13118;
	cvt.u32.u64 	%r6126, %rd13117;
	cvt.u32.u64 	%r6125, %rd13116;
	cvt.u32.u64 	%r6124, %rd13115;
	cvt.u32.u64 	%r6123, %rd13114;
	cvt.u32.u64 	%r6122, %rd13113;
	cvt.u32.u64 	%r6121, %rd13112;
	setp.ne.s32 	%p1763, %r6112, 0;
	setp.lt.u32 	%p1764, %r4584, %r6128;
	or.pred  	%p1765, %p1763, %p1764;
	@%p1765 bra 	$L__BB0_1427;
	setp.gt.u32 	%p1766, %r4584, %r6128;
	@%p1766 bra 	$L__BB0_1428;
	setp.lt.u32 	%p1767, %r1706, %r6127;
	@%p1767 bra 	$L__BB0_1427;
	setp.gt.u32 	%p1768, %r1706, %r6127;
	@%p1768 bra 	$L__BB0_1428;
	setp.lt.u32 	%p1769, %r1707, %r6126;
	@%p1769 bra 	$L__BB0_1427;
	setp.gt.u32 	%p1770, %r1707, %r6126;
	@%p1770 bra 	$L__BB0_1428;
	setp.lt.u32 	%p1771, %r1708, %r6125;
	@%p1771 bra 	$L__BB0_1427;
	setp.gt.u32 	%p1772, %r1708, %r6125;
	@%p1772 bra 	$L__BB0_1428;
	setp.lt.u32 	%p1773, %r1709, %r6124;
	@%p1773 bra 	$L__BB0_1427;
	setp.gt.u32 	%p1774, %r1709, %r6124;
	@%p1774 bra 	$L__BB0_1428;
	setp.lt.u32 	%p1775, %r1704, %r6123;
	@%p1775 bra 	$L__BB0_1427;
	setp.gt.u32 	%p1776, %r1704, %r6123;
	@%p1776 bra 	$L__BB0_1428;
	setp.lt.u32 	%p1777, %r1705, %r6122;
	@%p1777 bra 	$L__BB0_1427;
	setp.gt.u32 	%p1778, %r1705, %r6122;
	setp.gt.u32 	%p1779, %r1710, %r6121;
	or.pred  	%p1780, %p1778, %p1779;
	@%p1780 bra 	$L__BB0_1428;
$L__BB0_1427:
	// begin inline asm
	sub.cc.u32 %r6121, %r6121, %r1710;
	subc.cc.u32 %r6122, %r6122, %r1705;
	subc.cc.u32 %r6123, %r6123, %r1704;
	subc.cc.u32 %r6124, %r6124, %r1709;
	subc.cc.u32 %r6125, %r6125, %r1708;
	subc.cc.u32 %r6126, %r6126, %r1707;
	subc.cc.u32 %r6127, %r6127, %r1706;
	subc.u32 %r6128, %r6128, %r4584;
	
	// end inline asm
$L__BB0_1428:
	setp.gt.u32 	%p1781, %r6128, %r4584;
	@%p1781 bra 	$L__BB0_1441;
	bra.uni 	$L__BB0_1442;
$L__BB0_1429:
	setp.gt.u32 	%p1783, %r6127, %r1706;
	@%p1783 bra 	$L__BB0_1441;
	setp.lt.u32 	%p1784, %r6127, %r1706;
	@%p1784 bra 	$L__BB0_1443;
	setp.gt.u32 	%p1785, %r6126, %r1707;
	@%p1785 bra 	$L__BB0_1441;
	setp.lt.u32 	%p1786, %r6126, %r1707;
	@%p1786 bra 	$L__BB0_1443;
	setp.gt.u32 	%p1787, %r6125, %r1708;
	@%p1787 bra 	$L__BB0_1441;
	setp.lt.u32 	%p1788, %r6125, %r1708;
	@%p1788 bra 	$L__BB0_1443;
	setp.gt.u32 	%p1789, %r6124, %r1709;
	@%p1789 bra 	$L__BB0_1441;
	setp.lt.u32 	%p1790, %r6124, %r1709;
	@%p1790 bra 	$L__BB0_1443;
	setp.gt.u32 	%p1791, %r6123, %r1704;
	@%p1791 bra 	$L__BB0_1441;
	setp.lt.u32 	%p1792, %r6123, %r1704;
	@%p1792 bra 	$L__BB0_1443;
	setp.gt.u32 	%p1793, %r6122, %r1705;
	@%p1793 bra 	$L__BB0_1441;
	setp.lt.u32 	%p1794, %r6122, %r1705;
	setp.lt.u32 	%p1795, %r6121, %r1710;
	or.pred  	%p1796, %p1794, %p1795;
	@%p1796 bra 	$L__BB0_1443;
$L__BB0_1441:
	// begin inline asm
	sub.cc.u32 %r6121, %r6121, %r1710;
	subc.cc.u32 %r6122, %r6122, %r1705;
	subc.cc.u32 %r6123, %r6123, %r1704;
	subc.cc.u32 %r6124, %r6124, %r1709;
	subc.cc.u32 %r6125, %r6125, %r1708;
	subc.cc.u32 %r6126, %r6126, %r1707;
	subc.cc.u32 %r6127, %r6127, %r1706;
	subc.u32 %r6128, %r6128, %r4584;
	
	// end inline asm
	bra.uni 	$L__BB0_1443;
$L__BB0_1442:
	setp.lt.u32 	%p1782, %r6128, %r4584;
	@%p1782 bra 	$L__BB0_1443;
	bra.uni 	$L__BB0_1429;
$L__BB0_1443:
	mul.wide.u32 	%rd11183, %r6284, %r6284;
	shr.u64 	%rd11184, %rd11183, 32;
	mul.wide.u32 	%rd11185, %r6283, %r6284;
	add.s64 	%rd11186, %rd11184, %rd11185;
	shr.u64 	%rd11187, %rd11186, 32;
	mul.wide.u32 	%rd11188, %r6282, %r6284;
	add.s64 	%rd11189, %rd11187, %rd11188;
	shr.u64 	%rd11190, %rd11189, 32;
	mul.wide.u32 	%rd11191, %r6281, %r6284;
	add.s64 	%rd11192, %rd11190, %rd11191;
	shr.u64 	%rd11193, %rd11192, 32;
	mul.wide.u32 	%rd11194, %r6280, %r6284;
	add.s64 	%rd11195, %rd11193, %rd11194;
	shr.u64 	%rd11196, %rd11195, 32;
	mul.wide.u32 	%rd11197, %r6279, %r6284;
	add.s64 	%rd11198, %rd11196, %rd11197;
	shr.u64 	%rd11199, %rd11198, 32;
	mul.wide.u32 	%rd11200, %r6278, %r6284;
	add.s64 	%rd11201, %rd11199, %rd11200;
	shr.u64 	%rd11202, %rd11201, 32;
	mul.wide.u32 	%rd11203, %r6277, %r6284;
	add.s64 	%rd11204, %rd11202, %rd11203;
	shr.u64 	%rd11205, %rd11204, 32;
	and.b64  	%rd11206, %rd11186, 4294967295;
	add.s64 	%rd11207, %rd11185, %rd11206;
	shr.u64 	%rd11208, %rd11207, 32;
	and.b64  	%rd11209, %rd11189, 4294967295;
	mul.wide.u32 	%rd11210, %r6283, %r6283;
	add.s64 	%rd11211, %rd11208, %rd11209;
	add.s64 	%rd11212, %rd11211, %rd11210;
	shr.u64 	%rd11213, %rd11212, 32;
	and.b64  	%rd11214, %rd11192, 4294967295;
	mul.wide.u32 	%rd11215, %r6282, %r6283;
	add.s64 	%rd11216, %rd11213, %rd11214;
	add.s64 	%rd11217, %rd11216, %rd11215;
	shr.u64 	%rd11218, %rd11217, 32;
	and.b64  	%rd11219, %rd11195, 4294967295;
	mul.wide.u32 	%rd11220, %r6281, %r6283;
	add.s64 	%rd11221, %rd11218, %rd11219;
	add.s64 	%rd11222, %rd11221, %rd11220;
	shr.u64 	%rd11223, %rd11222, 32;
	and.b64  	%rd11224, %rd11198, 4294967295;
	mul.wide.u32 	%rd11225, %r6280, %r6283;
	add.s64 	%rd11226, %rd11223, %rd11224;
	add.s64 	%rd11227, %rd11226, %rd11225;
	shr.u64 	%rd11228, %rd11227, 32;
	and.b64  	%rd11229, %rd11201, 4294967295;
	mul.wide.u32 	%rd11230, %r6279, %r6283;
	add.s64 	%rd11231, %rd11228, %rd11229;
	add.s64 	%rd11232, %rd11231, %rd11230;
	shr.u64 	%rd11233, %rd11232, 32;
	and.b64  	%rd11234, %rd11204, 4294967295;
	mul.wide.u32 	%rd11235, %r6278, %r6283;
	add.s64 	%rd11236, %rd11233, %rd11234;
	add.s64 	%rd11237, %rd11236, %rd11235;
	shr.u64 	%rd11238, %rd11237, 32;
	mul.wide.u32 	%rd11239, %r6277, %r6283;
	add.s64 	%rd11240, %rd11238, %rd11205;
	add.s64 	%rd11241, %rd11240, %rd11239;
	shr.u64 	%rd11242, %rd11241, 32;
	and.b64  	%rd11243, %rd11212, 4294967295;
	add.s64 	%rd11244, %rd11188, %rd11243;
	shr.u64 	%rd11245, %rd11244, 32;
	and.b64  	%rd11246, %rd11217, 4294967295;
	add.s64 	%rd11247, %rd11245, %rd11246;
	add.s64 	%rd11248, %rd11247, %rd11215;
	shr.u64 	%rd11249, %rd11248, 32;
	and.b64  	%rd11250, %rd11222, 4294967295;
	mul.wide.u32 	%rd11251, %r6282, %r6282;
	add.s64 	%rd11252, %rd11249, %rd11250;
	add.s64 	%rd11253, %rd11252, %rd11251;
	shr.u64 	%rd11254, %rd11253, 32;
	and.b64  	%rd11255, %rd11227, 4294967295;
	mul.wide.u32 	%rd11256, %r6281, %r6282;
	add.s64 	%rd11257, %rd11254, %rd11255;
	add.s64 	%rd11258, %rd11257, %rd11256;
	shr.u64 	%rd11259, %rd11258, 32;
	and.b64  	%rd11260, %rd11232, 4294967295;
	mul.wide.u32 	%rd11261, %r6280, %r6282;
	add.s64 	%rd11262, %rd11259, %rd11260;
	add.s64 	%rd11263, %rd11262, %rd11261;
	shr.u64 	%rd11264, %rd11263, 32;
	and.b64  	%rd11265, %rd11237, 4294967295;
	mul.wide.u32 	%rd11266, %r6279, %r6282;
	add.s64 	%rd11267, %rd11264, %rd11265;
	add.s64 	%rd11268, %rd11267, %rd11266;
	shr.u64 	%rd11269, %rd11268, 32;
	and.b64  	%rd11270, %rd11241, 4294967295;
	mul.wide.u32 	%rd11271, %r6278, %r6282;
	add.s64 	%rd11272, %rd11269, %rd11270;
	add.s64 	%rd11273, %rd11272, %rd11271;
	shr.u64 	%rd11274, %rd11273, 32;
	mul.wide.u32 	%rd11275, %r6277, %r6282;
	add.s64 	%rd11276, %rd11274, %rd11242;
	add.s64 	%rd11277, %rd11276, %rd11275;
	shr.u64 	%rd11278, %rd11277, 32;
	and.b64  	%rd11279, %rd11248, 4294967295;
	add.s64 	%rd11280, %rd11191, %rd11279;
	shr.u64 	%rd11281, %rd11280, 32;
	and.b64  	%rd11282, %rd11253, 4294967295;
	add.s64 	%rd11283, %rd11281, %rd11282;
	add.s64 	%rd11284, %rd11283, %rd11220;
	shr.u64 	%rd11285, %rd11284, 32;
	and.b64  	%rd11286, %rd11258, 4294967295;
	add.s64 	%rd11287, %rd11285, %rd11286;
	add.s64 	%rd11288, %rd11287, %rd11256;
	shr.u64 	%rd11289, %rd11288, 32;
	and.b64  	%rd11290, %rd11263, 4294967295;
	mul.wide.u32 	%rd11291, %r6281, %r6281;
	add.s64 	%rd11292, %rd11289, %rd11290;
	add.s64 	%rd11293, %rd11292, %rd11291;
	shr.u64 	%rd11294, %rd11293, 32;
	and.b64  	%rd11295, %rd11268, 4294967295;
	mul.wide.u32 	%rd11296, %r6280, %r6281;
	add.s64 	%rd11297, %rd11294, %rd11295;
	add.s64 	%rd11298, %rd11297, %rd11296;
	shr.u64 	%rd11299, %rd11298, 32;
	and.b64  	%rd11300, %rd11273, 4294967295;
	mul.wide.u32 	%rd11301, %r6279, %r6281;
	add.s64 	%rd11302, %rd11299, %rd11300;
	add.s64 	%rd11303, %rd11302, %rd11301;
	shr.u64 	%rd11304, %rd11303, 32;
	and.b64  	%rd11305, %rd11277, 4294967295;
	mul.wide.u32 	%rd11306, %r6278, %r6281;
	add.s64 	%rd11307, %rd11304, %rd11305;
	add.s64 	%rd11308, %rd11307, %rd11306;
	shr.u64 	%rd11309, %rd11308, 32;
	mul.wide.u32 	%rd11310, %r6277, %r6281;
	add.s64 	%rd11311, %rd11309, %rd11278;
	add.s64 	%rd11312, %rd11311, %rd11310;
	shr.u64 	%rd11313, %rd11312, 32;
	and.b64  	%rd11314, %rd11284, 4294967295;
	add.s64 	%rd11315, %rd11194, %rd11314;
	shr.u64 	%rd11316, %rd11315, 32;
	and.b64  	%rd11317, %rd11288, 4294967295;
	add.s64 	%rd11318, %rd11316, %rd11317;
	add.s64 	%rd11319, %rd11318, %rd11225;
	shr.u64 	%rd11320, %rd11319, 32;
	and.b64  	%rd11321, %rd11293, 4294967295;
	add.s64 	%rd11322, %rd11320, %rd11321;
	add.s64 	%rd11323, %rd11322, %rd11261;
	shr.u64 	%rd11324, %rd11323, 32;
	and.b64  	%rd11325, %rd11298, 4294967295;
	add.s64 	%rd11326, %rd11324, %rd11325;
	add.s64 	%rd11327, %rd11326, %rd11296;
	shr.u64 	%rd11328, %rd11327, 32;
	and.b64  	%rd11329, %rd11303, 4294967295;
	mul.wide.u32 	%rd11330, %r6280, %r6280;
	add.s64 	%rd11331, %rd11328, %rd11329;
	add.s64 	%rd11332, %rd11331, %rd11330;
	shr.u64 	%rd11333, %rd11332, 32;
	and.b64  	%rd11334, %rd11308, 4294967295;
	mul.wide.u32 	%rd11335, %r6279, %r6280;
	add.s64 	%rd11336, %rd11333, %rd11334;
	add.s64 	%rd11337, %rd11336, %rd11335;
	shr.u64 	%rd11338, %rd11337, 32;
	and.b64  	%rd11339, %rd11312, 4294967295;
	mul.wide.u32 	%rd11340, %r6278, %r6280;
	add.s64 	%rd11341, %rd11338, %rd11339;
	add.s64 	%rd11342, %rd11341, %rd11340;
	shr.u64 	%rd11343, %rd11342, 32;
	mul.wide.u32 	%rd11344, %r6277, %r6280;
	add.s64 	%rd11345, %rd11343, %rd11313;
	add.s64 	%rd11346, %rd11345, %rd11344;
	shr.u64 	%rd11347, %rd11346, 32;
	and.b64  	%rd11348, %rd11319, 4294967295;
	add.s64 	%rd11349, %rd11197, %rd11348;
	shr.u64 	%rd11350, %rd11349, 32;
	and.b64  	%rd11351, %rd11323, 4294967295;
	add.s64 	%rd11352, %rd11350, %rd11351;
	add.s64 	%rd11353, %rd11352, %rd11230;
	shr.u64 	%rd11354, %rd11353, 32;
	and.b64  	%rd11355, %rd11327, 4294967295;
	add.s64 	%rd11356, %rd11354, %rd11355;
	add.s64 	%rd11357, %rd11356, %rd11266;
	shr.u64 	%rd11358, %rd11357, 32;
	and.b64  	%rd11359, %rd11332, 4294967295;
	add.s64 	%rd11360, %rd11358, %rd11359;
	add.s64 	%rd11361, %rd11360, %rd11301;
	shr.u64 	%rd11362, %rd11361, 32;
	and.b64  	%rd11363, %rd11337, 4294967295;
	add.s64 	%rd11364, %rd11362, %rd11363;
	add.s64 	%rd11365, %rd11364, %rd11335;
	shr.u64 	%rd11366, %rd11365, 32;
	and.b64  	%rd11367, %rd11342, 4294967295;
	mul.wide.u32 	%rd11368, %r6279, %r6279;
	add.s64 	%rd11369, %rd11366, %rd11367;
	add.s64 	%rd11370, %rd11369, %rd11368;
	shr.u64 	%rd11371, %rd11370, 32;
	and.b64  	%rd11372, %rd11346, 4294967295;
	mul.wide.u32 	%rd11373, %r6278, %r6279;
	add.s64 	%rd11374, %rd11371, %rd11372;
	add.s64 	%rd11375, %rd11374, %rd11373;
	shr.u64 	%rd11376, %rd11375, 32;
	mul.wide.u32 	%rd11377, %r6277, %r6279;
	add.s64 	%rd11378, %rd11376, %rd11347;
	add.s64 	%rd11379, %rd11378, %rd11377;
	shr.u64 	%rd11380, %rd11379, 32;
	and.b64  	%rd11381, %rd11353, 4294967295;
	add.s64 	%rd11382, %rd11200, %rd11381;
	shr.u64 	%rd11383, %rd11382, 32;
	and.b64  	%rd11384, %rd11357, 4294967295;
	add.s64 	%rd11385, %rd11383, %rd11384;
	add.s64 	%rd11386, %rd11385, %rd11235;
	shr.u64 	%rd11387, %rd11386, 32;
	and.b64  	%rd11388, %rd11361, 4294967295;
	add.s64 	%rd11389, %rd11387, %rd11388;
	add.s64 	%rd11390, %rd11389, %rd11271;
	shr.u64 	%rd11391, %rd11390, 32;
	and.b64  	%rd11392, %rd11365, 4294967295;
	add.s64 	%rd11393, %rd11391, %rd11392;
	add.s64 	%rd11394, %rd11393, %rd11306;
	shr.u64 	%rd11395, %rd11394, 32;
	and.b64  	%rd11396, %rd11370, 4294967295;
	add.s64 	%rd11397, %rd11395, %rd11396;
	add.s64 	%rd11398, %rd11397, %rd11340;
	shr.u64 	%rd11399, %rd11398, 32;
	and.b64  	%rd11400, %rd11375, 4294967295;
	add.s64 	%rd11401, %rd11399, %rd11400;
	add.s64 	%rd11402, %rd11401, %rd11373;
	shr.u64 	%rd11403, %rd11402, 32;
	and.b64  	%rd11404, %rd11379, 4294967295;
	mul.wide.u32 	%rd11405, %r6278, %r6278;
	add.s64 	%rd11406, %rd11403, %rd11404;
	add.s64 	%rd11407, %rd11406, %rd11405;
	shr.u64 	%rd11408, %rd11407, 32;
	mul.wide.u32 	%rd11409, %r6277, %r6278;
	add.s64 	%rd11410, %rd11408, %rd11380;
	add.s64 	%rd11411, %rd11410, %rd11409;
	shr.u64 	%rd11412, %rd11411, 32;
	and.b64  	%rd11413, %rd11386, 4294967295;
	add.s64 	%rd11414, %rd11203, %rd11413;
	shr.u64 	%rd11415, %rd11414, 32;
	and.b64  	%rd11416, %rd11390, 4294967295;
	add.s64 	%rd11417, %rd11415, %rd11416;
	add.s64 	%rd11418, %rd11417, %rd11239;
	shr.u64 	%rd11419, %rd11418, 32;
	and.b64  	%rd11420, %rd11394, 4294967295;
	add.s64 	%rd11421, %rd11419, %rd11420;
	add.s64 	%rd11422, %rd11421, %rd11275;
	shr.u64 	%rd11423, %rd11422, 32;
	and.b64  	%rd11424, %rd11398, 4294967295;
	add.s64 	%rd11425, %rd11423, %rd11424;
	add.s64 	%rd11426, %rd11425, %rd11310;
	shr.u64 	%rd11427, %rd11426, 32;
	and.b64  	%rd11428, %rd11402, 4294967295;
	add.s64 	%rd11429, %rd11427, %rd11428;
	add.s64 	%rd11430, %rd11429, %rd11344;
	shr.u64 	%rd11431, %rd11430, 32;
	and.b64  	%rd11432, %rd11407, 4294967295;
	add.s64 	%rd11433, %rd11431, %rd11432;
	add.s64 	%rd11434, %rd11433, %rd11377;
	shr.u64 	%rd11435, %rd11434, 32;
	and.b64  	%rd11436, %rd11411, 4294967295;
	add.s64 	%rd11437, %rd11435, %rd11436;
	add.s64 	%rd11438, %rd11437, %rd11409;
	shr.u64 	%rd11439, %rd11438, 32;
	mul.wide.u32 	%rd11440, %r6277, %r6277;
	add.s64 	%rd11441, %rd11439, %rd11412;
	add.s64 	%rd11442, %rd11441, %rd11440;
	shr.u64 	%rd11443, %rd11442, 32;
	{ .reg .b32 tmp; mov.b64 {tmp, %r4850}, %rd11442; }
	and.b64  	%rd11444, %rd11418, 4294967295;
	mul.lo.s64 	%rd11445, %rd11444, 977;
	and.b64  	%rd11446, %rd11183, 4294967293;
	and.b64  	%rd11447, %rd11445, 4294967295;
	add.s64 	%rd13120, %rd11447, %rd11446;
	shr.u64 	%rd11448, %rd11445, 32;
	shr.u64 	%rd11449, %rd13120, 32;
	add.s64 	%rd11450, %rd11449, %rd11448;
	and.b64  	%rd11451, %rd11422, 4294967295;
	mul.lo.s64 	%rd11452, %rd11451, 977;
	and.b64  	%rd11453, %rd11207, 4294967295;
	and.b64  	%rd11454, %rd11452, 4294967295;
	add.s64 	%rd11455, %rd11450, %rd11453;
	add.s64 	%rd11456, %rd11455, %rd11454;
	add.s64 	%rd13121, %rd11456, %rd11444;
	shr.u64 	%rd11457, %rd11452, 32;
	shr.u64 	%rd11458, %rd13121, 32;
	add.s64 	%rd11459, %rd11458, %rd11457;
	and.b64  	%rd11460, %rd11426, 4294967295;
	mul.lo.s64 	%rd11461, %rd11460, 977;
	and.b64  	%rd11462, %rd11244, 4294967295;
	and.b64  	%rd11463, %rd11461, 4294967295;
	add.s64 	%rd11464, %rd11459, %rd11462;
	add.s64 	%rd11465, %rd11464, %rd11463;
	add.s64 	%rd13122, %rd11465, %rd11451;
	shr.u64 	%rd11466, %rd11461, 32;
	shr.u64 	%rd11467, %rd13122, 32;
	add.s64 	%rd11468, %rd11467, %rd11466;
	and.b64  	%rd11469, %rd11430, 4294967295;
	mul.lo.s64 	%rd11470, %rd11469, 977;
	and.b64  	%rd11471, %rd11280, 4294967295;
	and.b64  	%rd11472, %rd11470, 4294967295;
	add.s64 	%rd11473, %rd11468, %rd11471;
	add.s64 	%rd11474, %rd11473, %rd11472;
	add.s64 	%rd13123, %rd11474, %rd11460;
	shr.u64 	%rd11475, %rd11470, 32;
	shr.u64 	%rd11476, %rd13123, 32;
	add.s64 	%rd11477, %rd11476, %rd11475;
	and.b64  	%rd11478, %rd11434, 4294967295;
	mul.lo.s64 	%rd11479, %rd11478, 977;
	and.b64  	%rd11480, %rd11315, 4294967295;
	and.b64  	%rd11481, %rd11479, 4294967295;
	add.s64 	%rd11482, %rd11477, %rd11480;
	add.s64 	%rd11483, %rd11482, %rd11481;
	add.s64 	%rd13124, %rd11483, %rd11469;
	shr.u64 	%rd11484, %rd11479, 32;
	shr.u64 	%rd11485, %rd13124, 32;
	add.s64 	%rd11486, %rd11485, %rd11484;
	and.b64  	%rd11487, %rd11438, 4294967295;
	mul.lo.s64 	%rd11488, %rd11487, 977;
	and.b64  	%rd11489, %rd11349, 4294967295;
	and.b64  	%rd11490, %rd11488, 4294967295;
	add.s64 	%rd11491, %rd11486, %rd11489;
	add.s64 	%rd11492, %rd11491, %rd11490;
	add.s64 	%rd13125, %rd11492, %rd11478;
	shr.u64 	%rd11493, %rd11488, 32;
	shr.u64 	%rd11494, %rd13125, 32;
	add.s64 	%rd11495, %rd11494, %rd11493;
	and.b64  	%rd11496, %rd11442, 4294967295;
	mul.lo.s64 	%rd11497, %rd11496, 977;
	and.b64  	%rd11498, %rd11382, 4294967295;
	and.b64  	%rd11499, %rd11497, 4294967295;
	add.s64 	%rd11500, %rd11495, %rd11498;
	add.s64 	%rd11501, %rd11500, %rd11499;
	add.s64 	%rd13126, %rd11501, %rd11487;
	shr.u64 	%rd11502, %rd11497, 32;
	shr.u64 	%rd11503, %rd13126, 32;
	add.s64 	%rd11504, %rd11503, %rd11502;
	mul.lo.s64 	%rd11505, %rd11443, 977;
	and.b64  	%rd11506, %rd11414, 4294967295;
	and.b64  	%rd11507, %rd11505, 4294967295;
	add.s64 	%rd11508, %rd11504, %rd11506;
	add.s64 	%rd11509, %rd11508, %rd11507;
	add.s64 	%rd13127, %rd11509, %rd11496;
	shr.u64 	%rd11510, %rd11505, 32;
	shr.u64 	%rd11511, %rd13127, 32;
	cvt.u32.u64 	%r4851, %rd11511;
	cvt.u32.u64 	%r4852, %rd11510;
	add.s32 	%r4853, %r4851, %r4852;
	add.s32 	%r1929, %r4853, %r4850;
	setp.eq.s32 	%p1798, %r1929, 0;
	mov.pred 	%p2183, 0;
	@%p1798 bra 	$L__BB0_1451;
	cvt.u64.u32 	%rd11512, %r1929;
	mul.wide.u32 	%rd11513, %r1929, 977;
	shr.u64 	%rd11514, %rd11513, 32;
	and.b64  	%rd11515, %rd13120, 4294967295;
	and.b64  	%rd11516, %rd11513, 4294967295;
	add.s64 	%rd13120, %rd11516, %rd11515;
	shr.u64 	%rd11517, %rd13120, 32;
	and.b64  	%rd11518, %rd13121, 4294967295;
	add.s64 	%rd11519, %rd11514, %rd11518;
	add.s64 	%rd11520, %rd11519, %rd11512;
	add.s64 	%rd13121, %rd11520, %rd11517;
	setp.lt.u64 	%p1800, %rd13121, 4294967296;
	@%p1800 bra 	$L__BB0_1451;
	shr.u64 	%rd11521, %rd13121, 32;
	and.b64  	%rd11522, %rd13122, 4294967295;
	add.s64 	%rd13122, %rd11521, %rd11522;
	setp.lt.u64 	%p1802, %rd13122, 4294967296;
	@%p1802 bra 	$L__BB0_1451;
	shr.u64 	%rd11523, %rd13122, 32;
	and.b64  	%rd11524, %rd13123, 4294967295;
	add.s64 	%rd13123, %rd11523, %rd11524;
	setp.lt.u64 	%p1804, %rd13123, 4294967296;
	@%p1804 bra 	$L__BB0_1451;
	shr.u64 	%rd11526, %rd13123, 32;
	and.b64  	%rd11527, %rd13124, 4294967295;
	add.s64 	%rd13124, %rd11526, %rd11527;
	setp.lt.u64 	%p1806, %rd13124, 4294967296;
	mov.b64 	%rd13123, 4294967296;
	@%p1806 bra 	$L__BB0_1451;
	shr.u64 	%rd11529, %rd13124, 32;
	and.b64  	%rd11530, %rd13125, 4294967295;
	add.s64 	%rd13125, %rd11529, %rd11530;
	setp.lt.u64 	%p1808, %rd13125, 4294967296;
	mov.b64 	%rd13123, 4294967296;
	mov.u64 	%rd13124, %rd13123;
	@%p1808 bra 	$L__BB0_1451;
	shr.u64 	%rd11532, %rd13125, 32;
	and.b64  	%rd11533, %rd13126, 4294967295;
	add.s64 	%rd13126, %rd11532, %rd11533;
	setp.lt.u64 	%p1810, %rd13126, 4294967296;
	mov.b64 	%rd13123, 4294967296;
	mov.u64 	%rd13125, %rd13123;
	@%p1810 bra 	$L__BB0_1451;
	shr.u64 	%rd11535, %rd13126, 32;
	and.b64  	%rd11536, %rd13127, 4294967295;
	add.s64 	%rd11537, %rd11535, %rd11536;
	setp.gt.u64 	%p2183, %rd11537, 4294967295;
	min.u64 	%rd13127, %rd11537, 4294967296;
	mov.b64 	%rd13123, 4294967296;
	mov.u64 	%rd13124, %rd13123;
	mov.u64 	%rd13126, %rd13123;
$L__BB0_1451:
	ld.const.u32 	%r1931, [const_p+4];
	ld.const.u32 	%r1932, [const_p+24];
	ld.const.u32 	%r1933, [const_p+20];
	ld.const.u32 	%r1934, [const_p+16];
	ld.const.u32 	%r1935, [const_p+12];
	ld.const.u32 	%r1936, [const_p];
	cvt.u32.u64 	%r6144, %rd13127;
	cvt.u32.u64 	%r6143, %rd13126;
	cvt.u32.u64 	%r6142, %rd13125;
	cvt.u32.u64 	%r6141, %rd13124;
	cvt.u32.u64 	%r6140, %rd13123;
	cvt.u32.u64 	%r6139, %rd13122;
	cvt.u32.u64 	%r6138, %rd13121;
	cvt.u32.u64 	%r6137, %rd13120;
	ld.const.u32 	%r4854, [const_p+28];
	setp.lt.u32 	%p1811, %r4854, %r6144;
	or.pred  	%p1812, %p2183, %p1811;
	@%p1812 bra 	$L__BB0_1465;
	setp.gt.u32 	%p1813, %r4854, %r6144;
	@%p1813 bra 	$L__BB0_1466;
	setp.lt.u32 	%p1814, %r1932, %r6143;
	@%p1814 bra 	$L__BB0_1465;
	setp.gt.u32 	%p1815, %r1932, %r6143;
	@%p1815 bra 	$L__BB0_1466;
	setp.lt.u32 	%p1816, %r1933, %r6142;
	@%p1816 bra 	$L__BB0_1465;
	setp.gt.u32 	%p1817, %r1933, %r6142;
	@%p1817 bra 	$L__BB0_1466;
	setp.lt.u32 	%p1818, %r1934, %r6141;
	@%p1818 bra 	$L__BB0_1465;
	setp.gt.u32 	%p1819, %r1934, %r6141;
	@%p1819 bra 	$L__BB0_1466;
	setp.lt.u32 	%p1820, %r1935, %r6140;
	@%p1820 bra 	$L__BB0_1465;
	setp.gt.u32 	%p1821, %r1935, %r6140;
	@%p1821 bra 	$L__BB0_1466;
	setp.lt.u32 	%p1822, %r1704, %r6139;
	@%p1822 bra 	$L__BB0_1465;
	setp.gt.u32 	%p1823, %r1704, %r6139;
	@%p1823 bra 	$L__BB0_1466;
	setp.lt.u32 	%p1824, %r1931, %r6138;
	@%p1824 bra 	$L__BB0_1465;
	setp.gt.u32 	%p1825, %r1931, %r6138;
	setp.gt.u32 	%p1826, %r1936, %r6137;
	or.pred  	%p1827, %p1825, %p1826;
	@%p1827 bra 	$L__BB0_1466;
$L__BB0_1465:
	// begin inline asm
	sub.cc.u32 %r6137, %r6137, %r1936;
	subc.cc.u32 %r6138, %r6138, %r1931;
	subc.cc.u32 %r6139, %r6139, %r1704;
	subc.cc.u32 %r6140, %r6140, %r1935;
	subc.cc.u32 %r6141, %r6141, %r1934;
	subc.cc.u32 %r6142, %r6142, %r1933;
	subc.cc.u32 %r6143, %r6143, %r1932;
	subc.u32 %r6144, %r6144, %r4854;
	
	// end inline asm
$L__BB0_1466:
	setp.gt.u32 	%p1828, %r6144, %r4854;
	@%p1828 bra 	$L__BB0_1479;
	bra.uni 	$L__BB0_1480;
$L__BB0_1467:
	setp.gt.u32 	%p1830, %r6143, %r1932;
	@%p1830 bra 	$L__BB0_1479;
	setp.lt.u32 	%p1831, %r6143, %r1932;
	@%p1831 bra 	$L__BB0_1481;
	setp.gt.u32 	%p1832, %r6142, %r1933;
	@%p1832 bra 	$L__BB0_1479;
	setp.lt.u32 	%p1833, %r6142, %r1933;
	@%p1833 bra 	$L__BB0_1481;
	setp.gt.u32 	%p1834, %r6141, %r1934;
	@%p1834 bra 	$L__BB0_1479;
	setp.lt.u32 	%p1835, %r6141, %r1934;
	@%p1835 bra 	$L__BB0_1481;
	setp.gt.u32 	%p1836, %r6140, %r1935;
	@%p1836 bra 	$L__BB0_1479;
	setp.lt.u32 	%p1837, %r6140, %r1935;
	@%p1837 bra 	$L__BB0_1481;
	setp.gt.u32 	%p1838, %r6139, %r1704;
	@%p1838 bra 	$L__BB0_1479;
	setp.lt.u32 	%p1839, %r6139, %r1704;
	@%p1839 bra 	$L__BB0_1481;
	setp.gt.u32 	%p1840, %r6138, %r1931;
	@%p1840 bra 	$L__BB0_1479;
	setp.lt.u32 	%p1841, %r6138, %r1931;
	setp.lt.u32 	%p1842, %r6137, %r1936;
	or.pred  	%p1843, %p1841, %p1842;
	@%p1843 bra 	$L__BB0_1481;
$L__BB0_1479:
	// begin inline asm
	sub.cc.u32 %r6137, %r6137, %r1936;
	subc.cc.u32 %r6138, %r6138, %r1931;
	subc.cc.u32 %r6139, %r6139, %r1704;
	subc.cc.u32 %r6140, %r6140, %r1935;
	subc.cc.u32 %r6141, %r6141, %r1934;
	subc.cc.u32 %r6142, %r6142, %r1933;
	subc.cc.u32 %r6143, %r6143, %r1932;
	subc.u32 %r6144, %r6144, %r4854;
	
	// end inline asm
	bra.uni 	$L__BB0_1481;
$L__BB0_1480:
	setp.lt.u32 	%p1829, %r6144, %r4854;
	@%p1829 bra 	$L__BB0_1481;
	bra.uni 	$L__BB0_1467;
$L__BB0_1481:
	mul.wide.u32 	%rd11539, %r6137, 3;
	shr.u64 	%rd11540, %rd11539, 32;
	mul.wide.u32 	%rd11541, %r6138, 3;
	add.s64 	%rd11542, %rd11541, %rd11540;
	shr.u64 	%rd11543, %rd11542, 32;
	mul.wide.u32 	%rd11544, %r6139, 3;
	add.s64 	%rd11545, %rd11544, %rd11543;
	shr.u64 	%rd11546, %rd11545, 32;
	mul.wide.u32 	%rd11547, %r6140, 3;
	add.s64 	%rd11548, %rd11547, %rd11546;
	shr.u64 	%rd11549, %rd11548, 32;
	mul.wide.u32 	%rd11550, %r6141, 3;
	add.s64 	%rd11551, %rd11550, %rd11549;
	shr.u64 	%rd11552, %rd11551, 32;
	mul.wide.u32 	%rd11553, %r6142, 3;
	add.s64 	%rd11554, %rd11553, %rd11552;
	shr.u64 	%rd11555, %rd11554, 32;
	mul.wide.u32 	%rd11556, %r6143, 3;
	add.s64 	%rd11557, %rd11556, %rd11555;
	shr.u64 	%rd11558, %rd11557, 32;
	mul.wide.u32 	%rd11559, %r6144, 3;
	add.s64 	%rd11560, %rd11559, %rd11558;
	shr.u64 	%rd11561, %rd11560, 32;
	and.b64  	%rd11562, %rd11539, 4294967295;
	mad.lo.s64 	%rd13128, %rd11561, 977, %rd11562;
	shr.u64 	%rd11563, %rd13128, 32;
	and.b64  	%rd11564, %rd11542, 4294967295;
	add.s64 	%rd11565, %rd11563, %rd11564;
	add.s64 	%rd13129, %rd11565, %rd11561;
	shr.u64 	%rd11566, %rd13129, 32;
	and.b64  	%rd11567, %rd11545, 4294967295;
	add.s64 	%rd13130, %rd11566, %rd11567;
	shr.u64 	%rd11568, %rd13130, 32;
	and.b64  	%rd11569, %rd11548, 4294967295;
	add.s64 	%rd13131, %rd11568, %rd11569;
	shr.u64 	%rd11570, %rd13131, 32;
	and.b64  	%rd11571, %rd11551, 4294967295;
	add.s64 	%rd13132, %rd11570, %rd11571;
	shr.u64 	%rd11572, %rd13132, 32;
	and.b64  	%rd11573, %rd11554, 4294967295;
	add.s64 	%rd13133, %rd11572, %rd11573;
	shr.u64 	%rd11574, %rd13133, 32;
	and.b64  	%rd11575, %rd11557, 4294967295;
	add.s64 	%rd13134, %rd11574, %rd11575;
	shr.u64 	%rd11576, %rd13134, 32;
	and.b64  	%rd11577, %rd11560, 4294967295;
	add.s64 	%rd13135, %rd11576, %rd11577;
	shr.u64 	%rd858, %rd13135, 32;
	{ .reg .b32 tmp; mov.b64 {tmp, %r6145}, %rd13135; }
	setp.lt.u64 	%p1844, %rd13135, 4294967296;
	@%p1844 bra 	$L__BB0_1488;
	and.b64  	%rd11579, %rd13128, 4294967295;
	mad.lo.s64 	%rd13128, %rd858, 977, %rd11579;
	shr.u64 	%rd11580, %rd13128, 32;
	and.b64  	%rd11581, %rd13129, 4294967295;
	add.s64 	%rd11582, %rd11581, %rd858;
	add.s64 	%rd13129, %rd11582, %rd11580;
	setp.lt.u64 	%p1845, %rd13129, 4294967296;
	mov.b32 	%r6145, 0;
	mov.b64 	%rd13135, 4294967296;
	@%p1845 bra 	$L__BB0_1488;
	shr.u64 	%rd11584, %rd13129, 32;
	and.b64  	%rd11585, %rd13130, 4294967295;
	add.s64 	%rd13130, %rd11584, %rd11585;
	setp.lt.u64 	%p1846, %rd13130, 4294967296;
	@%p1846 bra 	$L__BB0_1488;
	shr.u64 	%rd11587, %rd13130, 32;
	and.b64  	%rd11588, %rd13131, 4294967295;
	add.s64 	%rd13131, %rd11587, %rd11588;
	setp.lt.u64 	%p1847, %rd13131, 4294967296;
	mov.b64 	%rd13130, 4294967296;
	mov.u64 	%rd13135, %rd13130;
	@%p1847 bra 	$L__BB0_1488;
	shr.u64 	%rd11590, %rd13131, 32;
	and.b64  	%rd11591, %rd13132, 4294967295;
	add.s64 	%rd13132, %rd11590, %rd11591;
	setp.lt.u64 	%p1848, %rd13132, 4294967296;
	mov.b64 	%rd13130, 4294967296;
	mov.u64 	%rd13131, %rd13130;
	@%p1848 bra 	$L__BB0_1488;
	shr.u64 	%rd11593, %rd13132, 32;
	and.b64  	%rd11594, %rd13133, 4294967295;
	add.s64 	%rd13133, %rd11593, %rd11594;
	setp.lt.u64 	%p1849, %rd13133, 4294967296;
	mov.b64 	%rd13130, 4294967296;
	mov.u64 	%rd13132, %rd13130;
	mov.u64 	%rd13135, %rd13130;
	@%p1849 bra 	$L__BB0_1488;
	shr.u64 	%rd11596, %rd13133, 32;
	and.b64  	%rd11597, %rd13134, 4294967295;
	add.s64 	%rd11598, %rd11596, %rd11597;
	setp.gt.u64 	%p1850, %rd11598, 4294967295;
	selp.b64 	%rd13134, 4294967296, %rd11598, %p1850;
	selp.b64 	%rd13135, 1, 4294967296, %p1850;
	mov.b64 	%rd13130, 4294967296;
	mov.u64 	%rd13131, %rd13130;
	mov.u64 	%rd13133, %rd13130;
$L__BB0_1488:
	cvt.u32.u64 	%r6161, %rd13135;
	cvt.u32.u64 	%r6160, %rd13134;
	cvt.u32.u64 	%r6159, %rd13133;
	cvt.u32.u64 	%r6158, %rd13132;
	cvt.u32.u64 	%r6157, %rd13131;
	cvt.u32.u64 	%r6156, %rd13130;
	cvt.u32.u64 	%r6155, %rd13129;
	cvt.u32.u64 	%r6154, %rd13128;
	setp.ne.s32 	%p1851, %r6145, 0;
	setp.lt.u32 	%p1852, %r4854, %r6161;
	or.pred  	%p1853, %p1851, %p1852;
	@%p1853 bra 	$L__BB0_1502;
	setp.gt.u32 	%p1854, %r4854, %r6161;
	@%p1854 bra 	$L__BB0_1503;
	setp.lt.u32 	%p1855, %r1932, %r6160;
	@%p1855 bra 	$L__BB0_1502;
	setp.gt.u32 	%p1856, %r1932, %r6160;
	@%p1856 bra 	$L__BB0_1503;
	setp.lt.u32 	%p1857, %r1933, %r6159;
	@%p1857 bra 	$L__BB0_1502;
	setp.gt.u32 	%p1858, %r1933, %r6159;
	@%p1858 bra 	$L__BB0_1503;
	setp.lt.u32 	%p1859, %r1934, %r6158;
	@%p1859 bra 	$L__BB0_1502;
	setp.gt.u32 	%p1860, %r1934, %r6158;
	@%p1860 bra 	$L__BB0_1503;
	setp.lt.u32 	%p1861, %r1935, %r6157;
	@%p1861 bra 	$L__BB0_1502;
	setp.gt.u32 	%p1862, %r1935, %r6157;
	@%p1862 bra 	$L__BB0_1503;
	setp.lt.u32 	%p1863, %r1704, %r6156;
	@%p1863 bra 	$L__BB0_1502;
	setp.gt.u32 	%p1864, %r1704, %r6156;
	@%p1864 bra 	$L__BB0_1503;
	setp.lt.u32 	%p1865, %r1931, %r6155;
	@%p1865 bra 	$L__BB0_1502;
	setp.gt.u32 	%p1866, %r1931, %r6155;
	setp.gt.u32 	%p1867, %r1936, %r6154;
	or.pred  	%p1868, %p1866, %p1867;
	@%p1868 bra 	$L__BB0_1503;
$L__BB0_1502:
	// begin inline asm
	sub.cc.u32 %r6154, %r6154, %r1936;
	subc.cc.u32 %r6155, %r6155, %r1931;
	subc.cc.u32 %r6156, %r6156, %r1704;
	subc.cc.u32 %r6157, %r6157, %r1935;
	subc.cc.u32 %r6158, %r6158, %r1934;
	subc.cc.u32 %r6159, %r6159, %r1933;
	subc.cc.u32 %r6160, %r6160, %r1932;
	subc.u32 %r6161, %r6161, %r4854;
	
	// end inline asm
$L__BB0_1503:
	setp.gt.u32 	%p1869, %r6161, %r4854;
	@%p1869 bra 	$L__BB0_1516;
	bra.uni 	$L__BB0_1517;
$L__BB0_1504:
	setp.gt.u32 	%p1871, %r6160, %r1932;
	@%p1871 bra 	$L__BB0_1516;
	setp.lt.u32 	%p1872, %r6160, %r1932;
	@%p1872 bra 	$L__BB0_1518;
	setp.gt.u32 	%p1873, %r6159, %r1933;
	@%p1873 bra 	$L__BB0_1516;
	setp.lt.u32 	%p1874, %r6159, %r1933;
	@%p1874 bra 	$L__BB0_1518;
	setp.gt.u32 	%p1875, %r6158, %r1934;
	@%p1875 bra 	$L__BB0_1516;
	setp.lt.u32 	%p1876, %r6158, %r1934;
	@%p1876 bra 	$L__BB0_1518;
	setp.gt.u32 	%p1877, %r6157, %r1935;
	@%p1877 bra 	$L__BB0_1516;
	setp.lt.u32 	%p1878, %r6157, %r1935;
	@%p1878 bra 	$L__BB0_1518;
	setp.gt.u32 	%p1879, %r6156, %r1704;
	@%p1879 bra 	$L__BB0_1516;
	setp.lt.u32 	%p1880, %r6156, %r1704;
	@%p1880 bra 	$L__BB0_1518;
	setp.gt.u32 	%p1881, %r6155, %r1931;
	@%p1881 bra 	$L__BB0_1516;
	setp.lt.u32 	%p1882, %r6155, %r1931;
	setp.lt.u32 	%p1883, %r6154, %r1936;
	or.pred  	%p1884, %p1882, %p1883;
	@%p1884 bra 	$L__BB0_1518;
$L__BB0_1516:
	// begin inline asm
	sub.cc.u32 %r6154, %r6154, %r1936;
	subc.cc.u32 %r6155, %r6155, %r1931;
	subc.cc.u32 %r6156, %r6156, %r1704;
	subc.cc.u32 %r6157, %r6157, %r1935;
	subc.cc.u32 %r6158, %r6158, %r1934;
	subc.cc.u32 %r6159, %r6159, %r1933;
	subc.cc.u32 %r6160, %r6160, %r1932;
	subc.u32 %r6161, %r6161, %r4854;
	
	// end inline asm
	bra.uni 	$L__BB0_1518;
$L__BB0_1517:
	setp.lt.u32 	%p1870, %r6161, %r4854;
	@%p1870 bra 	$L__BB0_1518;
	bra.uni 	$L__BB0_1504;
$L__BB0_1518:
	mul.wide.u32 	%rd11600, %r6154, %r6154;
	shr.u64 	%rd11601, %rd11600, 32;
	mul.wide.u32 	%rd11602, %r6155, %r6154;
	add.s64 	%rd11603, %rd11601, %rd11602;
	shr.u64 	%rd11604, %rd11603, 32;
	mul.wide.u32 	%rd11605, %r6156, %r6154;
	add.s64 	%rd11606, %rd11604, %rd11605;
	shr.u64 	%rd11607, %rd11606, 32;
	mul.wide.u32 	%rd11608, %r6157, %r6154;
	add.s64 	%rd11609, %rd11607, %rd11608;
	shr.u64 	%rd11610, %rd11609, 32;
	mul.wide.u32 	%rd11611, %r6158, %r6154;
	add.s64 	%rd11612, %rd11610, %rd11611;
	shr.u64 	%rd11613, %rd11612, 32;
	mul.wide.u32 	%rd11614, %r6159, %r6154;
	add.s64 	%rd11615, %rd11613, %rd11614;
	shr.u64 	%rd11616, %rd11615, 32;
	mul.wide.u32 	%rd11617, %r6160, %r6154;
	add.s64 	%rd11618, %rd11616, %rd11617;
	shr.u64 	%rd11619, %rd11618, 32;
	mul.wide.u32 	%rd11620, %r6161, %r6154;
	add.s64 	%rd11621, %rd11619, %rd11620;
	shr.u64 	%rd11622, %rd11621, 32;
	and.b64  	%rd11623, %rd11603, 4294967295;
	add.s64 	%rd11624, %rd11602, %rd11623;
	shr.u64 	%rd11625, %rd11624, 32;
	and.b64  	%rd11626, %rd11606, 4294967295;
	mul.wide.u32 	%rd11627, %r6155, %r6155;
	add.s64 	%rd11628, %rd11625, %rd11626;
	add.s64 	%rd11629, %rd11628, %rd11627;
	shr.u64 	%rd11630, %rd11629, 32;
	and.b64  	%rd11631, %rd11609, 4294967295;
	mul.wide.u32 	%rd11632, %r6156, %r6155;
	add.s64 	%rd11633, %rd11630, %rd11631;
	add.s64 	%rd11634, %rd11633, %rd11632;
	shr.u64 	%rd11635, %rd11634, 32;
	and.b64  	%rd11636, %rd11612, 4294967295;
	mul.wide.u32 	%rd11637, %r6157, %r6155;
	add.s64 	%rd11638, %rd11635, %rd11636;
	add.s64 	%rd11639, %rd11638, %rd11637;
	shr.u64 	%rd11640, %rd11639, 32;
	and.b64  	%rd11641, %rd11615, 4294967295;
	mul.wide.u32 	%rd11642, %r6158, %r6155;
	add.s64 	%rd11643, %rd11640, %rd11641;
	add.s64 	%rd11644, %rd11643, %rd11642;
	shr.u64 	%rd11645, %rd11644, 32;
	and.b64  	%rd11646, %rd11618, 4294967295;
	mul.wide.u32 	%rd11647, %r6159, %r6155;
	add.s64 	%rd11648, %rd11645, %rd11646;
	add.s64 	%rd11649, %rd11648, %rd11647;
	shr.u64 	%rd11650, %rd11649, 32;
	and.b64  	%rd11651, %rd11621, 4294967295;
	mul.wide.u32 	%rd11652, %r6160, %r6155;
	add.s64 	%rd11653, %rd11650, %rd11651;
	add.s64 	%rd11654, %rd11653, %rd11652;
	shr.u64 	%rd11655, %rd11654, 32;
	mul.wide.u32 	%rd11656, %r6161, %r6155;
	add.s64 	%rd11657, %rd11655, %rd11622;
	add.s64 	%rd11658, %rd11657, %rd11656;
	shr.u64 	%rd11659, %rd11658, 32;
	and.b64  	%rd11660, %rd11629, 4294967295;
	add.s64 	%rd11661, %rd11605, %rd11660;
	shr.u64 	%rd11662, %rd11661, 32;
	and.b64  	%rd11663, %rd11634, 4294967295;
	add.s64 	%rd11664, %rd11662, %rd11663;
	add.s64 	%rd11665, %rd11664, %rd11632;
	shr.u64 	%rd11666, %rd11665, 32;
	and.b64  	%rd11667, %rd11639, 4294967295;
	mul.wide.u32 	%rd11668, %r6156, %r6156;
	add.s64 	%rd11669, %rd11666, %rd11667;
	add.s64 	%rd11670, %rd11669, %rd11668;
	shr.u64 	%rd11671, %rd11670, 32;
	and.b64  	%rd11672, %rd11644, 4294967295;
	mul.wide.u32 	%rd11673, %r6157, %r6156;
	add.s64 	%rd11674, %rd11671, %rd11672;
	add.s64 	%rd11675, %rd11674, %rd11673;
	shr.u64 	%rd11676, %rd11675, 32;
	and.b64  	%rd11677, %rd11649, 4294967295;
	mul.wide.u32 	%rd11678, %r6158, %r6156;
	add.s64 	%rd11679, %rd11676, %rd11677;
	add.s64 	%rd11680, %rd11679, %rd11678;
	shr.u64 	%rd11681, %rd11680, 32;
	and.b64  	%rd11682, %rd11654, 4294967295;
	mul.wide.u32 	%rd11683, %r6159, %r6156;
	add.s64 	%rd11684, %rd11681, %rd11682;
	add.s64 	%rd11685, %rd11684, %rd11683;
	shr.u64 	%rd11686, %rd11685, 32;
	and.b64  	%rd11687, %rd11658, 4294967295;
	mul.wide.u32 	%rd11688, %r6160, %r6156;
	add.s64 	%rd11689, %rd11686, %rd11687;
	add.s64 	%rd11690, %rd11689, %rd11688;
	shr.u64 	%rd11691, %rd11690, 32;
	mul.wide.u32 	%rd11692, %r6161, %r6156;
	add.s64 	%rd11693, %rd11691, %rd11659;
	add.s64 	%rd11694, %rd11693, %rd11692;
	shr.u64 	%rd11695, %rd11694, 32;
	and.b64  	%rd11696, %rd11665, 4294967295;
	add.s64 	%rd11697, %rd11608, %rd11696;
	shr.u64 	%rd11698, %rd11697, 32;
	and.b64  	%rd11699, %rd11670, 4294967295;
	add.s64 	%rd11700, %rd11698, %rd11699;
	add.s64 	%rd11701, %rd11700, %rd11637;
	shr.u64 	%rd11702, %rd11701, 32;
	and.b64  	%rd11703, %rd11675, 4294967295;
	add.s64 	%rd11704, %rd11702, %rd11703;
	add.s64 	%rd11705, %rd11704, %rd11673;
	shr.u64 	%rd11706, %rd11705, 32;
	and.b64  	%rd11707, %rd11680, 4294967295;
	mul.wide.u32 	%rd11708, %r6157, %r6157;
	add.s64 	%rd11709, %rd11706, %rd11707;
	add.s64 	%rd11710, %rd11709, %rd11708;
	shr.u64 	%rd11711, %rd11710, 32;
	and.b64  	%rd11712, %rd11685, 4294967295;
	mul.wide.u32 	%rd11713, %r6158, %r6157;
	add.s64 	%rd11714, %rd11711, %rd11712;
	add.s64 	%rd11715, %rd11714, %rd11713;
	shr.u64 	%rd11716, %rd11715, 32;
	and.b64  	%rd11717, %rd11690, 4294967295;
	mul.wide.u32 	%rd11718, %r6159, %r6157;
	add.s64 	%rd11719, %rd11716, %rd11717;
	add.s64 	%rd11720, %rd11719, %rd11718;
	shr.u64 	%rd11721, %rd11720, 32;
	and.b64  	%rd11722, %rd11694, 4294967295;
	mul.wide.u32 	%rd11723, %r6160, %r6157;
	add.s64 	%rd11724, %rd11721, %rd11722;
	add.s64 	%rd11725, %rd11724, %rd11723;
	shr.u64 	%rd11726, %rd11725, 32;
	mul.wide.u32 	%rd11727, %r6161, %r6157;
	add.s64 	%rd11728, %rd11726, %rd11695;
	add.s64 	%rd11729, %rd11728, %rd11727;
	shr.u64 	%rd11730, %rd11729, 32;
	and.b64  	%rd11731, %rd11701, 4294967295;
	add.s64 	%rd11732, %rd11611, %rd11731;
	shr.u64 	%rd11733, %rd11732, 32;
	and.b64  	%rd11734, %rd11705, 4294967295;
	add.s64 	%rd11735, %rd11733, %rd11734;
	add.s64 	%rd11736, %rd11735, %rd11642;
	shr.u64 	%rd11737, %rd11736, 32;
	and.b64  	%rd11738, %rd11710, 4294967295;
	add.s64 	%rd11739, %rd11737, %rd11738;
	add.s64 	%rd11740, %rd11739, %rd11678;
	shr.u64 	%rd11741, %rd11740, 32;
	and.b64  	%rd11742, %rd11715, 4294967295;
	add.s64 	%rd11743, %rd11741, %rd11742;
	add.s64 	%rd11744, %rd11743, %rd11713;
	shr.u64 	%rd11745, %rd11744, 32;
	and.b64  	%rd11746, %rd11720, 4294967295;
	mul.wide.u32 	%rd11747, %r6158, %r6158;
	add.s64 	%rd11748, %rd11745, %rd11746;
	add.s64 	%rd11749, %rd11748, %rd11747;
	shr.u64 	%rd11750, %rd11749, 32;
	and.b64  	%rd11751, %rd11725, 4294967295;
	mul.wide.u32 	%rd11752, %r6159, %r6158;
	add.s64 	%rd11753, %rd11750, %rd11751;
	add.s64 	%rd11754, %rd11753, %rd11752;
	shr.u64 	%rd11755, %rd11754, 32;
	and.b64  	%rd11756, %rd11729, 4294967295;
	mul.wide.u32 	%rd11757, %r6160, %r6158;
	add.s64 	%rd11758, %rd11755, %rd11756;
	add.s64 	%rd11759, %rd11758, %rd11757;
	shr.u64 	%rd11760, %rd11759, 32;
	mul.wide.u32 	%rd11761, %r6161, %r6158;
	add.s64 	%rd11762, %rd11760, %rd11730;
	add.s64 	%rd11763, %rd11762, %rd11761;
	shr.u64 	%rd11764, %rd11763, 32;
	and.b64  	%rd11765, %rd11736, 4294967295;
	add.s64 	%rd11766, %rd11614, %rd11765;
	shr.u64 	%rd11767, %rd11766, 32;
	and.b64  	%rd11768, %rd11740, 4294967295;
	add.s64 	%rd11769, %rd11767, %rd11768;
	add.s64 	%rd11770, %rd11769, %rd11647;
	shr.u64 	%rd11771, %rd11770, 32;
	and.b64  	%rd11772, %rd11744, 4294967295;
	add.s64 	%rd11773, %rd11771, %rd11772;
	add.s64 	%rd11774, %rd11773, %rd11683;
	shr.u64 	%rd11775, %rd11774, 32;
	and.b64  	%rd11776, %rd11749, 4294967295;
	add.s64 	%rd11777, %rd11775, %rd11776;
	add.s64 	%rd11778, %rd11777, %rd11718;
	shr.u64 	%rd11779, %rd11778, 32;
	and.b64  	%rd11780, %rd11754, 4294967295;
	add.s64 	%rd11781, %rd11779, %rd11780;
	add.s64 	%rd11782, %rd11781, %rd11752;
	shr.u64 	%rd11783, %rd11782, 32;
	and.b64  	%rd11784, %rd11759, 4294967295;
	mul.wide.u32 	%rd11785, %r6159, %r6159;
	add.s64 	%rd11786, %rd11783, %rd11784;
	add.s64 	%rd11787, %rd11786, %rd11785;
	shr.u64 	%rd11788, %rd11787, 32;
	and.b64  	%rd11789, %rd11763, 4294967295;
	mul.wide.u32 	%rd11790, %r6160, %r6159;
	add.s64 	%rd11791, %rd11788, %rd11789;
	add.s64 	%rd11792, %rd11791, %rd11790;
	shr.u64 	%rd11793, %rd11792, 32;
	mul.wide.u32 	%rd11794, %r6161, %r6159;
	add.s64 	%rd11795, %rd11793, %rd11764;
	add.s64 	%rd11796, %rd11795, %rd11794;
	shr.u64 	%rd11797, %rd11796, 32;
	and.b64  	%rd11798, %rd11770, 4294967295;
	add.s64 	%rd11799, %rd11617, %rd11798;
	shr.u64 	%rd11800, %rd11799, 32;
	and.b64  	%rd11801, %rd11774, 4294967295;
	add.s64 	%rd11802, %rd11800, %rd11801;
	add.s64 	%rd11803, %rd11802, %rd11652;
	shr.u64 	%rd11804, %rd11803, 32;
	and.b64  	%rd11805, %rd11778, 4294967295;
	add.s64 	%rd11806, %rd11804, %rd11805;
	add.s64 	%rd11807, %rd11806, %rd11688;
	shr.u64 	%rd11808, %rd11807, 32;
	and.b64  	%rd11809, %rd11782, 4294967295;
	add.s64 	%rd11810, %rd11808, %rd11809;
	add.s64 	%rd11811, %rd11810, %rd11723;
	shr.u64 	%rd11812, %rd11811, 32;
	and.b64  	%rd11813, %rd11787, 4294967295;
	add.s64 	%rd11814, %rd11812, %rd11813;
	add.s64 	%rd11815, %rd11814, %rd11757;
	shr.u64 	%rd11816, %rd11815, 32;
	and.b64  	%rd11817, %rd11792, 4294967295;
	add.s64 	%rd11818, %rd11816, %rd11817;
	add.s64 	%rd11819, %rd11818, %rd11790;
	shr.u64 	%rd11820, %rd11819, 32;
	and.b64  	%rd11821, %rd11796, 4294967295;
	mul.wide.u32 	%rd11822, %r6160, %r6160;
	add.s64 	%rd11823, %rd11820, %rd11821;
	add.s64 	%rd11824, %rd11823, %rd11822;
	shr.u64 	%rd11825, %rd11824, 32;
	mul.wide.u32 	%rd11826, %r6161, %r6160;
	add.s64 	%rd11827, %rd11825, %rd11797;
	add.s64 	%rd11828, %rd11827, %rd11826;
	shr.u64 	%rd11829, %rd11828, 32;
	and.b64  	%rd11830, %rd11803, 4294967295;
	add.s64 	%rd11831, %rd11620, %rd11830;
	shr.u64 	%rd11832, %rd11831, 32;
	and.b64  	%rd11833, %rd11807, 4294967295;
	add.s64 	%rd11834, %rd11832, %rd11833;
	add.s64 	%rd11835, %rd11834, %rd11656;
	shr.u64 	%rd11836, %rd11835, 32;
	and.b64  	%rd11837, %rd11811, 4294967295;
	add.s64 	%rd11838, %rd11836, %rd11837;
	add.s64 	%rd11839, %rd11838, %rd11692;
	shr.u64 	%rd11840, %rd11839, 32;
	and.b64  	%rd11841, %rd11815, 4294967295;
	add.s64 	%rd11842, %rd11840, %rd11841;
	add.s64 	%rd11843, %rd11842, %rd11727;
	shr.u64 	%rd11844, %rd11843, 32;
	and.b64  	%rd11845, %rd11819, 4294967295;
	add.s64 	%rd11846, %rd11844, %rd11845;
	add.s64 	%rd11847, %rd11846, %rd11761;
	shr.u64 	%rd11848, %rd11847, 32;
	and.b64  	%rd11849, %rd11824, 4294967295;
	add.s64 	%rd11850, %rd11848, %rd11849;
	add.s64 	%rd11851, %rd11850, %rd11794;
	shr.u64 	%rd11852, %rd11851, 32;
	and.b64  	%rd11853, %rd11828, 4294967295;
	add.s64 	%rd11854, %rd11852, %rd11853;
	add.s64 	%rd11855, %rd11854, %rd11826;
	shr.u64 	%rd11856, %rd11855, 32;
	mul.wide.u32 	%rd11857, %r6161, %r6161;
	add.s64 	%rd11858, %rd11856, %rd11829;
	add.s64 	%rd11859, %rd11858, %rd11857;
	shr.u64 	%rd11860, %rd11859, 32;
	{ .reg .b32 tmp; mov.b64 {tmp, %r4957}, %rd11859; }
	and.b64  	%rd11861, %rd11835, 4294967295;
	mul.lo.s64 	%rd11862, %rd11861, 977;
	and.b64  	%rd11863, %rd11600, 4294967293;
	and.b64  	%rd11864, %rd11862, 4294967295;
	add.s64 	%rd13136, %rd11864, %rd11863;
	shr.u64 	%rd11865, %rd11862, 32;
	shr.u64 	%rd11866, %rd13136, 32;
	add.s64 	%rd11867, %rd11866, %rd11865;
	and.b64  	%rd11868, %rd11839, 4294967295;
	mul.lo.s64 	%rd11869, %rd11868, 977;
	and.b64  	%rd11870, %rd11624, 4294967295;
	and.b64  	%rd11871, %rd11869, 4294967295;
	add.s64 	%rd11872, %rd11867, %rd11870;
	add.s64 	%rd11873, %rd11872, %rd11871;
	add.s64 	%rd13137, %rd11873, %rd11861;
	shr.u64 	%rd11874, %rd11869, 32;
	shr.u64 	%rd11875, %rd13137, 32;
	add.s64 	%rd11876, %rd11875, %rd11874;
	and.b64  	%rd11877, %rd11843, 4294967295;
	mul.lo.s64 	%rd11878, %rd11877, 977;
	and.b64  	%rd11879, %rd11661, 4294967295;
	and.b64  	%rd11880, %rd11878, 4294967295;
	add.s64 	%rd11881, %rd11876, %rd11879;
	add.s64 	%rd11882, %rd11881, %rd11880;
	add.s64 	%rd13138, %rd11882, %rd11868;
	shr.u64 	%rd11883, %rd11878, 32;
	shr.u64 	%rd11884, %rd13138, 32;
	add.s64 	%rd11885, %rd11884, %rd11883;
	and.b64  	%rd11886, %rd11847, 4294967295;
	mul.lo.s64 	%rd11887, %rd11886, 977;
	and.b64  	%rd11888, %rd11697, 4294967295;
	and.b64  	%rd11889, %rd11887, 4294967295;
	add.s64 	%rd11890, %rd11885, %rd11888;
	add.s64 	%rd11891, %rd11890, %rd11889;
	add.s64 	%rd13139, %rd11891, %rd11877;
	shr.u64 	%rd11892, %rd11887, 32;
	shr.u64 	%rd11893, %rd13139, 32;
	add.s64 	%rd11894, %rd11893, %rd11892;
	and.b64  	%rd11895, %rd11851, 4294967295;
	mul.lo.s64 	%rd11896, %rd11895, 977;
	and.b64  	%rd11897, %rd11732, 4294967295;
	and.b64  	%rd11898, %rd11896, 4294967295;
	add.s64 	%rd11899, %rd11894, %rd11897;
	add.s64 	%rd11900, %rd11899, %rd11898;
	add.s64 	%rd13140, %rd11900, %rd11886;
	shr.u64 	%rd11901, %rd11896, 32;
	shr.u64 	%rd11902, %rd13140, 32;
	add.s64 	%rd11903, %rd11902, %rd11901;
	and.b64  	%rd11904, %rd11855, 4294967295;
	mul.lo.s64 	%rd11905, %rd11904, 977;
	and.b64  	%rd11906, %rd11766, 4294967295;
	and.b64  	%rd11907, %rd11905, 4294967295;
	add.s64 	%rd11908, %rd11903, %rd11906;
	add.s64 	%rd11909, %rd11908, %rd11907;
	add.s64 	%rd13141, %rd11909, %rd11895;
	shr.u64 	%rd11910, %rd11905, 32;
	shr.u64 	%rd11911, %rd13141, 32;
	add.s64 	%rd11912, %rd11911, %rd11910;
	and.b64  	%rd11913, %rd11859, 4294967295;
	mul.lo.s64 	%rd11914, %rd11913, 977;
	and.b64  	%rd11915, %rd11799, 4294967295;
	and.b64  	%rd11916, %rd11914, 4294967295;
	add.s64 	%rd11917, %rd11912, %rd11915;
	add.s64 	%rd11918, %rd11917, %rd11916;
	add.s64 	%rd13142, %rd11918, %rd11904;
	shr.u64 	%rd11919, %rd11914, 32;
	shr.u64 	%rd11920, %rd13142, 32;
	add.s64 	%rd11921, %rd11920, %rd11919;
	mul.lo.s64 	%rd11922, %rd11860, 977;
	and.b64  	%rd11923, %rd11831, 4294967295;
	and.b64  	%rd11924, %rd11922, 4294967295;
	add.s64 	%rd11925, %rd11921, %rd11923;
	add.s64 	%rd11926, %rd11925, %rd11924;
	add.s64 	%rd13143, %rd11926, %rd11913;
	shr.u64 	%rd11927, %rd11922, 32;
	shr.u64 	%rd11928, %rd13143, 32;
	cvt.u32.u64 	%r4958, %rd11928;
	cvt.u32.u64 	%r4959, %rd11927;
	add.s32 	%r4960, %r4958, %r4959;
	add.s32 	%r2020, %r4960, %r4957;
	setp.eq.s32 	%p1886, %r2020, 0;
	mov.pred 	%p2184, 0;
	@%p1886 bra 	$L__BB0_1526;
	cvt.u64.u32 	%rd11929, %r2020;
	mul.wide.u32 	%rd11930, %r2020, 977;
	shr.u64 	%rd11931, %rd11930, 32;
	and.b64  	%rd11932, %rd13136, 4294967295;
	and.b64  	%rd11933, %rd11930, 4294967295;
	add.s64 	%rd13136, %rd11933, %rd11932;
	shr.u64 	%rd11934, %rd13136, 32;
	and.b64  	%rd11935, %rd13137, 4294967295;
	add.s64 	%rd11936, %rd11931, %rd11935;
	add.s64 	%rd11937, %rd11936, %rd11929;
	add.s64 	%rd13137, %rd11937, %rd11934;
	setp.lt.u64 	%p1888, %rd13137, 4294967296;
	@%p1888 bra 	$L__BB0_1526;
	shr.u64 	%rd11938, %rd13137, 32;
	and.b64  	%rd11939, %rd13138, 4294967295;
	add.s64 	%rd13138, %rd11938, %rd11939;
	setp.lt.u64 	%p1890, %rd13138, 4294967296;
	@%p1890 bra 	$L__BB0_1526;
	shr.u64 	%rd11940, %rd13138, 32;
	and.b64  	%rd11941, %rd13139, 4294967295;
	add.s64 	%rd13139, %rd11940, %rd11941;
	setp.lt.u64 	%p1892, %rd13139, 4294967296;
	@%p1892 bra 	$L__BB0_1526;
	shr.u64 	%rd11943, %rd13139, 32;
	and.b64  	%rd11944, %rd13140, 4294967295;
	add.s64 	%rd13140, %rd11943, %rd11944;
	setp.lt.u64 	%p1894, %rd13140, 4294967296;
	mov.b64 	%rd13139, 4294967296;
	@%p1894 bra 	$L__BB0_1526;
	shr.u64 	%rd11946, %rd13140, 32;
	and.b64  	%rd11947, %rd13141, 4294967295;
	add.s64 	%rd13141, %rd11946, %rd11947;
	setp.lt.u64 	%p1896, %rd13141, 4294967296;
	mov.b64 	%rd13139, 4294967296;
	mov.u64 	%rd13140, %rd13139;
	@%p1896 bra 	$L__BB0_1526;
	shr.u64 	%rd11949, %rd13141, 32;
	and.b64  	%rd11950, %rd13142, 4294967295;
	add.s64 	%rd13142, %rd11949, %rd11950;
	setp.lt.u64 	%p1898, %rd13142, 4294967296;
	mov.b64 	%rd13139, 4294967296;
	mov.u64 	%rd13141, %rd13139;
	@%p1898 bra 	$L__BB0_1526;
	shr.u64 	%rd11952, %rd13142, 32;
	and.b64  	%rd11953, %rd13143, 4294967295;
	add.s64 	%rd11954, %rd11952, %rd11953;
	setp.gt.u64 	%p2184, %rd11954, 4294967295;
	min.u64 	%rd13143, %rd11954, 4294967296;
	mov.b64 	%rd13139, 4294967296;
	mov.u64 	%rd13140, %rd13139;
	mov.u64 	%rd13142, %rd13139;
$L__BB0_1526:
	ld.const.u32 	%r2025, [const_p+16];
	ld.const.u32 	%r2026, [const_p+12];
	ld.const.u32 	%r2027, [const_p];
	cvt.u32.u64 	%r6177, %rd13143;
	cvt.u32.u64 	%r6176, %rd13142;
	cvt.u32.u64 	%r6175, %rd13141;
	cvt.u32.u64 	%r6174, %rd13140;
	cvt.u32.u64 	%r6173, %rd13139;
	cvt.u32.u64 	%r6172, %rd13138;
	cvt.u32.u64 	%r6171, %rd13137;
	cvt.u32.u64 	%r6170, %rd13136;
	ld.const.u32 	%r6022, [const_p+28];
	setp.lt.u32 	%p1899, %r6022, %r6177;
	or.pred  	%p1900, %p2184, %p1899;
	@%p1900 bra 	$L__BB0_1540;
	setp.gt.u32 	%p1901, %r6022, %r6177;
	@%p1901 bra 	$L__BB0_1541;
	setp.lt.u32 	%p1902, %r1932, %r6176;
	@%p1902 bra 	$L__BB0_1540;
	setp.gt.u32 	%p1903, %r1932, %r6176;
	@%p1903 bra 	$L__BB0_1541;
	setp.lt.u32 	%p1904, %r1933, %r6175;
	@%p1904 bra 	$L__BB0_1540;
	setp.gt.u32 	%p1905, %r1933, %r6175;
	@%p1905 bra 	$L__BB0_1541;
	setp.lt.u32 	%p1906, %r2025, %r6174;
	@%p1906 bra 	$L__BB0_1540;
	setp.gt.u32 	%p1907, %r2025, %r6174;
	@%p1907 bra 	$L__BB0_1541;
	setp.lt.u32 	%p1908, %r2026, %r6173;
	@%p1908 bra 	$L__BB0_1540;
	setp.gt.u32 	%p1909, %r2026, %r6173;
	@%p1909 bra 	$L__BB0_1541;
	setp.lt.u32 	%p1910, %r1704, %r6172;
	@%p1910 bra 	$L__BB0_1540;
	setp.gt.u32 	%p1911, %r1704, %r6172;
	@%p1911 bra 	$L__BB0_1541;
	setp.lt.u32 	%p1912, %r1931, %r6171;
	@%p1912 bra 	$L__BB0_1540;
	setp.gt.u32 	%p1913, %r1931, %r6171;
	setp.gt.u32 	%p1914, %r2027, %r6170;
	or.pred  	%p1915, %p1913, %p1914;
	@%p1915 bra 	$L__BB0_1541;
$L__BB0_1540:
	// begin inline asm
	sub.cc.u32 %r6170, %r6170, %r2027;
	subc.cc.u32 %r6171, %r6171, %r1931;
	subc.cc.u32 %r6172, %r6172, %r1704;
	subc.cc.u32 %r6173, %r6173, %r2026;
	subc.cc.u32 %r6174, %r6174, %r2025;
	subc.cc.u32 %r6175, %r6175, %r1933;
	subc.cc.u32 %r6176, %r6176, %r1932;
	subc.u32 %r6177, %r6177, %r6022;
	
	// end inline asm
$L__BB0_1541:
	setp.gt.u32 	%p1916, %r6177, %r6022;
	@%p1916 bra 	$L__BB0_1554;
	bra.uni 	$L__BB0_1555;
$L__BB0_1542:
	setp.gt.u32 	%p1918, %r6176, %r1932;
	@%p1918 bra 	$L__BB0_1554;
	setp.lt.u32 	%p1919, %r6176, %r1932;
	@%p1919 bra 	$L__BB0_1556;
	setp.gt.u32 	%p1920, %r6175, %r1933;
	@%p1920 bra 	$L__BB0_1554;
	setp.lt.u32 	%p1921, %r6175, %r1933;
	@%p1921 bra 	$L__BB0_1556;
	setp.gt.u32 	%p1922, %r6174, %r2025;
	@%p1922 bra 	$L__BB0_1554;
	setp.lt.u32 	%p1923, %r6174, %r2025;
	@%p1923 bra 	$L__BB0_1556;
	setp.gt.u32 	%p1924, %r6173, %r2026;
	@%p1924 bra 	$L__BB0_1554;
	setp.lt.u32 	%p1925, %r6173, %r2026;
	@%p1925 bra 	$L__BB0_1556;
	setp.gt.u32 	%p1926, %r6172, %r1704;
	@%p1926 bra 	$L__BB0_1554;
	setp.lt.u32 	%p1927, %r6172, %r1704;
	@%p1927 bra 	$L__BB0_1556;
	setp.gt.u32 	%p1928, %r6171, %r1931;
	@%p1928 bra 	$L__BB0_1554;
	setp.lt.u32 	%p1929, %r6171, %r1931;
	setp.lt.u32 	%p1930, %r6170, %r2027;
	or.pred  	%p1931, %p1929, %p1930;
	@%p1931 bra 	$L__BB0_1556;
$L__BB0_1554:
	// begin inline asm
	sub.cc.u32 %r6170, %r6170, %r2027;
	subc.cc.u32 %r6171, %r6171, %r1931;
	subc.cc.u32 %r6172, %r6172, %r1704;
	subc.cc.u32 %r6173, %r6173, %r2026;
	subc.cc.u32 %r6174, %r6174, %r2025;
	subc.cc.u32 %r6175, %r6175, %r1933;
	subc.cc.u32 %r6176, %r6176, %r1932;
	subc.u32 %r6177, %r6177, %r6022;
	
	// end inline asm
	bra.uni 	$L__BB0_1556;
$L__BB0_1555:
	setp.lt.u32 	%p1917, %r6177, %r6022;
	@%p1917 bra 	$L__BB0_1556;
	bra.uni 	$L__BB0_1542;
$L__BB0_1556:
	shl.b32 	%r5010, %r6088, 1;
	shr.u32 	%r5011, %r6088, 31;
	cvt.u64.u32 	%rd11956, %r5011;
	mul.wide.u32 	%rd11957, %r6089, 2;
	or.b64  	%rd11958, %rd11957, %rd11956;
	shr.u64 	%rd11959, %rd11957, 32;
	mul.wide.u32 	%rd11960, %r6090, 2;
	or.b64  	%rd11961, %rd11960, %rd11959;
	shr.u64 	%rd11962, %rd11960, 32;
	mul.wide.u32 	%rd11963, %r6091, 2;
	or.b64  	%rd11964, %rd11963, %rd11962;
	shr.u64 	%rd11965, %rd11963, 32;
	mul.wide.u32 	%rd11966, %r6092, 2;
	add.s64 	%rd11967, %rd11966, %rd11965;
	shr.u64 	%rd11968, %rd11967, 32;
	mul.wide.u32 	%rd11969, %r6093, 2;
	add.s64 	%rd11970, %rd11969, %rd11968;
	shr.u64 	%rd11971, %rd11970, 32;
	mul.wide.u32 	%rd11972, %r6094, 2;
	add.s64 	%rd11973, %rd11972, %rd11971;
	shr.u64 	%rd11974, %rd11973, 32;
	mul.wide.u32 	%rd11975, %r6095, 2;
	add.s64 	%rd11976, %rd11975, %rd11974;
	shr.u64 	%rd11977, %rd11976, 32;
	cvt.u64.u32 	%rd11978, %r5010;
	mad.lo.s64 	%rd13144, %rd11977, 977, %rd11978;
	shr.u64 	%rd11979, %rd13144, 32;
	and.b64  	%rd11980, %rd11958, 4294967295;
	add.s64 	%rd11981, %rd11979, %rd11980;
	add.s64 	%rd13145, %rd11981, %rd11977;
	shr.u64 	%rd11982, %rd13145, 32;
	and.b64  	%rd11983, %rd11961, 4294967295;
	add.s64 	%rd13146, %rd11982, %rd11983;
	shr.u64 	%rd11984, %rd13146, 32;
	and.b64  	%rd11985, %rd11964, 4294967295;
	add.s64 	%rd13147, %rd11984, %rd11985;
	shr.u64 	%rd11986, %rd13147, 32;
	and.b64  	%rd11987, %rd11967, 4294967295;
	add.s64 	%rd13148, %rd11986, %rd11987;
	shr.u64 	%rd11988, %rd13148, 32;
	and.b64  	%rd11989, %rd11970, 4294967295;
	add.s64 	%rd13149, %rd11988, %rd11989;
	shr.u64 	%rd11990, %rd13149, 32;
	and.b64  	%rd11991, %rd11973, 4294967295;
	add.s64 	%rd13150, %rd11990, %rd11991;
	shr.u64 	%rd11992, %rd13150, 32;
	and.b64  	%rd11993, %rd11976, 4294967295;
	add.s64 	%rd13151, %rd11992, %rd11993;
	shr.u64 	%rd907, %rd13151, 32;
	{ .reg .b32 tmp; mov.b64 {tmp, %r6178}, %rd13151; }
	setp.lt.u64 	%p1932, %rd13151, 4294967296;
	@%p1932 bra 	$L__BB0_1563;
	and.b64  	%rd11995, %rd13144, 4294967295;
	mad.lo.s64 	%rd13144, %rd907, 977, %rd11995;
	shr.u64 	%rd11996, %rd13144, 32;
	and.b64  	%rd11997, %rd13145, 4294967295;
	add.s64 	%rd11998, %rd11997, %rd907;
	add.s64 	%rd13145, %rd11998, %rd11996;
	setp.lt.u64 	%p1933, %rd13145, 4294967296;
	mov.b32 	%r6178, 0;
	mov.b64 	%rd13151, 4294967296;
	@%p1933 bra 	$L__BB0_1563;
	shr.u64 	%rd12000, %rd13145, 32;
	and.b64  	%rd12001, %rd13146, 4294967295;
	add.s64 	%rd13146, %rd12000, %rd12001;
	setp.lt.u64 	%p1934, %rd13146, 4294967296;
	@%p1934 bra 	$L__BB0_1563;
	shr.u64 	%rd12003, %rd13146, 32;
	and.b64  	%rd12004, %rd13147, 4294967295;
	add.s64 	%rd13147, %rd12003, %rd12004;
	setp.lt.u64 	%p1935, %rd13147, 4294967296;
	mov.b64 	%rd13146, 4294967296;
	mov.u64 	%rd13151, %rd13146;
	@%p1935 bra 	$L__BB0_1563;
	shr.u64 	%rd12006, %rd13147, 32;
	and.b64  	%rd12007, %rd13148, 4294967295;
	add.s64 	%rd13148, %rd12006, %rd12007;
	setp.lt.u64 	%p1936, %rd13148, 4294967296;
	mov.b64 	%rd13146, 4294967296;
	mov.u64 	%rd13147, %rd13146;
	@%p1936 bra 	$L__BB0_1563;
	shr.u64 	%rd12009, %rd13148, 32;
	and.b64  	%rd12010, %rd13149, 4294967295;
	add.s64 	%rd13149, %rd12009, %rd12010;
	setp.lt.u64 	%p1937, %rd13149, 4294967296;
	mov.b64 	%rd13146, 4294967296;
	mov.u64 	%rd13148, %rd13146;
	mov.u64 	%rd13151, %rd13146;
	@%p1937 bra 	$L__BB0_1563;
	shr.u64 	%rd12012, %rd13149, 32;
	and.b64  	%rd12013, %rd13150, 4294967295;
	add.s64 	%rd12014, %rd12012, %rd12013;
	setp.gt.u64 	%p1938, %rd12014, 4294967295;
	selp.b64 	%rd13150, 4294967296, %rd12014, %p1938;
	selp.b64 	%rd13151, 1, 4294967296, %p1938;
	mov.b64 	%rd13146, 4294967296;
	mov.u64 	%rd13147, %rd13146;
	mov.u64 	%rd13149, %rd13146;
$L__BB0_1563:
	cvt.u32.u64 	%r6194, %rd13151;
	cvt.u32.u64 	%r6193, %rd13150;
	cvt.u32.u64 	%r6192, %rd13149;
	cvt.u32.u64 	%r6191, %rd13148;
	cvt.u32.u64 	%r6190, %rd13147;
	cvt.u32.u64 	%r6189, %rd13146;
	cvt.u32.u64 	%r6188, %rd13145;
	cvt.u32.u64 	%r6187, %rd13144;
	setp.ne.s32 	%p1939, %r6178, 0;
	setp.lt.u32 	%p1940, %r6022, %r6194;
	or.pred  	%p1941, %p1939, %p1940;
	@%p1941 bra 	$L__BB0_1577;
	setp.gt.u32 	%p1942, %r6022, %r6194;
	@%p1942 bra 	$L__BB0_1578;
	setp.lt.u32 	%p1943, %r1932, %r6193;
	@%p1943 bra 	$L__BB0_1577;
	setp.gt.u32 	%p1944, %r1932, %r6193;
	@%p1944 bra 	$L__BB0_1578;
	setp.lt.u32 	%p1945, %r1933, %r6192;
	@%p1945 bra 	$L__BB0_1577;
	setp.gt.u32 	%p1946, %r1933, %r6192;
	@%p1946 bra 	$L__BB0_1578;
	setp.lt.u32 	%p1947, %r2025, %r6191;
	@%p1947 bra 	$L__BB0_1577;
	setp.gt.u32 	%p1948, %r2025, %r6191;
	@%p1948 bra 	$L__BB0_1578;
	setp.lt.u32 	%p1949, %r2026, %r6190;
	@%p1949 bra 	$L__BB0_1577;
	setp.gt.u32 	%p1950, %r2026, %r6190;
	@%p1950 bra 	$L__BB0_1578;
	setp.lt.u32 	%p1951, %r1704, %r6189;
	@%p1951 bra 	$L__BB0_1577;
	setp.gt.u32 	%p1952, %r1704, %r6189;
	@%p1952 bra 	$L__BB0_1578;
	setp.lt.u32 	%p1953, %r1931, %r6188;
	@%p1953 bra 	$L__BB0_1577;
	setp.gt.u32 	%p1954, %r1931, %r6188;
	setp.gt.u32 	%p1955, %r2027, %r6187;
	or.pred  	%p1956, %p1954, %p1955;
	@%p1956 bra 	$L__BB0_1578;
$L__BB0_1577:
	// begin inline asm
	sub.cc.u32 %r6187, %r6187, %r2027;
	subc.cc.u32 %r6188, %r6188, %r1931;
	subc.cc.u32 %r6189, %r6189, %r1704;
	subc.cc.u32 %r6190, %r6190, %r2026;
	subc.cc.u32 %r6191, %r6191, %r2025;
	subc.cc.u32 %r6192, %r6192, %r1933;
	subc.cc.u32 %r6193, %r6193, %r1932;
	subc.u32 %r6194, %r6194, %r6022;
	
	// end inline asm
$L__BB0_1578:
	setp.gt.u32 	%p1957, %r6194, %r6022;
	@%p1957 bra 	$L__BB0_1591;
	bra.uni 	$L__BB0_1592;
$L__BB0_1579:
	setp.gt.u32 	%p1959, %r6193, %r1932;
	@%p1959 bra 	$L__BB0_1591;
	setp.lt.u32 	%p1960, %r6193, %r1932;
	@%p1960 bra 	$L__BB0_1593;
	setp.gt.u32 	%p1961, %r6192, %r1933;
	@%p1961 bra 	$L__BB0_1591;
	setp.lt.u32 	%p1962, %r6192, %r1933;
	@%p1962 bra 	$L__BB0_1593;
	setp.gt.u32 	%p1963, %r6191, %r2025;
	@%p1963 bra 	$L__BB0_1591;
	setp.lt.u32 	%p1964, %r6191, %r2025;
	@%p1964 bra 	$L__BB0_1593;
	setp.gt.u32 	%p1965, %r6190, %r2026;
	@%p1965 bra 	$L__BB0_1591;
	setp.lt.u32 	%p1966, %r6190, %r2026;
	@%p1966 bra 	$L__BB0_1593;
	setp.gt.u32 	%p1967, %r6189, %r1704;
	@%p1967 bra 	$L__BB0_1591;
	setp.lt.u32 	%p1968, %r6189, %r1704;
	@%p1968 bra 	$L__BB0_1593;
	setp.gt.u32 	%p1969, %r6188, %r1931;
	@%p1969 bra 	$L__BB0_1591;
	setp.lt.u32 	%p1970, %r6188, %r1931;
	setp.lt.u32 	%p1971, %r6187, %r2027;
	or.pred  	%p1972, %p1970, %p1971;
	@%p1972 bra 	$L__BB0_1593;
$L__BB0_1591:
	// begin inline asm
	sub.cc.u32 %r6187, %r6187, %r2027;
	subc.cc.u32 %r6188, %r6188, %r1931;
	subc.cc.u32 %r6189, %r6189, %r1704;
	subc.cc.u32 %r6190, %r6190, %r2026;
	subc.cc.u32 %r6191, %r6191, %r2025;
	subc.cc.u32 %r6192, %r6192, %r1933;
	subc.cc.u32 %r6193, %r6193, %r1932;
	subc.u32 %r6194, %r6194, %r6022;
	
	// end inline asm
	bra.uni 	$L__BB0_1593;
$L__BB0_1592:
	setp.lt.u32 	%p1958, %r6194, %r6022;
	@%p1958 bra 	$L__BB0_1593;
	bra.uni 	$L__BB0_1579;
$L__BB0_1593:
	setp.gt.u32 	%p1973, %r6177, %r6194;
	@%p1973 bra 	$L__BB0_1594;
	bra.uni 	$L__BB0_1607;
$L__BB0_1594:
	// begin inline asm
	sub.cc.u32 %r6284, %r6170, %r6187;
	subc.cc.u32 %r6283, %r6171, %r6188;
	subc.cc.u32 %r6282, %r6172, %r6189;
	subc.cc.u32 %r6281, %r6173, %r6190;
	subc.cc.u32 %r6280, %r6174, %r6191;
	subc.cc.u32 %r6279, %r6175, %r6192;
	subc.cc.u32 %r6278, %r6176, %r6193;
	subc.u32 %r6277, %r6177, %r6194;
	
	// end inline asm
	bra.uni 	$L__BB0_1609;
$L__BB0_1595:
	setp.gt.u32 	%p1975, %r6176, %r6193;
	@%p1975 bra 	$L__BB0_1594;
	setp.lt.u32 	%p1976, %r6176, %r6193;
	@%p1976 bra 	$L__BB0_1608;
	setp.gt.u32 	%p1977, %r6175, %r6192;
	@%p1977 bra 	$L__BB0_1594;
	setp.lt.u32 	%p1978, %r6175, %r6192;
	@%p1978 bra 	$L__BB0_1608;
	setp.gt.u32 	%p1979, %r6174, %r6191;
	@%p1979 bra 	$L__BB0_1594;
	setp.lt.u32 	%p1980, %r6174, %r6191;
	@%p1980 bra 	$L__BB0_1608;
	setp.gt.u32 	%p1981, %r6173, %r6190;
	@%p1981 bra 	$L__BB0_1594;
	setp.lt.u32 	%p1982, %r6173, %r6190;
	@%p1982 bra 	$L__BB0_1608;
	setp.gt.u32 	%p1983, %r6172, %r6189;
	@%p1983 bra 	$L__BB0_1594;
	setp.lt.u32 	%p1984, %r6172, %r6189;
	@%p1984 bra 	$L__BB0_1608;
	setp.gt.u32 	%p1985, %r6171, %r6188;
	@%p1985 bra 	$L__BB0_1594;
	setp.lt.u32 	%p1986, %r6171, %r6188;
	setp.lt.u32 	%p1987, %r6170, %r6187;
	or.pred  	%p1988, %p1986, %p1987;
	@%p1988 bra 	$L__BB0_1608;
	bra.uni 	$L__BB0_1594;
$L__BB0_1607:
	setp.ge.u32 	%p1974, %r6177, %r6194;
	@%p1974 bra 	$L__BB0_1595;
$L__BB0_1608:
	// begin inline asm
	add.cc.u32 %r5066, %r6170, %r2027;
	addc.cc.u32 %r5067, %r6171, %r1931;
	addc.cc.u32 %r5068, %r6172, %r1704;
	addc.cc.u32 %r5069, %r6173, %r2026;
	addc.cc.u32 %r5070, %r6174, %r2025;
	addc.cc.u32 %r5071, %r6175, %r1933;
	addc.cc.u32 %r5072, %r6176, %r1932;
	addc.u32 %r5073, %r6177, %r6022;
	
	// end inline asm
	// begin inline asm
	sub.cc.u32 %r6284, %r5066, %r6187;
	subc.cc.u32 %r6283, %r5067, %r6188;
	subc.cc.u32 %r6282, %r5068, %r6189;
	subc.cc.u32 %r6281, %r5069, %r6190;
	subc.cc.u32 %r6280, %r5070, %r6191;
	subc.cc.u32 %r6279, %r5071, %r6192;
	subc.cc.u32 %r6278, %r5072, %r6193;
	subc.u32 %r6277, %r5073, %r6194;
	
	// end inline asm
$L__BB0_1609:
	setp.gt.u32 	%p1989, %r6095, %r6277;
	@%p1989 bra 	$L__BB0_1610;
	bra.uni 	$L__BB0_1623;
$L__BB0_1610:
	// begin inline asm
	sub.cc.u32 %r6203, %r6088, %r6284;
	subc.cc.u32 %r6204, %r6089, %r6283;
	subc.cc.u32 %r6205, %r6090, %r6282;
	subc.cc.u32 %r6206, %r6091, %r6281;
	subc.cc.u32 %r6207, %r6092, %r6280;
	subc.cc.u32 %r6208, %r6093, %r6279;
	subc.cc.u32 %r6209, %r6094, %r6278;
	subc.u32 %r6210, %r6095, %r6277;
	
	// end inline asm
	bra.uni 	$L__BB0_1625;
$L__BB0_1611:
	setp.gt.u32 	%p1991, %r6094, %r6278;
	@%p1991 bra 	$L__BB0_1610;
	setp.lt.u32 	%p1992, %r6094, %r6278;
	@%p1992 bra 	$L__BB0_1624;
	setp.gt.u32 	%p1993, %r6093, %r6279;
	@%p1993 bra 	$L__BB0_1610;
	setp.lt.u32 	%p1994, %r6093, %r6279;
	@%p1994 bra 	$L__BB0_1624;
	setp.gt.u32 	%p1995, %r6092, %r6280;
	@%p1995 bra 	$L__BB0_1610;
	setp.lt.u32 	%p1996, %r6092, %r6280;
	@%p1996 bra 	$L__BB0_1624;
	setp.gt.u32 	%p1997, %r6091, %r6281;
	@%p1997 bra 	$L__BB0_1610;
	setp.lt.u32 	%p1998, %r6091, %r6281;
	@%p1998 bra 	$L__BB0_1624;
	setp.gt.u32 	%p1999, %r6090, %r6282;
	@%p1999 bra 	$L__BB0_1610;
	setp.lt.u32 	%p2000, %r6090, %r6282;
	@%p2000 bra 	$L__BB0_1624;
	setp.gt.u32 	%p2001, %r6089, %r6283;
	@%p2001 bra 	$L__BB0_1610;
	setp.lt.u32 	%p2002, %r6089, %r6283;
	setp.lt.u32 	%p2003, %r6088, %r6284;
	or.pred  	%p2004, %p2002, %p2003;
	@%p2004 bra 	$L__BB0_1624;
	bra.uni 	$L__BB0_1610;
$L__BB0_1623:
	setp.ge.u32 	%p1990, %r6095, %r6277;
	@%p1990 bra 	$L__BB0_1611;
$L__BB0_1624:
	// begin inline asm
	add.cc.u32 %r5138, %r6088, %r2027;
	addc.cc.u32 %r5139, %r6089, %r1931;
	addc.cc.u32 %r5140, %r6090, %r1704;
	addc.cc.u32 %r5141, %r6091, %r2026;
	addc.cc.u32 %r5142, %r6092, %r2025;
	addc.cc.u32 %r5143, %r6093, %r1933;
	addc.cc.u32 %r5144, %r6094, %r1932;
	addc.u32 %r5145, %r6095, %r6022;
	
	// end inline asm
	// begin inline asm
	sub.cc.u32 %r6203, %r5138, %r6284;
	subc.cc.u32 %r6204, %r5139, %r6283;
	subc.cc.u32 %r6205, %r5140, %r6282;
	subc.cc.u32 %r6206, %r5141, %r6281;
	subc.cc.u32 %r6207, %r5142, %r6280;
	subc.cc.u32 %r6208, %r5143, %r6279;
	subc.cc.u32 %r6209, %r5144, %r6278;
	subc.u32 %r6210, %r5145, %r6277;
	
	// end inline asm
$L__BB0_1625:
	mul.wide.u32 	%rd12016, %r6203, %r6154;
	shr.u64 	%rd12017, %rd12016, 32;
	mul.wide.u32 	%rd12018, %r6204, %r6154;
	add.s64 	%rd12019, %rd12017, %rd12018;
	shr.u64 	%rd12020, %rd12019, 32;
	mul.wide.u32 	%rd12021, %r6205, %r6154;
	add.s64 	%rd12022, %rd12020, %rd12021;
	shr.u64 	%rd12023, %rd12022, 32;
	mul.wide.u32 	%rd12024, %r6206, %r6154;
	add.s64 	%rd12025, %rd12023, %rd12024;
	shr.u64 	%rd12026, %rd12025, 32;
	mul.wide.u32 	%rd12027, %r6207, %r6154;
	add.s64 	%rd12028, %rd12026, %rd12027;
	shr.u64 	%rd12029, %rd12028, 32;
	mul.wide.u32 	%rd12030, %r6208, %r6154;
	add.s64 	%rd12031, %rd12029, %rd12030;
	shr.u64 	%rd12032, %rd12031, 32;
	mul.wide.u32 	%rd12033, %r6209, %r6154;
	add.s64 	%rd12034, %rd12032, %rd12033;
	shr.u64 	%rd12035, %rd12034, 32;
	mul.wide.u32 	%rd12036, %r6210, %r6154;
	add.s64 	%rd12037, %rd12035, %rd12036;
	shr.u64 	%rd12038, %rd12037, 32;
	and.b64  	%rd12039, %rd12019, 4294967295;
	mul.wide.u32 	%rd12040, %r6203, %r6155;
	add.s64 	%rd12041, %rd12040, %rd12039;
	shr.u64 	%rd12042, %rd12041, 32;
	and.b64  	%rd12043, %rd12022, 4294967295;
	mul.wide.u32 	%rd12044, %r6204, %r6155;
	add.s64 	%rd12045, %rd12042, %rd12043;
	add.s64 	%rd12046, %rd12045, %rd12044;
	shr.u64 	%rd12047, %rd12046, 32;
	and.b64  	%rd12048, %rd12025, 4294967295;
	mul.wide.u32 	%rd12049, %r6205, %r6155;
	add.s64 	%rd12050, %rd12047, %rd12048;
	add.s64 	%rd12051, %rd12050, %rd12049;
	shr.u64 	%rd12052, %rd12051, 32;
	and.b64  	%rd12053, %rd12028, 4294967295;
	mul.wide.u32 	%rd12054, %r6206, %r6155;
	add.s64 	%rd12055, %rd12052, %rd12053;
	add.s64 	%rd12056, %rd12055, %rd12054;
	shr.u64 	%rd12057, %rd12056, 32;
	and.b64  	%rd12058, %rd12031, 4294967295;
	mul.wide.u32 	%rd12059, %r6207, %r6155;
	add.s64 	%rd12060, %rd12057, %rd12058;
	add.s64 	%rd12061, %rd12060, %rd12059;
	shr.u64 	%rd12062, %rd12061, 32;
	and.b64  	%rd12063, %rd12034, 4294967295;
	mul.wide.u32 	%rd12064, %r6208, %r6155;
	add.s64 	%rd12065, %rd12062, %rd12063;
	add.s64 	%rd12066, %rd12065, %rd12064;
	shr.u64 	%rd12067, %rd12066, 32;
	and.b64  	%rd12068, %rd12037, 4294967295;
	mul.wide.u32 	%rd12069, %r6209, %r6155;
	add.s64 	%rd12070, %rd12067, %rd12068;
	add.s64 	%rd12071, %rd12070, %rd12069;
	shr.u64 	%rd12072, %rd12071, 32;
	mul.wide.u32 	%rd12073, %r6210, %r6155;
	add.s64 	%rd12074, %rd12072, %rd12038;
	add.s64 	%rd12075, %rd12074, %rd12073;
	shr.u64 	%rd12076, %rd12075, 32;
	and.b64  	%rd12077, %rd12046, 4294967295;
	mul.wide.u32 	%rd12078, %r6203, %r6156;
	add.s64 	%rd12079, %rd12078, %rd12077;
	shr.u64 	%rd12080, %rd12079, 32;
	and.b64  	%rd12081, %rd12051, 4294967295;
	mul.wide.u32 	%rd12082, %r6204, %r6156;
	add.s64 	%rd12083, %rd12080, %rd12081;
	add.s64 	%rd12084, %rd12083, %rd12082;
	shr.u64 	%rd12085, %rd12084, 32;
	and.b64  	%rd12086, %rd12056, 4294967295;
	mul.wide.u32 	%rd12087, %r6205, %r6156;
	add.s64 	%rd12088, %rd12085, %rd12086;
	add.s64 	%rd12089, %rd12088, %rd12087;
	shr.u64 	%rd12090, %rd12089, 32;
	and.b64  	%rd12091, %rd12061, 4294967295;
	mul.wide.u32 	%rd12092, %r6206, %r6156;
	add.s64 	%rd12093, %rd12090, %rd12091;
	add.s64 	%rd12094, %rd12093, %rd12092;
	shr.u64 	%rd12095, %rd12094, 32;
	and.b64  	%rd12096, %rd12066, 4294967295;
	mul.wide.u32 	%rd12097, %r6207, %r6156;
	add.s64 	%rd12098, %rd12095, %rd12096;
	add.s64 	%rd12099, %rd12098, %rd12097;
	shr.u64 	%rd12100, %rd12099, 32;
	and.b64  	%rd12101, %rd12071, 4294967295;
	mul.wide.u32 	%rd12102, %r6208, %r6156;
	add.s64 	%rd12103, %rd12100, %rd12101;
	add.s64 	%rd12104, %rd12103, %rd12102;
	shr.u64 	%rd12105, %rd12104, 32;
	and.b64  	%rd12106, %rd12075, 4294967295;
	mul.wide.u32 	%rd12107, %r6209, %r6156;
	add.s64 	%rd12108, %rd12105, %rd12106;
	add.s64 	%rd12109, %rd12108, %rd12107;
	shr.u64 	%rd12110, %rd12109, 32;
	mul.wide.u32 	%rd12111, %r6210, %r6156;
	add.s64 	%rd12112, %rd12110, %rd12076;
	add.s64 	%rd12113, %rd12112, %rd12111;
	shr.u64 	%rd12114, %rd12113, 32;
	and.b64  	%rd12115, %rd12084, 4294967295;
	mul.wide.u32 	%rd12116, %r6203, %r6157;
	add.s64 	%rd12117, %rd12116, %rd12115;
	shr.u64 	%rd12118, %rd12117, 32;
	and.b64  	%rd12119, %rd12089, 4294967295;
	mul.wide.u32 	%rd12120, %r6204, %r6157;
	add.s64 	%rd12121, %rd12118, %rd12119;
	add.s64 	%rd12122, %rd12121, %rd12120;
	shr.u64 	%rd12123, %rd12122, 32;
	and.b64  	%rd12124, %rd12094, 4294967295;
	mul.wide.u32 	%rd12125, %r6205, %r6157;
	add.s64 	%rd12126, %rd12123, %rd12124;
	add.s64 	%rd12127, %rd12126, %rd12125;
	shr.u64 	%rd12128, %rd12127, 32;
	and.b64  	%rd12129, %rd12099, 4294967295;
	mul.wide.u32 	%rd12130, %r6206, %r6157;
	add.s64 	%rd12131, %rd12128, %rd12129;
	add.s64 	%rd12132, %rd12131, %rd12130;
	shr.u64 	%rd12133, %rd12132, 32;
	and.b64  	%rd12134, %rd12104, 4294967295;
	mul.wide.u32 	%rd12135, %r6207, %r6157;
	add.s64 	%rd12136, %rd12133, %rd12134;
	add.s64 	%rd12137, %rd12136, %rd12135;
	shr.u64 	%rd12138, %rd12137, 32;
	and.b64  	%rd12139, %rd12109, 4294967295;
	mul.wide.u32 	%rd12140, %r6208, %r6157;
	add.s64 	%rd12141, %rd12138, %rd12139;
	add.s64 	%rd12142, %rd12141, %rd12140;
	shr.u64 	%rd12143, %rd12142, 32;
	and.b64  	%rd12144, %rd12113, 4294967295;
	mul.wide.u32 	%rd12145, %r6209, %r6157;
	add.s64 	%rd12146, %rd12143, %rd12144;
	add.s64 	%rd12147, %rd12146, %rd12145;
	shr.u64 	%rd12148, %rd12147, 32;
	mul.wide.u32 	%rd12149, %r6210, %r6157;
	add.s64 	%rd12150, %rd12148, %rd12114;
	add.s64 	%rd12151, %rd12150, %rd12149;
	shr.u64 	%rd12152, %rd12151, 32;
	and.b64  	%rd12153, %rd12122, 4294967295;
	mul.wide.u32 	%rd12154, %r6203, %r6158;
	add.s64 	%rd12155, %rd12154, %rd12153;
	shr.u64 	%rd12156, %rd12155, 32;
	and.b64  	%rd12157, %rd12127, 4294967295;
	mul.wide.u32 	%rd12158, %r6204, %r6158;
	add.s64 	%rd12159, %rd12156, %rd12157;
	add.s64 	%rd12160, %rd12159, %rd12158;
	shr.u64 	%rd12161, %rd12160, 32;
	and.b64  	%rd12162, %rd12132, 4294967295;
	mul.wide.u32 	%rd12163, %r6205, %r6158;
	add.s64 	%rd12164, %rd12161, %rd12162;
	add.s64 	%rd12165, %rd12164, %rd12163;
	shr.u64 	%rd12166, %rd12165, 32;
	and.b64  	%rd12167, %rd12137, 4294967295;
	mul.wide.u32 	%rd12168, %r6206, %r6158;
	add.s64 	%rd12169, %rd12166, %rd12167;
	add.s64 	%rd12170, %rd12169, %rd12168;
	shr.u64 	%rd12171, %rd12170, 32;
	and.b64  	%rd12172, %rd12142, 4294967295;
	mul.wide.u32 	%rd12173, %r6207, %r6158;
	add.s64 	%rd12174, %rd12171, %rd12172;
	add.s64 	%rd12175, %rd12174, %rd12173;
	shr.u64 	%rd12176, %rd12175, 32;
	and.b64  	%rd12177, %rd12147, 4294967295;
	mul.wide.u32 	%rd12178, %r6208, %r6158;
	add.s64 	%rd12179, %rd12176, %rd12177;
	add.s64 	%rd12180, %rd12179, %rd12178;
	shr.u64 	%rd12181, %rd12180, 32;
	and.b64  	%rd12182, %rd12151, 4294967295;
	mul.wide.u32 	%rd12183, %r6209, %r6158;
	add.s64 	%rd12184, %rd12181, %rd12182;
	add.s64 	%rd12185, %rd12184, %rd12183;
	shr.u64 	%rd12186, %rd12185, 32;
	mul.wide.u32 	%rd12187, %r6210, %r6158;
	add.s64 	%rd12188, %rd12186, %rd12152;
	add.s64 	%rd12189, %rd12188, %rd12187;
	shr.u64 	%rd12190, %rd12189, 32;
	and.b64  	%rd12191, %rd12160, 4294967295;
	mul.wide.u32 	%rd12192, %r6203, %r6159;
	add.s64 	%rd12193, %rd12192, %rd12191;
	shr.u64 	%rd12194, %rd12193, 32;
	and.b64  	%rd12195, %rd12165, 4294967295;
	mul.wide.u32 	%rd12196, %r6204, %r6159;
	add.s64 	%rd12197, %rd12194, %rd12195;
	add.s64 	%rd12198, %rd12197, %rd12196;
	shr.u64 	%rd12199, %rd12198, 32;
	and.b64  	%rd12200, %rd12170, 4294967295;
	mul.wide.u32 	%rd12201, %r6205, %r6159;
	add.s64 	%rd12202, %rd12199, %rd12200;
	add.s64 	%rd12203, %rd12202, %rd12201;
	shr.u64 	%rd12204, %rd12203, 32;
	and.b64  	%rd12205, %rd12175, 4294967295;
	mul.wide.u32 	%rd12206, %r6206, %r6159;
	add.s64 	%rd12207, %rd12204, %rd12205;
	add.s64 	%rd12208, %rd12207, %rd12206;
	shr.u64 	%rd12209, %rd12208, 32;
	and.b64  	%rd12210, %rd12180, 4294967295;
	mul.wide.u32 	%rd12211, %r6207, %r6159;
	add.s64 	%rd12212, %rd12209, %rd12210;
	add.s64 	%rd12213, %rd12212, %rd12211;
	shr.u64 	%rd12214, %rd12213, 32;
	and.b64  	%rd12215, %rd12185, 4294967295;
	mul.wide.u32 	%rd12216, %r6208, %r6159;
	add.s64 	%rd12217, %rd12214, %rd12215;
	add.s64 	%rd12218, %rd12217, %rd12216;
	shr.u64 	%rd12219, %rd12218, 32;
	and.b64  	%rd12220, %rd12189, 4294967295;
	mul.wide.u32 	%rd12221, %r6209, %r6159;
	add.s64 	%rd12222, %rd12219, %rd12220;
	add.s64 	%rd12223, %rd12222, %rd12221;
	shr.u64 	%rd12224, %rd12223, 32;
	mul.wide.u32 	%rd12225, %r6210, %r6159;
	add.s64 	%rd12226, %rd12224, %rd12190;
	add.s64 	%rd12227, %rd12226, %rd12225;
	shr.u64 	%rd12228, %rd12227, 32;
	and.b64  	%rd12229, %rd12198, 4294967295;
	mul.wide.u32 	%rd12230, %r6203, %r6160;
	add.s64 	%rd12231, %rd12230, %rd12229;
	shr.u64 	%rd12232, %rd12231, 32;
	and.b64  	%rd12233, %rd12203, 4294967295;
	mul.wide.u32 	%rd12234, %r6204, %r6160;
	add.s64 	%rd12235, %rd12232, %rd12233;
	add.s64 	%rd12236, %rd12235, %rd12234;
	shr.u64 	%rd12237, %rd12236, 32;
	and.b64  	%rd12238, %rd12208, 4294967295;
	mul.wide.u32 	%rd12239, %r6205, %r6160;
	add.s64 	%rd12240, %rd12237, %rd12238;
	add.s64 	%rd12241, %rd12240, %rd12239;
	shr.u64 	%rd12242, %rd12241, 32;
	and.b64  	%rd12243, %rd12213, 4294967295;
	mul.wide.u32 	%rd12244, %r6206, %r6160;
	add.s64 	%rd12245, %rd12242, %rd12243;
	add.s64 	%rd12246, %rd12245, %rd12244;
	shr.u64 	%rd12247, %rd12246, 32;
	and.b64  	%rd12248, %rd12218, 4294967295;
	mul.wide.u32 	%rd12249, %r6207, %r6160;
	add.s64 	%rd12250, %rd12247, %rd12248;
	add.s64 	%rd12251, %rd12250, %rd12249;
	shr.u64 	%rd12252, %rd12251, 32;
	and.b64  	%rd12253, %rd12223, 4294967295;
	mul.wide.u32 	%rd12254, %r6208, %r6160;
	add.s64 	%rd12255, %rd12252, %rd12253;
	add.s64 	%rd12256, %rd12255, %rd12254;
	shr.u64 	%rd12257, %rd12256, 32;
	and.b64  	%rd12258, %rd12227, 4294967295;
	mul.wide.u32 	%rd12259, %r6209, %r6160;
	add.s64 	%rd12260, %rd12257, %rd12258;
	add.s64 	%rd12261, %rd12260, %rd12259;
	shr.u64 	%rd12262, %rd12261, 32;
	mul.wide.u32 	%rd12263, %r6210, %r6160;
	add.s64 	%rd12264, %rd12262, %rd12228;
	add.s64 	%rd12265, %rd12264, %rd12263;
	shr.u64 	%rd12266, %rd12265, 32;
	and.b64  	%rd12267, %rd12236, 4294967295;
	mul.wide.u32 	%rd12268, %r6203, %r6161;
	add.s64 	%rd12269, %rd12268, %rd12267;
	shr.u64 	%rd12270, %rd12269, 32;
	and.b64  	%rd12271, %rd12241, 4294967295;
	mul.wide.u32 	%rd12272, %r6204, %r6161;
	add.s64 	%rd12273, %rd12270, %rd12271;
	add.s64 	%rd12274, %rd12273, %rd12272;
	shr.u64 	%rd12275, %rd12274, 32;
	and.b64  	%rd12276, %rd12246, 4294967295;
	mul.wide.u32 	%rd12277, %r6205, %r6161;
	add.s64 	%rd12278, %rd12275, %rd12276;
	add.s64 	%rd12279, %rd12278, %rd12277;
	shr.u64 	%rd12280, %rd12279, 32;
	and.b64  	%rd12281, %rd12251, 4294967295;
	mul.wide.u32 	%rd12282, %r6206, %r6161;
	add.s64 	%rd12283, %rd12280, %rd12281;
	add.s64 	%rd12284, %rd12283, %rd12282;
	shr.u64 	%rd12285, %rd12284, 32;
	and.b64  	%rd12286, %rd12256, 4294967295;
	mul.wide.u32 	%rd12287, %r6207, %r6161;
	add.s64 	%rd12288, %rd12285, %rd12286;
	add.s64 	%rd12289, %rd12288, %rd12287;
	shr.u64 	%rd12290, %rd12289, 32;
	and.b64  	%rd12291, %rd12261, 4294967295;
	mul.wide.u32 	%rd12292, %r6208, %r6161;
	add.s64 	%rd12293, %rd12290, %rd12291;
	add.s64 	%rd12294, %rd12293, %rd12292;
	shr.u64 	%rd12295, %rd12294, 32;
	and.b64  	%rd12296, %rd12265, 4294967295;
	mul.wide.u32 	%rd12297, %r6209, %r6161;
	add.s64 	%rd12298, %rd12295, %rd12296;
	add.s64 	%rd12299, %rd12298, %rd12297;
	shr.u64 	%rd12300, %rd12299, 32;
	mul.wide.u32 	%rd12301, %r6210, %r6161;
	add.s64 	%rd12302, %rd12300, %rd12266;
	add.s64 	%rd12303, %rd12302, %rd12301;
	shr.u64 	%rd12304, %rd12303, 32;
	{ .reg .b32 tmp; mov.b64 {tmp, %r5210}, %rd12303; }
	and.b64  	%rd12305, %rd12274, 4294967295;
	mul.lo.s64 	%rd12306, %rd12305, 977;
	and.b64  	%rd12307, %rd12016, 4294967295;
	and.b64  	%rd12308, %rd12306, 4294967295;
	add.s64 	%rd13152, %rd12308, %rd12307;
	shr.u64 	%rd12309, %rd12306, 32;
	shr.u64 	%rd12310, %rd13152, 32;
	add.s64 	%rd12311, %rd12310, %rd12309;
	and.b64  	%rd12312, %rd12279, 4294967295;
	mul.lo.s64 	%rd12313, %rd12312, 977;
	and.b64  	%rd12314, %rd12041, 4294967295;
	and.b64  	%rd12315, %rd12313, 4294967295;
	add.s64 	%rd12316, %rd12311, %rd12314;
	add.s64 	%rd12317, %rd12316, %rd12315;
	add.s64 	%rd13153, %rd12317, %rd12305;
	shr.u64 	%rd12318, %rd12313, 32;
	shr.u64 	%rd12319, %rd13153, 32;
	add.s64 	%rd12320, %rd12319, %rd12318;
	and.b64  	%rd12321, %rd12284, 4294967295;
	mul.lo.s64 	%rd12322, %rd12321, 977;
	and.b64  	%rd12323, %rd12079, 4294967295;
	and.b64  	%rd12324, %rd12322, 4294967295;
	add.s64 	%rd12325, %rd12320, %rd12323;
	add.s64 	%rd12326, %rd12325, %rd12324;
	add.s64 	%rd13154, %rd12326, %rd12312;
	shr.u64 	%rd12327, %rd12322, 32;
	shr.u64 	%rd12328, %rd13154, 32;
	add.s64 	%rd12329, %rd12328, %rd12327;
	and.b64  	%rd12330, %rd12289, 4294967295;
	mul.lo.s64 	%rd12331, %rd12330, 977;
	and.b64  	%rd12332, %rd12117, 4294967295;
	and.b64  	%rd12333, %rd12331, 4294967295;
	add.s64 	%rd12334, %rd12329, %rd12332;
	add.s64 	%rd12335, %rd12334, %rd12333;
	add.s64 	%rd13155, %rd12335, %rd12321;
	shr.u64 	%rd12336, %rd12331, 32;
	shr.u64 	%rd12337, %rd13155, 32;
	add.s64 	%rd12338, %rd12337, %rd12336;
	and.b64  	%rd12339, %rd12294, 4294967295;
	mul.lo.s64 	%rd12340, %rd12339, 977;
	and.b64  	%rd12341, %rd12155, 4294967295;
	and.b64  	%rd12342, %rd12340, 4294967295;
	add.s64 	%rd12343, %rd12338, %rd12341;
	add.s64 	%rd12344, %rd12343, %rd12342;
	add.s64 	%rd13156, %rd12344, %rd12330;
	shr.u64 	%rd12345, %rd12340, 32;
	shr.u64 	%rd12346, %rd13156, 32;
	add.s64 	%rd12347, %rd12346, %rd12345;
	and.b64  	%rd12348, %rd12299, 4294967295;
	mul.lo.s64 	%rd12349, %rd12348, 977;
	and.b64  	%rd12350, %rd12193, 4294967295;
	and.b64  	%rd12351, %rd12349, 4294967295;
	add.s64 	%rd12352, %rd12347, %rd12350;
	add.s64 	%rd12353, %rd12352, %rd12351;
	add.s64 	%rd13157, %rd12353, %rd12339;
	shr.u64 	%rd12354, %rd12349, 32;
	shr.u64 	%rd12355, %rd13157, 32;
	add.s64 	%rd12356, %rd12355, %rd12354;
	and.b64  	%rd12357, %rd12303, 4294967295;
	mul.lo.s64 	%rd12358, %rd12357, 977;
	and.b64  	%rd12359, %rd12231, 4294967295;
	and.b64  	%rd12360, %rd12358, 4294967295;
	add.s64 	%rd12361, %rd12356, %rd12359;
	add.s64 	%rd12362, %rd12361, %rd12360;
	add.s64 	%rd13158, %rd12362, %rd12348;
	shr.u64 	%rd12363, %rd12358, 32;
	shr.u64 	%rd12364, %rd13158, 32;
	add.s64 	%rd12365, %rd12364, %rd12363;
	mul.lo.s64 	%rd12366, %rd12304, 977;
	and.b64  	%rd12367, %rd12269, 4294967295;
	and.b64  	%rd12368, %rd12366, 4294967295;
	add.s64 	%rd12369, %rd12365, %rd12367;
	add.s64 	%rd12370, %rd12369, %rd12368;
	add.s64 	%rd13159, %rd12370, %rd12357;
	shr.u64 	%rd12371, %rd12366, 32;
	shr.u64 	%rd12372, %rd13159, 32;
	cvt.u32.u64 	%r5211, %rd12372;
	cvt.u32.u64 	%r5212, %rd12371;
	add.s32 	%r5213, %r5211, %r5212;
	add.s32 	%r2167, %r5213, %r5210;
	setp.eq.s32 	%p2006, %r2167, 0;
	mov.pred 	%p2185, 0;
	@%p2006 bra 	$L__BB0_1633;
	cvt.u64.u32 	%rd12373, %r2167;
	mul.wide.u32 	%rd12374, %r2167, 977;
	shr.u64 	%rd12375, %rd12374, 32;
	and.b64  	%rd12376, %rd13152, 4294967295;
	and.b64  	%rd12377, %rd12374, 4294967295;
	add.s64 	%rd13152, %rd12377, %rd12376;
	shr.u64 	%rd12378, %rd13152, 32;
	and.b64  	%rd12379, %rd13153, 4294967295;
	add.s64 	%rd12380, %rd12375, %rd12379;
	add.s64 	%rd12381, %rd12380, %rd12373;
	add.s64 	%rd13153, %rd12381, %rd12378;
	setp.lt.u64 	%p2008, %rd13153, 4294967296;
	@%p2008 bra 	$L__BB0_1633;
	shr.u64 	%rd12382, %rd13153, 32;
	and.b64  	%rd12383, %rd13154, 4294967295;
	add.s64 	%rd13154, %rd12382, %rd12383;
	setp.lt.u64 	%p2010, %rd13154, 4294967296;
	@%p2010 bra 	$L__BB0_1633;
	shr.u64 	%rd12384, %rd13154, 32;
	and.b64  	%rd12385, %rd13155, 4294967295;
	add.s64 	%rd13155, %rd12384, %rd12385;
	setp.lt.u64 	%p2012, %rd13155, 4294967296;
	@%p2012 bra 	$L__BB0_1633;
	shr.u64 	%rd12387, %rd13155, 32;
	and.b64  	%rd12388, %rd13156, 4294967295;
	add.s64 	%rd13156, %rd12387, %rd12388;
	setp.lt.u64 	%p2014, %rd13156, 4294967296;
	mov.b64 	%rd13155, 4294967296;
	@%p2014 bra 	$L__BB0_1633;
	shr.u64 	%rd12390, %rd13156, 32;
	and.b64  	%rd12391, %rd13157, 4294967295;
	add.s64 	%rd13157, %rd12390, %rd12391;
	setp.lt.u64 	%p2016, %rd13157, 4294967296;
	mov.b64 	%rd13155, 4294967296;
	mov.u64 	%rd13156, %rd13155;
	@%p2016 bra 	$L__BB0_1633;
	shr.u64 	%rd12393, %rd13157, 32;
	and.b64  	%rd12394, %rd13158, 4294967295;
	add.s64 	%rd13158, %rd12393, %rd12394;
	setp.lt.u64 	%p2018, %rd13158, 4294967296;
	mov.b64 	%rd13155, 4294967296;
	mov.u64 	%rd13157, %rd13155;
	@%p2018 bra 	$L__BB0_1633;
	shr.u64 	%rd12396, %rd13158, 32;
	and.b64  	%rd12397, %rd13159, 4294967295;
	add.s64 	%rd12398, %rd12396, %rd12397;
	setp.gt.u64 	%p2185, %rd12398, 4294967295;
	min.u64 	%rd13159, %rd12398, 4294967296;
	mov.b64 	%rd13155, 4294967296;
	mov.u64 	%rd13156, %rd13155;
	mov.u64 	%rd13158, %rd13155;
$L__BB0_1633:
	ld.const.u32 	%r2169, [const_p+20];
	cvt.u32.u64 	%r6226, %rd13159;
	cvt.u32.u64 	%r6225, %rd13158;
	cvt.u32.u64 	%r6224, %rd13157;
	cvt.u32.u64 	%r6223, %rd13156;
	cvt.u32.u64 	%r6222, %rd13155;
	cvt.u32.u64 	%r6221, %rd13154;
	cvt.u32.u64 	%r6220, %rd13153;
	cvt.u32.u64 	%r6219, %rd13152;
	setp.lt.u32 	%p2019, %r6022, %r6226;
	or.pred  	%p2020, %p2185, %p2019;
	@%p2020 bra 	$L__BB0_1647;
	setp.gt.u32 	%p2021, %r6022, %r6226;
	@%p2021 bra 	$L__BB0_1648;
	setp.lt.u32 	%p2022, %r1932, %r6225;
	@%p2022 bra 	$L__BB0_1647;
	setp.gt.u32 	%p2023, %r1932, %r6225;
	@%p2023 bra 	$L__BB0_1648;
	setp.lt.u32 	%p2024, %r2169, %r6224;
	@%p2024 bra 	$L__BB0_1647;
	setp.gt.u32 	%p2025, %r2169, %r6224;
	@%p2025 bra 	$L__BB0_1648;
	setp.lt.u32 	%p2026, %r2025, %r6223;
	@%p2026 bra 	$L__BB0_1647;
	setp.gt.u32 	%p2027, %r2025, %r6223;
	@%p2027 bra 	$L__BB0_1648;
	setp.lt.u32 	%p2028, %r2026, %r6222;
	@%p2028 bra 	$L__BB0_1647;
	setp.gt.u32 	%p2029, %r2026, %r6222;
	@%p2029 bra 	$L__BB0_1648;
	setp.lt.u32 	%p2030, %r1704, %r6221;
	@%p2030 bra 	$L__BB0_1647;
	setp.gt.u32 	%p2031, %r1704, %r6221;
	@%p2031 bra 	$L__BB0_1648;
	setp.lt.u32 	%p2032, %r1931, %r6220;
	@%p2032 bra 	$L__BB0_1647;
	setp.gt.u32 	%p2033, %r1931, %r6220;
	setp.gt.u32 	%p2034, %r2027, %r6219;
	or.pred  	%p2035, %p2033, %p2034;
	@%p2035 bra 	$L__BB0_1648;
$L__BB0_1647:
	// begin inline asm
	sub.cc.u32 %r6219, %r6219, %r2027;
	subc.cc.u32 %r6220, %r6220, %r1931;
	subc.cc.u32 %r6221, %r6221, %r1704;
	subc.cc.u32 %r6222, %r6222, %r2026;
	subc.cc.u32 %r6223, %r6223, %r2025;
	subc.cc.u32 %r6224, %r6224, %r2169;
	subc.cc.u32 %r6225, %r6225, %r1932;
	subc.u32 %r6226, %r6226, %r6022;
	
	// end inline asm
$L__BB0_1648:
	setp.gt.u32 	%p2036, %r6226, %r6022;
	@%p2036 bra 	$L__BB0_1661;
	bra.uni 	$L__BB0_1662;
$L__BB0_1649:
	setp.gt.u32 	%p2038, %r6225, %r1932;
	@%p2038 bra 	$L__BB0_1661;
	setp.lt.u32 	%p2039, %r6225, %r1932;
	@%p2039 bra 	$L__BB0_1663;
	setp.gt.u32 	%p2040, %r6224, %r2169;
	@%p2040 bra 	$L__BB0_1661;
	setp.lt.u32 	%p2041, %r6224, %r2169;
	@%p2041 bra 	$L__BB0_1663;
	setp.gt.u32 	%p2042, %r6223, %r2025;
	@%p2042 bra 	$L__BB0_1661;
	setp.lt.u32 	%p2043, %r6223, %r2025;
	@%p2043 bra 	$L__BB0_1663;
	setp.gt.u32 	%p2044, %r6222, %r2026;
	@%p2044 bra 	$L__BB0_1661;
	setp.lt.u32 	%p2045, %r6222, %r2026;
	@%p2045 bra 	$L__BB0_1663;
	setp.gt.u32 	%p2046, %r6221, %r1704;
	@%p2046 bra 	$L__BB0_1661;
	setp.lt.u32 	%p2047, %r6221, %r1704;
	@%p2047 bra 	$L__BB0_1663;
	setp.gt.u32 	%p2048, %r6220, %r1931;
	@%p2048 bra 	$L__BB0_1661;
	setp.lt.u32 	%p2049, %r6220, %r1931;
	setp.lt.u32 	%p2050, %r6219, %r2027;
	or.pred  	%p2051, %p2049, %p2050;
	@%p2051 bra 	$L__BB0_1663;
$L__BB0_1661:
	// begin inline asm
	sub.cc.u32 %r6219, %r6219, %r2027;
	subc.cc.u32 %r6220, %r6220, %r1931;
	subc.cc.u32 %r6221, %r6221, %r1704;
	subc.cc.u32 %r6222, %r6222, %r2026;
	subc.cc.u32 %r6223, %r6223, %r2025;
	subc.cc.u32 %r6224, %r6224, %r2169;
	subc.cc.u32 %r6225, %r6225, %r1932;
	subc.u32 %r6226, %r6226, %r6022;
	
	// end inline asm
	bra.uni 	$L__BB0_1663;
$L__BB0_1662:
	setp.lt.u32 	%p2037, %r6226, %r6022;
	@%p2037 bra 	$L__BB0_1663;
	bra.uni 	$L__BB0_1649;
$L__BB0_1663:
	setp.gt.u32 	%p2052, %r6226, %r6128;
	@%p2052 bra 	$L__BB0_1664;
	bra.uni 	$L__BB0_1677;
$L__BB0_1664:
	// begin inline asm
	sub.cc.u32 %r6276, %r6219, %r6121;
	subc.cc.u32 %r6275, %r6220, %r6122;
	subc.cc.u32 %r6274, %r6221, %r6123;
	subc.cc.u32 %r6273, %r6222, %r6124;
	subc.cc.u32 %r6272, %r6223, %r6125;
	subc.cc.u32 %r6271, %r6224, %r6126;
	subc.cc.u32 %r6270, %r6225, %r6127;
	subc.u32 %r6269, %r6226, %r6128;
	
	// end inline asm
	bra.uni 	$L__BB0_1679;
$L__BB0_1665:
	setp.gt.u32 	%p2054, %r6225, %r6127;
	@%p2054 bra 	$L__BB0_1664;
	setp.lt.u32 	%p2055, %r6225, %r6127;
	@%p2055 bra 	$L__BB0_1678;
	setp.gt.u32 	%p2056, %r6224, %r6126;
	@%p2056 bra 	$L__BB0_1664;
	setp.lt.u32 	%p2057, %r6224, %r6126;
	@%p2057 bra 	$L__BB0_1678;
	setp.gt.u32 	%p2058, %r6223, %r6125;
	@%p2058 bra 	$L__BB0_1664;
	setp.lt.u32 	%p2059, %r6223, %r6125;
	@%p2059 bra 	$L__BB0_1678;
	setp.gt.u32 	%p2060, %r6222, %r6124;
	@%p2060 bra 	$L__BB0_1664;
	setp.lt.u32 	%p2061, %r6222, %r6124;
	@%p2061 bra 	$L__BB0_1678;
	setp.gt.u32 	%p2062, %r6221, %r6123;
	@%p2062 bra 	$L__BB0_1664;
	setp.lt.u32 	%p2063, %r6221, %r6123;
	@%p2063 bra 	$L__BB0_1678;
	setp.gt.u32 	%p2064, %r6220, %r6122;
	@%p2064 bra 	$L__BB0_1664;
	setp.lt.u32 	%p2065, %r6220, %r6122;
	setp.lt.u32 	%p2066, %r6219, %r6121;
	or.pred  	%p2067, %p2065, %p2066;
	@%p2067 bra 	$L__BB0_1678;
	bra.uni 	$L__BB0_1664;
$L__BB0_1677:
	setp.ge.u32 	%p2053, %r6226, %r6128;
	@%p2053 bra 	$L__BB0_1665;
$L__BB0_1678:
	// begin inline asm
	add.cc.u32 %r5262, %r6219, %r2027;
	addc.cc.u32 %r5263, %r6220, %r1931;
	addc.cc.u32 %r5264, %r6221, %r1704;
	addc.cc.u32 %r5265, %r6222, %r2026;
	addc.cc.u32 %r5266, %r6223, %r2025;
	addc.cc.u32 %r5267, %r6224, %r2169;
	addc.cc.u32 %r5268, %r6225, %r1932;
	addc.u32 %r5269, %r6226, %r6022;
	
	// end inline asm
	// begin inline asm
	sub.cc.u32 %r6276, %r5262, %r6121;
	subc.cc.u32 %r6275, %r5263, %r6122;
	subc.cc.u32 %r6274, %r5264, %r6123;
	subc.cc.u32 %r6273, %r5265, %r6124;
	subc.cc.u32 %r6272, %r5266, %r6125;
	subc.cc.u32 %r6271, %r5267, %r6126;
	subc.cc.u32 %r6270, %r5268, %r6127;
	subc.u32 %r6269, %r5269, %r6128;
	
	// end inline asm
$L__BB0_1679:
	shl.b32 	%r5334, %r67, 1;
	shr.u32 	%r5335, %r67, 31;
	cvt.u64.u32 	%rd12400, %r5335;
	mul.wide.u32 	%rd12401, %r66, 2;
	or.b64  	%rd12402, %rd12401, %rd12400;
	shr.u64 	%rd12403, %rd12401, 32;
	mul.wide.u32 	%rd12404, %r65, 2;
	or.b64  	%rd12405, %rd12403, %rd12404;
	shr.u64 	%rd12406, %rd12404, 32;
	mul.wide.u32 	%rd12407, %r64, 2;
	or.b64  	%rd12408, %rd12406, %rd12407;
	shr.u64 	%rd12409, %rd12407, 32;
	mul.wide.u32 	%rd12410, %r63, 2;
	add.s64 	%rd12411, %rd12409, %rd12410;
	shr.u64 	%rd12412, %rd12411, 32;
	mul.wide.u32 	%rd12413, %r62, 2;
	add.s64 	%rd12414, %rd12412, %rd12413;
	shr.u64 	%rd12415, %rd12414, 32;
	mul.wide.u32 	%rd12416, %r61, 2;
	add.s64 	%rd12417, %rd12415, %rd12416;
	shr.u64 	%rd12418, %rd12417, 32;
	mul.wide.u32 	%rd12419, %r60, 2;
	add.s64 	%rd12420, %rd12418, %rd12419;
	shr.u64 	%rd12421, %rd12420, 32;
	cvt.u64.u32 	%rd12422, %r5334;
	mad.lo.s64 	%rd13160, %rd12421, 977, %rd12422;
	shr.u64 	%rd12423, %rd13160, 32;
	and.b64  	%rd12424, %rd12402, 4294967295;
	add.s64 	%rd12425, %rd12423, %rd12424;
	add.s64 	%rd13161, %rd12425, %rd12421;
	shr.u64 	%rd12426, %rd13161, 32;
	and.b64  	%rd12427, %rd12405, 4294967295;
	add.s64 	%rd13162, %rd12426, %rd12427;
	shr.u64 	%rd12428, %rd13162, 32;
	and.b64  	%rd12429, %rd12408, 4294967295;
	add.s64 	%rd13163, %rd12428, %rd12429;
	shr.u64 	%rd12430, %rd13163, 32;
	and.b64  	%rd12431, %rd12411, 4294967295;
	add.s64 	%rd13164, %rd12430, %rd12431;
	shr.u64 	%rd12432, %rd13164, 32;
	and.b64  	%rd12433, %rd12414, 4294967295;
	add.s64 	%rd13165, %rd12432, %rd12433;
	shr.u64 	%rd12434, %rd13165, 32;
	and.b64  	%rd12435, %rd12417, 4294967295;
	add.s64 	%rd13166, %rd12434, %rd12435;
	shr.u64 	%rd12436, %rd13166, 32;
	and.b64  	%rd12437, %rd12420, 4294967295;
	add.s64 	%rd13167, %rd12436, %rd12437;
	shr.u64 	%rd956, %rd13167, 32;
	{ .reg .b32 tmp; mov.b64 {tmp, %r6235}, %rd13167; }
	setp.lt.u64 	%p2068, %rd13167, 4294967296;
	@%p2068 bra 	$L__BB0_1686;
	and.b64  	%rd12439, %rd13160, 4294967295;
	mad.lo.s64 	%rd13160, %rd956, 977, %rd12439;
	shr.u64 	%rd12440, %rd13160, 32;
	and.b64  	%rd12441, %rd13161, 4294967295;
	add.s64 	%rd12442, %rd12441, %rd956;
	add.s64 	%rd13161, %rd12442, %rd12440;
	setp.lt.u64 	%p2069, %rd13161, 4294967296;
	mov.b32 	%r6235, 0;
	mov.b64 	%rd13167, 4294967296;
	@%p2069 bra 	$L__BB0_1686;
	shr.u64 	%rd12444, %rd13161, 32;
	and.b64  	%rd12445, %rd13162, 4294967295;
	add.s64 	%rd13162, %rd12444, %rd12445;
	setp.lt.u64 	%p2070, %rd13162, 4294967296;
	@%p2070 bra 	$L__BB0_1686;
	shr.u64 	%rd12447, %rd13162, 32;
	and.b64  	%rd12448, %rd13163, 4294967295;
	add.s64 	%rd13163, %rd12447, %rd12448;
	setp.lt.u64 	%p2071, %rd13163, 4294967296;
	mov.b64 	%rd13162, 4294967296;
	mov.u64 	%rd13167, %rd13162;
	@%p2071 bra 	$L__BB0_1686;
	shr.u64 	%rd12450, %rd13163, 32;
	and.b64  	%rd12451, %rd13164, 4294967295;
	add.s64 	%rd13164, %rd12450, %rd12451;
	setp.lt.u64 	%p2072, %rd13164, 4294967296;
	mov.b64 	%rd13162, 4294967296;
	mov.u64 	%rd13163, %rd13162;
	@%p2072 bra 	$L__BB0_1686;
	shr.u64 	%rd12453, %rd13164, 32;
	and.b64  	%rd12454, %rd13165, 4294967295;
	add.s64 	%rd13165, %rd12453, %rd12454;
	setp.lt.u64 	%p2073, %rd13165, 4294967296;
	mov.b64 	%rd13162, 4294967296;
	mov.u64 	%rd13164, %rd13162;
	mov.u64 	%rd13167, %rd13162;
	@%p2073 bra 	$L__BB0_1686;
	shr.u64 	%rd12456, %rd13165, 32;
	and.b64  	%rd12457, %rd13166, 4294967295;
	add.s64 	%rd12458, %rd12456, %rd12457;
	setp.gt.u64 	%p2074, %rd12458, 4294967295;
	selp.b64 	%rd13166, 4294967296, %rd12458, %p2074;
	selp.b64 	%rd13167, 1, 4294967296, %p2074;
	mov.b64 	%rd13162, 4294967296;
	mov.u64 	%rd13163, %rd13162;
	mov.u64 	%rd13165, %rd13162;
$L__BB0_1686:
	cvt.u32.u64 	%r6251, %rd13167;
	cvt.u32.u64 	%r6250, %rd13166;
	cvt.u32.u64 	%r6249, %rd13165;
	cvt.u32.u64 	%r6248, %rd13164;
	cvt.u32.u64 	%r6247, %rd13163;
	cvt.u32.u64 	%r6246, %rd13162;
	cvt.u32.u64 	%r6245, %rd13161;
	cvt.u32.u64 	%r6244, %rd13160;
	setp.ne.s32 	%p2075, %r6235, 0;
	setp.lt.u32 	%p2076, %r6022, %r6251;
	or.pred  	%p2077, %p2075, %p2076;
	@%p2077 bra 	$L__BB0_1700;
	setp.gt.u32 	%p2078, %r6022, %r6251;
	@%p2078 bra 	$L__BB0_1701;
	setp.lt.u32 	%p2079, %r1932, %r6250;
	@%p2079 bra 	$L__BB0_1700;
	setp.gt.u32 	%p2080, %r1932, %r6250;
	@%p2080 bra 	$L__BB0_1701;
	setp.lt.u32 	%p2081, %r2169, %r6249;
	@%p2081 bra 	$L__BB0_1700;
	setp.gt.u32 	%p2082, %r2169, %r6249;
	@%p2082 bra 	$L__BB0_1701;
	setp.lt.u32 	%p2083, %r2025, %r6248;
	@%p2083 bra 	$L__BB0_1700;
	setp.gt.u32 	%p2084, %r2025, %r6248;
	@%p2084 bra 	$L__BB0_1701;
	setp.lt.u32 	%p2085, %r2026, %r6247;
	@%p2085 bra 	$L__BB0_1700;
	setp.gt.u32 	%p2086, %r2026, %r6247;
	@%p2086 bra 	$L__BB0_1701;
	setp.lt.u32 	%p2087, %r1704, %r6246;
	@%p2087 bra 	$L__BB0_1700;
	setp.gt.u32 	%p2088, %r1704, %r6246;
	@%p2088 bra 	$L__BB0_1701;
	setp.lt.u32 	%p2089, %r1931, %r6245;
	@%p2089 bra 	$L__BB0_1700;
	setp.gt.u32 	%p2090, %r1931, %r6245;
	setp.gt.u32 	%p2091, %r2027, %r6244;
	or.pred  	%p2092, %p2090, %p2091;
	@%p2092 bra 	$L__BB0_1701;
$L__BB0_1700:
	// begin inline asm
	sub.cc.u32 %r6244, %r6244, %r2027;
	subc.cc.u32 %r6245, %r6245, %r1931;
	subc.cc.u32 %r6246, %r6246, %r1704;
	subc.cc.u32 %r6247, %r6247, %r2026;
	subc.cc.u32 %r6248, %r6248, %r2025;
	subc.cc.u32 %r6249, %r6249, %r2169;
	subc.cc.u32 %r6250, %r6250, %r1932;
	subc.u32 %r6251, %r6251, %r6022;
	
	// end inline asm
$L__BB0_1701:
	setp.gt.u32 	%p2093, %r6251, %r6022;
	@%p2093 bra 	$L__BB0_1714;
	bra.uni 	$L__BB0_1715;
$L__BB0_1702:
	setp.gt.u32 	%p2095, %r6250, %r1932;
	@%p2095 bra 	$L__BB0_1714;
	setp.lt.u32 	%p2096, %r6250, %r1932;
	@%p2096 bra 	$L__BB0_1716;
	setp.gt.u32 	%p2097, %r6249, %r2169;
	@%p2097 bra 	$L__BB0_1714;
	setp.lt.u32 	%p2098, %r6249, %r2169;
	@%p2098 bra 	$L__BB0_1716;
	setp.gt.u32 	%p2099, %r6248, %r2025;
	@%p2099 bra 	$L__BB0_1714;
	setp.lt.u32 	%p2100, %r6248, %r2025;
	@%p2100 bra 	$L__BB0_1716;
	setp.gt.u32 	%p2101, %r6247, %r2026;
	@%p2101 bra 	$L__BB0_1714;
	setp.lt.u32 	%p2102, %r6247, %r2026;
	@%p2102 bra 	$L__BB0_1716;
	setp.gt.u32 	%p2103, %r6246, %r1704;
	@%p2103 bra 	$L__BB0_1714;
	setp.lt.u32 	%p2104, %r6246, %r1704;
	@%p2104 bra 	$L__BB0_1716;
	setp.gt.u32 	%p2105, %r6245, %r1931;
	@%p2105 bra 	$L__BB0_1714;
	setp.lt.u32 	%p2106, %r6245, %r1931;
	setp.lt.u32 	%p2107, %r6244, %r2027;
	or.pred  	%p2108, %p2106, %p2107;
	@%p2108 bra 	$L__BB0_1716;
$L__BB0_1714:
	// begin inline asm
	sub.cc.u32 %r6244, %r6244, %r2027;
	subc.cc.u32 %r6245, %r6245, %r1931;
	subc.cc.u32 %r6246, %r6246, %r1704;
	subc.cc.u32 %r6247, %r6247, %r2026;
	subc.cc.u32 %r6248, %r6248, %r2025;
	subc.cc.u32 %r6249, %r6249, %r2169;
	subc.cc.u32 %r6250, %r6250, %r1932;
	subc.u32 %r6251, %r6251, %r6022;
	
	// end inline asm
	bra.uni 	$L__BB0_1716;
$L__BB0_1715:
	setp.lt.u32 	%p2094, %r6251, %r6022;
	@%p2094 bra 	$L__BB0_1716;
	bra.uni 	$L__BB0_1702;
$L__BB0_1716:
	mul.wide.u32 	%rd12460, %r6268, %r6244;
	shr.u64 	%rd12461, %rd12460, 32;
	mul.wide.u32 	%rd12462, %r6267, %r6244;
	add.s64 	%rd12463, %rd12461, %rd12462;
	shr.u64 	%rd12464, %rd12463, 32;
	mul.wide.u32 	%rd12465, %r6266, %r6244;
	add.s64 	%rd12466, %rd12464, %rd12465;
	shr.u64 	%rd12467, %rd12466, 32;
	mul.wide.u32 	%rd12468, %r6265, %r6244;
	add.s64 	%rd12469, %rd12467, %rd12468;
	shr.u64 	%rd12470, %rd12469, 32;
	mul.wide.u32 	%rd12471, %r6264, %r6244;
	add.s64 	%rd12472, %rd12470, %rd12471;
	shr.u64 	%rd12473, %rd12472, 32;
	mul.wide.u32 	%rd12474, %r6263, %r6244;
	add.s64 	%rd12475, %rd12473, %rd12474;
	shr.u64 	%rd12476, %rd12475, 32;
	mul.wide.u32 	%rd12477, %r6262, %r6244;
	add.s64 	%rd12478, %rd12476, %rd12477;
	shr.u64 	%rd12479, %rd12478, 32;
	mul.wide.u32 	%rd12480, %r6261, %r6244;
	add.s64 	%rd12481, %rd12479, %rd12480;
	shr.u64 	%rd12482, %rd12481, 32;
	and.b64  	%rd12483, %rd12463, 4294967295;
	mul.wide.u32 	%rd12484, %r6268, %r6245;
	add.s64 	%rd12485, %rd12484, %rd12483;
	shr.u64 	%rd12486, %rd12485, 32;
	and.b64  	%rd12487, %rd12466, 4294967295;
	mul.wide.u32 	%rd12488, %r6267, %r6245;
	add.s64 	%rd12489, %rd12486, %rd12487;
	add.s64 	%rd12490, %rd12489, %rd12488;
	shr.u64 	%rd12491, %rd12490, 32;
	and.b64  	%rd12492, %rd12469, 4294967295;
	mul.wide.u32 	%rd12493, %r6266, %r6245;
	add.s64 	%rd12494, %rd12491, %rd12492;
	add.s64 	%rd12495, %rd12494, %rd12493;
	shr.u64 	%rd12496, %rd12495, 32;
	and.b64  	%rd12497, %rd12472, 4294967295;
	mul.wide.u32 	%rd12498, %r6265, %r6245;
	add.s64 	%rd12499, %rd12496, %rd12497;
	add.s64 	%rd12500, %rd12499, %rd12498;
	shr.u64 	%rd12501, %rd12500, 32;
	and.b64  	%rd12502, %rd12475, 4294967295;
	mul.wide.u32 	%rd12503, %r6264, %r6245;
	add.s64 	%rd12504, %rd12501, %rd12502;
	add.s64 	%rd12505, %rd12504, %rd12503;
	shr.u64 	%rd12506, %rd12505, 32;
	and.b64  	%rd12507, %rd12478, 4294967295;
	mul.wide.u32 	%rd12508, %r6263, %r6245;
	add.s64 	%rd12509, %rd12506, %rd12507;
	add.s64 	%rd12510, %rd12509, %rd12508;
	shr.u64 	%rd12511, %rd12510, 32;
	and.b64  	%rd12512, %rd12481, 4294967295;
	mul.wide.u32 	%rd12513, %r6262, %r6245;
	add.s64 	%rd12514, %rd12511, %rd12512;
	add.s64 	%rd12515, %rd12514, %rd12513;
	shr.u64 	%rd12516, %rd12515, 32;
	mul.wide.u32 	%rd12517, %r6261, %r6245;
	add.s64 	%rd12518, %rd12516, %rd12482;
	add.s64 	%rd12519, %rd12518, %rd12517;
	shr.u64 	%rd12520, %rd12519, 32;
	and.b64  	%rd12521, %rd12490, 4294967295;
	mul.wide.u32 	%rd12522, %r6268, %r6246;
	add.s64 	%rd12523, %rd12522, %rd12521;
	shr.u64 	%rd12524, %rd12523, 32;
	and.b64  	%rd12525, %rd12495, 4294967295;
	mul.wide.u32 	%rd12526, %r6267, %r6246;
	add.s64 	%rd12527, %rd12524, %rd12525;
	add.s64 	%rd12528, %rd12527, %rd12526;
	shr.u64 	%rd12529, %rd12528, 32;
	and.b64  	%rd12530, %rd12500, 4294967295;
	mul.wide.u32 	%rd12531, %r6266, %r6246;
	add.s64 	%rd12532, %rd12529, %rd12530;
	add.s64 	%rd12533, %rd12532, %rd12531;
	shr.u64 	%rd12534, %rd12533, 32;
	and.b64  	%rd12535, %rd12505, 4294967295;
	mul.wide.u32 	%rd12536, %r6265, %r6246;
	add.s64 	%rd12537, %rd12534, %rd12535;
	add.s64 	%rd12538, %rd12537, %rd12536;
	shr.u64 	%rd12539, %rd12538, 32;
	and.b64  	%rd12540, %rd12510, 4294967295;
	mul.wide.u32 	%rd12541, %r6264, %r6246;
	add.s64 	%rd12542, %rd12539, %rd12540;
	add.s64 	%rd12543, %rd12542, %rd12541;
	shr.u64 	%rd12544, %rd12543, 32;
	and.b64  	%rd12545, %rd12515, 4294967295;
	mul.wide.u32 	%rd12546, %r6263, %r6246;
	add.s64 	%rd12547, %rd12544, %rd12545;
	add.s64 	%rd12548, %rd12547, %rd12546;
	shr.u64 	%rd12549, %rd12548, 32;
	and.b64  	%rd12550, %rd12519, 4294967295;
	mul.wide.u32 	%rd12551, %r6262, %r6246;
	add.s64 	%rd12552, %rd12549, %rd12550;
	add.s64 	%rd12553, %rd12552, %rd12551;
	shr.u64 	%rd12554, %rd12553, 32;
	mul.wide.u32 	%rd12555, %r6261, %r6246;
	add.s64 	%rd12556, %rd12554, %rd12520;
	add.s64 	%rd12557, %rd12556, %rd12555;
	shr.u64 	%rd12558, %rd12557, 32;
	and.b64  	%rd12559, %rd12528, 4294967295;
	mul.wide.u32 	%rd12560, %r6268, %r6247;
	add.s64 	%rd12561, %rd12560, %rd12559;
	shr.u64 	%rd12562, %rd12561, 32;
	and.b64  	%rd12563, %rd12533, 4294967295;
	mul.wide.u32 	%rd12564, %r6267, %r6247;
	add.s64 	%rd12565, %rd12562, %rd12563;
	add.s64 	%rd12566, %rd12565, %rd12564;
	shr.u64 	%rd12567, %rd12566, 32;
	and.b64  	%rd12568, %rd12538, 4294967295;
	mul.wide.u32 	%rd12569, %r6266, %r6247;
	add.s64 	%rd12570, %rd12567, %rd12568;
	add.s64 	%rd12571, %rd12570, %rd12569;
	shr.u64 	%rd12572, %rd12571, 32;
	and.b64  	%rd12573, %rd12543, 4294967295;
	mul.wide.u32 	%rd12574, %r6265, %r6247;
	add.s64 	%rd12575, %rd12572, %rd12573;
	add.s64 	%rd12576, %rd12575, %rd12574;
	shr.u64 	%rd12577, %rd12576, 32;
	and.b64  	%rd12578, %rd12548, 4294967295;
	mul.wide.u32 	%rd12579, %r6264, %r6247;
	add.s64 	%rd12580, %rd12577, %rd12578;
	add.s64 	%rd12581, %rd12580, %rd12579;
	shr.u64 	%rd12582, %rd12581, 32;
	and.b64  	%rd12583, %rd12553, 4294967295;
	mul.wide.u32 	%rd12584, %r6263, %r6247;
	add.s64 	%rd12585, %rd12582, %rd12583;
	add.s64 	%rd12586, %rd12585, %rd12584;
	shr.u64 	%rd12587, %rd12586, 32;
	and.b64  	%rd12588, %rd12557, 4294967295;
	mul.wide.u32 	%rd12589, %r6262, %r6247;
	add.s64 	%rd12590, %rd12587, %rd12588;
	add.s64 	%rd12591, %rd12590, %rd12589;
	shr.u64 	%rd12592, %rd12591, 32;
	mul.wide.u32 	%rd12593, %r6261, %r6247;
	add.s64 	%rd12594, %rd12592, %rd12558;
	add.s64 	%rd12595, %rd12594, %rd12593;
	shr.u64 	%rd12596, %rd12595, 32;
	and.b64  	%rd12597, %rd12566, 4294967295;
	mul.wide.u32 	%rd12598, %r6268, %r6248;
	add.s64 	%rd12599, %rd12598, %rd12597;
	shr.u64 	%rd12600, %rd12599, 32;
	and.b64  	%rd12601, %rd12571, 4294967295;
	mul.wide.u32 	%rd12602, %r6267, %r6248;
	add.s64 	%rd12603, %rd12600, %rd12601;
	add.s64 	%rd12604, %rd12603, %rd12602;
	shr.u64 	%rd12605, %rd12604, 32;
	and.b64  	%rd12606, %rd12576, 4294967295;
	mul.wide.u32 	%rd12607, %r6266, %r6248;
	add.s64 	%rd12608, %rd12605, %rd12606;
	add.s64 	%rd12609, %rd12608, %rd12607;
	shr.u64 	%rd12610, %rd12609, 32;
	and.b64  	%rd12611, %rd12581, 4294967295;
	mul.wide.u32 	%rd12612, %r6265, %r6248;
	add.s64 	%rd12613, %rd12610, %rd12611;
	add.s64 	%rd12614, %rd12613, %rd12612;
	shr.u64 	%rd12615, %rd12614, 32;
	and.b64  	%rd12616, %rd12586, 4294967295;
	mul.wide.u32 	%rd12617, %r6264, %r6248;
	add.s64 	%rd12618, %rd12615, %rd12616;
	add.s64 	%rd12619, %rd12618, %rd12617;
	shr.u64 	%rd12620, %rd12619, 32;
	and.b64  	%rd12621, %rd12591, 4294967295;
	mul.wide.u32 	%rd12622, %r6263, %r6248;
	add.s64 	%rd12623, %rd12620, %rd12621;
	add.s64 	%rd12624, %rd12623, %rd12622;
	shr.u64 	%rd12625, %rd12624, 32;
	and.b64  	%rd12626, %rd12595, 4294967295;
	mul.wide.u32 	%rd12627, %r6262, %r6248;
	add.s64 	%rd12628, %rd12625, %rd12626;
	add.s64 	%rd12629, %rd12628, %rd12627;
	shr.u64 	%rd12630, %rd12629, 32;
	mul.wide.u32 	%rd12631, %r6261, %r6248;
	add.s64 	%rd12632, %rd12630, %rd12596;
	add.s64 	%rd12633, %rd12632, %rd12631;
	shr.u64 	%rd12634, %rd12633, 32;
	and.b64  	%rd12635, %rd12604, 4294967295;
	mul.wide.u32 	%rd12636, %r6268, %r6249;
	add.s64 	%rd12637, %rd12636, %rd12635;
	shr.u64 	%rd12638, %rd12637, 32;
	and.b64  	%rd12639, %rd12609, 4294967295;
	mul.wide.u32 	%rd12640, %r6267, %r6249;
	add.s64 	%rd12641, %rd12638, %rd12639;
	add.s64 	%rd12642, %rd12641, %rd12640;
	shr.u64 	%rd12643, %rd12642, 32;
	and.b64  	%rd12644, %rd12614, 4294967295;
	mul.wide.u32 	%rd12645, %r6266, %r6249;
	add.s64 	%rd12646, %rd12643, %rd12644;
	add.s64 	%rd12647, %rd12646, %rd12645;
	shr.u64 	%rd12648, %rd12647, 32;
	and.b64  	%rd12649, %rd12619, 4294967295;
	mul.wide.u32 	%rd12650, %r6265, %r6249;
	add.s64 	%rd12651, %rd12648, %rd12649;
	add.s64 	%rd12652, %rd12651, %rd12650;
	shr.u64 	%rd12653, %rd12652, 32;
	and.b64  	%rd12654, %rd12624, 4294967295;
	mul.wide.u32 	%rd12655, %r6264, %r6249;
	add.s64 	%rd12656, %rd12653, %rd12654;
	add.s64 	%rd12657, %rd12656, %rd12655;
	shr.u64 	%rd12658, %rd12657, 32;
	and.b64  	%rd12659, %rd12629, 4294967295;
	mul.wide.u32 	%rd12660, %r6263, %r6249;
	add.s64 	%rd12661, %rd12658, %rd12659;
	add.s64 	%rd12662, %rd12661, %rd12660;
	shr.u64 	%rd12663, %rd12662, 32;
	and.b64  	%rd12664, %rd12633, 4294967295;
	mul.wide.u32 	%rd12665, %r6262, %r6249;
	add.s64 	%rd12666, %rd12663, %rd12664;
	add.s64 	%rd12667, %rd12666, %rd12665;
	shr.u64 	%rd12668, %rd12667, 32;
	mul.wide.u32 	%rd12669, %r6261, %r6249;
	add.s64 	%rd12670, %rd12668, %rd12634;
	add.s64 	%rd12671, %rd12670, %rd12669;
	shr.u64 	%rd12672, %rd12671, 32;
	and.b64  	%rd12673, %rd12642, 4294967295;
	mul.wide.u32 	%rd12674, %r6268, %r6250;
	add.s64 	%rd12675, %rd12674, %rd12673;
	shr.u64 	%rd12676, %rd12675, 32;
	and.b64  	%rd12677, %rd12647, 4294967295;
	mul.wide.u32 	%rd12678, %r6267, %r6250;
	add.s64 	%rd12679, %rd12676, %rd12677;
	add.s64 	%rd12680, %rd12679, %rd12678;
	shr.u64 	%rd12681, %rd12680, 32;
	and.b64  	%rd12682, %rd12652, 4294967295;
	mul.wide.u32 	%rd12683, %r6266, %r6250;
	add.s64 	%rd12684, %rd12681, %rd12682;
	add.s64 	%rd12685, %rd12684, %rd12683;
	shr.u64 	%rd12686, %rd12685, 32;
	and.b64  	%rd12687, %rd12657, 4294967295;
	mul.wide.u32 	%rd12688, %r6265, %r6250;
	add.s64 	%rd12689, %rd12686, %rd12687;
	add.s64 	%rd12690, %rd12689, %rd12688;
	shr.u64 	%rd12691, %rd12690, 32;
	and.b64  	%rd12692, %rd12662, 4294967295;
	mul.wide.u32 	%rd12693, %r6264, %r6250;
	add.s64 	%rd12694, %rd12691, %rd12692;
	add.s64 	%rd12695, %rd12694, %rd12693;
	shr.u64 	%rd12696, %rd12695, 32;
	and.b64  	%rd12697, %rd12667, 4294967295;
	mul.wide.u32 	%rd12698, %r6263, %r6250;
	add.s64 	%rd12699, %rd12696, %rd12697;
	add.s64 	%rd12700, %rd12699, %rd12698;
	shr.u64 	%rd12701, %rd12700, 32;
	and.b64  	%rd12702, %rd12671, 4294967295;
	mul.wide.u32 	%rd12703, %r6262, %r6250;
	add.s64 	%rd12704, %rd12701, %rd12702;
	add.s64 	%rd12705, %rd12704, %rd12703;
	shr.u64 	%rd12706, %rd12705, 32;
	mul.wide.u32 	%rd12707, %r6261, %r6250;
	add.s64 	%rd12708, %rd12706, %rd12672;
	add.s64 	%rd12709, %rd12708, %rd12707;
	shr.u64 	%rd12710, %rd12709, 32;
	and.b64  	%rd12711, %rd12680, 4294967295;
	mul.wide.u32 	%rd12712, %r6268, %r6251;
	add.s64 	%rd12713, %rd12712, %rd12711;
	shr.u64 	%rd12714, %rd12713, 32;
	and.b64  	%rd12715, %rd12685, 4294967295;
	mul.wide.u32 	%rd12716, %r6267, %r6251;
	add.s64 	%rd12717, %rd12714, %rd12715;
	add.s64 	%rd12718, %rd12717, %rd12716;
	shr.u64 	%rd12719, %rd12718, 32;
	and.b64  	%rd12720, %rd12690, 4294967295;
	mul.wide.u32 	%rd12721, %r6266, %r6251;
	add.s64 	%rd12722, %rd12719, %rd12720;
	add.s64 	%rd12723, %rd12722, %rd12721;
	shr.u64 	%rd12724, %rd12723, 32;
	and.b64  	%rd12725, %rd12695, 4294967295;
	mul.wide.u32 	%rd12726, %r6265, %r6251;
	add.s64 	%rd12727, %rd12724, %rd12725;
	add.s64 	%rd12728, %rd12727, %rd12726;
	shr.u64 	%rd12729, %rd12728, 32;
	and.b64  	%rd12730, %rd12700, 4294967295;
	mul.wide.u32 	%rd12731, %r6264, %r6251;
	add.s64 	%rd12732, %rd12729, %rd12730;
	add.s64 	%rd12733, %rd12732, %rd12731;
	shr.u64 	%rd12734, %rd12733, 32;
	and.b64  	%rd12735, %rd12705, 4294967295;
	mul.wide.u32 	%rd12736, %r6263, %r6251;
	add.s64 	%rd12737, %rd12734, %rd12735;
	add.s64 	%rd12738, %rd12737, %rd12736;
	shr.u64 	%rd12739, %rd12738, 32;
	and.b64  	%rd12740, %rd12709, 4294967295;
	mul.wide.u32 	%rd12741, %r6262, %r6251;
	add.s64 	%rd12742, %rd12739, %rd12740;
	add.s64 	%rd12743, %rd12742, %rd12741;
	shr.u64 	%rd12744, %rd12743, 32;
	mul.wide.u32 	%rd12745, %r6261, %r6251;
	add.s64 	%rd12746, %rd12744, %rd12710;
	add.s64 	%rd12747, %rd12746, %rd12745;
	shr.u64 	%rd12748, %rd12747, 32;
	{ .reg .b32 tmp; mov.b64 {tmp, %r5390}, %rd12747; }
	and.b64  	%rd12749, %rd12718, 4294967295;
	mul.lo.s64 	%rd12750, %rd12749, 977;
	and.b64  	%rd12751, %rd12460, 4294967295;
	and.b64  	%rd12752, %rd12750, 4294967295;
	add.s64 	%rd13168, %rd12752, %rd12751;
	shr.u64 	%rd12753, %rd12750, 32;
	shr.u64 	%rd12754, %rd13168, 32;
	add.s64 	%rd12755, %rd12754, %rd12753;
	and.b64  	%rd12756, %rd12723, 4294967295;
	mul.lo.s64 	%rd12757, %rd12756, 977;
	and.b64  	%rd12758, %rd12485, 4294967295;
	and.b64  	%rd12759, %rd12757, 4294967295;
	add.s64 	%rd12760, %rd12755, %rd12758;
	add.s64 	%rd12761, %rd12760, %rd12759;
	add.s64 	%rd13169, %rd12761, %rd12749;
	shr.u64 	%rd12762, %rd12757, 32;
	shr.u64 	%rd12763, %rd13169, 32;
	add.s64 	%rd12764, %rd12763, %rd12762;
	and.b64  	%rd12765, %rd12728, 4294967295;
	mul.lo.s64 	%rd12766, %rd12765, 977;
	and.b64  	%rd12767, %rd12523, 4294967295;
	and.b64  	%rd12768, %rd12766, 4294967295;
	add.s64 	%rd12769, %rd12764, %rd12767;
	add.s64 	%rd12770, %rd12769, %rd12768;
	add.s64 	%rd13170, %rd12770, %rd12756;
	shr.u64 	%rd12771, %rd12766, 32;
	shr.u64 	%rd12772, %rd13170, 32;
	add.s64 	%rd12773, %rd12772, %rd12771;
	and.b64  	%rd12774, %rd12733, 4294967295;
	mul.lo.s64 	%rd12775, %rd12774, 977;
	and.b64  	%rd12776, %rd12561, 4294967295;
	and.b64  	%rd12777, %rd12775, 4294967295;
	add.s64 	%rd12778, %rd12773, %rd12776;
	add.s64 	%rd12779, %rd12778, %rd12777;
	add.s64 	%rd13171, %rd12779, %rd12765;
	shr.u64 	%rd12780, %rd12775, 32;
	shr.u64 	%rd12781, %rd13171, 32;
	add.s64 	%rd12782, %rd12781, %rd12780;
	and.b64  	%rd12783, %rd12738, 4294967295;
	mul.lo.s64 	%rd12784, %rd12783, 977;
	and.b64  	%rd12785, %rd12599, 4294967295;
	and.b64  	%rd12786, %rd12784, 4294967295;
	add.s64 	%rd12787, %rd12782, %rd12785;
	add.s64 	%rd12788, %rd12787, %rd12786;
	add.s64 	%rd13172, %rd12788, %rd12774;
	shr.u64 	%rd12789, %rd12784, 32;
	shr.u64 	%rd12790, %rd13172, 32;
	add.s64 	%rd12791, %rd12790, %rd12789;
	and.b64  	%rd12792, %rd12743, 4294967295;
	mul.lo.s64 	%rd12793, %rd12792, 977;
	and.b64  	%rd12794, %rd12637, 4294967295;
	and.b64  	%rd12795, %rd12793, 4294967295;
	add.s64 	%rd12796, %rd12791, %rd12794;
	add.s64 	%rd12797, %rd12796, %rd12795;
	add.s64 	%rd13173, %rd12797, %rd12783;
	shr.u64 	%rd12798, %rd12793, 32;
	shr.u64 	%rd12799, %rd13173, 32;
	add.s64 	%rd12800, %rd12799, %rd12798;
	and.b64  	%rd12801, %rd12747, 4294967295;
	mul.lo.s64 	%rd12802, %rd12801, 977;
	and.b64  	%rd12803, %rd12675, 4294967295;
	and.b64  	%rd12804, %rd12802, 4294967295;
	add.s64 	%rd12805, %rd12800, %rd12803;
	add.s64 	%rd12806, %rd12805, %rd12804;
	add.s64 	%rd13174, %rd12806, %rd12792;
	shr.u64 	%rd12807, %rd12802, 32;
	shr.u64 	%rd12808, %rd13174, 32;
	add.s64 	%rd12809, %rd12808, %rd12807;
	mul.lo.s64 	%rd12810, %rd12748, 977;
	and.b64  	%rd12811, %rd12713, 4294967295;
	and.b64  	%rd12812, %rd12810, 4294967295;
	add.s64 	%rd12813, %rd12809, %rd12811;
	add.s64 	%rd12814, %rd12813, %rd12812;
	add.s64 	%rd13175, %rd12814, %rd12801;
	shr.u64 	%rd12815, %rd12810, 32;
	shr.u64 	%rd12816, %rd13175, 32;
	cvt.u32.u64 	%r5391, %rd12816;
	cvt.u32.u64 	%r5392, %rd12815;
	add.s32 	%r5393, %r5391, %r5392;
	add.s32 	%r2287, %r5393, %r5390;
	setp.eq.s32 	%p2110, %r2287, 0;
	mov.pred 	%p2186, 0;
	@%p2110 bra 	$L__BB0_1724;
	cvt.u64.u32 	%rd12817, %r2287;
	mul.wide.u32 	%rd12818, %r2287, 977;
	shr.u64 	%rd12819, %rd12818, 32;
	and.b64  	%rd12820, %rd13168, 4294967295;
	and.b64  	%rd12821, %rd12818, 4294967295;
	add.s64 	%rd13168, %rd12821, %rd12820;
	shr.u64 	%rd12822, %rd13168, 32;
	and.b64  	%rd12823, %rd13169, 4294967295;
	add.s64 	%rd12824, %rd12819, %rd12823;
	add.s64 	%rd12825, %rd12824, %rd12817;
	add.s64 	%rd13169, %rd12825, %rd12822;
	setp.lt.u64 	%p2112, %rd13169, 4294967296;
	@%p2112 bra 	$L__BB0_1724;
	shr.u64 	%rd12826, %rd13169, 32;
	and.b64  	%rd12827, %rd13170, 4294967295;
	add.s64 	%rd13170, %rd12826, %rd12827;
	setp.lt.u64 	%p2114, %rd13170, 4294967296;
	@%p2114 bra 	$L__BB0_1724;
	shr.u64 	%rd12828, %rd13170, 32;
	and.b64  	%rd12829, %rd13171, 4294967295;
	add.s64 	%rd13171, %rd12828, %rd12829;
	setp.lt.u64 	%p2116, %rd13171, 4294967296;
	@%p2116 bra 	$L__BB0_1724;
	shr.u64 	%rd12831, %rd13171, 32;
	and.b64  	%rd12832, %rd13172, 4294967295;
	add.s64 	%rd13172, %rd12831, %rd12832;
	setp.lt.u64 	%p2118, %rd13172, 4294967296;
	mov.b64 	%rd13171, 4294967296;
	@%p2118 bra 	$L__BB0_1724;
	shr.u64 	%rd12834, %rd13172, 32;
	and.b64  	%rd12835, %rd13173, 4294967295;
	add.s64 	%rd13173, %rd12834, %rd12835;
	setp.lt.u64 	%p2120, %rd13173, 4294967296;
	mov.b64 	%rd13171, 4294967296;
	mov.u64 	%rd13172, %rd13171;
	@%p2120 bra 	$L__BB0_1724;
	shr.u64 	%rd12837, %rd13173, 32;
	and.b64  	%rd12838, %rd13174, 4294967295;
	add.s64 	%rd13174, %rd12837, %rd12838;
	setp.lt.u64 	%p2122, %rd13174, 4294967296;
	mov.b64 	%rd13171, 4294967296;
	mov.u64 	%rd13173, %rd13171;
	@%p2122 bra 	$L__BB0_1724;
	shr.u64 	%rd12840, %rd13174, 32;
	and.b64  	%rd12841, %rd13175, 4294967295;
	add.s64 	%rd12842, %rd12840, %rd12841;
	setp.gt.u64 	%p2186, %rd12842, 4294967295;
	min.u64 	%rd13175, %rd12842, 4294967296;
	mov.b64 	%rd13171, 4294967296;
	mov.u64 	%rd13172, %rd13171;
	mov.u64 	%rd13174, %rd13171;
$L__BB0_1724:
	cvt.u32.u64 	%r6261, %rd13175;
	cvt.u32.u64 	%r6262, %rd13174;
	cvt.u32.u64 	%r6263, %rd13173;
	cvt.u32.u64 	%r6264, %rd13172;
	cvt.u32.u64 	%r6265, %rd13171;
	cvt.u32.u64 	%r6266, %rd13170;
	cvt.u32.u64 	%r6267, %rd13169;
	cvt.u32.u64 	%r6268, %rd13168;
	setp.lt.u32 	%p2123, %r6022, %r6261;
	or.pred  	%p2124, %p2186, %p2123;
	@%p2124 bra 	$L__BB0_1738;
	setp.gt.u32 	%p2125, %r6022, %r6261;
	@%p2125 bra 	$L__BB0_1739;
	setp.lt.u32 	%p2126, %r1932, %r6262;
	@%p2126 bra 	$L__BB0_1738;
	setp.gt.u32 	%p2127, %r1932, %r6262;
	@%p2127 bra 	$L__BB0_1739;
	setp.lt.u32 	%p2128, %r2169, %r6263;
	@%p2128 bra 	$L__BB0_1738;
	setp.gt.u32 	%p2129, %r2169, %r6263;
	@%p2129 bra 	$L__BB0_1739;
	setp.lt.u32 	%p2130, %r2025, %r6264;
	@%p2130 bra 	$L__BB0_1738;
	setp.gt.u32 	%p2131, %r2025, %r6264;
	@%p2131 bra 	$L__BB0_1739;
	setp.lt.u32 	%p2132, %r2026, %r6265;
	@%p2132 bra 	$L__BB0_1738;
	setp.gt.u32 	%p2133, %r2026, %r6265;
	@%p2133 bra 	$L__BB0_1739;
	setp.lt.u32 	%p2134, %r1704, %r6266;
	@%p2134 bra 	$L__BB0_1738;
	setp.gt.u32 	%p2135, %r1704, %r6266;
	@%p2135 bra 	$L__BB0_1739;
	setp.lt.u32 	%p2136, %r1931, %r6267;
	@%p2136 bra 	$L__BB0_1738;
	setp.gt.u32 	%p2137, %r1931, %r6267;
	setp.gt.u32 	%p2138, %r2027, %r6268;
	or.pred  	%p2139, %p2137, %p2138;
	@%p2139 bra 	$L__BB0_1739;
$L__BB0_1738:
	// begin inline asm
	sub.cc.u32 %r6268, %r6268, %r2027;
	subc.cc.u32 %r6267, %r6267, %r1931;
	subc.cc.u32 %r6266, %r6266, %r1704;
	subc.cc.u32 %r6265, %r6265, %r2026;
	subc.cc.u32 %r6264, %r6264, %r2025;
	subc.cc.u32 %r6263, %r6263, %r2169;
	subc.cc.u32 %r6262, %r6262, %r1932;
	subc.u32 %r6261, %r6261, %r6022;
	
	// end inline asm
$L__BB0_1739:
	setp.gt.u32 	%p2140, %r6261, %r6022;
	@%p2140 bra 	$L__BB0_1752;
	bra.uni 	$L__BB0_1753;
$L__BB0_1740:
	setp.gt.u32 	%p2142, %r6262, %r1932;
	@%p2142 bra 	$L__BB0_1752;
	setp.lt.u32 	%p2143, %r6262, %r1932;
	@%p2143 bra 	$L__BB0_1754;
	setp.gt.u32 	%p2144, %r6263, %r2169;
	@%p2144 bra 	$L__BB0_1752;
	setp.lt.u32 	%p2145, %r6263, %r2169;
	@%p2145 bra 	$L__BB0_1754;
	setp.gt.u32 	%p2146, %r6264, %r2025;
	@%p2146 bra 	$L__BB0_1752;
	setp.lt.u32 	%p2147, %r6264, %r2025;
	@%p2147 bra 	$L__BB0_1754;
	setp.gt.u32 	%p2148, %r6265, %r2026;
	@%p2148 bra 	$L__BB0_1752;
	setp.lt.u32 	%p2149, %r6265, %r2026;
	@%p2149 bra 	$L__BB0_1754;
	setp.gt.u32 	%p2150, %r6266, %r1704;
	@%p2150 bra 	$L__BB0_1752;
	setp.lt.u32 	%p2151, %r6266, %r1704;
	@%p2151 bra 	$L__BB0_1754;
	setp.gt.u32 	%p2152, %r6267, %r1931;
	@%p2152 bra 	$L__BB0_1752;
	setp.lt.u32 	%p2153, %r6267, %r1931;
	setp.lt.u32 	%p2154, %r6268, %r2027;
	or.pred  	%p2155, %p2153, %p2154;
	@%p2155 bra 	$L__BB0_1754;
$L__BB0_1752:
	// begin inline asm
	sub.cc.u32 %r6268, %r6268, %r2027;
	subc.cc.u32 %r6267, %r6267, %r1931;
	subc.cc.u32 %r6266, %r6266, %r1704;
	subc.cc.u32 %r6265, %r6265, %r2026;
	subc.cc.u32 %r6264, %r6264, %r2025;
	subc.cc.u32 %r6263, %r6263, %r2169;
	subc.cc.u32 %r6262, %r6262, %r1932;
	subc.u32 %r6261, %r6261, %r6022;
	
	// end inline asm
	mov.b16 	%rs46, 0;
	bra.uni 	$L__BB0_1754;
$L__BB0_1753:
	setp.lt.u32 	%p2141, %r6261, %r6022;
	mov.b16 	%rs46, 0;
	@%p2141 bra 	$L__BB0_1754;
	bra.uni 	$L__BB0_1740;
$L__BB0_1754:
	shr.u32 	%r5495, %r76, 1;
	setp.gt.u32 	%p2156, %r76, 1;
	@%p2156 bra 	$L__BB0_5;
$L__BB0_1755:
	ld.param.u64 	%rd12847, [_Z29compute_precomputed_table_gpuP10ECPointJac_param_0];
	mov.u32 	%r5442, %ctaid.x;
	mov.u32 	%r5443, %ntid.x;
	mov.u32 	%r5444, %tid.x;
	mad.lo.s32 	%r5445, %r5442, %r5443, %r5444;
	cvta.to.global.u64 	%rd12844, %rd12847;
	mul.wide.s32 	%rd12845, %r5445, 100;
	add.s64 	%rd12846, %rd12844, %rd12845;
	st.global.u32 	[%rd12846], %r6046;
	st.global.u32 	[%rd12846+4], %r6045;
	st.global.u32 	[%rd12846+8], %r6044;
	st.global.u32 	[%rd12846+12], %r6043;
	st.global.u32 	[%rd12846+16], %r6042;
	st.global.u32 	[%rd12846+20], %r6041;
	st.global.u32 	[%rd12846+24], %r6040;
	st.global.u32 	[%rd12846+28], %r6039;
	st.global.u32 	[%rd12846+32], %r6038;
	st.global.u32 	[%rd12846+36], %r6037;
	st.global.u32 	[%rd12846+40], %r6036;
	st.global.u32 	[%rd12846+44], %r6035;
	st.global.u32 	[%rd12846+48], %r6034;
	st.global.u32 	[%rd12846+52], %r6033;
	st.global.u32 	[%rd12846+56], %r6032;
	st.global.u32 	[%rd12846+60], %r6031;
	st.global.u32 	[%rd12846+64], %r6030;
	st.global.u32 	[%rd12846+68], %r6029;
	st.global.u32 	[%rd12846+72], %r6028;
	st.global.u32 	[%rd12846+76], %r6027;
	st.global.u32 	[%rd12846+80], %r6026;
	st.global.u32 	[%rd12846+84], %r6025;
	st.global.u32 	[%rd12846+88], %r6024;
	st.global.u32 	[%rd12846+92], %r6023;
	st.global.u8 	[%rd12846+96], %rs45;
$L__BB0_1756:
	ret;

}
	// .globl	_Z21compute_batch_precompP10ECPointJacii
.visible .entry _Z21compute_batch_precompP10ECPointJacii(
	.param .u64 .ptr .align 1 _Z21compute_batch_precompP10ECPointJacii_param_0,
	.param .u32 _Z21compute_batch_precompP10ECPointJacii_param_1,
	.param .u32 _Z21compute_batch_precompP10ECPointJacii_param_2
)
{
	.reg .pred 	%p<3186>;
	.reg .b16 	%rs<19>;
	.reg .b32 	%r<9908>;
	.reg .b64 	%rd<19797>;

	ld.param.u64 	%rd1412, [_Z21compute_batch_precompP10ECPointJacii_param_0];
	ld.param.u32 	%r3791, [_Z21compute_batch_precompP10ECPointJacii_param_1];
	ld.param.u32 	%r3792, [_Z21compute_batch_precompP10ECPointJacii_param_2];
	cvta.to.global.u64 	%rd1, %rd1412;
	mov.u32 	%r3793, %ctaid.x;
	mov.u32 	%r3794, %ntid.x;
	mov.u32 	%r3795, %tid.x;
	mad.lo.s32 	%r1, %r3793, %r3794, %r3795;
	setp.ge.s32 	%p93, %r1, %r3792;
	@%p93 bra 	$L__BB1_2589;
	setp.ne.s32 	%p94, %r1, 0;
	setp.ne.s32 	%p95, %r3791, 2;
	or.pred  	%p96, %p94, %p95;
	@%p96 bra 	$L__BB1_1295;
	ld.global.u8 	%rs10, [%rd1+96];
	setp.eq.s16 	%p1619, %rs10, 0;
	@%p1619 bra 	$L__BB1_4;
	ld.const.u32 	%r6285, [const_G_jacobian];
	st.global.u32 	[%rd1+100], %r6285;
	ld.const.u32 	%r6286, [const_G_jacobian+4];
	st.global.u32 	[%rd1+104], %r6286;
	ld.const.u32 	%r6287, [const_G_jacobian+8];
	st.global.u32 	[%rd1+108], %r6287;
	ld.const.u32 	%r6288, [const_G_jacobian+12];
	st.global.u32 	[%rd1+112], %r6288;
	ld.const.u32 	%r6289, [const_G_jacobian+16];
	st.global.u32 	[%rd1+116], %r6289;
	ld.const.u32 	%r6290, [const_G_jacobian+20];
	st.global.u32 	[%rd1+120], %r6290;
	ld.const.u32 	%r6291, [const_G_jacobian+24];
	st.global.u32 	[%rd1+124], %r6291;
	ld.const.u32 	%r6292, [const_G_jacobian+28];
	st.global.u32 	[%rd1+128], %r6292;
	ld.const.u32 	%r6293, [const_G_jacobian+32];
	st.global.u32 	[%rd1+132], %r6293;
	ld.const.u32 	%r6294, [const_G_jacobian+36];
	st.global.u32 	[%rd1+136], %r6294;
	ld.const.u32 	%r6295, [const_G_jacobian+40];
	st.global.u32 	[%rd1+140], %r6295;
	ld.const.u32 	%r6296, [const_G_jacobian+44];
	st.global.u32 	[%rd1+144], %r6296;
	ld.const.u32 	%r6297, [const_G_jacobian+48];
	st.global.u32 	[%rd1+148], %r6297;
	ld.const.u32 	%r6298, [const_G_jacobian+52];
	st.global.u32 	[%rd1+152], %r6298;
	ld.const.u32 	%r6299, [const_G_jacobian+56];
	st.global.u32 	[%rd1+156], %r6299;
	ld.const.u32 	%r6300, [const_G_jacobian+60];
	st.global.u32 	[%rd1+160], %r6300;
	ld.const.u32 	%r6301, [const_G_jacobian+64];
	st.global.u32 	[%rd1+164], %r6301;
	ld.const.u32 	%r6302, [const_G_jacobian+68];
	st.global.u32 	[%rd1+168], %r6302;
	ld.const.u32 	%r6303, [const_G_jacobian+72];
	st.global.u32 	[%rd1+172], %r6303;
	ld.const.u32 	%r6304, [const_G_jacobian+76];
	st.global.u32 	[%rd1+176], %r6304;
	ld.const.u32 	%r6305, [const_G_jacobian+80];
	st.global.u32 	[%rd1+180], %r6305;
	ld.const.u32 	%r6306, [const_G_jacobian+84];
	st.global.u32 	[%rd1+184], %r6306;
	ld.const.u32 	%r6307, [const_G_jacobian+88];
	st.global.u32 	[%rd1+188], %r6307;
	ld.const.u32 	%r6308, [const_G_jacobian+92];
	st.global.u32 	[%rd1+192], %r6308;
	ld.const.u8 	%rs11, [const_G_jacobian+96];
	st.global.u8 	[%rd1+196], %rs11;
	bra.uni 	$L__BB1_2589;
$L__BB1_4:
	ld.const.u8 	%rs12, [const_G_jacobian+96];
	setp.eq.s16 	%p1620, %rs12, 0;
	@%p1620 bra 	$L__BB1_6;
	ld.global.u32 	%r6309, [%rd1];
	st.global.u32 	[%rd1+100], %r6309;
	ld.global.u32 	%r6310, [%rd1+4];
	st.global.u32 	[%rd1+104], %r6310;
	ld.global.u32 	%r6311, [%rd1+8];
	st.global.u32 	[%rd1+108], %r6311;
	ld.global.u32 	%r6312, [%rd1+12];
	st.global.u32 	[%rd1+112], %r6312;
	ld.global.u32 	%r6313, [%rd1+16];
	st.global.u32 	[%rd1+116], %r6313;
	ld.global.u32 	%r6314, [%rd1+20];
	st.global.u32 	[%rd1+120], %r6314;
	ld.global.u32 	%r6315, [%rd1+24];
	st.global.u32 	[%rd1+124], %r6315;
	ld.global.u32 	%r6316, [%rd1+28];
	st.global.u32 	[%rd1+128], %r6316;
	ld.global.u32 	%r6317, [%rd1+32];
	st.global.u32 	[%rd1+132], %r6317;
	ld.global.u32 	%r6318, [%rd1+36];
	st.global.u32 	[%rd1+136], %r6318;
	ld.global.u32 	%r6319, [%rd1+40];
	st.global.u32 	[%rd1+140], %r6319;
	ld.global.u32 	%r6320, [%rd1+44];
	st.global.u32 	[%rd1+144], %r6320;
	ld.global.u32 	%r6321, [%rd1+48];
	st.global.u32 	[%rd1+148], %r6321;
	ld.global.u32 	%r6322, [%rd1+52];
	st.global.u32 	[%rd1+152], %r6322;
	ld.global.u32 	%r6323, [%rd1+56];
	st.global.u32 	[%rd1+156], %r6323;
	ld.global.u32 	%r6324, [%rd1+60];
	st.global.u32 	[%rd1+160], %r6324;
	ld.global.u32 	%r6325, [%rd1+64];
	st.global.u32 	[%rd1+164], %r6325;
	ld.global.u32 	%r6326, [%rd1+68];
	st.global.u32 	[%rd1+168], %r6326;
	ld.global.u32 	%r6327, [%rd1+72];
	st.global.u32 	[%rd1+172], %r6327;
	ld.global.u32 	%r6328, [%rd1+76];
	st.global.u32 	[%rd1+176], %r6328;
	ld.global.u32 	%r6329, [%rd1+80];
	st.global.u32 	[%rd1+180], %r6329;
	ld.global.u32 	%r6330, [%rd1+84];
	st.global.u32 	[%rd1+184], %r6330;
	ld.global.u32 	%r6331, [%rd1+88];
	st.global.u32 	[%rd1+188], %r6331;
	ld.global.u32 	%r6332, [%rd1+92];
	st.global.u32 	[%rd1+192], %r6332;
	mov.b16 	%rs13, 0;
	st.global.u8 	[%rd1+196], %rs13;
	bra.uni 	$L__BB1_2589;
$L__BB1_6:
	ld.global.u32 	%r6333, [%rd1+64];
	mul.wide.u32 	%rd10371, %r6333, %r6333;
	shr.u64 	%rd10372, %rd10371, 32;
	ld.global.u32 	%r6334, [%rd1+68];
	mul.wide.u32 	%rd10373, %r6334, %r6333;
	add.s64 	%rd10374, %rd10372, %rd10373;
	shr.u64 	%rd10375, %rd10374, 32;
	ld.global.u32 	%r6335, [%rd1+72];
	mul.wide.u32 	%rd10376, %r6335, %r6333;
	add.s64 	%rd10377, %rd10375, %rd10376;
	shr.u64 	%rd10378, %rd10377, 32;
	ld.global.u32 	%r6336, [%rd1+76];
	mul.wide.u32 	%rd10379, %r6336, %r6333;
	add.s64 	%rd10380, %rd10378, %rd10379;
	shr.u64 	%rd10381, %rd10380, 32;
	ld.global.u32 	%r6337, [%rd1+80];
	mul.wide.u32 	%rd10382, %r6337, %r6333;
	add.s64 	%rd10383, %rd10381, %rd10382;
	shr.u64 	%rd10384, %rd10383, 32;
	ld.global.u32 	%r6338, [%rd1+84];
	mul.wide.u32 	%rd10385, %r6338, %r6333;
	add.s64 	%rd10386, %rd10384, %rd10385;
	shr.u64 	%rd10387, %rd10386, 32;
	ld.global.u32 	%r6339, [%rd1+88];
	mul.wide.u32 	%rd10388, %r6339, %r6333;
	add.s64 	%rd10389, %rd10387, %rd10388;
	shr.u64 	%rd10390, %rd10389, 32;
	ld.global.u32 	%r6340, [%rd1+92];
	mul.wide.u32 	%rd10391, %r6340, %r6333;
	add.s64 	%rd10392, %rd10390, %rd10391;
	shr.u64 	%rd10393, %rd10392, 32;
	and.b64  	%rd10394, %rd10374, 4294967295;
	add.s64 	%rd10395, %rd10373, %rd10394;
	shr.u64 	%rd10396, %rd10395, 32;
	and.b64  	%rd10397, %rd10377, 4294967295;
	mul.wide.u32 	%rd10398, %r6334, %r6334;
	add.s64 	%rd10399, %rd10396, %rd10397;
	add.s64 	%rd10400, %rd10399, %rd10398;
	shr.u64 	%rd10401, %rd10400, 32;
	and.b64  	%rd10402, %rd10380, 4294967295;
	mul.wide.u32 	%rd10403, %r6335, %r6334;
	add.s64 	%rd10404, %rd10401, %rd10402;
	add.s64 	%rd10405, %rd10404, %rd10403;
	shr.u64 	%rd10406, %rd10405, 32;
	and.b64  	%rd10407, %rd10383, 4294967295;
	mul.wide.u32 	%rd10408, %r6336, %r6334;
	add.s64 	%rd10409, %rd10406, %rd10407;
	add.s64 	%rd10410, %rd10409, %rd10408;
	shr.u64 	%rd10411, %rd10410, 32;
	and.b64  	%rd10412, %rd10386, 4294967295;
	mul.wide.u32 	%rd10413, %r6337, %r6334;
	add.s64 	%rd10414, %rd10411, %rd10412;
	add.s64 	%rd10415, %rd10414, %rd10413;
	shr.u64 	%rd10416, %rd10415, 32;
	and.b64  	%rd10417, %rd10389, 4294967295;
	mul.wide.u32 	%rd10418, %r6338, %r6334;
	add.s64 	%rd10419, %rd10416, %rd10417;
	add.s64 	%rd10420, %rd10419, %rd10418;
	shr.u64 	%rd10421, %rd10420, 32;
	and.b64  	%rd10422, %rd10392, 4294967295;
	mul.wide.u32 	%rd10423, %r6339, %r6334;
	add.s64 	%rd10424, %rd10421, %rd10422;
	add.s64 	%rd10425, %rd10424, %rd10423;
	shr.u64 	%rd10426, %rd10425, 32;
	mul.wide.u32 	%rd10427, %r6340, %r6334;
	add.s64 	%rd10428, %rd10426, %rd10393;
	add.s64 	%rd10429, %rd10428, %rd10427;
	shr.u64 	%rd10430, %rd10429, 32;
	and.b64  	%rd10431, %rd10400, 4294967295;
	add.s64 	%rd10432, %rd10376, %rd10431;
	shr.u64 	%rd10433, %rd10432, 32;
	and.b64  	%rd10434, %rd10405, 4294967295;
	add.s64 	%rd10435, %rd10433, %rd10434;
	add.s64 	%rd10436, %rd10435, %rd10403;
	shr.u64 	%rd10437, %rd10436, 32;
	and.b64  	%rd10438, %rd10410, 4294967295;
	mul.wide.u32 	%rd10439, %r6335, %r6335;
	add.s64 	%rd10440, %rd10437, %rd10438;
	add.s64 	%rd10441, %rd10440, %rd10439;
	shr.u64 	%rd10442, %rd10441, 32;
	and.b64  	%rd10443, %rd10415, 4294967295;
	mul.wide.u32 	%rd10444, %r6336, %r6335;
	add.s64 	%rd10445, %rd10442, %rd10443;
	add.s64 	%rd10446, %rd10445, %rd10444;
	shr.u64 	%rd10447, %rd10446, 32;
	and.b64  	%rd10448, %rd10420, 4294967295;
	mul.wide.u32 	%rd10449, %r6337, %r6335;
	add.s64 	%rd10450, %rd10447, %rd10448;
	add.s64 	%rd10451, %rd10450, %rd10449;
	shr.u64 	%rd10452, %rd10451, 32;
	and.b64  	%rd10453, %rd10425, 4294967295;
	mul.wide.u32 	%rd10454, %r6338, %r6335;
	add.s64 	%rd10455, %rd10452, %rd10453;
	add.s64 	%rd10456, %rd10455, %rd10454;
	shr.u64 	%rd10457, %rd10456, 32;
	and.b64  	%rd10458, %rd10429, 4294967295;
	mul.wide.u32 	%rd10459, %r6339, %r6335;
	add.s64 	%rd10460, %rd10457, %rd10458;
	add.s64 	%rd10461, %rd10460, %rd10459;
	shr.u64 	%rd10462, %rd10461, 32;
	mul.wide.u32 	%rd10463, %r6340, %r6335;
	add.s64 	%rd10464, %rd10462, %rd10430;
	add.s64 	%rd10465, %rd10464, %rd10463;
	shr.u64 	%rd10466, %rd10465, 32;
	and.b64  	%rd10467, %rd10436, 4294967295;
	add.s64 	%rd10468, %rd10379, %rd10467;
	shr.u64 	%rd10469, %rd10468, 32;
	and.b64  	%rd10470, %rd10441, 4294967295;
	add.s64 	%rd10471, %rd10469, %rd10470;
	add.s64 	%rd10472, %rd10471, %rd10408;
	shr.u64 	%rd10473, %rd10472, 32;
	and.b64  	%rd10474, %rd10446, 4294967295;
	add.s64 	%rd10475, %rd10473, %rd10474;
	add.s64 	%rd10476, %rd10475, %rd10444;
	shr.u64 	%rd10477, %rd10476, 32;
	and.b64  	%rd10478, %rd10451, 4294967295;
	mul.wide.u32 	%rd10479, %r6336, %r6336;
	add.s64 	%rd10480, %rd10477, %rd10478;
	add.s64 	%rd10481, %rd10480, %rd10479;
	shr.u64 	%rd10482, %rd10481, 32;
	and.b64  	%rd10483, %rd10456, 4294967295;
	mul.wide.u32 	%rd10484, %r6337, %r6336;
	add.s64 	%rd10485, %rd10482, %rd10483;
	add.s64 	%rd10486, %rd10485, %rd10484;
	shr.u64 	%rd10487, %rd10486, 32;
	and.b64  	%rd10488, %rd10461, 4294967295;
	mul.wide.u32 	%rd10489, %r6338, %r6336;
	add.s64 	%rd10490, %rd10487, %rd10488;
	add.s64 	%rd10491, %rd10490, %rd10489;
	shr.u64 	%rd10492, %rd10491, 32;
	and.b64  	%rd10493, %rd10465, 4294967295;
	mul.wide.u32 	%rd10494, %r6339, %r6336;
	add.s64 	%rd10495, %rd10492, %rd10493;
	add.s64 	%rd10496, %rd10495, %rd10494;
	shr.u64 	%rd10497, %rd10496, 32;
	mul.wide.u32 	%rd10498, %r6340, %r6336;
	add.s64 	%rd10499, %rd10497, %rd10466;
	add.s64 	%rd10500, %rd10499, %rd10498;
	shr.u64 	%rd10501, %rd10500, 32;
	and.b64  	%rd10502, %rd10472, 4294967295;
	add.s64 	%rd10503, %rd10382, %rd10502;
	shr.u64 	%rd10504, %rd10503, 32;
	and.b64  	%rd10505, %rd10476, 4294967295;
	add.s64 	%rd10506, %rd10504, %rd10505;
	add.s64 	%rd10507, %rd10506, %rd10413;
	shr.u64 	%rd10508, %rd10507, 32;
	and.b64  	%rd10509, %rd10481, 4294967295;
	add.s64 	%rd10510, %rd10508, %rd10509;
	add.s64 	%rd10511, %rd10510, %rd10449;
	shr.u64 	%rd10512, %rd10511, 32;
	and.b64  	%rd10513, %rd10486, 4294967295;
	add.s64 	%rd10514, %rd10512, %rd10513;
	add.s64 	%rd10515, %rd10514, %rd10484;
	shr.u64 	%rd10516, %rd10515, 32;
	and.b64  	%rd10517, %rd10491, 4294967295;
	mul.wide.u32 	%rd10518, %r6337, %r6337;
	add.s64 	%rd10519, %rd10516, %rd10517;
	add.s64 	%rd10520, %rd10519, %rd10518;
	shr.u64 	%rd10521, %rd10520, 32;
	and.b64  	%rd10522, %rd10496, 4294967295;
	mul.wide.u32 	%rd10523, %r6338, %r6337;
	add.s64 	%rd10524, %rd10521, %rd10522;
	add.s64 	%rd10525, %rd10524, %rd10523;
	shr.u64 	%rd10526, %rd10525, 32;
	and.b64  	%rd10527, %rd10500, 4294967295;
	mul.wide.u32 	%rd10528, %r6339, %r6337;
	add.s64 	%rd10529, %rd10526, %rd10527;
	add.s64 	%rd10530, %rd10529, %rd10528;
	shr.u64 	%rd10531, %rd10530, 32;
	mul.wide.u32 	%rd10532, %r6340, %r6337;
	add.s64 	%rd10533, %rd10531, %rd10501;
	add.s64 	%rd10534, %rd10533, %rd10532;
	shr.u64 	%rd10535, %rd10534, 32;
	and.b64  	%rd10536, %rd10507, 4294967295;
	add.s64 	%rd10537, %rd10385, %rd10536;
	shr.u64 	%rd10538, %rd10537, 32;
	and.b64  	%rd10539, %rd10511, 4294967295;
	add.s64 	%rd10540, %rd10538, %rd10539;
	add.s64 	%rd10541, %rd10540, %rd10418;
	shr.u64 	%rd10542, %rd10541, 32;
	and.b64  	%rd10543, %rd10515, 4294967295;
	add.s64 	%rd10544, %rd10542, %rd10543;
	add.s64 	%rd10545, %rd10544, %rd10454;
	shr.u64 	%rd10546, %rd10545, 32;
	and.b64  	%rd10547, %rd10520, 4294967295;
	add.s64 	%rd10548, %rd10546, %rd10547;
	add.s64 	%rd10549, %rd10548, %rd10489;
	shr.u64 	%rd10550, %rd10549, 32;
	and.b64  	%rd10551, %rd10525, 4294967295;
	add.s64 	%rd10552, %rd10550, %rd10551;
	add.s64 	%rd10553, %rd10552, %rd10523;
	shr.u64 	%rd10554, %rd10553, 32;
	and.b64  	%rd10555, %rd10530, 4294967295;
	mul.wide.u32 	%rd10556, %r6338, %r6338;
	add.s64 	%rd10557, %rd10554, %rd10555;
	add.s64 	%rd10558, %rd10557, %rd10556;
	shr.u64 	%rd10559, %rd10558, 32;
	and.b64  	%rd10560, %rd10534, 4294967295;
	mul.wide.u32 	%rd10561, %r6339, %r6338;
	add.s64 	%rd10562, %rd10559, %rd10560;
	add.s64 	%rd10563, %rd10562, %rd10561;
	shr.u64 	%rd10564, %rd10563, 32;
	mul.wide.u32 	%rd10565, %r6340, %r6338;
	add.s64 	%rd10566, %rd10564, %rd10535;
	add.s64 	%rd10567, %rd10566, %rd10565;
	shr.u64 	%rd10568, %rd10567, 32;
	and.b64  	%rd10569, %rd10541, 4294967295;
	add.s64 	%rd10570, %rd10388, %rd10569;
	shr.u64 	%rd10571, %rd10570, 32;
	and.b64  	%rd10572, %rd10545, 4294967295;
	add.s64 	%rd10573, %rd10571, %rd10572;
	add.s64 	%rd10574, %rd10573, %rd10423;
	shr.u64 	%rd10575, %rd10574, 32;
	and.b64  	%rd10576, %rd10549, 4294967295;
	add.s64 	%rd10577, %rd10575, %rd10576;
	add.s64 	%rd10578, %rd10577, %rd10459;
	shr.u64 	%rd10579, %rd10578, 32;
	and.b64  	%rd10580, %rd10553, 4294967295;
	add.s64 	%rd10581, %rd10579, %rd10580;
	add.s64 	%rd10582, %rd10581, %rd10494;
	shr.u64 	%rd10583, %rd10582, 32;
	and.b64  	%rd10584, %rd10558, 4294967295;
	add.s64 	%rd10585, %rd10583, %rd10584;
	add.s64 	%rd10586, %rd10585, %rd10528;
	shr.u64 	%rd10587, %rd10586, 32;
	and.b64  	%rd10588, %rd10563, 4294967295;
	add.s64 	%rd10589, %rd10587, %rd10588;
	add.s64 	%rd10590, %rd10589, %rd10561;
	shr.u64 	%rd10591, %rd10590, 32;
	and.b64  	%rd10592, %rd10567, 4294967295;
	mul.wide.u32 	%rd10593, %r6339, %r6339;
	add.s64 	%rd10594, %rd10591, %rd10592;
	add.s64 	%rd10595, %rd10594, %rd10593;
	shr.u64 	%rd10596, %rd10595, 32;
	mul.wide.u32 	%rd10597, %r6340, %r6339;
	add.s64 	%rd10598, %rd10596, %rd10568;
	add.s64 	%rd10599, %rd10598, %rd10597;
	shr.u64 	%rd10600, %rd10599, 32;
	and.b64  	%rd10601, %rd10574, 4294967295;
	add.s64 	%rd10602, %rd10391, %rd10601;
	shr.u64 	%rd10603, %rd10602, 32;
	and.b64  	%rd10604, %rd10578, 4294967295;
	add.s64 	%rd10605, %rd10603, %rd10604;
	add.s64 	%rd10606, %rd10605, %rd10427;
	shr.u64 	%rd10607, %rd10606, 32;
	and.b64  	%rd10608, %rd10582, 4294967295;
	add.s64 	%rd10609, %rd10607, %rd10608;
	add.s64 	%rd10610, %rd10609, %rd10463;
	shr.u64 	%rd10611, %rd10610, 32;
	and.b64  	%rd10612, %rd10586, 4294967295;
	add.s64 	%rd10613, %rd10611, %rd10612;
	add.s64 	%rd10614, %rd10613, %rd10498;
	shr.u64 	%rd10615, %rd10614, 32;
	and.b64  	%rd10616, %rd10590, 4294967295;
	add.s64 	%rd10617, %rd10615, %rd10616;
	add.s64 	%rd10618, %rd10617, %rd10532;
	shr.u64 	%rd10619, %rd10618, 32;
	and.b64  	%rd10620, %rd10595, 4294967295;
	add.s64 	%rd10621, %rd10619, %rd10620;
	add.s64 	%rd10622, %rd10621, %rd10565;
	shr.u64 	%rd10623, %rd10622, 32;
	and.b64  	%rd10624, %rd10599, 4294967295;
	add.s64 	%rd10625, %rd10623, %rd10624;
	add.s64 	%rd10626, %rd10625, %rd10597;
	shr.u64 	%rd10627, %rd10626, 32;
	mul.wide.u32 	%rd10628, %r6340, %r6340;
	add.s64 	%rd10629, %rd10627, %rd10600;
	add.s64 	%rd10630, %rd10629, %rd10628;
	shr.u64 	%rd10631, %rd10630, 32;
	{ .reg .b32 tmp; mov.b64 {tmp, %r6341}, %rd10630; }
	and.b64  	%rd10632, %rd10606, 4294967295;
	mul.lo.s64 	%rd10633, %rd10632, 977;
	and.b64  	%rd10634, %rd10371, 4294967295;
	and.b64  	%rd10635, %rd10633, 4294967295;
	add.s64 	%rd19340, %rd10635, %rd10634;
	shr.u64 	%rd10636, %rd10633, 32;
	shr.u64 	%rd10637, %rd19340, 32;
	add.s64 	%rd10638, %rd10637, %rd10636;
	and.b64  	%rd10639, %rd10610, 4294967295;
	mul.lo.s64 	%rd10640, %rd10639, 977;
	and.b64  	%rd10641, %rd10395, 4294967295;
	and.b64  	%rd10642, %rd10640, 4294967295;
	add.s64 	%rd10643, %rd10638, %rd10641;
	add.s64 	%rd10644, %rd10643, %rd10642;
	add.s64 	%rd19339, %rd10644, %rd10632;
	shr.u64 	%rd10645, %rd10640, 32;
	shr.u64 	%rd10646, %rd19339, 32;
	add.s64 	%rd10647, %rd10646, %rd10645;
	and.b64  	%rd10648, %rd10614, 4294967295;
	mul.lo.s64 	%rd10649, %rd10648, 977;
	and.b64  	%rd10650, %rd10432, 4294967295;
	and.b64  	%rd10651, %rd10649, 4294967295;
	add.s64 	%rd10652, %rd10647, %rd10650;
	add.s64 	%rd10653, %rd10652, %rd10651;
	add.s64 	%rd19338, %rd10653, %rd10639;
	shr.u64 	%rd10654, %rd10649, 32;
	shr.u64 	%rd10655, %rd19338, 32;
	add.s64 	%rd10656, %rd10655, %rd10654;
	and.b64  	%rd10657, %rd10618, 4294967295;
	mul.lo.s64 	%rd10658, %rd10657, 977;
	and.b64  	%rd10659, %rd10468, 4294967295;
	and.b64  	%rd10660, %rd10658, 4294967295;
	add.s64 	%rd10661, %rd10656, %rd10659;
	add.s64 	%rd10662, %rd10661, %rd10660;
	add.s64 	%rd19337, %rd10662, %rd10648;
	shr.u64 	%rd10663, %rd10658, 32;
	shr.u64 	%rd10664, %rd19337, 32;
	add.s64 	%rd10665, %rd10664, %rd10663;
	and.b64  	%rd10666, %rd10622, 4294967295;
	mul.lo.s64 	%rd10667, %rd10666, 977;
	and.b64  	%rd10668, %rd10503, 4294967295;
	and.b64  	%rd10669, %rd10667, 4294967295;
	add.s64 	%rd10670, %rd10665, %rd10668;
	add.s64 	%rd10671, %rd10670, %rd10669;
	add.s64 	%rd19336, %rd10671, %rd10657;
	shr.u64 	%rd10672, %rd10667, 32;
	shr.u64 	%rd10673, %rd19336, 32;
	add.s64 	%rd10674, %rd10673, %rd10672;
	and.b64  	%rd10675, %rd10626, 4294967295;
	mul.lo.s64 	%rd10676, %rd10675, 977;
	and.b64  	%rd10677, %rd10537, 4294967295;
	and.b64  	%rd10678, %rd10676, 4294967295;
	add.s64 	%rd10679, %rd10674, %rd10677;
	add.s64 	%rd10680, %rd10679, %rd10678;
	add.s64 	%rd19335, %rd10680, %rd10666;
	shr.u64 	%rd10681, %rd10676, 32;
	shr.u64 	%rd10682, %rd19335, 32;
	add.s64 	%rd10683, %rd10682, %rd10681;
	and.b64  	%rd10684, %rd10630, 4294967295;
	mul.lo.s64 	%rd10685, %rd10684, 977;
	and.b64  	%rd10686, %rd10570, 4294967295;
	and.b64  	%rd10687, %rd10685, 4294967295;
	add.s64 	%rd10688, %rd10683, %rd10686;
	add.s64 	%rd10689, %rd10688, %rd10687;
	add.s64 	%rd19334, %rd10689, %rd10675;
	shr.u64 	%rd10690, %rd10685, 32;
	shr.u64 	%rd10691, %rd19334, 32;
	add.s64 	%rd10692, %rd10691, %rd10690;
	mul.lo.s64 	%rd10693, %rd10631, 977;
	and.b64  	%rd10694, %rd10602, 4294967295;
	and.b64  	%rd10695, %rd10693, 4294967295;
	add.s64 	%rd10696, %rd10692, %rd10694;
	add.s64 	%rd10697, %rd10696, %rd10695;
	add.s64 	%rd19333, %rd10697, %rd10684;
	shr.u64 	%rd10698, %rd10693, 32;
	shr.u64 	%rd10699, %rd19333, 32;
	cvt.u32.u64 	%r6342, %rd10699;
	cvt.u32.u64 	%r6343, %rd10698;
	add.s32 	%r6344, %r6342, %r6343;
	add.s32 	%r2, %r6344, %r6341;
	setp.eq.s32 	%p1622, %r2, 0;
	mov.pred 	%p3140, 0;
	@%p1622 bra 	$L__BB1_14;
	cvt.u64.u32 	%rd10700, %r2;
	mul.wide.u32 	%rd10701, %r2, 977;
	shr.u64 	%rd10702, %rd10701, 32;
	and.b64  	%rd10703, %rd19340, 4294967295;
	and.b64  	%rd10704, %rd10701, 4294967295;
	add.s64 	%rd19340, %rd10704, %rd10703;
	shr.u64 	%rd10705, %rd19340, 32;
	and.b64  	%rd10706, %rd19339, 4294967295;
	add.s64 	%rd10707, %rd10702, %rd10706;
	add.s64 	%rd10708, %rd10707, %rd10700;
	add.s64 	%rd19339, %rd10708, %rd10705;
	setp.lt.u64 	%p1624, %rd19339, 4294967296;
	@%p1624 bra 	$L__BB1_14;
	shr.u64 	%rd10709, %rd19339, 32;
	and.b64  	%rd10710, %rd19338, 4294967295;
	add.s64 	%rd19338, %rd10709, %rd10710;
	setp.lt.u64 	%p1626, %rd19338, 4294967296;
	@%p1626 bra 	$L__BB1_14;
	shr.u64 	%rd10711, %rd19338, 32;
	and.b64  	%rd10712, %rd19337, 4294967295;
	add.s64 	%rd19337, %rd10711, %rd10712;
	setp.lt.u64 	%p1628, %rd19337, 4294967296;
	@%p1628 bra 	$L__BB1_14;
	shr.u64 	%rd10714, %rd19337, 32;
	and.b64  	%rd10715, %rd19336, 4294967295;
	add.s64 	%rd19336, %rd10714, %rd10715;
	setp.lt.u64 	%p1630, %rd19336, 4294967296;
	mov.b64 	%rd19337, 4294967296;
	@%p1630 bra 	$L__BB1_14;
	shr.u64 	%rd10717, %rd19336, 32;
	and.b64  	%rd10718, %rd19335, 4294967295;
	add.s64 	%rd19335, %rd10717, %rd10718;
	setp.lt.u64 	%p1632, %rd19335, 4294967296;
	mov.b64 	%rd19336, 4294967296;
	mov.u64 	%rd19337, %rd19336;
	@%p1632 bra 	$L__BB1_14;
	shr.u64 	%rd10720, %rd19335, 32;
	and.b64  	%rd10721, %rd19334, 4294967295;
	add.s64 	%rd19334, %rd10720, %rd10721;
	setp.lt.u64 	%p1634, %rd19334, 4294967296;
	mov.b64 	%rd19335, 4294967296;
	mov.u64 	%rd19336, %rd19335;
	mov.u64 	%rd19337, %rd19335;
	@%p1634 bra 	$L__BB1_14;
	shr.u64 	%rd10723, %rd19334, 32;
	and.b64  	%rd10724, %rd19333, 4294967295;
	add.s64 	%rd10725, %rd10723, %rd10724;
	setp.gt.u64 	%p3140, %rd10725, 4294967295;
	min.u64 	%rd19333, %rd10725, 4294967296;
	mov.b64 	%rd19334, 4294967296;
	mov.u64 	%rd19335, %rd19334;
	mov.u64 	%rd19336, %rd19334;
	mov.u64 	%rd19337, %rd19334;
$L__BB1_14:
	cvt.u32.u64 	%r8777, %rd19340;
	cvt.u32.u64 	%r8776, %rd19339;
	cvt.u32.u64 	%r8775, %rd19338;
	cvt.u32.u64 	%r8774, %rd19337;
	cvt.u32.u64 	%r8773, %rd19336;
	cvt.u32.u64 	%r8772, %rd19335;
	cvt.u32.u64 	%r8771, %rd19334;
	cvt.u32.u64 	%r8770, %rd19333;
	ld.const.u32 	%r6345, [const_p+28];
	setp.ge.u32 	%p1635, %r6345, %r8770;
	not.pred 	%p1636, %p3140;
	and.pred  	%p1637, %p1636, %p1635;
	@%p1637 bra 	$L__BB1_16;
	ld.const.u32 	%r8760, [const_p+24];
	bra.uni 	$L__BB1_29;
$L__BB1_16:
	setp.gt.u32 	%p1638, %r6345, %r8770;
	@%p1638 bra 	$L__BB1_30;
	ld.const.u32 	%r8760, [const_p+24];
	setp.lt.u32 	%p1639, %r8760, %r8771;
	@%p1639 bra 	$L__BB1_29;
	setp.gt.u32 	%p1640, %r8760, %r8771;
	@%p1640 bra 	$L__BB1_30;
	ld.const.u32 	%r14, [const_p+20];
	setp.lt.u32 	%p1641, %r14, %r8772;
	@%p1641 bra 	$L__BB1_29;
	setp.gt.u32 	%p1642, %r14, %r8772;
	@%p1642 bra 	$L__BB1_30;
	ld.const.u32 	%r15, [const_p+16];
	setp.lt.u32 	%p1643, %r15, %r8773;
	@%p1643 bra 	$L__BB1_29;
	setp.gt.u32 	%p1644, %r15, %r8773;
	@%p1644 bra 	$L__BB1_30;
	ld.const.u32 	%r16, [const_p+12];
	setp.lt.u32 	%p1645, %r16, %r8774;
	@%p1645 bra 	$L__BB1_29;
	setp.gt.u32 	%p1646, %r16, %r8774;
	@%p1646 bra 	$L__BB1_30;
	ld.const.u32 	%r17, [const_p+8];
	setp.lt.u32 	%p1647, %r17, %r8775;
	@%p1647 bra 	$L__BB1_29;
	setp.gt.u32 	%p1648, %r17, %r8775;
	@%p1648 bra 	$L__BB1_30;
	ld.const.u32 	%r18, [const_p+4];
	setp.lt.u32 	%p1649, %r18, %r8776;
	@%p1649 bra 	$L__BB1_29;
	setp.gt.u32 	%p1650, %r18, %r8776;
	ld.const.u32 	%r6346, [const_p];
	setp.gt.u32 	%p1651, %r6346, %r8777;
	or.pred  	%p1652, %p1650, %p1651;
	@%p1652 bra 	$L__BB1_30;
$L__BB1_29:
	ld.const.u32 	%r6364, [const_p];
	ld.const.u32 	%r6365, [const_p+4];
	ld.const.u32 	%r6366, [const_p+8];
	ld.const.u32 	%r6367, [const_p+12];
	ld.const.u32 	%r6368, [const_p+16];
	ld.const.u32 	%r6369, [const_p+20];
	// begin inline asm
	sub.cc.u32 %r8777, %r8777, %r6364;
	subc.cc.u32 %r8776, %r8776, %r6365;
	subc.cc.u32 %r8775, %r8775, %r6366;
	subc.cc.u32 %r8774, %r8774, %r6367;
	subc.cc.u32 %r8773, %r8773, %r6368;
	subc.cc.u32 %r8772, %r8772, %r6369;
	subc.cc.u32 %r8771, %r8771, %r8760;
	subc.u32 %r8770, %r8770, %r6345;
	
	// end inline asm
$L__BB1_30:
	setp.le.u32 	%p1653, %r8770, %r6345;
	@%p1653 bra 	$L__BB1_31;
	bra.uni 	$L__BB1_44;
$L__BB1_31:
	setp.lt.u32 	%p1654, %r8770, %r6345;
	@%p1654 bra 	$L__BB1_46;
	ld.const.u32 	%r8769, [const_p+24];
	setp.gt.u32 	%p1655, %r8771, %r8769;
	@%p1655 bra 	$L__BB1_45;
	setp.lt.u32 	%p1656, %r8771, %r8769;
	@%p1656 bra 	$L__BB1_46;
	ld.const.u32 	%r29, [const_p+20];
	setp.gt.u32 	%p1657, %r8772, %r29;
	@%p1657 bra 	$L__BB1_45;
	setp.lt.u32 	%p1658, %r8772, %r29;
	@%p1658 bra 	$L__BB1_46;
	ld.const.u32 	%r30, [const_p+16];
	setp.gt.u32 	%p1659, %r8773, %r30;
	@%p1659 bra 	$L__BB1_45;
	setp.lt.u32 	%p1660, %r8773, %r30;
	@%p1660 bra 	$L__BB1_46;
	ld.const.u32 	%r31, [const_p+12];
	setp.gt.u32 	%p1661, %r8774, %r31;
	@%p1661 bra 	$L__BB1_45;
	setp.lt.u32 	%p1662, %r8774, %r31;
	@%p1662 bra 	$L__BB1_46;
	ld.const.u32 	%r32, [const_p+8];
	setp.gt.u32 	%p1663, %r8775, %r32;
	@%p1663 bra 	$L__BB1_45;
	setp.lt.u32 	%p1664, %r8775, %r32;
	@%p1664 bra 	$L__BB1_46;
	ld.const.u32 	%r33, [const_p+4];
	setp.gt.u32 	%p1665, %r8776, %r33;
	@%p1665 bra 	$L__BB1_45;
	setp.lt.u32 	%p1666, %r8776, %r33;
	ld.const.u32 	%r6372, [const_p];
	setp.lt.u32 	%p1667, %r8777, %r6372;
	or.pred  	%p1668, %p1666, %p1667;
	@%p1668 bra 	$L__BB1_46;
	bra.uni 	$L__BB1_45;
$L__BB1_44:
	ld.const.u32 	%r8769, [const_p+24];
$L__BB1_45:
	ld.const.u32 	%r6390, [const_p];
	ld.const.u32 	%r6391, [const_p+4];
	ld.const.u32 	%r6392, [const_p+8];
	ld.const.u32 	%r6393, [const_p+12];
	ld.const.u32 	%r6394, [const_p+16];
	ld.const.u32 	%r6395, [const_p+20];
	// begin inline asm
	sub.cc.u32 %r8777, %r8777, %r6390;
	subc.cc.u32 %r8776, %r8776, %r6391;
	subc.cc.u32 %r8775, %r8775, %r6392;
	subc.cc.u32 %r8774, %r8774, %r6393;
	subc.cc.u32 %r8773, %r8773, %r6394;
	subc.cc.u32 %r8772, %r8772, %r6395;
	subc.cc.u32 %r8771, %r8771, %r8769;
	subc.u32 %r8770, %r8770, %r6345;
	
	// end inline asm
$L__BB1_46:
	ld.const.u32 	%r6398, [const_G_jacobian+64];
	mul.wide.u32 	%rd10727, %r6398, %r6398;
	shr.u64 	%rd10728, %rd10727, 32;
	ld.const.u32 	%r6399, [const_G_jacobian+68];
	mul.wide.u32 	%rd10729, %r6399, %r6398;
	add.s64 	%rd10730, %rd10728, %rd10729;
	shr.u64 	%rd10731, %rd10730, 32;
	ld.const.u32 	%r6400, [const_G_jacobian+72];
	mul.wide.u32 	%rd10732, %r6400, %r6398;
	add.s64 	%rd10733, %rd10731, %rd10732;
	shr.u64 	%rd10734, %rd10733, 32;
	ld.const.u32 	%r6401, [const_G_jacobian+76];
	mul.wide.u32 	%rd10735, %r6401, %r6398;
	add.s64 	%rd10736, %rd10734, %rd10735;
	shr.u64 	%rd10737, %rd10736, 32;
	ld.const.u32 	%r6402, [const_G_jacobian+80];
	mul.wide.u32 	%rd10738, %r6402, %r6398;
	add.s64 	%rd10739, %rd10737, %rd10738;
	shr.u64 	%rd10740, %rd10739, 32;
	ld.const.u32 	%r6403, [const_G_jacobian+84];
	mul.wide.u32 	%rd10741, %r6403, %r6398;
	add.s64 	%rd10742, %rd10740, %rd10741;
	shr.u64 	%rd10743, %rd10742, 32;
	ld.const.u32 	%r6404, [const_G_jacobian+88];
	mul.wide.u32 	%rd10744, %r6404, %r6398;
	add.s64 	%rd10745, %rd10743, %rd10744;
	shr.u64 	%rd10746, %rd10745, 32;
	ld.const.u32 	%r6405, [const_G_jacobian+92];
	mul.wide.u32 	%rd10747, %r6405, %r6398;
	add.s64 	%rd10748, %rd10746, %rd10747;
	shr.u64 	%rd10749, %rd10748, 32;
	and.b64  	%rd10750, %rd10730, 4294967295;
	add.s64 	%rd10751, %rd10729, %rd10750;
	shr.u64 	%rd10752, %rd10751, 32;
	and.b64  	%rd10753, %rd10733, 4294967295;
	mul.wide.u32 	%rd10754, %r6399, %r6399;
	add.s64 	%rd10755, %rd10752, %rd10753;
	add.s64 	%rd10756, %rd10755, %rd10754;
	shr.u64 	%rd10757, %rd10756, 32;
	and.b64  	%rd10758, %rd10736, 4294967295;
	mul.wide.u32 	%rd10759, %r6400, %r6399;
	add.s64 	%rd10760, %rd10757, %rd10758;
	add.s64 	%rd10761, %rd10760, %rd10759;
	shr.u64 	%rd10762, %rd10761, 32;
	and.b64  	%rd10763, %rd10739, 4294967295;
	mul.wide.u32 	%rd10764, %r6401, %r6399;
	add.s64 	%rd10765, %rd10762, %rd10763;
	add.s64 	%rd10766, %rd10765, %rd10764;
	shr.u64 	%rd10767, %rd10766, 32;
	and.b64  	%rd10768, %rd10742, 4294967295;
	mul.wide.u32 	%rd10769, %r6402, %r6399;
	add.s64 	%rd10770, %rd10767, %rd10768;
	add.s64 	%rd10771, %rd10770, %rd10769;
	shr.u64 	%rd10772, %rd10771, 32;
	and.b64  	%rd10773, %rd10745, 4294967295;
	mul.wide.u32 	%rd10774, %r6403, %r6399;
	add.s64 	%rd10775, %rd10772, %rd10773;
	add.s64 	%rd10776, %rd10775, %rd10774;
	shr.u64 	%rd10777, %rd10776, 32;
	and.b64  	%rd10778, %rd10748, 4294967295;
	mul.wide.u32 	%rd10779, %r6404, %r6399;
	add.s64 	%rd10780, %rd10777, %rd10778;
	add.s64 	%rd10781, %rd10780, %rd10779;
	shr.u64 	%rd10782, %rd10781, 32;
	mul.wide.u32 	%rd10783, %r6405, %r6399;
	add.s64 	%rd10784, %rd10782, %rd10749;
	add.s64 	%rd10785, %rd10784, %rd10783;
	shr.u64 	%rd10786, %rd10785, 32;
	and.b64  	%rd10787, %rd10756, 4294967295;
	add.s64 	%rd10788, %rd10732, %rd10787;
	shr.u64 	%rd10789, %rd10788, 32;
	and.b64  	%rd10790, %rd10761, 4294967295;
	add.s64 	%rd10791, %rd10789, %rd10790;
	add.s64 	%rd10792, %rd10791, %rd10759;
	shr.u64 	%rd10793, %rd10792, 32;
	and.b64  	%rd10794, %rd10766, 4294967295;
	mul.wide.u32 	%rd10795, %r6400, %r6400;
	add.s64 	%rd10796, %rd10793, %rd10794;
	add.s64 	%rd10797, %rd10796, %rd10795;
	shr.u64 	%rd10798, %rd10797, 32;
	and.b64  	%rd10799, %rd10771, 4294967295;
	mul.wide.u32 	%rd10800, %r6401, %r6400;
	add.s64 	%rd10801, %rd10798, %rd10799;
	add.s64 	%rd10802, %rd10801, %rd10800;
	shr.u64 	%rd10803, %rd10802, 32;
	and.b64  	%rd10804, %rd10776, 4294967295;
	mul.wide.u32 	%rd10805, %r6402, %r6400;
	add.s64 	%rd10806, %rd10803, %rd10804;
	add.s64 	%rd10807, %rd10806, %rd10805;
	shr.u64 	%rd10808, %rd10807, 32;
	and.b64  	%rd10809, %rd10781, 4294967295;
	mul.wide.u32 	%rd10810, %r6403, %r6400;
	add.s64 	%rd10811, %rd10808, %rd10809;
	add.s64 	%rd10812, %rd10811, %rd10810;
	shr.u64 	%rd10813, %rd10812, 32;
	and.b64  	%rd10814, %rd10785, 4294967295;
	mul.wide.u32 	%rd10815, %r6404, %r6400;
	add.s64 	%rd10816, %rd10813, %rd10814;
	add.s64 	%rd10817, %rd10816, %rd10815;
	shr.u64 	%rd10818, %rd10817, 32;
	mul.wide.u32 	%rd10819, %r6405, %r6400;
	add.s64 	%rd10820, %rd10818, %rd10786;
	add.s64 	%rd10821, %rd10820, %rd10819;
	shr.u64 	%rd10822, %rd10821, 32;
	and.b64  	%rd10823, %rd10792, 4294967295;
	add.s64 	%rd10824, %rd10735, %rd10823;
	shr.u64 	%rd10825, %rd10824, 32;
	and.b64  	%rd10826, %rd10797, 4294967295;
	add.s64 	%rd10827, %rd10825, %rd10826;
	add.s64 	%rd10828, %rd10827, %rd10764;
	shr.u64 	%rd10829, %rd10828, 32;
	and.b64  	%rd10830, %rd10802, 4294967295;
	add.s64 	%rd10831, %rd10829, %rd10830;
	add.s64 	%rd10832, %rd10831, %rd10800;
	shr.u64 	%rd10833, %rd10832, 32;
	and.b64  	%rd10834, %rd10807, 4294967295;
	mul.wide.u32 	%rd10835, %r6401, %r6401;
	add.s64 	%rd10836, %rd10833, %rd10834;
	add.s64 	%rd10837, %rd10836, %rd10835;
	shr.u64 	%rd10838, %rd10837, 32;
	and.b64  	%rd10839, %rd10812, 4294967295;
	mul.wide.u32 	%rd10840, %r6402, %r6401;
	add.s64 	%rd10841, %rd10838, %rd10839;
	add.s64 	%rd10842, %rd10841, %rd10840;
	shr.u64 	%rd10843, %rd10842, 32;
	and.b64  	%rd10844, %rd10817, 4294967295;
	mul.wide.u32 	%rd10845, %r6403, %r6401;
	add.s64 	%rd10846, %rd10843, %rd10844;
	add.s64 	%rd10847, %rd10846, %rd10845;
	shr.u64 	%rd10848, %rd10847, 32;
	and.b64  	%rd10849, %rd10821, 4294967295;
	mul.wide.u32 	%rd10850, %r6404, %r6401;
	add.s64 	%rd10851, %rd10848, %rd10849;
	add.s64 	%rd10852, %rd10851, %rd10850;
	shr.u64 	%rd10853, %rd10852, 32;
	mul.wide.u32 	%rd10854, %r6405, %r6401;
	add.s64 	%rd10855, %rd10853, %rd10822;
	add.s64 	%rd10856, %rd10855, %rd10854;
	shr.u64 	%rd10857, %rd10856, 32;
	and.b64  	%rd10858, %rd10828, 4294967295;
	add.s64 	%rd10859, %rd10738, %rd10858;
	shr.u64 	%rd10860, %rd10859, 32;
	and.b64  	%rd10861, %rd10832, 4294967295;
	add.s64 	%rd10862, %rd10860, %rd10861;
	add.s64 	%rd10863, %rd10862, %rd10769;
	shr.u64 	%rd10864, %rd10863, 32;
	and.b64  	%rd10865, %rd10837, 4294967295;
	add.s64 	%rd10866, %rd10864, %rd10865;
	add.s64 	%rd10867, %rd10866, %rd10805;
	shr.u64 	%rd10868, %rd10867, 32;
	and.b64  	%rd10869, %rd10842, 4294967295;
	add.s64 	%rd10870, %rd10868, %rd10869;
	add.s64 	%rd10871, %rd10870, %rd10840;
	shr.u64 	%rd10872, %rd10871, 32;
	and.b64  	%rd10873, %rd10847, 4294967295;
	mul.wide.u32 	%rd10874, %r6402, %r6402;
	add.s64 	%rd10875, %rd10872, %rd10873;
	add.s64 	%rd10876, %rd10875, %rd10874;
	shr.u64 	%rd10877, %rd10876, 32;
	and.b64  	%rd10878, %rd10852, 4294967295;
	mul.wide.u32 	%rd10879, %r6403, %r6402;
	add.s64 	%rd10880, %rd10877, %rd10878;
	add.s64 	%rd10881, %rd10880, %rd10879;
	shr.u64 	%rd10882, %rd10881, 32;
	and.b64  	%rd10883, %rd10856, 4294967295;
	mul.wide.u32 	%rd10884, %r6404, %r6402;
	add.s64 	%rd10885, %rd10882, %rd10883;
	add.s64 	%rd10886, %rd10885, %rd10884;
	shr.u64 	%rd10887, %rd10886, 32;
	mul.wide.u32 	%rd10888, %r6405, %r6402;
	add.s64 	%rd10889, %rd10887, %rd10857;
	add.s64 	%rd10890, %rd10889, %rd10888;
	shr.u64 	%rd10891, %rd10890, 32;
	and.b64  	%rd10892, %rd10863, 4294967295;
	add.s64 	%rd10893, %rd10741, %rd10892;
	shr.u64 	%rd10894, %rd10893, 32;
	and.b64  	%rd10895, %rd10867, 4294967295;
	add.s64 	%rd10896, %rd10894, %rd10895;
	add.s64 	%rd10897, %rd10896, %rd10774;
	shr.u64 	%rd10898, %rd10897, 32;
	and.b64  	%rd10899, %rd10871, 4294967295;
	add.s64 	%rd10900, %rd10898, %rd10899;
	add.s64 	%rd10901, %rd10900, %rd10810;
	shr.u64 	%rd10902, %rd10901, 32;
	and.b64  	%rd10903, %rd10876, 4294967295;
	add.s64 	%rd10904, %rd10902, %rd10903;
	add.s64 	%rd10905, %rd10904, %rd10845;
	shr.u64 	%rd10906, %rd10905, 32;
	and.b64  	%rd10907, %rd10881, 4294967295;
	add.s64 	%rd10908, %rd10906, %rd10907;
	add.s64 	%rd10909, %rd10908, %rd10879;
	shr.u64 	%rd10910, %rd10909, 32;
	and.b64  	%rd10911, %rd10886, 4294967295;
	mul.wide.u32 	%rd10912, %r6403, %r6403;
	add.s64 	%rd10913, %rd10910, %rd10911;
	add.s64 	%rd10914, %rd10913, %rd10912;
	shr.u64 	%rd10915, %rd10914, 32;
	and.b64  	%rd10916, %rd10890, 4294967295;
	mul.wide.u32 	%rd10917, %r6404, %r6403;
	add.s64 	%rd10918, %rd10915, %rd10916;
	add.s64 	%rd10919, %rd10918, %rd10917;
	shr.u64 	%rd10920, %rd10919, 32;
	mul.wide.u32 	%rd10921, %r6405, %r6403;
	add.s64 	%rd10922, %rd10920, %rd10891;
	add.s64 	%rd10923, %rd10922, %rd10921;
	shr.u64 	%rd10924, %rd10923, 32;
	and.b64  	%rd10925, %rd10897, 4294967295;
	add.s64 	%rd10926, %rd10744, %rd10925;
	shr.u64 	%rd10927, %rd10926, 32;
	and.b64  	%rd10928, %rd10901, 4294967295;
	add.s64 	%rd10929, %rd10927, %rd10928;
	add.s64 	%rd10930, %rd10929, %rd10779;
	shr.u64 	%rd10931, %rd10930, 32;
	and.b64  	%rd10932, %rd10905, 4294967295;
	add.s64 	%rd10933, %rd10931, %rd10932;
	add.s64 	%rd10934, %rd10933, %rd10815;
	shr.u64 	%rd10935, %rd10934, 32;
	and.b64  	%rd10936, %rd10909, 4294967295;
	add.s64 	%rd10937, %rd10935, %rd10936;
	add.s64 	%rd10938, %rd10937, %rd10850;
	shr.u64 	%rd10939, %rd10938, 32;
	and.b64  	%rd10940, %rd10914, 4294967295;
	add.s64 	%rd10941, %rd10939, %rd10940;
	add.s64 	%rd10942, %rd10941, %rd10884;
	shr.u64 	%rd10943, %rd10942, 32;
	and.b64  	%rd10944, %rd10919, 4294967295;
	add.s64 	%rd10945, %rd10943, %rd10944;
	add.s64 	%rd10946, %rd10945, %rd10917;
	shr.u64 	%rd10947, %rd10946, 32;
	and.b64  	%rd10948, %rd10923, 4294967295;
	mul.wide.u32 	%rd10949, %r6404, %r6404;
	add.s64 	%rd10950, %rd10947, %rd10948;
	add.s64 	%rd10951, %rd10950, %rd10949;
	shr.u64 	%rd10952, %rd10951, 32;
	mul.wide.u32 	%rd10953, %r6405, %r6404;
	add.s64 	%rd10954, %rd10952, %rd10924;
	add.s64 	%rd10955, %rd10954, %rd10953;
	shr.u64 	%rd10956, %rd10955, 32;
	and.b64  	%rd10957, %rd10930, 4294967295;
	add.s64 	%rd10958, %rd10747, %rd10957;
	shr.u64 	%rd10959, %rd10958, 32;
	and.b64  	%rd10960, %rd10934, 4294967295;
	add.s64 	%rd10961, %rd10959, %rd10960;
	add.s64 	%rd10962, %rd10961, %rd10783;
	shr.u64 	%rd10963, %rd10962, 32;
	and.b64  	%rd10964, %rd10938, 4294967295;
	add.s64 	%rd10965, %rd10963, %rd10964;
	add.s64 	%rd10966, %rd10965, %rd10819;
	shr.u64 	%rd10967, %rd10966, 32;
	and.b64  	%rd10968, %rd10942, 4294967295;
	add.s64 	%rd10969, %rd10967, %rd10968;
	add.s64 	%rd10970, %rd10969, %rd10854;
	shr.u64 	%rd10971, %rd10970, 32;
	and.b64  	%rd10972, %rd10946, 4294967295;
	add.s64 	%rd10973, %rd10971, %rd10972;
	add.s64 	%rd10974, %rd10973, %rd10888;
	shr.u64 	%rd10975, %rd10974, 32;
	and.b64  	%rd10976, %rd10951, 4294967295;
	add.s64 	%rd10977, %rd10975, %rd10976;
	add.s64 	%rd10978, %rd10977, %rd10921;
	shr.u64 	%rd10979, %rd10978, 32;
	and.b64  	%rd10980, %rd10955, 4294967295;
	add.s64 	%rd10981, %rd10979, %rd10980;
	add.s64 	%rd10982, %rd10981, %rd10953;
	shr.u64 	%rd10983, %rd10982, 32;
	mul.wide.u32 	%rd10984, %r6405, %r6405;
	add.s64 	%rd10985, %rd10983, %rd10956;
	add.s64 	%rd10986, %rd10985, %rd10984;
	shr.u64 	%rd10987, %rd10986, 32;
	{ .reg .b32 tmp; mov.b64 {tmp, %r6406}, %rd10986; }
	and.b64  	%rd10988, %rd10962, 4294967295;
	mul.lo.s64 	%rd10989, %rd10988, 977;
	and.b64  	%rd10990, %rd10727, 4294967295;
	and.b64  	%rd10991, %rd10989, 4294967295;
	add.s64 	%rd19348, %rd10991, %rd10990;
	shr.u64 	%rd10992, %rd10989, 32;
	shr.u64 	%rd10993, %rd19348, 32;
	add.s64 	%rd10994, %rd10993, %rd10992;
	and.b64  	%rd10995, %rd10966, 4294967295;
	mul.lo.s64 	%rd10996, %rd10995, 977;
	and.b64  	%rd10997, %rd10751, 4294967295;
	and.b64  	%rd10998, %rd10996, 4294967295;
	add.s64 	%rd10999, %rd10994, %rd10997;
	add.s64 	%rd11000, %rd10999, %rd10998;
	add.s64 	%rd19347, %rd11000, %rd10988;
	shr.u64 	%rd11001, %rd10996, 32;
	shr.u64 	%rd11002, %rd19347, 32;
	add.s64 	%rd11003, %rd11002, %rd11001;
	and.b64  	%rd11004, %rd10970, 4294967295;
	mul.lo.s64 	%rd11005, %rd11004, 977;
	and.b64  	%rd11006, %rd10788, 4294967295;
	and.b64  	%rd11007, %rd11005, 4294967295;
	add.s64 	%rd11008, %rd11003, %rd11006;
	add.s64 	%rd11009, %rd11008, %rd11007;
	add.s64 	%rd19346, %rd11009, %rd10995;
	shr.u64 	%rd11010, %rd11005, 32;
	shr.u64 	%rd11011, %rd19346, 32;
	add.s64 	%rd11012, %rd11011, %rd11010;
	and.b64  	%rd11013, %rd10974, 4294967295;
	mul.lo.s64 	%rd11014, %rd11013, 977;
	and.b64  	%rd11015, %rd10824, 4294967295;
	and.b64  	%rd11016, %rd11014, 4294967295;
	add.s64 	%rd11017, %rd11012, %rd11015;
	add.s64 	%rd11018, %rd11017, %rd11016;
	add.s64 	%rd19345, %rd11018, %rd11004;
	shr.u64 	%rd11019, %rd11014, 32;
	shr.u64 	%rd11020, %rd19345, 32;
	add.s64 	%rd11021, %rd11020, %rd11019;
	and.b64  	%rd11022, %rd10978, 4294967295;
	mul.lo.s64 	%rd11023, %rd11022, 977;
	and.b64  	%rd11024, %rd10859, 4294967295;
	and.b64  	%rd11025, %rd11023, 4294967295;
	add.s64 	%rd11026, %rd11021, %rd11024;
	add.s64 	%rd11027, %rd11026, %rd11025;
	add.s64 	%rd19344, %rd11027, %rd11013;
	shr.u64 	%rd11028, %rd11023, 32;
	shr.u64 	%rd11029, %rd19344, 32;
	add.s64 	%rd11030, %rd11029, %rd11028;
	and.b64  	%rd11031, %rd10982, 4294967295;
	mul.lo.s64 	%rd11032, %rd11031, 977;
	and.b64  	%rd11033, %rd10893, 4294967295;
	and.b64  	%rd11034, %rd11032, 4294967295;
	add.s64 	%rd11035, %rd11030, %rd11033;
	add.s64 	%rd11036, %rd11035, %rd11034;
	add.s64 	%rd19343, %rd11036, %rd11022;
	shr.u64 	%rd11037, %rd11032, 32;
	shr.u64 	%rd11038, %rd19343, 32;
	add.s64 	%rd11039, %rd11038, %rd11037;
	and.b64  	%rd11040, %rd10986, 4294967295;
	mul.lo.s64 	%rd11041, %rd11040, 977;
	and.b64  	%rd11042, %rd10926, 4294967295;
	and.b64  	%rd11043, %rd11041, 4294967295;
	add.s64 	%rd11044, %rd11039, %rd11042;
	add.s64 	%rd11045, %rd11044, %rd11043;
	add.s64 	%rd19342, %rd11045, %rd11031;
	shr.u64 	%rd11046, %rd11041, 32;
	shr.u64 	%rd11047, %rd19342, 32;
	add.s64 	%rd11048, %rd11047, %rd11046;
	mul.lo.s64 	%rd11049, %rd10987, 977;
	and.b64  	%rd11050, %rd10958, 4294967295;
	and.b64  	%rd11051, %rd11049, 4294967295;
	add.s64 	%rd11052, %rd11048, %rd11050;
	add.s64 	%rd11053, %rd11052, %rd11051;
	add.s64 	%rd19341, %rd11053, %rd11040;
	shr.u64 	%rd11054, %rd11049, 32;
	shr.u64 	%rd11055, %rd19341, 32;
	cvt.u32.u64 	%r6407, %rd11055;
	cvt.u32.u64 	%r6408, %rd11054;
	add.s32 	%r6409, %r6407, %r6408;
	add.s32 	%r60, %r6409, %r6406;
	setp.eq.s32 	%p1670, %r60, 0;
	mov.pred 	%p3141, 0;
	@%p1670 bra 	$L__BB1_54;
	cvt.u64.u32 	%rd11056, %r60;
	mul.wide.u32 	%rd11057, %r60, 977;
	shr.u64 	%rd11058, %rd11057, 32;
	and.b64  	%rd11059, %rd19348, 4294967295;
	and.b64  	%rd11060, %rd11057, 4294967295;
	add.s64 	%rd19348, %rd11060, %rd11059;
	shr.u64 	%rd11061, %rd19348, 32;
	and.b64  	%rd11062, %rd19347, 4294967295;
	add.s64 	%rd11063, %rd11058, %rd11062;
	add.s64 	%rd11064, %rd11063, %rd11056;
	add.s64 	%rd19347, %rd11064, %rd11061;
	setp.lt.u64 	%p1672, %rd19347, 4294967296;
	@%p1672 bra 	$L__BB1_54;
	shr.u64 	%rd11065, %rd19347, 32;
	and.b64  	%rd11066, %rd19346, 4294967295;
	add.s64 	%rd19346, %rd11065, %rd11066;
	setp.lt.u64 	%p1674, %rd19346, 4294967296;
	@%p1674 bra 	$L__BB1_54;
	shr.u64 	%rd11067, %rd19346, 32;
	and.b64  	%rd11068, %rd19345, 4294967295;
	add.s64 	%rd19345, %rd11067, %rd11068;
	setp.lt.u64 	%p1676, %rd19345, 4294967296;
	@%p1676 bra 	$L__BB1_54;
	shr.u64 	%rd11070, %rd19345, 32;
	and.b64  	%rd11071, %rd19344, 4294967295;
	add.s64 	%rd19344, %rd11070, %rd11071;
	setp.lt.u64 	%p1678, %rd19344, 4294967296;
	mov.b64 	%rd19345, 4294967296;
	@%p1678 bra 	$L__BB1_54;
	shr.u64 	%rd11073, %rd19344, 32;
	and.b64  	%rd11074, %rd19343, 4294967295;
	add.s64 	%rd19343, %rd11073, %rd11074;
	setp.lt.u64 	%p1680, %rd19343, 4294967296;
	mov.b64 	%rd19344, 4294967296;
	mov.u64 	%rd19345, %rd19344;
	@%p1680 bra 	$L__BB1_54;
	shr.u64 	%rd11076, %rd19343, 32;
	and.b64  	%rd11077, %rd19342, 4294967295;
	add.s64 	%rd19342, %rd11076, %rd11077;
	setp.lt.u64 	%p1682, %rd19342, 4294967296;
	mov.b64 	%rd19343, 4294967296;
	mov.u64 	%rd19344, %rd19343;
	mov.u64 	%rd19345, %rd19343;
	@%p1682 bra 	$L__BB1_54;
	shr.u64 	%rd11079, %rd19342, 32;
	and.b64  	%rd11080, %rd19341, 4294967295;
	add.s64 	%rd11081, %rd11079, %rd11080;
	setp.gt.u64 	%p3141, %rd11081, 4294967295;
	min.u64 	%rd19341, %rd11081, 4294967296;
	mov.b64 	%rd19342, 4294967296;
	mov.u64 	%rd19343, %rd19342;
	mov.u64 	%rd19344, %rd19342;
	mov.u64 	%rd19345, %rd19342;
$L__BB1_54:
	cvt.u32.u64 	%r8795, %rd19348;
	cvt.u32.u64 	%r8794, %rd19347;
	cvt.u32.u64 	%r8793, %rd19346;
	cvt.u32.u64 	%r8792, %rd19345;
	cvt.u32.u64 	%r8791, %rd19344;
	cvt.u32.u64 	%r8790, %rd19343;
	cvt.u32.u64 	%r8789, %rd19342;
	cvt.u32.u64 	%r8788, %rd19341;
	setp.ge.u32 	%p1683, %r6345, %r8788;
	not.pred 	%p1684, %p3141;
	and.pred  	%p1685, %p1684, %p1683;
	@%p1685 bra 	$L__BB1_56;
	ld.const.u32 	%r8778, [const_p+24];
	bra.uni 	$L__BB1_69;
$L__BB1_56:
	setp.gt.u32 	%p1686, %r6345, %r8788;
	@%p1686 bra 	$L__BB1_70;
	ld.const.u32 	%r8778, [const_p+24];
	setp.lt.u32 	%p1687, %r8778, %r8789;
	@%p1687 bra 	$L__BB1_69;
	setp.gt.u32 	%p1688, %r8778, %r8789;
	@%p1688 bra 	$L__BB1_70;
	ld.const.u32 	%r72, [const_p+20];
	setp.lt.u32 	%p1689, %r72, %r8790;
	@%p1689 bra 	$L__BB1_69;
	setp.gt.u32 	%p1690, %r72, %r8790;
	@%p1690 bra 	$L__BB1_70;
	ld.const.u32 	%r73, [const_p+16];
	setp.lt.u32 	%p1691, %r73, %r8791;
	@%p1691 bra 	$L__BB1_69;
	setp.gt.u32 	%p1692, %r73, %r8791;
	@%p1692 bra 	$L__BB1_70;
	ld.const.u32 	%r74, [const_p+12];
	setp.lt.u32 	%p1693, %r74, %r8792;
	@%p1693 bra 	$L__BB1_69;
	setp.gt.u32 	%p1694, %r74, %r8792;
	@%p1694 bra 	$L__BB1_70;
	ld.const.u32 	%r75, [const_p+8];
	setp.lt.u32 	%p1695, %r75, %r8793;
	@%p1695 bra 	$L__BB1_69;
	setp.gt.u32 	%p1696, %r75, %r8793;
	@%p1696 bra 	$L__BB1_70;
	ld.const.u32 	%r76, [const_p+4];
	setp.lt.u32 	%p1697, %r76, %r8794;
	@%p1697 bra 	$L__BB1_69;
	setp.gt.u32 	%p1698, %r76, %r8794;
	ld.const.u32 	%r6411, [const_p];
	setp.gt.u32 	%p1699, %r6411, %r8795;
	or.pred  	%p1700, %p1698, %p1699;
	@%p1700 bra 	$L__BB1_70;
$L__BB1_69:
	ld.const.u32 	%r6429, [const_p];
	ld.const.u32 	%r6430, [const_p+4];
	ld.const.u32 	%r6431, [const_p+8];
	ld.const.u32 	%r6432, [const_p+12];
	ld.const.u32 	%r6433, [const_p+16];
	ld.const.u32 	%r6434, [const_p+20];
	// begin inline asm
	sub.cc.u32 %r8795, %r8795, %r6429;
	subc.cc.u32 %r8794, %r8794, %r6430;
	subc.cc.u32 %r8793, %r8793, %r6431;
	subc.cc.u32 %r8792, %r8792, %r6432;
	subc.cc.u32 %r8791, %r8791, %r6433;
	subc.cc.u32 %r8790, %r8790, %r6434;
	subc.cc.u32 %r8789, %r8789, %r8778;
	subc.u32 %r8788, %r8788, %r6345;
	
	// end inline asm
$L__BB1_70:
	setp.le.u32 	%p1701, %r8788, %r6345;
	@%p1701 bra 	$L__BB1_71;
	bra.uni 	$L__BB1_84;
$L__BB1_71:
	setp.lt.u32 	%p1702, %r8788, %r6345;
	@%p1702 bra 	$L__BB1_86;
	ld.const.u32 	%r8787, [const_p+24];
	setp.gt.u32 	%p1703, %r8789, %r8787;
	@%p1703 bra 	$L__BB1_85;
	setp.lt.u32 	%p1704, %r8789, %r8787;
	@%p1704 bra 	$L__BB1_86;
	ld.const.u32 	%r87, [const_p+20];
	setp.gt.u32 	%p1705, %r8790, %r87;
	@%p1705 bra 	$L__BB1_85;
	setp.lt.u32 	%p1706, %r8790, %r87;
	@%p1706 bra 	$L__BB1_86;
	ld.const.u32 	%r88, [const_p+16];
	setp.gt.u32 	%p1707, %r8791, %r88;
	@%p1707 bra 	$L__BB1_85;
	setp.lt.u32 	%p1708, %r8791, %r88;
	@%p1708 bra 	$L__BB1_86;
	ld.const.u32 	%r89, [const_p+12];
	setp.gt.u32 	%p1709, %r8792, %r89;
	@%p1709 bra 	$L__BB1_85;
	setp.lt.u32 	%p1710, %r8792, %r89;
	@%p1710 bra 	$L__BB1_86;
	ld.const.u32 	%r90, [const_p+8];
	setp.gt.u32 	%p1711, %r8793, %r90;
	@%p1711 bra 	$L__BB1_85;
	setp.lt.u32 	%p1712, %r8793, %r90;
	@%p1712 bra 	$L__BB1_86;
	ld.const.u32 	%r91, [const_p+4];
	setp.gt.u32 	%p1713, %r8794, %r91;
	@%p1713 bra 	$L__BB1_85;
	setp.lt.u32 	%p1714, %r8794, %r91;
	ld.const.u32 	%r6437, [const_p];
	setp.lt.u32 	%p1715, %r8795, %r6437;
	or.pred  	%p1716, %p1714, %p1715;
	@%p1716 bra 	$L__BB1_86;
	bra.uni 	$L__BB1_85;
$L__BB1_84:
	ld.const.u32 	%r8787, [const_p+24];
$L__BB1_85:
	ld.const.u32 	%r6455, [const_p];
	ld.const.u32 	%r6456, [const_p+4];
	ld.const.u32 	%r6457, [const_p+8];
	ld.const.u32 	%r6458, [const_p+12];
	ld.const.u32 	%r6459, [const_p+16];
	ld.const.u32 	%r6460, [const_p+20];
	// begin inline asm
	sub.cc.u32 %r8795, %r8795, %r6455;
	subc.cc.u32 %r8794, %r8794, %r6456;
	subc.cc.u32 %r8793, %r8793, %r6457;
	subc.cc.u32 %r8792, %r8792, %r6458;
	subc.cc.u32 %r8791, %r8791, %r6459;
	subc.cc.u32 %r8790, %r8790, %r6460;
	subc.cc.u32 %r8789, %r8789, %r8787;
	subc.u32 %r8788, %r8788, %r6345;
	
	// end inline asm
$L__BB1_86:
	ld.param.u64 	%rd19326, [_Z21compute_batch_precompP10ECPointJacii_param_0];
	cvta.to.global.u64 	%rd11083, %rd19326;
	ld.global.u32 	%r6463, [%rd11083];
	mul.wide.u32 	%rd11084, %r8795, %r6463;
	shr.u64 	%rd11085, %rd11084, 32;
	mul.wide.u32 	%rd11086, %r8794, %r6463;
	add.s64 	%rd11087, %rd11085, %rd11086;
	shr.u64 	%rd11088, %rd11087, 32;
	mul.wide.u32 	%rd11089, %r8793, %r6463;
	add.s64 	%rd11090, %rd11088, %rd11089;
	shr.u64 	%rd11091, %rd11090, 32;
	mul.wide.u32 	%rd11092, %r8792, %r6463;
	add.s64 	%rd11093, %rd11091, %rd11092;
	shr.u64 	%rd11094, %rd11093, 32;
	mul.wide.u32 	%rd11095, %r8791, %r6463;
	add.s64 	%rd11096, %rd11094, %rd11095;
	shr.u64 	%rd11097, %rd11096, 32;
	mul.wide.u32 	%rd11098, %r8790, %r6463;
	add.s64 	%rd11099, %rd11097, %rd11098;
	shr.u64 	%rd11100, %rd11099, 32;
	mul.wide.u32 	%rd11101, %r8789, %r6463;
	add.s64 	%rd11102, %rd11100, %rd11101;
	shr.u64 	%rd11103, %rd11102, 32;
	mul.wide.u32 	%rd11104, %r8788, %r6463;
	add.s64 	%rd11105, %rd11103, %rd11104;
	shr.u64 	%rd11106, %rd11105, 32;
	ld.global.u32 	%r6464, [%rd11083+4];
	and.b64  	%rd11107, %rd11087, 4294967295;
	mul.wide.u32 	%rd11108, %r8795, %r6464;
	add.s64 	%rd11109, %rd11108, %rd11107;
	shr.u64 	%rd11110, %rd11109, 32;
	and.b64  	%rd11111, %rd11090, 4294967295;
	mul.wide.u32 	%rd11112, %r8794, %r6464;
	add.s64 	%rd11113, %rd11110, %rd11111;
	add.s64 	%rd11114, %rd11113, %rd11112;
	shr.u64 	%rd11115, %rd11114, 32;
	and.b64  	%rd11116, %rd11093, 4294967295;
	mul.wide.u32 	%rd11117, %r8793, %r6464;
	add.s64 	%rd11118, %rd11115, %rd11116;
	add.s64 	%rd11119, %rd11118, %rd11117;
	shr.u64 	%rd11120, %rd11119, 32;
	and.b64  	%rd11121, %rd11096, 4294967295;
	mul.wide.u32 	%rd11122, %r8792, %r6464;
	add.s64 	%rd11123, %rd11120, %rd11121;
	add.s64 	%rd11124, %rd11123, %rd11122;
	shr.u64 	%rd11125, %rd11124, 32;
	and.b64  	%rd11126, %rd11099, 4294967295;
	mul.wide.u32 	%rd11127, %r8791, %r6464;
	add.s64 	%rd11128, %rd11125, %rd11126;
	add.s64 	%rd11129, %rd11128, %rd11127;
	shr.u64 	%rd11130, %rd11129, 32;
	and.b64  	%rd11131, %rd11102, 4294967295;
	mul.wide.u32 	%rd11132, %r8790, %r6464;
	add.s64 	%rd11133, %rd11130, %rd11131;
	add.s64 	%rd11134, %rd11133, %rd11132;
	shr.u64 	%rd11135, %rd11134, 32;
	and.b64  	%rd11136, %rd11105, 4294967295;
	mul.wide.u32 	%rd11137, %r8789, %r6464;
	add.s64 	%rd11138, %rd11135, %rd11136;
	add.s64 	%rd11139, %rd11138, %rd11137;
	shr.u64 	%rd11140, %rd11139, 32;
	mul.wide.u32 	%rd11141, %r8788, %r6464;
	add.s64 	%rd11142, %rd11140, %rd11106;
	add.s64 	%rd11143, %rd11142, %rd11141;
	shr.u64 	%rd11144, %rd11143, 32;
	ld.global.u32 	%r6465, [%rd11083+8];
	and.b64  	%rd11145, %rd11114, 4294967295;
	mul.wide.u32 	%rd11146, %r8795, %r6465;
	add.s64 	%rd11147, %rd11146, %rd11145;
	shr.u64 	%rd11148, %rd11147, 32;
	and.b64  	%rd11149, %rd11119, 4294967295;
	mul.wide.u32 	%rd11150, %r8794, %r6465;
	add.s64 	%rd11151, %rd11148, %rd11149;
	add.s64 	%rd11152, %rd11151, %rd11150;
	shr.u64 	%rd11153, %rd11152, 32;
	and.b64  	%rd11154, %rd11124, 4294967295;
	mul.wide.u32 	%rd11155, %r8793, %r6465;
	add.s64 	%rd11156, %rd11153, %rd11154;
	add.s64 	%rd11157, %rd11156, %rd11155;
	shr.u64 	%rd11158, %rd11157, 32;
	and.b64  	%rd11159, %rd11129, 4294967295;
	mul.wide.u32 	%rd11160, %r8792, %r6465;
	add.s64 	%rd11161, %rd11158, %rd11159;
	add.s64 	%rd11162, %rd11161, %rd11160;
	shr.u64 	%rd11163, %rd11162, 32;
	and.b64  	%rd11164, %rd11134, 4294967295;
	mul.wide.u32 	%rd11165, %r8791, %r6465;
	add.s64 	%rd11166, %rd11163, %rd11164;
	add.s64 	%rd11167, %rd11166, %rd11165;
	shr.u64 	%rd11168, %rd11167, 32;
	and.b64  	%rd11169, %rd11139, 4294967295;
	mul.wide.u32 	%rd11170, %r8790, %r6465;
	add.s64 	%rd11171, %rd11168, %rd11169;
	add.s64 	%rd11172, %rd11171, %rd11170;
	shr.u64 	%rd11173, %rd11172, 32;
	and.b64  	%rd11174, %rd11143, 4294967295;
	mul.wide.u32 	%rd11175, %r8789, %r6465;
	add.s64 	%rd11176, %rd11173, %rd11174;
	add.s64 	%rd11177, %rd11176, %rd11175;
	shr.u64 	%rd11178, %rd11177, 32;
	mul.wide.u32 	%rd11179, %r8788, %r6465;
	add.s64 	%rd11180, %rd11178, %rd11144;
	add.s64 	%rd11181, %rd11180, %rd11179;
	shr.u64 	%rd11182, %rd11181, 32;
	ld.global.u32 	%r6466, [%rd11083+12];
	and.b64  	%rd11183, %rd11152, 4294967295;
	mul.wide.u32 	%rd11184, %r8795, %r6466;
	add.s64 	%rd11185, %rd11184, %rd11183;
	shr.u64 	%rd11186, %rd11185, 32;
	and.b64  	%rd11187, %rd11157, 4294967295;
	mul.wide.u32 	%rd11188, %r8794, %r6466;
	add.s64 	%rd11189, %rd11186, %rd11187;
	add.s64 	%rd11190, %rd11189, %rd11188;
	shr.u64 	%rd11191, %rd11190, 32;
	and.b64  	%rd11192, %rd11162, 4294967295;
	mul.wide.u32 	%rd11193, %r8793, %r6466;
	add.s64 	%rd11194, %rd11191, %rd11192;
	add.s64 	%rd11195, %rd11194, %rd11193;
	shr.u64 	%rd11196, %rd11195, 32;
	and.b64  	%rd11197, %rd11167, 4294967295;
	mul.wide.u32 	%rd11198, %r8792, %r6466;
	add.s64 	%rd11199, %rd11196, %rd11197;
	add.s64 	%rd11200, %rd11199, %rd11198;
	shr.u64 	%rd11201, %rd11200, 32;
	and.b64  	%rd11202, %rd11172, 4294967295;
	mul.wide.u32 	%rd11203, %r8791, %r6466;
	add.s64 	%rd11204, %rd11201, %rd11202;
	add.s64 	%rd11205, %rd11204, %rd11203;
	shr.u64 	%rd11206, %rd11205, 32;
	and.b64  	%rd11207, %rd11177, 4294967295;
	mul.wide.u32 	%rd11208, %r8790, %r6466;
	add.s64 	%rd11209, %rd11206, %rd11207;
	add.s64 	%rd11210, %rd11209, %rd11208;
	shr.u64 	%rd11211, %rd11210, 32;
	and.b64  	%rd11212, %rd11181, 4294967295;
	mul.wide.u32 	%rd11213, %r8789, %r6466;
	add.s64 	%rd11214, %rd11211, %rd11212;
	add.s64 	%rd11215, %rd11214, %rd11213;
	shr.u64 	%rd11216, %rd11215, 32;
	mul.wide.u32 	%rd11217, %r8788, %r6466;
	add.s64 	%rd11218, %rd11216, %rd11182;
	add.s64 	%rd11219, %rd11218, %rd11217;
	shr.u64 	%rd11220, %rd11219, 32;
	ld.global.u32 	%r6467, [%rd11083+16];
	and.b64  	%rd11221, %rd11190, 4294967295;
	mul.wide.u32 	%rd11222, %r8795, %r6467;
	add.s64 	%rd11223, %rd11222, %rd11221;
	shr.u64 	%rd11224, %rd11223, 32;
	and.b64  	%rd11225, %rd11195, 4294967295;
	mul.wide.u32 	%rd11226, %r8794, %r6467;
	add.s64 	%rd11227, %rd11224, %rd11225;
	add.s64 	%rd11228, %rd11227, %rd11226;
	shr.u64 	%rd11229, %rd11228, 32;
	and.b64  	%rd11230, %rd11200, 4294967295;
	mul.wide.u32 	%rd11231, %r8793, %r6467;
	add.s64 	%rd11232, %rd11229, %rd11230;
	add.s64 	%rd11233, %rd11232, %rd11231;
	shr.u64 	%rd11234, %rd11233, 32;
	and.b64  	%rd11235, %rd11205, 4294967295;
	mul.wide.u32 	%rd11236, %r8792, %r6467;
	add.s64 	%rd11237, %rd11234, %rd11235;
	add.s64 	%rd11238, %rd11237, %rd11236;
	shr.u64 	%rd11239, %rd11238, 32;
	and.b64  	%rd11240, %rd11210, 4294967295;
	mul.wide.u32 	%rd11241, %r8791, %r6467;
	add.s64 	%rd11242, %rd11239, %rd11240;
	add.s64 	%rd11243, %rd11242, %rd11241;
	shr.u64 	%rd11244, %rd11243, 32;
	and.b64  	%rd11245, %rd11215, 4294967295;
	mul.wide.u32 	%rd11246, %r8790, %r6467;
	add.s64 	%rd11247, %rd11244, %rd11245;
	add.s64 	%rd11248, %rd11247, %rd11246;
	shr.u64 	%rd11249, %rd11248, 32;
	and.b64  	%rd11250, %rd11219, 4294967295;
	mul.wide.u32 	%rd11251, %r8789, %r6467;
	add.s64 	%rd11252, %rd11249, %rd11250;
	add.s64 	%rd11253, %rd11252, %rd11251;
	shr.u64 	%rd11254, %rd11253, 32;
	mul.wide.u32 	%rd11255, %r8788, %r6467;
	add.s64 	%rd11256, %rd11254, %rd11220;
	add.s64 	%rd11257, %rd11256, %rd11255;
	shr.u64 	%rd11258, %rd11257, 32;
	ld.global.u32 	%r6468, [%rd11083+20];
	and.b64  	%rd11259, %rd11228, 4294967295;
	mul.wide.u32 	%rd11260, %r8795, %r6468;
	add.s64 	%rd11261, %rd11260, %rd11259;
	shr.u64 	%rd11262, %rd11261, 32;
	and.b64  	%rd11263, %rd11233, 4294967295;
	mul.wide.u32 	%rd11264, %r8794, %r6468;
	add.s64 	%rd11265, %rd11262, %rd11263;
	add.s64 	%rd11266, %rd11265, %rd11264;
	shr.u64 	%rd11267, %rd11266, 32;
	and.b64  	%rd11268, %rd11238, 4294967295;
	mul.wide.u32 	%rd11269, %r8793, %r6468;
	add.s64 	%rd11270, %rd11267, %rd11268;
	add.s64 	%rd11271, %rd11270, %rd11269;
	shr.u64 	%rd11272, %rd11271, 32;
	and.b64  	%rd11273, %rd11243, 4294967295;
	mul.wide.u32 	%rd11274, %r8792, %r6468;
	add.s64 	%rd11275, %rd11272, %rd11273;
	add.s64 	%rd11276, %rd11275, %rd11274;
	shr.u64 	%rd11277, %rd11276, 32;
	and.b64  	%rd11278, %rd11248, 4294967295;
	mul.wide.u32 	%rd11279, %r8791, %r6468;
	add.s64 	%rd11280, %rd11277, %rd11278;
	add.s64 	%rd11281, %rd11280, %rd11279;
	shr.u64 	%rd11282, %rd11281, 32;
	and.b64  	%rd11283, %rd11253, 4294967295;
	mul.wide.u32 	%rd11284, %r8790, %r6468;
	add.s64 	%rd11285, %rd11282, %rd11283;
	add.s64 	%rd11286, %rd11285, %rd11284;
	shr.u64 	%rd11287, %rd11286, 32;
	and.b64  	%rd11288, %rd11257, 4294967295;
	mul.wide.u32 	%rd11289, %r8789, %r6468;
	add.s64 	%rd11290, %rd11287, %rd11288;
	add.s64 	%rd11291, %rd11290, %rd11289;
	shr.u64 	%rd11292, %rd11291, 32;
	mul.wide.u32 	%rd11293, %r8788, %r6468;
	add.s64 	%rd11294, %rd11292, %rd11258;
	add.s64 	%rd11295, %rd11294, %rd11293;
	shr.u64 	%rd11296, %rd11295, 32;
	ld.global.u32 	%r6469, [%rd11083+24];
	and.b64  	%rd11297, %rd11266, 4294967295;
	mul.wide.u32 	%rd11298, %r8795, %r6469;
	add.s64 	%rd11299, %rd11298, %rd11297;
	shr.u64 	%rd11300, %rd11299, 32;
	and.b64  	%rd11301, %rd11271, 4294967295;
	mul.wide.u32 	%rd11302, %r8794, %r6469;
	add.s64 	%rd11303, %rd11300, %rd11301;
	add.s64 	%rd11304, %rd11303, %rd11302;
	shr.u64 	%rd11305, %rd11304, 32;
	and.b64  	%rd11306, %rd11276, 4294967295;
	mul.wide.u32 	%rd11307, %r8793, %r6469;
	add.s64 	%rd11308, %rd11305, %rd11306;
	add.s64 	%rd11309, %rd11308, %rd11307;
	shr.u64 	%rd11310, %rd11309, 32;
	and.b64  	%rd11311, %rd11281, 4294967295;
	mul.wide.u32 	%rd11312, %r8792, %r6469;
	add.s64 	%rd11313, %rd11310, %rd11311;
	add.s64 	%rd11314, %rd11313, %rd11312;
	shr.u64 	%rd11315, %rd11314, 32;
	and.b64  	%rd11316, %rd11286, 4294967295;
	mul.wide.u32 	%rd11317, %r8791, %r6469;
	add.s64 	%rd11318, %rd11315, %rd11316;
	add.s64 	%rd11319, %rd11318, %rd11317;
	shr.u64 	%rd11320, %rd11319, 32;
	and.b64  	%rd11321, %rd11291, 4294967295;
	mul.wide.u32 	%rd11322, %r8790, %r6469;
	add.s64 	%rd11323, %rd11320, %rd11321;
	add.s64 	%rd11324, %rd11323, %rd11322;
	shr.u64 	%rd11325, %rd11324, 32;
	and.b64  	%rd11326, %rd11295, 4294967295;
	mul.wide.u32 	%rd11327, %r8789, %r6469;
	add.s64 	%rd11328, %rd11325, %rd11326;
	add.s64 	%rd11329, %rd11328, %rd11327;
	shr.u64 	%rd11330, %rd11329, 32;
	mul.wide.u32 	%rd11331, %r8788, %r6469;
	add.s64 	%rd11332, %rd11330, %rd11296;
	add.s64 	%rd11333, %rd11332, %rd11331;
	shr.u64 	%rd11334, %rd11333, 32;
	ld.global.u32 	%r6470, [%rd11083+28];
	and.b64  	%rd11335, %rd11304, 4294967295;
	mul.wide.u32 	%rd11336, %r8795, %r6470;
	add.s64 	%rd11337, %rd11336, %rd11335;
	shr.u64 	%rd11338, %rd11337, 32;
	and.b64  	%rd11339, %rd11309, 4294967295;
	mul.wide.u32 	%rd11340, %r8794, %r6470;
	add.s64 	%rd11341, %rd11338, %rd11339;
	add.s64 	%rd11342, %rd11341, %rd11340;
	shr.u64 	%rd11343, %rd11342, 32;
	and.b64  	%rd11344, %rd11314, 4294967295;
	mul.wide.u32 	%rd11345, %r8793, %r6470;
	add.s64 	%rd11346, %rd11343, %rd11344;
	add.s64 	%rd11347, %rd11346, %rd11345;
	shr.u64 	%rd11348, %rd11347, 32;
	and.b64  	%rd11349, %rd11319, 4294967295;
	mul.wide.u32 	%rd11350, %r8792, %r6470;
	add.s64 	%rd11351, %rd11348, %rd11349;
	add.s64 	%rd11352, %rd11351, %rd11350;
	shr.u64 	%rd11353, %rd11352, 32;
	and.b64  	%rd11354, %rd11324, 4294967295;
	mul.wide.u32 	%rd11355, %r8791, %r6470;
	add.s64 	%rd11356, %rd11353, %rd11354;
	add.s64 	%rd11357, %rd11356, %rd11355;
	shr.u64 	%rd11358, %rd11357, 32;
	and.b64  	%rd11359, %rd11329, 4294967295;
	mul.wide.u32 	%rd11360, %r8790, %r6470;
	add.s64 	%rd11361, %rd11358, %rd11359;
	add.s64 	%rd11362, %rd11361, %rd11360;
	shr.u64 	%rd11363, %rd11362, 32;
	and.b64  	%rd11364, %rd11333, 4294967295;
	mul.wide.u32 	%rd11365, %r8789, %r6470;
	add.s64 	%rd11366, %rd11363, %rd11364;
	add.s64 	%rd11367, %rd11366, %rd11365;
	shr.u64 	%rd11368, %rd11367, 32;
	mul.wide.u32 	%rd11369, %r8788, %r6470;
	add.s64 	%rd11370, %rd11368, %rd11334;
	add.s64 	%rd11371, %rd11370, %rd11369;
	shr.u64 	%rd11372, %rd11371, 32;
	{ .reg .b32 tmp; mov.b64 {tmp, %r6471}, %rd11371; }
	and.b64  	%rd11373, %rd11342, 4294967295;
	mul.lo.s64 	%rd11374, %rd11373, 977;
	and.b64  	%rd11375, %rd11084, 4294967295;
	and.b64  	%rd11376, %rd11374, 4294967295;
	add.s64 	%rd19356, %rd11376, %rd11375;
	shr.u64 	%rd11377, %rd11374, 32;
	shr.u64 	%rd11378, %rd19356, 32;
	add.s64 	%rd11379, %rd11378, %rd11377;
	and.b64  	%rd11380, %rd11347, 4294967295;
	mul.lo.s64 	%rd11381, %rd11380, 977;
	and.b64  	%rd11382, %rd11109, 4294967295;
	and.b64  	%rd11383, %rd11381, 4294967295;
	add.s64 	%rd11384, %rd11379, %rd11382;
	add.s64 	%rd11385, %rd11384, %rd11383;
	add.s64 	%rd19355, %rd11385, %rd11373;
	shr.u64 	%rd11386, %rd11381, 32;
	shr.u64 	%rd11387, %rd19355, 32;
	add.s64 	%rd11388, %rd11387, %rd11386;
	and.b64  	%rd11389, %rd11352, 4294967295;
	mul.lo.s64 	%rd11390, %rd11389, 977;
	and.b64  	%rd11391, %rd11147, 4294967295;
	and.b64  	%rd11392, %rd11390, 4294967295;
	add.s64 	%rd11393, %rd11388, %rd11391;
	add.s64 	%rd11394, %rd11393, %rd11392;
	add.s64 	%rd19354, %rd11394, %rd11380;
	shr.u64 	%rd11395, %rd11390, 32;
	shr.u64 	%rd11396, %rd19354, 32;
	add.s64 	%rd11397, %rd11396, %rd11395;
	and.b64  	%rd11398, %rd11357, 4294967295;
	mul.lo.s64 	%rd11399, %rd11398, 977;
	and.b64  	%rd11400, %rd11185, 4294967295;
	and.b64  	%rd11401, %rd11399, 4294967295;
	add.s64 	%rd11402, %rd11397, %rd11400;
	add.s64 	%rd11403, %rd11402, %rd11401;
	add.s64 	%rd19353, %rd11403, %rd11389;
	shr.u64 	%rd11404, %rd11399, 32;
	shr.u64 	%rd11405, %rd19353, 32;
	add.s64 	%rd11406, %rd11405, %rd11404;
	and.b64  	%rd11407, %rd11362, 4294967295;
	mul.lo.s64 	%rd11408, %rd11407, 977;
	and.b64  	%rd11409, %rd11223, 4294967295;
	and.b64  	%rd11410, %rd11408, 4294967295;
	add.s64 	%rd11411, %rd11406, %rd11409;
	add.s64 	%rd11412, %rd11411, %rd11410;
	add.s64 	%rd19352, %rd11412, %rd11398;
	shr.u64 	%rd11413, %rd11408, 32;
	shr.u64 	%rd11414, %rd19352, 32;
	add.s64 	%rd11415, %rd11414, %rd11413;
	and.b64  	%rd11416, %rd11367, 4294967295;
	mul.lo.s64 	%rd11417, %rd11416, 977;
	and.b64  	%rd11418, %rd11261, 4294967295;
	and.b64  	%rd11419, %rd11417, 4294967295;
	add.s64 	%rd11420, %rd11415, %rd11418;
	add.s64 	%rd11421, %rd11420, %rd11419;
	add.s64 	%rd19351, %rd11421, %rd11407;
	shr.u64 	%rd11422, %rd11417, 32;
	shr.u64 	%rd11423, %rd19351, 32;
	add.s64 	%rd11424, %rd11423, %rd11422;
	and.b64  	%rd11425, %rd11371, 4294967295;
	mul.lo.s64 	%rd11426, %rd11425, 977;
	and.b64  	%rd11427, %rd11299, 4294967295;
	and.b64  	%rd11428, %rd11426, 4294967295;
	add.s64 	%rd11429, %rd11424, %rd11427;
	add.s64 	%rd11430, %rd11429, %rd11428;
	add.s64 	%rd19350, %rd11430, %rd11416;
	shr.u64 	%rd11431, %rd11426, 32;
	shr.u64 	%rd11432, %rd19350, 32;
	add.s64 	%rd11433, %rd11432, %rd11431;
	mul.lo.s64 	%rd11434, %rd11372, 977;
	and.b64  	%rd11435, %rd11337, 4294967295;
	and.b64  	%rd11436, %rd11434, 4294967295;
	add.s64 	%rd11437, %rd11433, %rd11435;
	add.s64 	%rd11438, %rd11437, %rd11436;
	add.s64 	%rd19349, %rd11438, %rd11425;
	shr.u64 	%rd11439, %rd11434, 32;
	shr.u64 	%rd11440, %rd19349, 32;
	cvt.u32.u64 	%r6472, %rd11440;
	cvt.u32.u64 	%r6473, %rd11439;
	add.s32 	%r6474, %r6472, %r6473;
	add.s32 	%r118, %r6474, %r6471;
	setp.eq.s32 	%p1718, %r118, 0;
	mov.pred 	%p3142, 0;
	@%p1718 bra 	$L__BB1_94;
	cvt.u64.u32 	%rd11441, %r118;
	mul.wide.u32 	%rd11442, %r118, 977;
	shr.u64 	%rd11443, %rd11442, 32;
	and.b64  	%rd11444, %rd19356, 4294967295;
	and.b64  	%rd11445, %rd11442, 4294967295;
	add.s64 	%rd19356, %rd11445, %rd11444;
	shr.u64 	%rd11446, %rd19356, 32;
	and.b64  	%rd11447, %rd19355, 4294967295;
	add.s64 	%rd11448, %rd11443, %rd11447;
	add.s64 	%rd11449, %rd11448, %rd11441;
	add.s64 	%rd19355, %rd11449, %rd11446;
	setp.lt.u64 	%p1720, %rd19355, 4294967296;
	@%p1720 bra 	$L__BB1_94;
	shr.u64 	%rd11450, %rd19355, 32;
	and.b64  	%rd11451, %rd19354, 4294967295;
	add.s64 	%rd19354, %rd11450, %rd11451;
	setp.lt.u64 	%p1722, %rd19354, 4294967296;
	@%p1722 bra 	$L__BB1_94;
	shr.u64 	%rd11452, %rd19354, 32;
	and.b64  	%rd11453, %rd19353, 4294967295;
	add.s64 	%rd19353, %rd11452, %rd11453;
	setp.lt.u64 	%p1724, %rd19353, 4294967296;
	@%p1724 bra 	$L__BB1_94;
	shr.u64 	%rd11455, %rd19353, 32;
	and.b64  	%rd11456, %rd19352, 4294967295;
	add.s64 	%rd19352, %rd11455, %rd11456;
	setp.lt.u64 	%p1726, %rd19352, 4294967296;
	mov.b64 	%rd19353, 4294967296;
	@%p1726 bra 	$L__BB1_94;
	shr.u64 	%rd11458, %rd19352, 32;
	and.b64  	%rd11459, %rd19351, 4294967295;
	add.s64 	%rd19351, %rd11458, %rd11459;
	setp.lt.u64 	%p1728, %rd19351, 4294967296;
	mov.b64 	%rd19352, 4294967296;
	mov.u64 	%rd19353, %rd19352;
	@%p1728 bra 	$L__BB1_94;
	shr.u64 	%rd11461, %rd19351, 32;
	and.b64  	%rd11462, %rd19350, 4294967295;
	add.s64 	%rd19350, %rd11461, %rd11462;
	setp.lt.u64 	%p1730, %rd19350, 4294967296;
	mov.b64 	%rd19351, 4294967296;
	mov.u64 	%rd19352, %rd19351;
	mov.u64 	%rd19353, %rd19351;
	@%p1730 bra 	$L__BB1_94;
	shr.u64 	%rd11464, %rd19350, 32;
	and.b64  	%rd11465, %rd19349, 4294967295;
	add.s64 	%rd11466, %rd11464, %rd11465;
	setp.gt.u64 	%p3142, %rd11466, 4294967295;
	min.u64 	%rd19349, %rd11466, 4294967296;
	mov.b64 	%rd19350, 4294967296;
	mov.u64 	%rd19351, %rd19350;
	mov.u64 	%rd19352, %rd19350;
	mov.u64 	%rd19353, %rd19350;
$L__BB1_94:
	cvt.u32.u64 	%r8813, %rd19356;
	cvt.u32.u64 	%r8812, %rd19355;
	cvt.u32.u64 	%r8811, %rd19354;
	cvt.u32.u64 	%r8810, %rd19353;
	cvt.u32.u64 	%r8809, %rd19352;
	cvt.u32.u64 	%r8808, %rd19351;
	cvt.u32.u64 	%r8807, %rd19350;
	cvt.u32.u64 	%r8806, %rd19349;
	setp.ge.u32 	%p1731, %r6345, %r8806;
	not.pred 	%p1732, %p3142;
	and.pred  	%p1733, %p1732, %p1731;
	@%p1733 bra 	$L__BB1_96;
	ld.const.u32 	%r8796, [const_p+24];
	bra.uni 	$L__BB1_109;
$L__BB1_96:
	setp.gt.u32 	%p1734, %r6345, %r8806;
	@%p1734 bra 	$L__BB1_110;
	ld.const.u32 	%r8796, [const_p+24];
	setp.lt.u32 	%p1735, %r8796, %r8807;
	@%p1735 bra 	$L__BB1_109;
	setp.gt.u32 	%p1736, %r8796, %r8807;
	@%p1736 bra 	$L__BB1_110;
	ld.const.u32 	%r129, [const_p+20];
	setp.lt.u32 	%p1737, %r129, %r8808;
	@%p1737 bra 	$L__BB1_109;
	setp.gt.u32 	%p1738, %r129, %r8808;
	@%p1738 bra 	$L__BB1_110;
	ld.const.u32 	%r130, [const_p+16];
	setp.lt.u32 	%p1739, %r130, %r8809;
	@%p1739 bra 	$L__BB1_109;
	setp.gt.u32 	%p1740, %r130, %r8809;
	@%p1740 bra 	$L__BB1_110;
	ld.const.u32 	%r131, [const_p+12];
	setp.lt.u32 	%p1741, %r131, %r8810;
	@%p1741 bra 	$L__BB1_109;
	setp.gt.u32 	%p1742, %r131, %r8810;
	@%p1742 bra 	$L__BB1_110;
	ld.const.u32 	%r132, [const_p+8];
	setp.lt.u32 	%p1743, %r132, %r8811;
	@%p1743 bra 	$L__BB1_109;
	setp.gt.u32 	%p1744, %r132, %r8811;
	@%p1744 bra 	$L__BB1_110;
	ld.const.u32 	%r133, [const_p+4];
	setp.lt.u32 	%p1745, %r133, %r8812;
	@%p1745 bra 	$L__BB1_109;
	setp.gt.u32 	%p1746, %r133, %r8812;
	ld.const.u32 	%r6475, [const_p];
	setp.gt.u32 	%p1747, %r6475, %r8813;
	or.pred  	%p1748, %p1746, %p1747;
	@%p1748 bra 	$L__BB1_110;
$L__BB1_109:
	ld.const.u32 	%r6493, [const_p];
	ld.const.u32 	%r6494, [const_p+4];
	ld.const.u32 	%r6495, [const_p+8];
	ld.const.u32 	%r6496, [const_p+12];
	ld.const.u32 	%r6497, [const_p+16];
	ld.const.u32 	%r6498, [const_p+20];
	// begin inline asm
	sub.cc.u32 %r8813, %r8813, %r6493;
	subc.cc.u32 %r8812, %r8812, %r6494;
	subc.cc.u32 %r8811, %r8811, %r6495;
	subc.cc.u32 %r8810, %r8810, %r6496;
	subc.cc.u32 %r8809, %r8809, %r6497;
	subc.cc.u32 %r8808, %r8808, %r6498;
	subc.cc.u32 %r8807, %r8807, %r8796;
	subc.u32 %r8806, %r8806, %r6345;
	
	// end inline asm
$L__BB1_110:
	setp.le.u32 	%p1749, %r8806, %r6345;
	@%p1749 bra 	$L__BB1_111;
	bra.uni 	$L__BB1_124;
$L__BB1_111:
	setp.lt.u32 	%p1750, %r8806, %r6345;
	@%p1750 bra 	$L__BB1_126;
	ld.const.u32 	%r8805, [const_p+24];
	setp.gt.u32 	%p1751, %r8807, %r8805;
	@%p1751 bra 	$L__BB1_125;
	setp.lt.u32 	%p1752, %r8807, %r8805;
	@%p1752 bra 	$L__BB1_126;
	ld.const.u32 	%r144, [const_p+20];
	setp.gt.u32 	%p1753, %r8808, %r144;
	@%p1753 bra 	$L__BB1_125;
	setp.lt.u32 	%p1754, %r8808, %r144;
	@%p1754 bra 	$L__BB1_126;
	ld.const.u32 	%r145, [const_p+16];
	setp.gt.u32 	%p1755, %r8809, %r145;
	@%p1755 bra 	$L__BB1_125;
	setp.lt.u32 	%p1756, %r8809, %r145;
	@%p1756 bra 	$L__BB1_126;
	ld.const.u32 	%r146, [const_p+12];
	setp.gt.u32 	%p1757, %r8810, %r146;
	@%p1757 bra 	$L__BB1_125;
	setp.lt.u32 	%p1758, %r8810, %r146;
	@%p1758 bra 	$L__BB1_126;
	ld.const.u32 	%r147, [const_p+8];
	setp.gt.u32 	%p1759, %r8811, %r147;
	@%p1759 bra 	$L__BB1_125;
	setp.lt.u32 	%p1760, %r8811, %r147;
	@%p1760 bra 	$L__BB1_126;
	ld.const.u32 	%r148, [const_p+4];
	setp.gt.u32 	%p1761, %r8812, %r148;
	@%p1761 bra 	$L__BB1_125;
	setp.lt.u32 	%p1762, %r8812, %r148;
	ld.const.u32 	%r6501, [const_p];
	setp.lt.u32 	%p1763, %r8813, %r6501;
	or.pred  	%p1764, %p1762, %p1763;
	@%p1764 bra 	$L__BB1_126;
	bra.uni 	$L__BB1_125;
$L__BB1_124:
	ld.const.u32 	%r8805, [const_p+24];
$L__BB1_125:
	ld.const.u32 	%r6519, [const_p];
	ld.const.u32 	%r6520, [const_p+4];
	ld.const.u32 	%r6521, [const_p+8];
	ld.const.u32 	%r6522, [const_p+12];
	ld.const.u32 	%r6523, [const_p+16];
	ld.const.u32 	%r6524, [const_p+20];
	// begin inline asm
	sub.cc.u32 %r8813, %r8813, %r6519;
	subc.cc.u32 %r8812, %r8812, %r6520;
	subc.cc.u32 %r8811, %r8811, %r6521;
	subc.cc.u32 %r8810, %r8810, %r6522;
	subc.cc.u32 %r8809, %r8809, %r6523;
	subc.cc.u32 %r8808, %r8808, %r6524;
	subc.cc.u32 %r8807, %r8807, %r8805;
	subc.u32 %r8806, %r8806, %r6345;
	
	// end inline asm
$L__BB1_126:
	ld.const.u32 	%r6527, [const_G_jacobian];
	mul.wide.u32 	%rd11468, %r8777, %r6527;
	shr.u64 	%rd11469, %rd11468, 32;
	mul.wide.u32 	%rd11470, %r8776, %r6527;
	add.s64 	%rd11471, %rd11469, %rd11470;
	shr.u64 	%rd11472, %rd11471, 32;
	mul.wide.u32 	%rd11473, %r8775, %r6527;
	add.s64 	%rd11474, %rd11472, %rd11473;
	shr.u64 	%rd11475, %rd11474, 32;
	mul.wide.u32 	%rd11476, %r8774, %r6527;
	add.s64 	%rd11477, %rd11475, %rd11476;
	shr.u64 	%rd11478, %rd11477, 32;
	mul.wide.u32 	%rd11479, %r8773, %r6527;
	add.s64 	%rd11480, %rd11478, %rd11479;
	shr.u64 	%rd11481, %rd11480, 32;
	mul.wide.u32 	%rd11482, %r8772, %r6527;
	add.s64 	%rd11483, %rd11481, %rd11482;
	shr.u64 	%rd11484, %rd11483, 32;
	mul.wide.u32 	%rd11485, %r8771, %r6527;
	add.s64 	%rd11486, %rd11484, %rd11485;
	shr.u64 	%rd11487, %rd11486, 32;
	mul.wide.u32 	%rd11488, %r8770, %r6527;
	add.s64 	%rd11489, %rd11487, %rd11488;
	shr.u64 	%rd11490, %rd11489, 32;
	ld.const.u32 	%r6528, [const_G_jacobian+4];
	and.b64  	%rd11491, %rd11471, 4294967295;
	mul.wide.u32 	%rd11492, %r8777, %r6528;
	add.s64 	%rd11493, %rd11492, %rd11491;
	shr.u64 	%rd11494, %rd11493, 32;
	and.b64  	%rd11495, %rd11474, 4294967295;
	mul.wide.u32 	%rd11496, %r8776, %r6528;
	add.s64 	%rd11497, %rd11494, %rd11495;
	add.s64 	%rd11498, %rd11497, %rd11496;
	shr.u64 	%rd11499, %rd11498, 32;
	and.b64  	%rd11500, %rd11477, 4294967295;
	mul.wide.u32 	%rd11501, %r8775, %r6528;
	add.s64 	%rd11502, %rd11499, %rd11500;
	add.s64 	%rd11503, %rd11502, %rd11501;
	shr.u64 	%rd11504, %rd11503, 32;
	and.b64  	%rd11505, %rd11480, 4294967295;
	mul.wide.u32 	%rd11506, %r8774, %r6528;
	add.s64 	%rd11507, %rd11504, %rd11505;
	add.s64 	%rd11508, %rd11507, %rd11506;
	shr.u64 	%rd11509, %rd11508, 32;
	and.b64  	%rd11510, %rd11483, 4294967295;
	mul.wide.u32 	%rd11511, %r8773, %r6528;
	add.s64 	%rd11512, %rd11509, %rd11510;
	add.s64 	%rd11513, %rd11512, %rd11511;
	shr.u64 	%rd11514, %rd11513, 32;
	and.b64  	%rd11515, %rd11486, 4294967295;
	mul.wide.u32 	%rd11516, %r8772, %r6528;
	add.s64 	%rd11517, %rd11514, %rd11515;
	add.s64 	%rd11518, %rd11517, %rd11516;
	shr.u64 	%rd11519, %rd11518, 32;
	and.b64  	%rd11520, %rd11489, 4294967295;
	mul.wide.u32 	%rd11521, %r8771, %r6528;
	add.s64 	%rd11522, %rd11519, %rd11520;
	add.s64 	%rd11523, %rd11522, %rd11521;
	shr.u64 	%rd11524, %rd11523, 32;
	mul.wide.u32 	%rd11525, %r8770, %r6528;
	add.s64 	%rd11526, %rd11524, %rd11490;
	add.s64 	%rd11527, %rd11526, %rd11525;
	shr.u64 	%rd11528, %rd11527, 32;
	ld.const.u32 	%r6529, [const_G_jacobian+8];
	and.b64  	%rd11529, %rd11498, 4294967295;
	mul.wide.u32 	%rd11530, %r8777, %r6529;
	add.s64 	%rd11531, %rd11530, %rd11529;
	shr.u64 	%rd11532, %rd11531, 32;
	and.b64  	%rd11533, %rd11503, 4294967295;
	mul.wide.u32 	%rd11534, %r8776, %r6529;
	add.s64 	%rd11535, %rd11532, %rd11533;
	add.s64 	%rd11536, %rd11535, %rd11534;
	shr.u64 	%rd11537, %rd11536, 32;
	and.b64  	%rd11538, %rd11508, 4294967295;
	mul.wide.u32 	%rd11539, %r8775, %r6529;
	add.s64 	%rd11540, %rd11537, %rd11538;
	add.s64 	%rd11541, %rd11540, %rd11539;
	shr.u64 	%rd11542, %rd11541, 32;
	and.b64  	%rd11543, %rd11513, 4294967295;
	mul.wide.u32 	%rd11544, %r8774, %r6529;
	add.s64 	%rd11545, %rd11542, %rd11543;
	add.s64 	%rd11546, %rd11545, %rd11544;
	shr.u64 	%rd11547, %rd11546, 32;
	and.b64  	%rd11548, %rd11518, 4294967295;
	mul.wide.u32 	%rd11549, %r8773, %r6529;
	add.s64 	%rd11550, %rd11547, %rd11548;
	add.s64 	%rd11551, %rd11550, %rd11549;
	shr.u64 	%rd11552, %rd11551, 32;
	and.b64  	%rd11553, %rd11523, 4294967295;
	mul.wide.u32 	%rd11554, %r8772, %r6529;
	add.s64 	%rd11555, %rd11552, %rd11553;
	add.s64 	%rd11556, %rd11555, %rd11554;
	shr.u64 	%rd11557, %rd11556, 32;
	and.b64  	%rd11558, %rd11527, 4294967295;
	mul.wide.u32 	%rd11559, %r8771, %r6529;
	add.s64 	%rd11560, %rd11557, %rd11558;
	add.s64 	%rd11561, %rd11560, %rd11559;
	shr.u64 	%rd11562, %rd11561, 32;
	mul.wide.u32 	%rd11563, %r8770, %r6529;
	add.s64 	%rd11564, %rd11562, %rd11528;
	add.s64 	%rd11565, %rd11564, %rd11563;
	shr.u64 	%rd11566, %rd11565, 32;
	ld.const.u32 	%r6530, [const_G_jacobian+12];
	and.b64  	%rd11567, %rd11536, 4294967295;
	mul.wide.u32 	%rd11568, %r8777, %r6530;
	add.s64 	%rd11569, %rd11568, %rd11567;
	shr.u64 	%rd11570, %rd11569, 32;
	and.b64  	%rd11571, %rd11541, 4294967295;
	mul.wide.u32 	%rd11572, %r8776, %r6530;
	add.s64 	%rd11573, %rd11570, %rd11571;
	add.s64 	%rd11574, %rd11573, %rd11572;
	shr.u64 	%rd11575, %rd11574, 32;
	and.b64  	%rd11576, %rd11546, 4294967295;
	mul.wide.u32 	%rd11577, %r8775, %r6530;
	add.s64 	%rd11578, %rd11575, %rd11576;
	add.s64 	%rd11579, %rd11578, %rd11577;
	shr.u64 	%rd11580, %rd11579, 32;
	and.b64  	%rd11581, %rd11551, 4294967295;
	mul.wide.u32 	%rd11582, %r8774, %r6530;
	add.s64 	%rd11583, %rd11580, %rd11581;
	add.s64 	%rd11584, %rd11583, %rd11582;
	shr.u64 	%rd11585, %rd11584, 32;
	and.b64  	%rd11586, %rd11556, 4294967295;
	mul.wide.u32 	%rd11587, %r8773, %r6530;
	add.s64 	%rd11588, %rd11585, %rd11586;
	add.s64 	%rd11589, %rd11588, %rd11587;
	shr.u64 	%rd11590, %rd11589, 32;
	and.b64  	%rd11591, %rd11561, 4294967295;
	mul.wide.u32 	%rd11592, %r8772, %r6530;
	add.s64 	%rd11593, %rd11590, %rd11591;
	add.s64 	%rd11594, %rd11593, %rd11592;
	shr.u64 	%rd11595, %rd11594, 32;
	and.b64  	%rd11596, %rd11565, 4294967295;
	mul.wide.u32 	%rd11597, %r8771, %r6530;
	add.s64 	%rd11598, %rd11595, %rd11596;
	add.s64 	%rd11599, %rd11598, %rd11597;
	shr.u64 	%rd11600, %rd11599, 32;
	mul.wide.u32 	%rd11601, %r8770, %r6530;
	add.s64 	%rd11602, %rd11600, %rd11566;
	add.s64 	%rd11603, %rd11602, %rd11601;
	shr.u64 	%rd11604, %rd11603, 32;
	ld.const.u32 	%r6531, [const_G_jacobian+16];
	and.b64  	%rd11605, %rd11574, 4294967295;
	mul.wide.u32 	%rd11606, %r8777, %r6531;
	add.s64 	%rd11607, %rd11606, %rd11605;
	shr.u64 	%rd11608, %rd11607, 32;
	and.b64  	%rd11609, %rd11579, 4294967295;
	mul.wide.u32 	%rd11610, %r8776, %r6531;
	add.s64 	%rd11611, %rd11608, %rd11609;
	add.s64 	%rd11612, %rd11611, %rd11610;
	shr.u64 	%rd11613, %rd11612, 32;
	and.b64  	%rd11614, %rd11584, 4294967295;
	mul.wide.u32 	%rd11615, %r8775, %r6531;
	add.s64 	%rd11616, %rd11613, %rd11614;
	add.s64 	%rd11617, %rd11616, %rd11615;
	shr.u64 	%rd11618, %rd11617, 32;
	and.b64  	%rd11619, %rd11589, 4294967295;
	mul.wide.u32 	%rd11620, %r8774, %r6531;
	add.s64 	%rd11621, %rd11618, %rd11619;
	add.s64 	%rd11622, %rd11621, %rd11620;
	shr.u64 	%rd11623, %rd11622, 32;
	and.b64  	%rd11624, %rd11594, 4294967295;
	mul.wide.u32 	%rd11625, %r8773, %r6531;
	add.s64 	%rd11626, %rd11623, %rd11624;
	add.s64 	%rd11627, %rd11626, %rd11625;
	shr.u64 	%rd11628, %rd11627, 32;
	and.b64  	%rd11629, %rd11599, 4294967295;
	mul.wide.u32 	%rd11630, %r8772, %r6531;
	add.s64 	%rd11631, %rd11628, %rd11629;
	add.s64 	%rd11632, %rd11631, %rd11630;
	shr.u64 	%rd11633, %rd11632, 32;
	and.b64  	%rd11634, %rd11603, 4294967295;
	mul.wide.u32 	%rd11635, %r8771, %r6531;
	add.s64 	%rd11636, %rd11633, %rd11634;
	add.s64 	%rd11637, %rd11636, %rd11635;
	shr.u64 	%rd11638, %rd11637, 32;
	mul.wide.u32 	%rd11639, %r8770, %r6531;
	add.s64 	%rd11640, %rd11638, %rd11604;
	add.s64 	%rd11641, %rd11640, %rd11639;
	shr.u64 	%rd11642, %rd11641, 32;
	ld.const.u32 	%r6532, [const_G_jacobian+20];
	and.b64  	%rd11643, %rd11612, 4294967295;
	mul.wide.u32 	%rd11644, %r8777, %r6532;
	add.s64 	%rd11645, %rd11644, %rd11643;
	shr.u64 	%rd11646, %rd11645, 32;
	and.b64  	%rd11647, %rd11617, 4294967295;
	mul.wide.u32 	%rd11648, %r8776, %r6532;
	add.s64 	%rd11649, %rd11646, %rd11647;
	add.s64 	%rd11650, %rd11649, %rd11648;
	shr.u64 	%rd11651, %rd11650, 32;
	and.b64  	%rd11652, %rd11622, 4294967295;
	mul.wide.u32 	%rd11653, %r8775, %r6532;
	add.s64 	%rd11654, %rd11651, %rd11652;
	add.s64 	%rd11655, %rd11654, %rd11653;
	shr.u64 	%rd11656, %rd11655, 32;
	and.b64  	%rd11657, %rd11627, 4294967295;
	mul.wide.u32 	%rd11658, %r8774, %r6532;
	add.s64 	%rd11659, %rd11656, %rd11657;
	add.s64 	%rd11660, %rd11659, %rd11658;
	shr.u64 	%rd11661, %rd11660, 32;
	and.b64  	%rd11662, %rd11632, 4294967295;
	mul.wide.u32 	%rd11663, %r8773, %r6532;
	add.s64 	%rd11664, %rd11661, %rd11662;
	add.s64 	%rd11665, %rd11664, %rd11663;
	shr.u64 	%rd11666, %rd11665, 32;
	and.b64  	%rd11667, %rd11637, 4294967295;
	mul.wide.u32 	%rd11668, %r8772, %r6532;
	add.s64 	%rd11669, %rd11666, %rd11667;
	add.s64 	%rd11670, %rd11669, %rd11668;
	shr.u64 	%rd11671, %rd11670, 32;
	and.b64  	%rd11672, %rd11641, 4294967295;
	mul.wide.u32 	%rd11673, %r8771, %r6532;
	add.s64 	%rd11674, %rd11671, %rd11672;
	add.s64 	%rd11675, %rd11674, %rd11673;
	shr.u64 	%rd11676, %rd11675, 32;
	mul.wide.u32 	%rd11677, %r8770, %r6532;
	add.s64 	%rd11678, %rd11676, %rd11642;
	add.s64 	%rd11679, %rd11678, %rd11677;
	shr.u64 	%rd11680, %rd11679, 32;
	ld.const.u32 	%r6533, [const_G_jacobian+24];
	and.b64  	%rd11681, %rd11650, 4294967295;
	mul.wide.u32 	%rd11682, %r8777, %r6533;
	add.s64 	%rd11683, %rd11682, %rd11681;
	shr.u64 	%rd11684, %rd11683, 32;
	and.b64  	%rd11685, %rd11655, 4294967295;
	mul.wide.u32 	%rd11686, %r8776, %r6533;
	add.s64 	%rd11687, %rd11684, %rd11685;
	add.s64 	%rd11688, %rd11687, %rd11686;
	shr.u64 	%rd11689, %rd11688, 32;
	and.b64  	%rd11690, %rd11660, 4294967295;
	mul.wide.u32 	%rd11691, %r8775, %r6533;
	add.s64 	%rd11692, %rd11689, %rd11690;
	add.s64 	%rd11693, %rd11692, %rd11691;
	shr.u64 	%rd11694, %rd11693, 32;
	and.b64  	%rd11695, %rd11665, 4294967295;
	mul.wide.u32 	%rd11696, %r8774, %r6533;
	add.s64 	%rd11697, %rd11694, %rd11695;
	add.s64 	%rd11698, %rd11697, %rd11696;
	shr.u64 	%rd11699, %rd11698, 32;
	and.b64  	%rd11700, %rd11670, 4294967295;
	mul.wide.u32 	%rd11701, %r8773, %r6533;
	add.s64 	%rd11702, %rd11699, %rd11700;
	add.s64 	%rd11703, %rd11702, %rd11701;
	shr.u64 	%rd11704, %rd11703, 32;
	and.b64  	%rd11705, %rd11675, 4294967295;
	mul.wide.u32 	%rd11706, %r8772, %r6533;
	add.s64 	%rd11707, %rd11704, %rd11705;
	add.s64 	%rd11708, %rd11707, %rd11706;
	shr.u64 	%rd11709, %rd11708, 32;
	and.b64  	%rd11710, %rd11679, 4294967295;
	mul.wide.u32 	%rd11711, %r8771, %r6533;
	add.s64 	%rd11712, %rd11709, %rd11710;
	add.s64 	%rd11713, %rd11712, %rd11711;
	shr.u64 	%rd11714, %rd11713, 32;
	mul.wide.u32 	%rd11715, %r8770, %r6533;
	add.s64 	%rd11716, %rd11714, %rd11680;
	add.s64 	%rd11717, %rd11716, %rd11715;
	shr.u64 	%rd11718, %rd11717, 32;
	ld.const.u32 	%r6534, [const_G_jacobian+28];
	and.b64  	%rd11719, %rd11688, 4294967295;
	mul.wide.u32 	%rd11720, %r8777, %r6534;
	add.s64 	%rd11721, %rd11720, %rd11719;
	shr.u64 	%rd11722, %rd11721, 32;
	and.b64  	%rd11723, %rd11693, 4294967295;
	mul.wide.u32 	%rd11724, %r8776, %r6534;
	add.s64 	%rd11725, %rd11722, %rd11723;
	add.s64 	%rd11726, %rd11725, %rd11724;
	shr.u64 	%rd11727, %rd11726, 32;
	and.b64  	%rd11728, %rd11698, 4294967295;
	mul.wide.u32 	%rd11729, %r8775, %r6534;
	add.s64 	%rd11730, %rd11727, %rd11728;
	add.s64 	%rd11731, %rd11730, %rd11729;
	shr.u64 	%rd11732, %rd11731, 32;
	and.b64  	%rd11733, %rd11703, 4294967295;
	mul.wide.u32 	%rd11734, %r8774, %r6534;
	add.s64 	%rd11735, %rd11732, %rd11733;
	add.s64 	%rd11736, %rd11735, %rd11734;
	shr.u64 	%rd11737, %rd11736, 32;
	and.b64  	%rd11738, %rd11708, 4294967295;
	mul.wide.u32 	%rd11739, %r8773, %r6534;
	add.s64 	%rd11740, %rd11737, %rd11738;
	add.s64 	%rd11741, %rd11740, %rd11739;
	shr.u64 	%rd11742, %rd11741, 32;
	and.b64  	%rd11743, %rd11713, 4294967295;
	mul.wide.u32 	%rd11744, %r8772, %r6534;
	add.s64 	%rd11745, %rd11742, %rd11743;
	add.s64 	%rd11746, %rd11745, %rd11744;
	shr.u64 	%rd11747, %rd11746, 32;
	and.b64  	%rd11748, %rd11717, 4294967295;
	mul.wide.u32 	%rd11749, %r8771, %r6534;
	add.s64 	%rd11750, %rd11747, %rd11748;
	add.s64 	%rd11751, %rd11750, %rd11749;
	shr.u64 	%rd11752, %rd11751, 32;
	mul.wide.u32 	%rd11753, %r8770, %r6534;
	add.s64 	%rd11754, %rd11752, %rd11718;
	add.s64 	%rd11755, %rd11754, %rd11753;
	shr.u64 	%rd11756, %rd11755, 32;
	{ .reg .b32 tmp; mov.b64 {tmp, %r6535}, %rd11755; }
	and.b64  	%rd11757, %rd11726, 4294967295;
	mul.lo.s64 	%rd11758, %rd11757, 977;
	and.b64  	%rd11759, %rd11468, 4294967295;
	and.b64  	%rd11760, %rd11758, 4294967295;
	add.s64 	%rd19364, %rd11760, %rd11759;
	shr.u64 	%rd11761, %rd11758, 32;
	shr.u64 	%rd11762, %rd19364, 32;
	add.s64 	%rd11763, %rd11762, %rd11761;
	and.b64  	%rd11764, %rd11731, 4294967295;
	mul.lo.s64 	%rd11765, %rd11764, 977;
	and.b64  	%rd11766, %rd11493, 4294967295;
	and.b64  	%rd11767, %rd11765, 4294967295;
	add.s64 	%rd11768, %rd11763, %rd11766;
	add.s64 	%rd11769, %rd11768, %rd11767;
	add.s64 	%rd19363, %rd11769, %rd11757;
	shr.u64 	%rd11770, %rd11765, 32;
	shr.u64 	%rd11771, %rd19363, 32;
	add.s64 	%rd11772, %rd11771, %rd11770;
	and.b64  	%rd11773, %rd11736, 4294967295;
	mul.lo.s64 	%rd11774, %rd11773, 977;
	and.b64  	%rd11775, %rd11531, 4294967295;
	and.b64  	%rd11776, %rd11774, 4294967295;
	add.s64 	%rd11777, %rd11772, %rd11775;
	add.s64 	%rd11778, %rd11777, %rd11776;
	add.s64 	%rd19362, %rd11778, %rd11764;
	shr.u64 	%rd11779, %rd11774, 32;
	shr.u64 	%rd11780, %rd19362, 32;
	add.s64 	%rd11781, %rd11780, %rd11779;
	and.b64  	%rd11782, %rd11741, 4294967295;
	mul.lo.s64 	%rd11783, %rd11782, 977;
	and.b64  	%rd11784, %rd11569, 4294967295;
	and.b64  	%rd11785, %rd11783, 4294967295;
	add.s64 	%rd11786, %rd11781, %rd11784;
	add.s64 	%rd11787, %rd11786, %rd11785;
	add.s64 	%rd19361, %rd11787, %rd11773;
	shr.u64 	%rd11788, %rd11783, 32;
	shr.u64 	%rd11789, %rd19361, 32;
	add.s64 	%rd11790, %rd11789, %rd11788;
	and.b64  	%rd11791, %rd11746, 4294967295;
	mul.lo.s64 	%rd11792, %rd11791, 977;
	and.b64  	%rd11793, %rd11607, 4294967295;
	and.b64  	%rd11794, %rd11792, 4294967295;
	add.s64 	%rd11795, %rd11790, %rd11793;
	add.s64 	%rd11796, %rd11795, %rd11794;
	add.s64 	%rd19360, %rd11796, %rd11782;
	shr.u64 	%rd11797, %rd11792, 32;
	shr.u64 	%rd11798, %rd19360, 32;
	add.s64 	%rd11799, %rd11798, %rd11797;
	and.b64  	%rd11800, %rd11751, 4294967295;
	mul.lo.s64 	%rd11801, %rd11800, 977;
	and.b64  	%rd11802, %rd11645, 4294967295;
	and.b64  	%rd11803, %rd11801, 4294967295;
	add.s64 	%rd11804, %rd11799, %rd11802;
	add.s64 	%rd11805, %rd11804, %rd11803;
	add.s64 	%rd19359, %rd11805, %rd11791;
	shr.u64 	%rd11806, %rd11801, 32;
	shr.u64 	%rd11807, %rd19359, 32;
	add.s64 	%rd11808, %rd11807, %rd11806;
	and.b64  	%rd11809, %rd11755, 4294967295;
	mul.lo.s64 	%rd11810, %rd11809, 977;
	and.b64  	%rd11811, %rd11683, 4294967295;
	and.b64  	%rd11812, %rd11810, 4294967295;
	add.s64 	%rd11813, %rd11808, %rd11811;
	add.s64 	%rd11814, %rd11813, %rd11812;
	add.s64 	%rd19358, %rd11814, %rd11800;
	shr.u64 	%rd11815, %rd11810, 32;
	shr.u64 	%rd11816, %rd19358, 32;
	add.s64 	%rd11817, %rd11816, %rd11815;
	mul.lo.s64 	%rd11818, %rd11756, 977;
	and.b64  	%rd11819, %rd11721, 4294967295;
	and.b64  	%rd11820, %rd11818, 4294967295;
	add.s64 	%rd11821, %rd11817, %rd11819;
	add.s64 	%rd11822, %rd11821, %rd11820;
	add.s64 	%rd19357, %rd11822, %rd11809;
	shr.u64 	%rd11823, %rd11818, 32;
	shr.u64 	%rd11824, %rd19357, 32;
	cvt.u32.u64 	%r6536, %rd11824;
	cvt.u32.u64 	%r6537, %rd11823;
	add.s32 	%r6538, %r6536, %r6537;
	add.s32 	%r175, %r6538, %r6535;
	setp.eq.s32 	%p1766, %r175, 0;
	mov.pred 	%p3143, 0;
	@%p1766 bra 	$L__BB1_134;
	cvt.u64.u32 	%rd11825, %r175;
	mul.wide.u32 	%rd11826, %r175, 977;
	shr.u64 	%rd11827, %rd11826, 32;
	and.b64  	%rd11828, %rd19364, 4294967295;
	and.b64  	%rd11829, %rd11826, 4294967295;
	add.s64 	%rd19364, %rd11829, %rd11828;
	shr.u64 	%rd11830, %rd19364, 32;
	and.b64  	%rd11831, %rd19363, 4294967295;
	add.s64 	%rd11832, %rd11827, %rd11831;
	add.s64 	%rd11833, %rd11832, %rd11825;
	add.s64 	%rd19363, %rd11833, %rd11830;
	setp.lt.u64 	%p1768, %rd19363, 4294967296;
	@%p1768 bra 	$L__BB1_134;
	shr.u64 	%rd11834, %rd19363, 32;
	and.b64  	%rd11835, %rd19362, 4294967295;
	add.s64 	%rd19362, %rd11834, %rd11835;
	setp.lt.u64 	%p1770, %rd19362, 4294967296;
	@%p1770 bra 	$L__BB1_134;
	shr.u64 	%rd11836, %rd19362, 32;
	and.b64  	%rd11837, %rd19361, 4294967295;
	add.s64 	%rd19361, %rd11836, %rd11837;
	setp.lt.u64 	%p1772, %rd19361, 4294967296;
	@%p1772 bra 	$L__BB1_134;
	shr.u64 	%rd11839, %rd19361, 32;
	and.b64  	%rd11840, %rd19360, 4294967295;
	add.s64 	%rd19360, %rd11839, %rd11840;
	setp.lt.u64 	%p1774, %rd19360, 4294967296;
	mov.b64 	%rd19361, 4294967296;
	@%p1774 bra 	$L__BB1_134;
	shr.u64 	%rd11842, %rd19360, 32;
	and.b64  	%rd11843, %rd19359, 4294967295;
	add.s64 	%rd19359, %rd11842, %rd11843;
	setp.lt.u64 	%p1776, %rd19359, 4294967296;
	mov.b64 	%rd19360, 4294967296;
	mov.u64 	%rd19361, %rd19360;
	@%p1776 bra 	$L__BB1_134;
	shr.u64 	%rd11845, %rd19359, 32;
	and.b64  	%rd11846, %rd19358, 4294967295;
	add.s64 	%rd19358, %rd11845, %rd11846;
	setp.lt.u64 	%p1778, %rd19358, 4294967296;
	mov.b64 	%rd19359, 4294967296;
	mov.u64 	%rd19360, %rd19359;
	mov.u64 	%rd19361, %rd19359;
	@%p1778 bra 	$L__BB1_134;
	shr.u64 	%rd11848, %rd19358, 32;
	and.b64  	%rd11849, %rd19357, 4294967295;
	add.s64 	%rd11850, %rd11848, %rd11849;
	setp.gt.u64 	%p3143, %rd11850, 4294967295;
	min.u64 	%rd19357, %rd11850, 4294967296;
	mov.b64 	%rd19358, 4294967296;
	mov.u64 	%rd19359, %rd19358;
	mov.u64 	%rd19360, %rd19358;
	mov.u64 	%rd19361, %rd19358;
$L__BB1_134:
	cvt.u32.u64 	%r8831, %rd19364;
	cvt.u32.u64 	%r8830, %rd19363;
	cvt.u32.u64 	%r8829, %rd19362;
	cvt.u32.u64 	%r8828, %rd19361;
	cvt.u32.u64 	%r8827, %rd19360;
	cvt.u32.u64 	%r8826, %rd19359;
	cvt.u32.u64 	%r8825, %rd19358;
	cvt.u32.u64 	%r8824, %rd19357;
	setp.ge.u32 	%p1779, %r6345, %r8824;
	not.pred 	%p1780, %p3143;
	and.pred  	%p1781, %p1780, %p1779;
	@%p1781 bra 	$L__BB1_136;
	ld.const.u32 	%r8814, [const_p+24];
	bra.uni 	$L__BB1_149;
$L__BB1_136:
	setp.gt.u32 	%p1782, %r6345, %r8824;
	@%p1782 bra 	$L__BB1_150;
	ld.const.u32 	%r8814, [const_p+24];
	setp.lt.u32 	%p1783, %r8814, %r8825;
	@%p1783 bra 	$L__BB1_149;
	setp.gt.u32 	%p1784, %r8814, %r8825;
	@%p1784 bra 	$L__BB1_150;
	ld.const.u32 	%r187, [const_p+20];
	setp.lt.u32 	%p1785, %r187, %r8826;
	@%p1785 bra 	$L__BB1_149;
	setp.gt.u32 	%p1786, %r187, %r8826;
	@%p1786 bra 	$L__BB1_150;
	ld.const.u32 	%r188, [const_p+16];
	setp.lt.u32 	%p1787, %r188, %r8827;
	@%p1787 bra 	$L__BB1_149;
	setp.gt.u32 	%p1788, %r188, %r8827;
	@%p1788 bra 	$L__BB1_150;
	ld.const.u32 	%r189, [const_p+12];
	setp.lt.u32 	%p1789, %r189, %r8828;
	@%p1789 bra 	$L__BB1_149;
	setp.gt.u32 	%p1790, %r189, %r8828;
	@%p1790 bra 	$L__BB1_150;
	ld.const.u32 	%r190, [const_p+8];
	setp.lt.u32 	%p1791, %r190, %r8829;
	@%p1791 bra 	$L__BB1_149;
	setp.gt.u32 	%p1792, %r190, %r8829;
	@%p1792 bra 	$L__BB1_150;
	ld.const.u32 	%r191, [const_p+4];
	setp.lt.u32 	%p1793, %r191, %r8830;
	@%p1793 bra 	$L__BB1_149;
	setp.gt.u32 	%p1794, %r191, %r8830;
	ld.const.u32 	%r6540, [const_p];
	setp.gt.u32 	%p1795, %r6540, %r8831;
	or.pred  	%p1796, %p1794, %p1795;
	@%p1796 bra 	$L__BB1_150;
$L__BB1_149:
	ld.const.u32 	%r6558, [const_p];
	ld.const.u32 	%r6559, [const_p+4];
	ld.const.u32 	%r6560, [const_p+8];
	ld.const.u32 	%r6561, [const_p+12];
	ld.const.u32 	%r6562, [const_p+16];
	ld.const.u32 	%r6563, [const_p+20];
	// begin inline asm
	sub.cc.u32 %r8831, %r8831, %r6558;
	subc.cc.u32 %r8830, %r8830, %r6559;
	subc.cc.u32 %r8829, %r8829, %r6560;
	subc.cc.u32 %r8828, %r8828, %r6561;
	subc.cc.u32 %r8827, %r8827, %r6562;
	subc.cc.u32 %r8826, %r8826, %r6563;
	subc.cc.u32 %r8825, %r8825, %r8814;
	subc.u32 %r8824, %r8824, %r6345;
	
	// end inline asm
$L__BB1_150:
	setp.le.u32 	%p1797, %r8824, %r6345;
	@%p1797 bra 	$L__BB1_151;
	bra.uni 	$L__BB1_164;
$L__BB1_151:
	setp.lt.u32 	%p1798, %r8824, %r6345;
	@%p1798 bra 	$L__BB1_166;
	ld.const.u32 	%r8823, [const_p+24];
	setp.gt.u32 	%p1799, %r8825, %r8823;
	@%p1799 bra 	$L__BB1_165;
	setp.lt.u32 	%p1800, %r8825, %r8823;
	@%p1800 bra 	$L__BB1_166;
	ld.const.u32 	%r202, [const_p+20];
	setp.gt.u32 	%p1801, %r8826, %r202;
	@%p1801 bra 	$L__BB1_165;
	setp.lt.u32 	%p1802, %r8826, %r202;
	@%p1802 bra 	$L__BB1_166;
	ld.const.u32 	%r203, [const_p+16];
	setp.gt.u32 	%p1803, %r8827, %r203;
	@%p1803 bra 	$L__BB1_165;
	setp.lt.u32 	%p1804, %r8827, %r203;
	@%p1804 bra 	$L__BB1_166;
	ld.const.u32 	%r204, [const_p+12];
	setp.gt.u32 	%p1805, %r8828, %r204;
	@%p1805 bra 	$L__BB1_165;
	setp.lt.u32 	%p1806, %r8828, %r204;
	@%p1806 bra 	$L__BB1_166;
	ld.const.u32 	%r205, [const_p+8];
	setp.gt.u32 	%p1807, %r8829, %r205;
	@%p1807 bra 	$L__BB1_165;
	setp.lt.u32 	%p1808, %r8829, %r205;
	@%p1808 bra 	$L__BB1_166;
	ld.const.u32 	%r206, [const_p+4];
	setp.gt.u32 	%p1809, %r8830, %r206;
	@%p1809 bra 	$L__BB1_165;
	setp.lt.u32 	%p1810, %r8830, %r206;
	ld.const.u32 	%r6566, [const_p];
	setp.lt.u32 	%p1811, %r8831, %r6566;
	or.pred  	%p1812, %p1810, %p1811;
	@%p1812 bra 	$L__BB1_166;
	bra.uni 	$L__BB1_165;
$L__BB1_164:
	ld.const.u32 	%r8823, [const_p+24];
$L__BB1_165:
	ld.const.u32 	%r6584, [const_p];
	ld.const.u32 	%r6585, [const_p+4];
	ld.const.u32 	%r6586, [const_p+8];
	ld.const.u32 	%r6587, [const_p+12];
	ld.const.u32 	%r6588, [const_p+16];
	ld.const.u32 	%r6589, [const_p+20];
	// begin inline asm
	sub.cc.u32 %r8831, %r8831, %r6584;
	subc.cc.u32 %r8830, %r8830, %r6585;
	subc.cc.u32 %r8829, %r8829, %r6586;
	subc.cc.u32 %r8828, %r8828, %r6587;
	subc.cc.u32 %r8827, %r8827, %r6588;
	subc.cc.u32 %r8826, %r8826, %r6589;
	subc.cc.u32 %r8825, %r8825, %r8823;
	subc.u32 %r8824, %r8824, %r6345;
	
	// end inline asm
$L__BB1_166:
	mul.wide.u32 	%rd11852, %r6398, %r8795;
	shr.u64 	%rd11853, %rd11852, 32;
	mul.wide.u32 	%rd11854, %r6399, %r8795;
	add.s64 	%rd11855, %rd11853, %rd11854;
	shr.u64 	%rd11856, %rd11855, 32;
	mul.wide.u32 	%rd11857, %r6400, %r8795;
	add.s64 	%rd11858, %rd11856, %rd11857;
	shr.u64 	%rd11859, %rd11858, 32;
	mul.wide.u32 	%rd11860, %r6401, %r8795;
	add.s64 	%rd11861, %rd11859, %rd11860;
	shr.u64 	%rd11862, %rd11861, 32;
	mul.wide.u32 	%rd11863, %r6402, %r8795;
	add.s64 	%rd11864, %rd11862, %rd11863;
	shr.u64 	%rd11865, %rd11864, 32;
	mul.wide.u32 	%rd11866, %r6403, %r8795;
	add.s64 	%rd11867, %rd11865, %rd11866;
	shr.u64 	%rd11868, %rd11867, 32;
	mul.wide.u32 	%rd11869, %r6404, %r8795;
	add.s64 	%rd11870, %rd11868, %rd11869;
	shr.u64 	%rd11871, %rd11870, 32;
	mul.wide.u32 	%rd11872, %r6405, %r8795;
	add.s64 	%rd11873, %rd11871, %rd11872;
	shr.u64 	%rd11874, %rd11873, 32;
	and.b64  	%rd11875, %rd11855, 4294967295;
	mul.wide.u32 	%rd11876, %r6398, %r8794;
	add.s64 	%rd11877, %rd11876, %rd11875;
	shr.u64 	%rd11878, %rd11877, 32;
	and.b64  	%rd11879, %rd11858, 4294967295;
	mul.wide.u32 	%rd11880, %r6399, %r8794;
	add.s64 	%rd11881, %rd11878, %rd11879;
	add.s64 	%rd11882, %rd11881, %rd11880;
	shr.u64 	%rd11883, %rd11882, 32;
	and.b64  	%rd11884, %rd11861, 4294967295;
	mul.wide.u32 	%rd11885, %r6400, %r8794;
	add.s64 	%rd11886, %rd11883, %rd11884;
	add.s64 	%rd11887, %rd11886, %rd11885;
	shr.u64 	%rd11888, %rd11887, 32;
	and.b64  	%rd11889, %rd11864, 4294967295;
	mul.wide.u32 	%rd11890, %r6401, %r8794;
	add.s64 	%rd11891, %rd11888, %rd11889;
	add.s64 	%rd11892, %rd11891, %rd11890;
	shr.u64 	%rd11893, %rd11892, 32;
	and.b64  	%rd11894, %rd11867, 4294967295;
	mul.wide.u32 	%rd11895, %r6402, %r8794;
	add.s64 	%rd11896, %rd11893, %rd11894;
	add.s64 	%rd11897, %rd11896, %rd11895;
	shr.u64 	%rd11898, %rd11897, 32;
	and.b64  	%rd11899, %rd11870, 4294967295;
	mul.wide.u32 	%rd11900, %r6403, %r8794;
	add.s64 	%rd11901, %rd11898, %rd11899;
	add.s64 	%rd11902, %rd11901, %rd11900;
	shr.u64 	%rd11903, %rd11902, 32;
	and.b64  	%rd11904, %rd11873, 4294967295;
	mul.wide.u32 	%rd11905, %r6404, %r8794;
	add.s64 	%rd11906, %rd11903, %rd11904;
	add.s64 	%rd11907, %rd11906, %rd11905;
	shr.u64 	%rd11908, %rd11907, 32;
	mul.wide.u32 	%rd11909, %r6405, %r8794;
	add.s64 	%rd11910, %rd11908, %rd11874;
	add.s64 	%rd11911, %rd11910, %rd11909;
	shr.u64 	%rd11912, %rd11911, 32;
	and.b64  	%rd11913, %rd11882, 4294967295;
	mul.wide.u32 	%rd11914, %r6398, %r8793;
	add.s64 	%rd11915, %rd11914, %rd11913;
	shr.u64 	%rd11916, %rd11915, 32;
	and.b64  	%rd11917, %rd11887, 4294967295;
	mul.wide.u32 	%rd11918, %r6399, %r8793;
	add.s64 	%rd11919, %rd11916, %rd11917;
	add.s64 	%rd11920, %rd11919, %rd11918;
	shr.u64 	%rd11921, %rd11920, 32;
	and.b64  	%rd11922, %rd11892, 4294967295;
	mul.wide.u32 	%rd11923, %r6400, %r8793;
	add.s64 	%rd11924, %rd11921, %rd11922;
	add.s64 	%rd11925, %rd11924, %rd11923;
	shr.u64 	%rd11926, %rd11925, 32;
	and.b64  	%rd11927, %rd11897, 4294967295;
	mul.wide.u32 	%rd11928, %r6401, %r8793;
	add.s64 	%rd11929, %rd11926, %rd11927;
	add.s64 	%rd11930, %rd11929, %rd11928;
	shr.u64 	%rd11931, %rd11930, 32;
	and.b64  	%rd11932, %rd11902, 4294967295;
	mul.wide.u32 	%rd11933, %r6402, %r8793;
	add.s64 	%rd11934, %rd11931, %rd11932;
	add.s64 	%rd11935, %rd11934, %rd11933;
	shr.u64 	%rd11936, %rd11935, 32;
	and.b64  	%rd11937, %rd11907, 4294967295;
	mul.wide.u32 	%rd11938, %r6403, %r8793;
	add.s64 	%rd11939, %rd11936, %rd11937;
	add.s64 	%rd11940, %rd11939, %rd11938;
	shr.u64 	%rd11941, %rd11940, 32;
	and.b64  	%rd11942, %rd11911, 4294967295;
	mul.wide.u32 	%rd11943, %r6404, %r8793;
	add.s64 	%rd11944, %rd11941, %rd11942;
	add.s64 	%rd11945, %rd11944, %rd11943;
	shr.u64 	%rd11946, %rd11945, 32;
	mul.wide.u32 	%rd11947, %r6405, %r8793;
	add.s64 	%rd11948, %rd11946, %rd11912;
	add.s64 	%rd11949, %rd11948, %rd11947;
	shr.u64 	%rd11950, %rd11949, 32;
	and.b64  	%rd11951, %rd11920, 4294967295;
	mul.wide.u32 	%rd11952, %r6398, %r8792;
	add.s64 	%rd11953, %rd11952, %rd11951;
	shr.u64 	%rd11954, %rd11953, 32;
	and.b64  	%rd11955, %rd11925, 4294967295;
	mul.wide.u32 	%rd11956, %r6399, %r8792;
	add.s64 	%rd11957, %rd11954, %rd11955;
	add.s64 	%rd11958, %rd11957, %rd11956;
	shr.u64 	%rd11959, %rd11958, 32;
	and.b64  	%rd11960, %rd11930, 4294967295;
	mul.wide.u32 	%rd11961, %r6400, %r8792;
	add.s64 	%rd11962, %rd11959, %rd11960;
	add.s64 	%rd11963, %rd11962, %rd11961;
	shr.u64 	%rd11964, %rd11963, 32;
	and.b64  	%rd11965, %rd11935, 4294967295;
	mul.wide.u32 	%rd11966, %r6401, %r8792;
	add.s64 	%rd11967, %rd11964, %rd11965;
	add.s64 	%rd11968, %rd11967, %rd11966;
	shr.u64 	%rd11969, %rd11968, 32;
	and.b64  	%rd11970, %rd11940, 4294967295;
	mul.wide.u32 	%rd11971, %r6402, %r8792;
	add.s64 	%rd11972, %rd11969, %rd11970;
	add.s64 	%rd11973, %rd11972, %rd11971;
	shr.u64 	%rd11974, %rd11973, 32;
	and.b64  	%rd11975, %rd11945, 4294967295;
	mul.wide.u32 	%rd11976, %r6403, %r8792;
	add.s64 	%rd11977, %rd11974, %rd11975;
	add.s64 	%rd11978, %rd11977, %rd11976;
	shr.u64 	%rd11979, %rd11978, 32;
	and.b64  	%rd11980, %rd11949, 4294967295;
	mul.wide.u32 	%rd11981, %r6404, %r8792;
	add.s64 	%rd11982, %rd11979, %rd11980;
	add.s64 	%rd11983, %rd11982, %rd11981;
	shr.u64 	%rd11984, %rd11983, 32;
	mul.wide.u32 	%rd11985, %r6405, %r8792;
	add.s64 	%rd11986, %rd11984, %rd11950;
	add.s64 	%rd11987, %rd11986, %rd11985;
	shr.u64 	%rd11988, %rd11987, 32;
	and.b64  	%rd11989, %rd11958, 4294967295;
	mul.wide.u32 	%rd11990, %r6398, %r8791;
	add.s64 	%rd11991, %rd11990, %rd11989;
	shr.u64 	%rd11992, %rd11991, 32;
	and.b64  	%rd11993, %rd11963, 4294967295;
	mul.wide.u32 	%rd11994, %r6399, %r8791;
	add.s64 	%rd11995, %rd11992, %rd11993;
	add.s64 	%rd11996, %rd11995, %rd11994;
	shr.u64 	%rd11997, %rd11996, 32;
	and.b64  	%rd11998, %rd11968, 4294967295;
	mul.wide.u32 	%rd11999, %r6400, %r8791;
	add.s64 	%rd12000, %rd11997, %rd11998;
	add.s64 	%rd12001, %rd12000, %rd11999;
	shr.u64 	%rd12002, %rd12001, 32;
	and.b64  	%rd12003, %rd11973, 4294967295;
	mul.wide.u32 	%rd12004, %r6401, %r8791;
	add.s64 	%rd12005, %rd12002, %rd12003;
	add.s64 	%rd12006, %rd12005, %rd12004;
	shr.u64 	%rd12007, %rd12006, 32;
	and.b64  	%rd12008, %rd11978, 4294967295;
	mul.wide.u32 	%rd12009, %r6402, %r8791;
	add.s64 	%rd12010, %rd12007, %rd12008;
	add.s64 	%rd12011, %rd12010, %rd12009;
	shr.u64 	%rd12012, %rd12011, 32;
	and.b64  	%rd12013, %rd11983, 4294967295;
	mul.wide.u32 	%rd12014, %r6403, %r8791;
	add.s64 	%rd12015, %rd12012, %rd12013;
	add.s64 	%rd12016, %rd12015, %rd12014;
	shr.u64 	%rd12017, %rd12016, 32;
	and.b64  	%rd12018, %rd11987, 4294967295;
	mul.wide.u32 	%rd12019, %r6404, %r8791;
	add.s64 	%rd12020, %rd12017, %rd12018;
	add.s64 	%rd12021, %rd12020, %rd12019;
	shr.u64 	%rd12022, %rd12021, 32;
	mul.wide.u32 	%rd12023, %r6405, %r8791;
	add.s64 	%rd12024, %rd12022, %rd11988;
	add.s64 	%rd12025, %rd12024, %rd12023;
	shr.u64 	%rd12026, %rd12025, 32;
	and.b64  	%rd12027, %rd11996, 4294967295;
	mul.wide.u32 	%rd12028, %r6398, %r8790;
	add.s64 	%rd12029, %rd12028, %rd12027;
	shr.u64 	%rd12030, %rd12029, 32;
	and.b64  	%rd12031, %rd12001, 4294967295;
	mul.wide.u32 	%rd12032, %r6399, %r8790;
	add.s64 	%rd12033, %rd12030, %rd12031;
	add.s64 	%rd12034, %rd12033, %rd12032;
	shr.u64 	%rd12035, %rd12034, 32;
	and.b64  	%rd12036, %rd12006, 4294967295;
	mul.wide.u32 	%rd12037, %r6400, %r8790;
	add.s64 	%rd12038, %rd12035, %rd12036;
	add.s64 	%rd12039, %rd12038, %rd12037;
	shr.u64 	%rd12040, %rd12039, 32;
	and.b64  	%rd12041, %rd12011, 4294967295;
	mul.wide.u32 	%rd12042, %r6401, %r8790;
	add.s64 	%rd12043, %rd12040, %rd12041;
	add.s64 	%rd12044, %rd12043, %rd12042;
	shr.u64 	%rd12045, %rd12044, 32;
	and.b64  	%rd12046, %rd12016, 4294967295;
	mul.wide.u32 	%rd12047, %r6402, %r8790;
	add.s64 	%rd12048, %rd12045, %rd12046;
	add.s64 	%rd12049, %rd12048, %rd12047;
	shr.u64 	%rd12050, %rd12049, 32;
	and.b64  	%rd12051, %rd12021, 4294967295;
	mul.wide.u32 	%rd12052, %r6403, %r8790;
	add.s64 	%rd12053, %rd12050, %rd12051;
	add.s64 	%rd12054, %rd12053, %rd12052;
	shr.u64 	%rd12055, %rd12054, 32;
	and.b64  	%rd12056, %rd12025, 4294967295;
	mul.wide.u32 	%rd12057, %r6404, %r8790;
	add.s64 	%rd12058, %rd12055, %rd12056;
	add.s64 	%rd12059, %rd12058, %rd12057;
	shr.u64 	%rd12060, %rd12059, 32;
	mul.wide.u32 	%rd12061, %r6405, %r8790;
	add.s64 	%rd12062, %rd12060, %rd12026;
	add.s64 	%rd12063, %rd12062, %rd12061;
	shr.u64 	%rd12064, %rd12063, 32;
	and.b64  	%rd12065, %rd12034, 4294967295;
	mul.wide.u32 	%rd12066, %r6398, %r8789;
	add.s64 	%rd12067, %rd12066, %rd12065;
	shr.u64 	%rd12068, %rd12067, 32;
	and.b64  	%rd12069, %rd12039, 4294967295;
	mul.wide.u32 	%rd12070, %r6399, %r8789;
	add.s64 	%rd12071, %rd12068, %rd12069;
	add.s64 	%rd12072, %rd12071, %rd12070;
	shr.u64 	%rd12073, %rd12072, 32;
	and.b64  	%rd12074, %rd12044, 4294967295;
	mul.wide.u32 	%rd12075, %r6400, %r8789;
	add.s64 	%rd12076, %rd12073, %rd12074;
	add.s64 	%rd12077, %rd12076, %rd12075;
	shr.u64 	%rd12078, %rd12077, 32;
	and.b64  	%rd12079, %rd12049, 4294967295;
	mul.wide.u32 	%rd12080, %r6401, %r8789;
	add.s64 	%rd12081, %rd12078, %rd12079;
	add.s64 	%rd12082, %rd12081, %rd12080;
	shr.u64 	%rd12083, %rd12082, 32;
	and.b64  	%rd12084, %rd12054, 4294967295;
	mul.wide.u32 	%rd12085, %r6402, %r8789;
	add.s64 	%rd12086, %rd12083, %rd12084;
	add.s64 	%rd12087, %rd12086, %rd12085;
	shr.u64 	%rd12088, %rd12087, 32;
	and.b64  	%rd12089, %rd12059, 4294967295;
	mul.wide.u32 	%rd12090, %r6403, %r8789;
	add.s64 	%rd12091, %rd12088, %rd12089;
	add.s64 	%rd12092, %rd12091, %rd12090;
	shr.u64 	%rd12093, %rd12092, 32;
	and.b64  	%rd12094, %rd12063, 4294967295;
	mul.wide.u32 	%rd12095, %r6404, %r8789;
	add.s64 	%rd12096, %rd12093, %rd12094;
	add.s64 	%rd12097, %rd12096, %rd12095;
	shr.u64 	%rd12098, %rd12097, 32;
	mul.wide.u32 	%rd12099, %r6405, %r8789;
	add.s64 	%rd12100, %rd12098, %rd12064;
	add.s64 	%rd12101, %rd12100, %rd12099;
	shr.u64 	%rd12102, %rd12101, 32;
	and.b64  	%rd12103, %rd12072, 4294967295;
	mul.wide.u32 	%rd12104, %r6398, %r8788;
	add.s64 	%rd12105, %rd12104, %rd12103;
	shr.u64 	%rd12106, %rd12105, 32;
	and.b64  	%rd12107, %rd12077, 4294967295;
	mul.wide.u32 	%rd12108, %r6399, %r8788;
	add.s64 	%rd12109, %rd12106, %rd12107;
	add.s64 	%rd12110, %rd12109, %rd12108;
	shr.u64 	%rd12111, %rd12110, 32;
	and.b64  	%rd12112, %rd12082, 4294967295;
	mul.wide.u32 	%rd12113, %r6400, %r8788;
	add.s64 	%rd12114, %rd12111, %rd12112;
	add.s64 	%rd12115, %rd12114, %rd12113;
	shr.u64 	%rd12116, %rd12115, 32;
	and.b64  	%rd12117, %rd12087, 4294967295;
	mul.wide.u32 	%rd12118, %r6401, %r8788;
	add.s64 	%rd12119, %rd12116, %rd12117;
	add.s64 	%rd12120, %rd12119, %rd12118;
	shr.u64 	%rd12121, %rd12120, 32;
	and.b64  	%rd12122, %rd12092, 4294967295;
	mul.wide.u32 	%rd12123, %r6402, %r8788;
	add.s64 	%rd12124, %rd12121, %rd12122;
	add.s64 	%rd12125, %rd12124, %rd12123;
	shr.u64 	%rd12126, %rd12125, 32;
	and.b64  	%rd12127, %rd12097, 4294967295;
	mul.wide.u32 	%rd12128, %r6403, %r8788;
	add.s64 	%rd12129, %rd12126, %rd12127;
	add.s64 	%rd12130, %rd12129, %rd12128;
	shr.u64 	%rd12131, %rd12130, 32;
	and.b64  	%rd12132, %rd12101, 4294967295;
	mul.wide.u32 	%rd12133, %r6404, %r8788;
	add.s64 	%rd12134, %rd12131, %rd12132;
	add.s64 	%rd12135, %rd12134, %rd12133;
	shr.u64 	%rd12136, %rd12135, 32;
	mul.wide.u32 	%rd12137, %r6405, %r8788;
	add.s64 	%rd12138, %rd12136, %rd12102;
	add.s64 	%rd12139, %rd12138, %rd12137;
	shr.u64 	%rd12140, %rd12139, 32;
	{ .reg .b32 tmp; mov.b64 {tmp, %r6600}, %rd12139; }
	and.b64  	%rd12141, %rd12110, 4294967295;
	mul.lo.s64 	%rd12142, %rd12141, 977;
	and.b64  	%rd12143, %rd11852, 4294967295;
	and.b64  	%rd12144, %rd12142, 4294967295;
	add.s64 	%rd19372, %rd12144, %rd12143;
	shr.u64 	%rd12145, %rd12142, 32;
	shr.u64 	%rd12146, %rd19372, 32;
	add.s64 	%rd12147, %rd12146, %rd12145;
	and.b64  	%rd12148, %rd12115, 4294967295;
	mul.lo.s64 	%rd12149, %rd12148, 977;
	and.b64  	%rd12150, %rd11877, 4294967295;
	and.b64  	%rd12151, %rd12149, 4294967295;
	add.s64 	%rd12152, %rd12147, %rd12150;
	add.s64 	%rd12153, %rd12152, %rd12151;
	add.s64 	%rd19371, %rd12153, %rd12141;
	shr.u64 	%rd12154, %rd12149, 32;
	shr.u64 	%rd12155, %rd19371, 32;
	add.s64 	%rd12156, %rd12155, %rd12154;
	and.b64  	%rd12157, %rd12120, 4294967295;
	mul.lo.s64 	%rd12158, %rd12157, 977;
	and.b64  	%rd12159, %rd11915, 4294967295;
	and.b64  	%rd12160, %rd12158, 4294967295;
	add.s64 	%rd12161, %rd12156, %rd12159;
	add.s64 	%rd12162, %rd12161, %rd12160;
	add.s64 	%rd19370, %rd12162, %rd12148;
	shr.u64 	%rd12163, %rd12158, 32;
	shr.u64 	%rd12164, %rd19370, 32;
	add.s64 	%rd12165, %rd12164, %rd12163;
	and.b64  	%rd12166, %rd12125, 4294967295;
	mul.lo.s64 	%rd12167, %rd12166, 977;
	and.b64  	%rd12168, %rd11953, 4294967295;
	and.b64  	%rd12169, %rd12167, 4294967295;
	add.s64 	%rd12170, %rd12165, %rd12168;
	add.s64 	%rd12171, %rd12170, %rd12169;
	add.s64 	%rd19369, %rd12171, %rd12157;
	shr.u64 	%rd12172, %rd12167, 32;
	shr.u64 	%rd12173, %rd19369, 32;
	add.s64 	%rd12174, %rd12173, %rd12172;
	and.b64  	%rd12175, %rd12130, 4294967295;
	mul.lo.s64 	%rd12176, %rd12175, 977;
	and.b64  	%rd12177, %rd11991, 4294967295;
	and.b64  	%rd12178, %rd12176, 4294967295;
	add.s64 	%rd12179, %rd12174, %rd12177;
	add.s64 	%rd12180, %rd12179, %rd12178;
	add.s64 	%rd19368, %rd12180, %rd12166;
	shr.u64 	%rd12181, %rd12176, 32;
	shr.u64 	%rd12182, %rd19368, 32;
	add.s64 	%rd12183, %rd12182, %rd12181;
	and.b64  	%rd12184, %rd12135, 4294967295;
	mul.lo.s64 	%rd12185, %rd12184, 977;
	and.b64  	%rd12186, %rd12029, 4294967295;
	and.b64  	%rd12187, %rd12185, 4294967295;
	add.s64 	%rd12188, %rd12183, %rd12186;
	add.s64 	%rd12189, %rd12188, %rd12187;
	add.s64 	%rd19367, %rd12189, %rd12175;
	shr.u64 	%rd12190, %rd12185, 32;
	shr.u64 	%rd12191, %rd19367, 32;
	add.s64 	%rd12192, %rd12191, %rd12190;
	and.b64  	%rd12193, %rd12139, 4294967295;
	mul.lo.s64 	%rd12194, %rd12193, 977;
	and.b64  	%rd12195, %rd12067, 4294967295;
	and.b64  	%rd12196, %rd12194, 4294967295;
	add.s64 	%rd12197, %rd12192, %rd12195;
	add.s64 	%rd12198, %rd12197, %rd12196;
	add.s64 	%rd19366, %rd12198, %rd12184;
	shr.u64 	%rd12199, %rd12194, 32;
	shr.u64 	%rd12200, %rd19366, 32;
	add.s64 	%rd12201, %rd12200, %rd12199;
	mul.lo.s64 	%rd12202, %rd12140, 977;
	and.b64  	%rd12203, %rd12105, 4294967295;
	and.b64  	%rd12204, %rd12202, 4294967295;
	add.s64 	%rd12205, %rd12201, %rd12203;
	add.s64 	%rd12206, %rd12205, %rd12204;
	add.s64 	%rd19365, %rd12206, %rd12193;
	shr.u64 	%rd12207, %rd12202, 32;
	shr.u64 	%rd12208, %rd19365, 32;
	cvt.u32.u64 	%r6601, %rd12208;
	cvt.u32.u64 	%r6602, %rd12207;
	add.s32 	%r6603, %r6601, %r6602;
	add.s32 	%r233, %r6603, %r6600;
	setp.eq.s32 	%p1814, %r233, 0;
	mov.pred 	%p3144, 0;
	@%p1814 bra 	$L__BB1_174;
	cvt.u64.u32 	%rd12209, %r233;
	mul.wide.u32 	%rd12210, %r233, 977;
	shr.u64 	%rd12211, %rd12210, 32;
	and.b64  	%rd12212, %rd19372, 4294967295;
	and.b64  	%rd12213, %rd12210, 4294967295;
	add.s64 	%rd19372, %rd12213, %rd12212;
	shr.u64 	%rd12214, %rd19372, 32;
	and.b64  	%rd12215, %rd19371, 4294967295;
	add.s64 	%rd12216, %rd12211, %rd12215;
	add.s64 	%rd12217, %rd12216, %rd12209;
	add.s64 	%rd19371, %rd12217, %rd12214;
	setp.lt.u64 	%p1816, %rd19371, 4294967296;
	@%p1816 bra 	$L__BB1_174;
	shr.u64 	%rd12218, %rd19371, 32;
	and.b64  	%rd12219, %rd19370, 4294967295;
	add.s64 	%rd19370, %rd12218, %rd12219;
	setp.lt.u64 	%p1818, %rd19370, 4294967296;
	@%p1818 bra 	$L__BB1_174;
	shr.u64 	%rd12220, %rd19370, 32;
	and.b64  	%rd12221, %rd19369, 4294967295;
	add.s64 	%rd19369, %rd12220, %rd12221;
	setp.lt.u64 	%p1820, %rd19369, 4294967296;
	@%p1820 bra 	$L__BB1_174;
	shr.u64 	%rd12223, %rd19369, 32;
	and.b64  	%rd12224, %rd19368, 4294967295;
	add.s64 	%rd19368, %rd12223, %rd12224;
	setp.lt.u64 	%p1822, %rd19368, 4294967296;
	mov.b64 	%rd19369, 4294967296;
	@%p1822 bra 	$L__BB1_174;
	shr.u64 	%rd12226, %rd19368, 32;
	and.b64  	%rd12227, %rd19367, 4294967295;
	add.s64 	%rd19367, %rd12226, %rd12227;
	setp.lt.u64 	%p1824, %rd19367, 4294967296;
	mov.b64 	%rd19368, 4294967296;
	mov.u64 	%rd19369, %rd19368;
	@%p1824 bra 	$L__BB1_174;
	shr.u64 	%rd12229, %rd19367, 32;
	and.b64  	%rd12230, %rd19366, 4294967295;
	add.s64 	%rd19366, %rd12229, %rd12230;
	setp.lt.u64 	%p1826, %rd19366, 4294967296;
	mov.b64 	%rd19367, 4294967296;
	mov.u64 	%rd19368, %rd19367;
	mov.u64 	%rd19369, %rd19367;
	@%p1826 bra 	$L__BB1_174;
	shr.u64 	%rd12232, %rd19366, 32;
	and.b64  	%rd12233, %rd19365, 4294967295;
	add.s64 	%rd12234, %rd12232, %rd12233;
	setp.gt.u64 	%p3144, %rd12234, 4294967295;
	min.u64 	%rd19365, %rd12234, 4294967296;
	mov.b64 	%rd19366, 4294967296;
	mov.u64 	%rd19367, %rd19366;
	mov.u64 	%rd19368, %rd19366;
	mov.u64 	%rd19369, %rd19366;
$L__BB1_174:
	cvt.u32.u64 	%r8849, %rd19372;
	cvt.u32.u64 	%r8848, %rd19371;
	cvt.u32.u64 	%r8847, %rd19370;
	cvt.u32.u64 	%r8846, %rd19369;
	cvt.u32.u64 	%r8845, %rd19368;
	cvt.u32.u64 	%r8844, %rd19367;
	cvt.u32.u64 	%r8843, %rd19366;
	cvt.u32.u64 	%r8842, %rd19365;
	setp.ge.u32 	%p1827, %r6345, %r8842;
	not.pred 	%p1828, %p3144;
	and.pred  	%p1829, %p1828, %p1827;
	@%p1829 bra 	$L__BB1_176;
	ld.const.u32 	%r8832, [const_p+24];
	bra.uni 	$L__BB1_189;
$L__BB1_176:
	setp.gt.u32 	%p1830, %r6345, %r8842;
	@%p1830 bra 	$L__BB1_190;
	ld.const.u32 	%r8832, [const_p+24];
	setp.lt.u32 	%p1831, %r8832, %r8843;
	@%p1831 bra 	$L__BB1_189;
	setp.gt.u32 	%p1832, %r8832, %r8843;
	@%p1832 bra 	$L__BB1_190;
	ld.const.u32 	%r244, [const_p+20];
	setp.lt.u32 	%p1833, %r244, %r8844;
	@%p1833 bra 	$L__BB1_189;
	setp.gt.u32 	%p1834, %r244, %r8844;
	@%p1834 bra 	$L__BB1_190;
	ld.const.u32 	%r245, [const_p+16];
	setp.lt.u32 	%p1835, %r245, %r8845;
	@%p1835 bra 	$L__BB1_189;
	setp.gt.u32 	%p1836, %r245, %r8845;
	@%p1836 bra 	$L__BB1_190;
	ld.const.u32 	%r246, [const_p+12];
	setp.lt.u32 	%p1837, %r246, %r8846;
	@%p1837 bra 	$L__BB1_189;
	setp.gt.u32 	%p1838, %r246, %r8846;
	@%p1838 bra 	$L__BB1_190;
	ld.const.u32 	%r247, [const_p+8];
	setp.lt.u32 	%p1839, %r247, %r8847;
	@%p1839 bra 	$L__BB1_189;
	setp.gt.u32 	%p1840, %r247, %r8847;
	@%p1840 bra 	$L__BB1_190;
	ld.const.u32 	%r248, [const_p+4];
	setp.lt.u32 	%p1841, %r248, %r8848;
	@%p1841 bra 	$L__BB1_189;
	setp.gt.u32 	%p1842, %r248, %r8848;
	ld.const.u32 	%r6604, [const_p];
	setp.gt.u32 	%p1843, %r6604, %r8849;
	or.pred  	%p1844, %p1842, %p1843;
	@%p1844 bra 	$L__BB1_190;
$L__BB1_189:
	ld.const.u32 	%r6622, [const_p];
	ld.const.u32 	%r6623, [const_p+4];
	ld.const.u32 	%r6624, [const_p+8];
	ld.const.u32 	%r6625, [const_p+12];
	ld.const.u32 	%r6626, [const_p+16];
	ld.const.u32 	%r6627, [const_p+20];
	// begin inline asm
	sub.cc.u32 %r8849, %r8849, %r6622;
	subc.cc.u32 %r8848, %r8848, %r6623;
	subc.cc.u32 %r8847, %r8847, %r6624;
	subc.cc.u32 %r8846, %r8846, %r6625;
	subc.cc.u32 %r8845, %r8845, %r6626;
	subc.cc.u32 %r8844, %r8844, %r6627;
	subc.cc.u32 %r8843, %r8843, %r8832;
	subc.u32 %r8842, %r8842, %r6345;
	
	// end inline asm
$L__BB1_190:
	setp.le.u32 	%p1845, %r8842, %r6345;
	@%p1845 bra 	$L__BB1_191;
	bra.uni 	$L__BB1_204;
$L__BB1_191:
	setp.lt.u32 	%p1846, %r8842, %r6345;
	@%p1846 bra 	$L__BB1_206;
	ld.const.u32 	%r8841, [const_p+24];
	setp.gt.u32 	%p1847, %r8843, %r8841;
	@%p1847 bra 	$L__BB1_205;
	setp.lt.u32 	%p1848, %r8843, %r8841;
	@%p1848 bra 	$L__BB1_206;
	ld.const.u32 	%r259, [const_p+20];
	setp.gt.u32 	%p1849, %r8844, %r259;
	@%p1849 bra 	$L__BB1_205;
	setp.lt.u32 	%p1850, %r8844, %r259;
	@%p1850 bra 	$L__BB1_206;
	ld.const.u32 	%r260, [const_p+16];
	setp.gt.u32 	%p1851, %r8845, %r260;
	@%p1851 bra 	$L__BB1_205;
	setp.lt.u32 	%p1852, %r8845, %r260;
	@%p1852 bra 	$L__BB1_206;
	ld.const.u32 	%r261, [const_p+12];
	setp.gt.u32 	%p1853, %r8846, %r261;
	@%p1853 bra 	$L__BB1_205;
	setp.lt.u32 	%p1854, %r8846, %r261;
	@%p1854 bra 	$L__BB1_206;
	ld.const.u32 	%r262, [const_p+8];
	setp.gt.u32 	%p1855, %r8847, %r262;
	@%p1855 bra 	$L__BB1_205;
	setp.lt.u32 	%p1856, %r8847, %r262;
	@%p1856 bra 	$L__BB1_206;
	ld.const.u32 	%r263, [const_p+4];
	setp.gt.u32 	%p1857, %r8848, %r263;
	@%p1857 bra 	$L__BB1_205;
	setp.lt.u32 	%p1858, %r8848, %r263;
	ld.const.u32 	%r6630, [const_p];
	setp.lt.u32 	%p1859, %r8849, %r6630;
	or.pred  	%p1860, %p1858, %p1859;
	@%p1860 bra 	$L__BB1_206;
	bra.uni 	$L__BB1_205;
$L__BB1_204:
	ld.const.u32 	%r8841, [const_p+24];
$L__BB1_205:
	ld.const.u32 	%r6648, [const_p];
	ld.const.u32 	%r6649, [const_p+4];
	ld.const.u32 	%r6650, [const_p+8];
	ld.const.u32 	%r6651, [const_p+12];
	ld.const.u32 	%r6652, [const_p+16];
	ld.const.u32 	%r6653, [const_p+20];
	// begin inline asm
	sub.cc.u32 %r8849, %r8849, %r6648;
	subc.cc.u32 %r8848, %r8848, %r6649;
	subc.cc.u32 %r8847, %r8847, %r6650;
	subc.cc.u32 %r8846, %r8846, %r6651;
	subc.cc.u32 %r8845, %r8845, %r6652;
	subc.cc.u32 %r8844, %r8844, %r6653;
	subc.cc.u32 %r8843, %r8843, %r8841;
	subc.u32 %r8842, %r8842, %r6345;
	
	// end inline asm
$L__BB1_206:
	ld.param.u64 	%rd19327, [_Z21compute_batch_precompP10ECPointJacii_param_0];
	cvta.to.global.u64 	%rd12236, %rd19327;
	ld.global.u32 	%r6656, [%rd12236+64];
	mul.wide.u32 	%rd12237, %r6656, %r8777;
	shr.u64 	%rd12238, %rd12237, 32;
	ld.global.u32 	%r6657, [%rd12236+68];
	mul.wide.u32 	%rd12239, %r6657, %r8777;
	add.s64 	%rd12240, %rd12238, %rd12239;
	shr.u64 	%rd12241, %rd12240, 32;
	ld.global.u32 	%r6658, [%rd12236+72];
	mul.wide.u32 	%rd12242, %r6658, %r8777;
	add.s64 	%rd12243, %rd12241, %rd12242;
	shr.u64 	%rd12244, %rd12243, 32;
	ld.global.u32 	%r6659, [%rd12236+76];
	mul.wide.u32 	%rd12245, %r6659, %r8777;
	add.s64 	%rd12246, %rd12244, %rd12245;
	shr.u64 	%rd12247, %rd12246, 32;
	ld.global.u32 	%r6660, [%rd12236+80];
	mul.wide.u32 	%rd12248, %r6660, %r8777;
	add.s64 	%rd12249, %rd12247, %rd12248;
	shr.u64 	%rd12250, %rd12249, 32;
	ld.global.u32 	%r6661, [%rd12236+84];
	mul.wide.u32 	%rd12251, %r6661, %r8777;
	add.s64 	%rd12252, %rd12250, %rd12251;
	shr.u64 	%rd12253, %rd12252, 32;
	ld.global.u32 	%r6662, [%rd12236+88];
	mul.wide.u32 	%rd12254, %r6662, %r8777;
	add.s64 	%rd12255, %rd12253, %rd12254;
	shr.u64 	%rd12256, %rd12255, 32;
	ld.global.u32 	%r6663, [%rd12236+92];
	mul.wide.u32 	%rd12257, %r6663, %r8777;
	add.s64 	%rd12258, %rd12256, %rd12257;
	shr.u64 	%rd12259, %rd12258, 32;
	and.b64  	%rd12260, %rd12240, 4294967295;
	mul.wide.u32 	%rd12261, %r6656, %r8776;
	add.s64 	%rd12262, %rd12261, %rd12260;
	shr.u64 	%rd12263, %rd12262, 32;
	and.b64  	%rd12264, %rd12243, 4294967295;
	mul.wide.u32 	%rd12265, %r6657, %r8776;
	add.s64 	%rd12266, %rd12263, %rd12264;
	add.s64 	%rd12267, %rd12266, %rd12265;
	shr.u64 	%rd12268, %rd12267, 32;
	and.b64  	%rd12269, %rd12246, 4294967295;
	mul.wide.u32 	%rd12270, %r6658, %r8776;
	add.s64 	%rd12271, %rd12268, %rd12269;
	add.s64 	%rd12272, %rd12271, %rd12270;
	shr.u64 	%rd12273, %rd12272, 32;
	and.b64  	%rd12274, %rd12249, 4294967295;
	mul.wide.u32 	%rd12275, %r6659, %r8776;
	add.s64 	%rd12276, %rd12273, %rd12274;
	add.s64 	%rd12277, %rd12276, %rd12275;
	shr.u64 	%rd12278, %rd12277, 32;
	and.b64  	%rd12279, %rd12252, 4294967295;
	mul.wide.u32 	%rd12280, %r6660, %r8776;
	add.s64 	%rd12281, %rd12278, %rd12279;
	add.s64 	%rd12282, %rd12281, %rd12280;
	shr.u64 	%rd12283, %rd12282, 32;
	and.b64  	%rd12284, %rd12255, 4294967295;
	mul.wide.u32 	%rd12285, %r6661, %r8776;
	add.s64 	%rd12286, %rd12283, %rd12284;
	add.s64 	%rd12287, %rd12286, %rd12285;
	shr.u64 	%rd12288, %rd12287, 32;
	and.b64  	%rd12289, %rd12258, 4294967295;
	mul.wide.u32 	%rd12290, %r6662, %r8776;
	add.s64 	%rd12291, %rd12288, %rd12289;
	add.s64 	%rd12292, %rd12291, %rd12290;
	shr.u64 	%rd12293, %rd12292, 32;
	mul.wide.u32 	%rd12294, %r6663, %r8776;
	add.s64 	%rd12295, %rd12293, %rd12259;
	add.s64 	%rd12296, %rd12295, %rd12294;
	shr.u64 	%rd12297, %rd12296, 32;
	and.b64  	%rd12298, %rd12267, 4294967295;
	mul.wide.u32 	%rd12299, %r6656, %r8775;
	add.s64 	%rd12300, %rd12299, %rd12298;
	shr.u64 	%rd12301, %rd12300, 32;
	and.b64  	%rd12302, %rd12272, 4294967295;
	mul.wide.u32 	%rd12303, %r6657, %r8775;
	add.s64 	%rd12304, %rd12301, %rd12302;
	add.s64 	%rd12305, %rd12304, %rd12303;
	shr.u64 	%rd12306, %rd12305, 32;
	and.b64  	%rd12307, %rd12277, 4294967295;
	mul.wide.u32 	%rd12308, %r6658, %r8775;
	add.s64 	%rd12309, %rd12306, %rd12307;
	add.s64 	%rd12310, %rd12309, %rd12308;
	shr.u64 	%rd12311, %rd12310, 32;
	and.b64  	%rd12312, %rd12282, 4294967295;
	mul.wide.u32 	%rd12313, %r6659, %r8775;
	add.s64 	%rd12314, %rd12311, %rd12312;
	add.s64 	%rd12315, %rd12314, %rd12313;
	shr.u64 	%rd12316, %rd12315, 32;
	and.b64  	%rd12317, %rd12287, 4294967295;
	mul.wide.u32 	%rd12318, %r6660, %r8775;
	add.s64 	%rd12319, %rd12316, %rd12317;
	add.s64 	%rd12320, %rd12319, %rd12318;
	shr.u64 	%rd12321, %rd12320, 32;
	and.b64  	%rd12322, %rd12292, 4294967295;
	mul.wide.u32 	%rd12323, %r6661, %r8775;
	add.s64 	%rd12324, %rd12321, %rd12322;
	add.s64 	%rd12325, %rd12324, %rd12323;
	shr.u64 	%rd12326, %rd12325, 32;
	and.b64  	%rd12327, %rd12296, 4294967295;
	mul.wide.u32 	%rd12328, %r6662, %r8775;
	add.s64 	%rd12329, %rd12326, %rd12327;
	add.s64 	%rd12330, %rd12329, %rd12328;
	shr.u64 	%rd12331, %rd12330, 32;
	mul.wide.u32 	%rd12332, %r6663, %r8775;
	add.s64 	%rd12333, %rd12331, %rd12297;
	add.s64 	%rd12334, %rd12333, %rd12332;
	shr.u64 	%rd12335, %rd12334, 32;
	and.b64  	%rd12336, %rd12305, 4294967295;
	mul.wide.u32 	%rd12337, %r6656, %r8774;
	add.s64 	%rd12338, %rd12337, %rd12336;
	shr.u64 	%rd12339, %rd12338, 32;
	and.b64  	%rd12340, %rd12310, 4294967295;
	mul.wide.u32 	%rd12341, %r6657, %r8774;
	add.s64 	%rd12342, %rd12339, %rd12340;
	add.s64 	%rd12343, %rd12342, %rd12341;
	shr.u64 	%rd12344, %rd12343, 32;
	and.b64  	%rd12345, %rd12315, 4294967295;
	mul.wide.u32 	%rd12346, %r6658, %r8774;
	add.s64 	%rd12347, %rd12344, %rd12345;
	add.s64 	%rd12348, %rd12347, %rd12346;
	shr.u64 	%rd12349, %rd12348, 32;
	and.b64  	%rd12350, %rd12320, 4294967295;
	mul.wide.u32 	%rd12351, %r6659, %r8774;
	add.s64 	%rd12352, %rd12349, %rd12350;
	add.s64 	%rd12353, %rd12352, %rd12351;
	shr.u64 	%rd12354, %rd12353, 32;
	and.b64  	%rd12355, %rd12325, 4294967295;
	mul.wide.u32 	%rd12356, %r6660, %r8774;
	add.s64 	%rd12357, %rd12354, %rd12355;
	add.s64 	%rd12358, %rd12357, %rd12356;
	shr.u64 	%rd12359, %rd12358, 32;
	and.b64  	%rd12360, %rd12330, 4294967295;
	mul.wide.u32 	%rd12361, %r6661, %r8774;
	add.s64 	%rd12362, %rd12359, %rd12360;
	add.s64 	%rd12363, %rd12362, %rd12361;
	shr.u64 	%rd12364, %rd12363, 32;
	and.b64  	%rd12365, %rd12334, 4294967295;
	mul.wide.u32 	%rd12366, %r6662, %r8774;
	add.s64 	%rd12367, %rd12364, %rd12365;
	add.s64 	%rd12368, %rd12367, %rd12366;
	shr.u64 	%rd12369, %rd12368, 32;
	mul.wide.u32 	%rd12370, %r6663, %r8774;
	add.s64 	%rd12371, %rd12369, %rd12335;
	add.s64 	%rd12372, %rd12371, %rd12370;
	shr.u64 	%rd12373, %rd12372, 32;
	and.b64  	%rd12374, %rd12343, 4294967295;
	mul.wide.u32 	%rd12375, %r6656, %r8773;
	add.s64 	%rd12376, %rd12375, %rd12374;
	shr.u64 	%rd12377, %rd12376, 32;
	and.b64  	%rd12378, %rd12348, 4294967295;
	mul.wide.u32 	%rd12379, %r6657, %r8773;
	add.s64 	%rd12380, %rd12377, %rd12378;
	add.s64 	%rd12381, %rd12380, %rd12379;
	shr.u64 	%rd12382, %rd12381, 32;
	and.b64  	%rd12383, %rd12353, 4294967295;
	mul.wide.u32 	%rd12384, %r6658, %r8773;
	add.s64 	%rd12385, %rd12382, %rd12383;
	add.s64 	%rd12386, %rd12385, %rd12384;
	shr.u64 	%rd12387, %rd12386, 32;
	and.b64  	%rd12388, %rd12358, 4294967295;
	mul.wide.u32 	%rd12389, %r6659, %r8773;
	add.s64 	%rd12390, %rd12387, %rd12388;
	add.s64 	%rd12391, %rd12390, %rd12389;
	shr.u64 	%rd12392, %rd12391, 32;
	and.b64  	%rd12393, %rd12363, 4294967295;
	mul.wide.u32 	%rd12394, %r6660, %r8773;
	add.s64 	%rd12395, %rd12392, %rd12393;
	add.s64 	%rd12396, %rd12395, %rd12394;
	shr.u64 	%rd12397, %rd12396, 32;
	and.b64  	%rd12398, %rd12368, 4294967295;
	mul.wide.u32 	%rd12399, %r6661, %r8773;
	add.s64 	%rd12400, %rd12397, %rd12398;
	add.s64 	%rd12401, %rd12400, %rd12399;
	shr.u64 	%rd12402, %rd12401, 32;
	and.b64  	%rd12403, %rd12372, 4294967295;
	mul.wide.u32 	%rd12404, %r6662, %r8773;
	add.s64 	%rd12405, %rd12402, %rd12403;
	add.s64 	%rd12406, %rd12405, %rd12404;
	shr.u64 	%rd12407, %rd12406, 32;
	mul.wide.u32 	%rd12408, %r6663, %r8773;
	add.s64 	%rd12409, %rd12407, %rd12373;
	add.s64 	%rd12410, %rd12409, %rd12408;
	shr.u64 	%rd12411, %rd12410, 32;
	and.b64  	%rd12412, %rd12381, 4294967295;
	mul.wide.u32 	%rd12413, %r6656, %r8772;
	add.s64 	%rd12414, %rd12413, %rd12412;
	shr.u64 	%rd12415, %rd12414, 32;
	and.b64  	%rd12416, %rd12386, 4294967295;
	mul.wide.u32 	%rd12417, %r6657, %r8772;
	add.s64 	%rd12418, %rd12415, %rd12416;
	add.s64 	%rd12419, %rd12418, %rd12417;
	shr.u64 	%rd12420, %rd12419, 32;
	and.b64  	%rd12421, %rd12391, 4294967295;
	mul.wide.u32 	%rd12422, %r6658, %r8772;
	add.s64 	%rd12423, %rd12420, %rd12421;
	add.s64 	%rd12424, %rd12423, %rd12422;
	shr.u64 	%rd12425, %rd12424, 32;
	and.b64  	%rd12426, %rd12396, 4294967295;
	mul.wide.u32 	%rd12427, %r6659, %r8772;
	add.s64 	%rd12428, %rd12425, %rd12426;
	add.s64 	%rd12429, %rd12428, %rd12427;
	shr.u64 	%rd12430, %rd12429, 32;
	and.b64  	%rd12431, %rd12401, 4294967295;
	mul.wide.u32 	%rd12432, %r6660, %r8772;
	add.s64 	%rd12433, %rd12430, %rd12431;
	add.s64 	%rd12434, %rd12433, %rd12432;
	shr.u64 	%rd12435, %rd12434, 32;
	and.b64  	%rd12436, %rd12406, 4294967295;
	mul.wide.u32 	%rd12437, %r6661, %r8772;
	add.s64 	%rd12438, %rd12435, %rd12436;
	add.s64 	%rd12439, %rd12438, %rd12437;
	shr.u64 	%rd12440, %rd12439, 32;
	and.b64  	%rd12441, %rd12410, 4294967295;
	mul.wide.u32 	%rd12442, %r6662, %r8772;
	add.s64 	%rd12443, %rd12440, %rd12441;
	add.s64 	%rd12444, %rd12443, %rd12442;
	shr.u64 	%rd12445, %rd12444, 32;
	mul.wide.u32 	%rd12446, %r6663, %r8772;
	add.s64 	%rd12447, %rd12445, %rd12411;
	add.s64 	%rd12448, %rd12447, %rd12446;
	shr.u64 	%rd12449, %rd12448, 32;
	and.b64  	%rd12450, %rd12419, 4294967295;
	mul.wide.u32 	%rd12451, %r6656, %r8771;
	add.s64 	%rd12452, %rd12451, %rd12450;
	shr.u64 	%rd12453, %rd12452, 32;
	and.b64  	%rd12454, %rd12424, 4294967295;
	mul.wide.u32 	%rd12455, %r6657, %r8771;
	add.s64 	%rd12456, %rd12453, %rd12454;
	add.s64 	%rd12457, %rd12456, %rd12455;
	shr.u64 	%rd12458, %rd12457, 32;
	and.b64  	%rd12459, %rd12429, 4294967295;
	mul.wide.u32 	%rd12460, %r6658, %r8771;
	add.s64 	%rd12461, %rd12458, %rd12459;
	add.s64 	%rd12462, %rd12461, %rd12460;
	shr.u64 	%rd12463, %rd12462, 32;
	and.b64  	%rd12464, %rd12434, 4294967295;
	mul.wide.u32 	%rd12465, %r6659, %r8771;
	add.s64 	%rd12466, %rd12463, %rd12464;
	add.s64 	%rd12467, %rd12466, %rd12465;
	shr.u64 	%rd12468, %rd12467, 32;
	and.b64  	%rd12469, %rd12439, 4294967295;
	mul.wide.u32 	%rd12470, %r6660, %r8771;
	add.s64 	%rd12471, %rd12468, %rd12469;
	add.s64 	%rd12472, %rd12471, %rd12470;
	shr.u64 	%rd12473, %rd12472, 32;
	and.b64  	%rd12474, %rd12444, 4294967295;
	mul.wide.u32 	%rd12475, %r6661, %r8771;
	add.s64 	%rd12476, %rd12473, %rd12474;
	add.s64 	%rd12477, %rd12476, %rd12475;
	shr.u64 	%rd12478, %rd12477, 32;
	and.b64  	%rd12479, %rd12448, 4294967295;
	mul.wide.u32 	%rd12480, %r6662, %r8771;
	add.s64 	%rd12481, %rd12478, %rd12479;
	add.s64 	%rd12482, %rd12481, %rd12480;
	shr.u64 	%rd12483, %rd12482, 32;
	mul.wide.u32 	%rd12484, %r6663, %r8771;
	add.s64 	%rd12485, %rd12483, %rd12449;
	add.s64 	%rd12486, %rd12485, %rd12484;
	shr.u64 	%rd12487, %rd12486, 32;
	and.b64  	%rd12488, %rd12457, 4294967295;
	mul.wide.u32 	%rd12489, %r6656, %r8770;
	add.s64 	%rd12490, %rd12489, %rd12488;
	shr.u64 	%rd12491, %rd12490, 32;
	and.b64  	%rd12492, %rd12462, 4294967295;
	mul.wide.u32 	%rd12493, %r6657, %r8770;
	add.s64 	%rd12494, %rd12491, %rd12492;
	add.s64 	%rd12495, %rd12494, %rd12493;
	shr.u64 	%rd12496, %rd12495, 32;
	and.b64  	%rd12497, %rd12467, 4294967295;
	mul.wide.u32 	%rd12498, %r6658, %r8770;
	add.s64 	%rd12499, %rd12496, %rd12497;
	add.s64 	%rd12500, %rd12499, %rd12498;
	shr.u64 	%rd12501, %rd12500, 32;
	and.b64  	%rd12502, %rd12472, 4294967295;
	mul.wide.u32 	%rd12503, %r6659, %r8770;
	add.s64 	%rd12504, %rd12501, %rd12502;
	add.s64 	%rd12505, %rd12504, %rd12503;
	shr.u64 	%rd12506, %rd12505, 32;
	and.b64  	%rd12507, %rd12477, 4294967295;
	mul.wide.u32 	%rd12508, %r6660, %r8770;
	add.s64 	%rd12509, %rd12506, %rd12507;
	add.s64 	%rd12510, %rd12509, %rd12508;
	shr.u64 	%rd12511, %rd12510, 32;
	and.b64  	%rd12512, %rd12482, 4294967295;
	mul.wide.u32 	%rd12513, %r6661, %r8770;
	add.s64 	%rd12514, %rd12511, %rd12512;
	add.s64 	%rd12515, %rd12514, %rd12513;
	shr.u64 	%rd12516, %rd12515, 32;
	and.b64  	%rd12517, %rd12486, 4294967295;
	mul.wide.u32 	%rd12518, %r6662, %r8770;
	add.s64 	%rd12519, %rd12516, %rd12517;
	add.s64 	%rd12520, %rd12519, %rd12518;
	shr.u64 	%rd12521, %rd12520, 32;
	mul.wide.u32 	%rd12522, %r6663, %r8770;
	add.s64 	%rd12523, %rd12521, %rd12487;
	add.s64 	%rd12524, %rd12523, %rd12522;
	shr.u64 	%rd12525, %rd12524, 32;
	{ .reg .b32 tmp; mov.b64 {tmp, %r6664}, %rd12524; }
	and.b64  	%rd12526, %rd12495, 4294967295;
	mul.lo.s64 	%rd12527, %rd12526, 977;
	and.b64  	%rd12528, %rd12237, 4294967295;
	and.b64  	%rd12529, %rd12527, 4294967295;
	add.s64 	%rd19380, %rd12529, %rd12528;
	shr.u64 	%rd12530, %rd12527, 32;
	shr.u64 	%rd12531, %rd19380, 32;
	add.s64 	%rd12532, %rd12531, %rd12530;
	and.b64  	%rd12533, %rd12500, 4294967295;
	mul.lo.s64 	%rd12534, %rd12533, 977;
	and.b64  	%rd12535, %rd12262, 4294967295;
	and.b64  	%rd12536, %rd12534, 4294967295;
	add.s64 	%rd12537, %rd12532, %rd12535;
	add.s64 	%rd12538, %rd12537, %rd12536;
	add.s64 	%rd19379, %rd12538, %rd12526;
	shr.u64 	%rd12539, %rd12534, 32;
	shr.u64 	%rd12540, %rd19379, 32;
	add.s64 	%rd12541, %rd12540, %rd12539;
	and.b64  	%rd12542, %rd12505, 4294967295;
	mul.lo.s64 	%rd12543, %rd12542, 977;
	and.b64  	%rd12544, %rd12300, 4294967295;
	and.b64  	%rd12545, %rd12543, 4294967295;
	add.s64 	%rd12546, %rd12541, %rd12544;
	add.s64 	%rd12547, %rd12546, %rd12545;
	add.s64 	%rd19378, %rd12547, %rd12533;
	shr.u64 	%rd12548, %rd12543, 32;
	shr.u64 	%rd12549, %rd19378, 32;
	add.s64 	%rd12550, %rd12549, %rd12548;
	and.b64  	%rd12551, %rd12510, 4294967295;
	mul.lo.s64 	%rd12552, %rd12551, 977;
	and.b64  	%rd12553, %rd12338, 4294967295;
	and.b64  	%rd12554, %rd12552, 4294967295;
	add.s64 	%rd12555, %rd12550, %rd12553;
	add.s64 	%rd12556, %rd12555, %rd12554;
	add.s64 	%rd19377, %rd12556, %rd12542;
	shr.u64 	%rd12557, %rd12552, 32;
	shr.u64 	%rd12558, %rd19377, 32;
	add.s64 	%rd12559, %rd12558, %rd12557;
	and.b64  	%rd12560, %rd12515, 4294967295;
	mul.lo.s64 	%rd12561, %rd12560, 977;
	and.b64  	%rd12562, %rd12376, 4294967295;
	and.b64  	%rd12563, %rd12561, 4294967295;
	add.s64 	%rd12564, %rd12559, %rd12562;
	add.s64 	%rd12565, %rd12564, %rd12563;
	add.s64 	%rd19376, %rd12565, %rd12551;
	shr.u64 	%rd12566, %rd12561, 32;
	shr.u64 	%rd12567, %rd19376, 32;
	add.s64 	%rd12568, %rd12567, %rd12566;
	and.b64  	%rd12569, %rd12520, 4294967295;
	mul.lo.s64 	%rd12570, %rd12569, 977;
	and.b64  	%rd12571, %rd12414, 4294967295;
	and.b64  	%rd12572, %rd12570, 4294967295;
	add.s64 	%rd12573, %rd12568, %rd12571;
	add.s64 	%rd12574, %rd12573, %rd12572;
	add.s64 	%rd19375, %rd12574, %rd12560;
	shr.u64 	%rd12575, %rd12570, 32;
	shr.u64 	%rd12576, %rd19375, 32;
	add.s64 	%rd12577, %rd12576, %rd12575;
	and.b64  	%rd12578, %rd12524, 4294967295;
	mul.lo.s64 	%rd12579, %rd12578, 977;
	and.b64  	%rd12580, %rd12452, 4294967295;
	and.b64  	%rd12581, %rd12579, 4294967295;
	add.s64 	%rd12582, %rd12577, %rd12580;
	add.s64 	%rd12583, %rd12582, %rd12581;
	add.s64 	%rd19374, %rd12583, %rd12569;
	shr.u64 	%rd12584, %rd12579, 32;
	shr.u64 	%rd12585, %rd19374, 32;
	add.s64 	%rd12586, %rd12585, %rd12584;
	mul.lo.s64 	%rd12587, %rd12525, 977;
	and.b64  	%rd12588, %rd12490, 4294967295;
	and.b64  	%rd12589, %rd12587, 4294967295;
	add.s64 	%rd12590, %rd12586, %rd12588;
	add.s64 	%rd12591, %rd12590, %rd12589;
	add.s64 	%rd19373, %rd12591, %rd12578;
	shr.u64 	%rd12592, %rd12587, 32;
	shr.u64 	%rd12593, %rd19373, 32;
	cvt.u32.u64 	%r6665, %rd12593;
	cvt.u32.u64 	%r6666, %rd12592;
	add.s32 	%r6667, %r6665, %r6666;
	add.s32 	%r290, %r6667, %r6664;
	setp.eq.s32 	%p1862, %r290, 0;
	mov.pred 	%p3145, 0;
	@%p1862 bra 	$L__BB1_214;
	cvt.u64.u32 	%rd12594, %r290;
	mul.wide.u32 	%rd12595, %r290, 977;
	shr.u64 	%rd12596, %rd12595, 32;
	and.b64  	%rd12597, %rd19380, 4294967295;
	and.b64  	%rd12598, %rd12595, 4294967295;
	add.s64 	%rd19380, %rd12598, %rd12597;
	shr.u64 	%rd12599, %rd19380, 32;
	and.b64  	%rd12600, %rd19379, 4294967295;
	add.s64 	%rd12601, %rd12596, %rd12600;
	add.s64 	%rd12602, %rd12601, %rd12594;
	add.s64 	%rd19379, %rd12602, %rd12599;
	setp.lt.u64 	%p1864, %rd19379, 4294967296;
	@%p1864 bra 	$L__BB1_214;
	shr.u64 	%rd12603, %rd19379, 32;
	and.b64  	%rd12604, %rd19378, 4294967295;
	add.s64 	%rd19378, %rd12603, %rd12604;
	setp.lt.u64 	%p1866, %rd19378, 4294967296;
	@%p1866 bra 	$L__BB1_214;
	shr.u64 	%rd12605, %rd19378, 32;
	and.b64  	%rd12606, %rd19377, 4294967295;
	add.s64 	%rd19377, %rd12605, %rd12606;
	setp.lt.u64 	%p1868, %rd19377, 4294967296;
	@%p1868 bra 	$L__BB1_214;
	shr.u64 	%rd12608, %rd19377, 32;
	and.b64  	%rd12609, %rd19376, 4294967295;
	add.s64 	%rd19376, %rd12608, %rd12609;
	setp.lt.u64 	%p1870, %rd19376, 4294967296;
	mov.b64 	%rd19377, 4294967296;
	@%p1870 bra 	$L__BB1_214;
	shr.u64 	%rd12611, %rd19376, 32;
	and.b64  	%rd12612, %rd19375, 4294967295;
	add.s64 	%rd19375, %rd12611, %rd12612;
	setp.lt.u64 	%p1872, %rd19375, 4294967296;
	mov.b64 	%rd19376, 4294967296;
	mov.u64 	%rd19377, %rd19376;
	@%p1872 bra 	$L__BB1_214;
	shr.u64 	%rd12614, %rd19375, 32;
	and.b64  	%rd12615, %rd19374, 4294967295;
	add.s64 	%rd19374, %rd12614, %rd12615;
	setp.lt.u64 	%p1874, %rd19374, 4294967296;
	mov.b64 	%rd19375, 4294967296;
	mov.u64 	%rd19376, %rd19375;
	mov.u64 	%rd19377, %rd19375;
	@%p1874 bra 	$L__BB1_214;
	shr.u64 	%rd12617, %rd19374, 32;
	and.b64  	%rd12618, %rd19373, 4294967295;
	add.s64 	%rd12619, %rd12617, %rd12618;
	setp.gt.u64 	%p3145, %rd12619, 4294967295;
	min.u64 	%rd19373, %rd12619, 4294967296;
	mov.b64 	%rd19374, 4294967296;
	mov.u64 	%rd19375, %rd19374;
	mov.u64 	%rd19376, %rd19374;
	mov.u64 	%rd19377, %rd19374;
$L__BB1_214:
	cvt.u32.u64 	%r8867, %rd19380;
	cvt.u32.u64 	%r8866, %rd19379;
	cvt.u32.u64 	%r8865, %rd19378;
	cvt.u32.u64 	%r8864, %rd19377;
	cvt.u32.u64 	%r8863, %rd19376;
	cvt.u32.u64 	%r8862, %rd19375;
	cvt.u32.u64 	%r8861, %rd19374;
	cvt.u32.u64 	%r8860, %rd19373;
	setp.ge.u32 	%p1875, %r6345, %r8860;
	not.pred 	%p1876, %p3145;
	and.pred  	%p1877, %p1876, %p1875;
	@%p1877 bra 	$L__BB1_216;
	ld.const.u32 	%r8850, [const_p+24];
	bra.uni 	$L__BB1_229;
$L__BB1_216:
	setp.gt.u32 	%p1878, %r6345, %r8860;
	@%p1878 bra 	$L__BB1_230;
	ld.const.u32 	%r8850, [const_p+24];
	setp.lt.u32 	%p1879, %r8850, %r8861;
	@%p1879 bra 	$L__BB1_229;
	setp.gt.u32 	%p1880, %r8850, %r8861;
	@%p1880 bra 	$L__BB1_230;
	ld.const.u32 	%r302, [const_p+20];
	setp.lt.u32 	%p1881, %r302, %r8862;
	@%p1881 bra 	$L__BB1_229;
	setp.gt.u32 	%p1882, %r302, %r8862;
	@%p1882 bra 	$L__BB1_230;
	ld.const.u32 	%r303, [const_p+16];
	setp.lt.u32 	%p1883, %r303, %r8863;
	@%p1883 bra 	$L__BB1_229;
	setp.gt.u32 	%p1884, %r303, %r8863;
	@%p1884 bra 	$L__BB1_230;
	ld.const.u32 	%r304, [const_p+12];
	setp.lt.u32 	%p1885, %r304, %r8864;
	@%p1885 bra 	$L__BB1_229;
	setp.gt.u32 	%p1886, %r304, %r8864;
	@%p1886 bra 	$L__BB1_230;
	ld.const.u32 	%r305, [const_p+8];
	setp.lt.u32 	%p1887, %r305, %r8865;
	@%p1887 bra 	$L__BB1_229;
	setp.gt.u32 	%p1888, %r305, %r8865;
	@%p1888 bra 	$L__BB1_230;
	ld.const.u32 	%r306, [const_p+4];
	setp.lt.u32 	%p1889, %r306, %r8866;
	@%p1889 bra 	$L__BB1_229;
	setp.gt.u32 	%p1890, %r306, %r8866;
	ld.const.u32 	%r6669, [const_p];
	setp.gt.u32 	%p1891, %r6669, %r8867;
	or.pred  	%p1892, %p1890, %p1891;
	@%p1892 bra 	$L__BB1_230;
$L__BB1_229:
	ld.const.u32 	%r6687, [const_p];
	ld.const.u32 	%r6688, [const_p+4];
	ld.const.u32 	%r6689, [const_p+8];
	ld.const.u32 	%r6690, [const_p+12];
	ld.const.u32 	%r6691, [const_p+16];
	ld.const.u32 	%r6692, [const_p+20];
	// begin inline asm
	sub.cc.u32 %r8867, %r8867, %r6687;
	subc.cc.u32 %r8866, %r8866, %r6688;
	subc.cc.u32 %r8865, %r8865, %r6689;
	subc.cc.u32 %r8864, %r8864, %r6690;
	subc.cc.u32 %r8863, %r8863, %r6691;
	subc.cc.u32 %r8862, %r8862, %r6692;
	subc.cc.u32 %r8861, %r8861, %r8850;
	subc.u32 %r8860, %r8860, %r6345;
	
	// end inline asm
$L__BB1_230:
	setp.le.u32 	%p1893, %r8860, %r6345;
	@%p1893 bra 	$L__BB1_231;
	bra.uni 	$L__BB1_244;
$L__BB1_231:
	setp.lt.u32 	%p1894, %r8860, %r6345;
	@%p1894 bra 	$L__BB1_246;
	ld.const.u32 	%r8859, [const_p+24];
	setp.gt.u32 	%p1895, %r8861, %r8859;
	@%p1895 bra 	$L__BB1_245;
	setp.lt.u32 	%p1896, %r8861, %r8859;
	@%p1896 bra 	$L__BB1_246;
	ld.const.u32 	%r317, [const_p+20];
	setp.gt.u32 	%p1897, %r8862, %r317;
	@%p1897 bra 	$L__BB1_245;
	setp.lt.u32 	%p1898, %r8862, %r317;
	@%p1898 bra 	$L__BB1_246;
	ld.const.u32 	%r318, [const_p+16];
	setp.gt.u32 	%p1899, %r8863, %r318;
	@%p1899 bra 	$L__BB1_245;
	setp.lt.u32 	%p1900, %r8863, %r318;
	@%p1900 bra 	$L__BB1_246;
	ld.const.u32 	%r319, [const_p+12];
	setp.gt.u32 	%p1901, %r8864, %r319;
	@%p1901 bra 	$L__BB1_245;
	setp.lt.u32 	%p1902, %r8864, %r319;
	@%p1902 bra 	$L__BB1_246;
	ld.const.u32 	%r320, [const_p+8];
	setp.gt.u32 	%p1903, %r8865, %r320;
	@%p1903 bra 	$L__BB1_245;
	setp.lt.u32 	%p1904, %r8865, %r320;
	@%p1904 bra 	$L__BB1_246;
	ld.const.u32 	%r321, [const_p+4];
	setp.gt.u32 	%p1905, %r8866, %r321;
	@%p1905 bra 	$L__BB1_245;
	setp.lt.u32 	%p1906, %r8866, %r321;
	ld.const.u32 	%r6695, [const_p];
	setp.lt.u32 	%p1907, %r8867, %r6695;
	or.pred  	%p1908, %p1906, %p1907;
	@%p1908 bra 	$L__BB1_246;
	bra.uni 	$L__BB1_245;
$L__BB1_244:
	ld.const.u32 	%r8859, [const_p+24];
$L__BB1_245:
	ld.const.u32 	%r6713, [const_p];
	ld.const.u32 	%r6714, [const_p+4];
	ld.const.u32 	%r6715, [const_p+8];
	ld.const.u32 	%r6716, [const_p+12];
	ld.const.u32 	%r6717, [const_p+16];
	ld.const.u32 	%r6718, [const_p+20];
	// begin inline asm
	sub.cc.u32 %r8867, %r8867, %r6713;
	subc.cc.u32 %r8866, %r8866, %r6714;
	subc.cc.u32 %r8865, %r8865, %r6715;
	subc.cc.u32 %r8864, %r8864, %r6716;
	subc.cc.u32 %r8863, %r8863, %r6717;
	subc.cc.u32 %r8862, %r8862, %r6718;
	subc.cc.u32 %r8861, %r8861, %r8859;
	subc.u32 %r8860, %r8860, %r6345;
	
	// end inline asm
$L__BB1_246:
	ld.param.u64 	%rd19328, [_Z21compute_batch_precompP10ECPointJacii_param_0];
	cvta.to.global.u64 	%rd12621, %rd19328;
	ld.global.u32 	%r6721, [%rd12621+32];
	mul.wide.u32 	%rd12622, %r8849, %r6721;
	shr.u64 	%rd12623, %rd12622, 32;
	mul.wide.u32 	%rd12624, %r8848, %r6721;
	add.s64 	%rd12625, %rd12623, %rd12624;
	shr.u64 	%rd12626, %rd12625, 32;
	mul.wide.u32 	%rd12627, %r8847, %r6721;
	add.s64 	%rd12628, %rd12626, %rd12627;
	shr.u64 	%rd12629, %rd12628, 32;
	mul.wide.u32 	%rd12630, %r8846, %r6721;
	add.s64 	%rd12631, %rd12629, %rd12630;
	shr.u64 	%rd12632, %rd12631, 32;
	mul.wide.u32 	%rd12633, %r8845, %r6721;
	add.s64 	%rd12634, %rd12632, %rd12633;
	shr.u64 	%rd12635, %rd12634, 32;
	mul.wide.u32 	%rd12636, %r8844, %r6721;
	add.s64 	%rd12637, %rd12635, %rd12636;
	shr.u64 	%rd12638, %rd12637, 32;
	mul.wide.u32 	%rd12639, %r8843, %r6721;
	add.s64 	%rd12640, %rd12638, %rd12639;
	shr.u64 	%rd12641, %rd12640, 32;
	mul.wide.u32 	%rd12642, %r8842, %r6721;
	add.s64 	%rd12643, %rd12641, %rd12642;
	shr.u64 	%rd12644, %rd12643, 32;
	ld.global.u32 	%r6722, [%rd12621+36];
	and.b64  	%rd12645, %rd12625, 4294967295;
	mul.wide.u32 	%rd12646, %r8849, %r6722;
	add.s64 	%rd12647, %rd12646, %rd12645;
	shr.u64 	%rd12648, %rd12647, 32;
	and.b64  	%rd12649, %rd12628, 4294967295;
	mul.wide.u32 	%rd12650, %r8848, %r6722;
	add.s64 	%rd12651, %rd12648, %rd12649;
	add.s64 	%rd12652, %rd12651, %rd12650;
	shr.u64 	%rd12653, %rd12652, 32;
	and.b64  	%rd12654, %rd12631, 4294967295;
	mul.wide.u32 	%rd12655, %r8847, %r6722;
	add.s64 	%rd12656, %rd12653, %rd12654;
	add.s64 	%rd12657, %rd12656, %rd12655;
	shr.u64 	%rd12658, %rd12657, 32;
	and.b64  	%rd12659, %rd12634, 4294967295;
	mul.wide.u32 	%rd12660, %r8846, %r6722;
	add.s64 	%rd12661, %rd12658, %rd12659;
	add.s64 	%rd12662, %rd12661, %rd12660;
	shr.u64 	%rd12663, %rd12662, 32;
	and.b64  	%rd12664, %rd12637, 4294967295;
	mul.wide.u32 	%rd12665, %r8845, %r6722;
	add.s64 	%rd12666, %rd12663, %rd12664;
	add.s64 	%rd12667, %rd12666, %rd12665;
	shr.u64 	%rd12668, %rd12667, 32;
	and.b64  	%rd12669, %rd12640, 4294967295;
	mul.wide.u32 	%rd12670, %r8844, %r6722;
	add.s64 	%rd12671, %rd12668, %rd12669;
	add.s64 	%rd12672, %rd12671, %rd12670;
	shr.u64 	%rd12673, %rd12672, 32;
	and.b64  	%rd12674, %rd12643, 4294967295;
	mul.wide.u32 	%rd12675, %r8843, %r6722;
	add.s64 	%rd12676, %rd12673, %rd12674;
	add.s64 	%rd12677, %rd12676, %rd12675;
	shr.u64 	%rd12678, %rd12677, 32;
	mul.wide.u32 	%rd12679, %r8842, %r6722;
	add.s64 	%rd12680, %rd12678, %rd12644;
	add.s64 	%rd12681, %rd12680, %rd12679;
	shr.u64 	%rd12682, %rd12681, 32;
	ld.global.u32 	%r6723, [%rd12621+40];
	and.b64  	%rd12683, %rd12652, 4294967295;
	mul.wide.u32 	%rd12684, %r8849, %r6723;
	add.s64 	%rd12685, %rd12684, %rd12683;
	shr.u64 	%rd12686, %rd12685, 32;
	and.b64  	%rd12687, %rd12657, 4294967295;
	mul.wide.u32 	%rd12688, %r8848, %r6723;
	add.s64 	%rd12689, %rd12686, %rd12687;
	add.s64 	%rd12690, %rd12689, %rd12688;
	shr.u64 	%rd12691, %rd12690, 32;
	and.b64  	%rd12692, %rd12662, 4294967295;
	mul.wide.u32 	%rd12693, %r8847, %r6723;
	add.s64 	%rd12694, %rd12691, %rd12692;
	add.s64 	%rd12695, %rd12694, %rd12693;
	shr.u64 	%rd12696, %rd12695, 32;
	and.b64  	%rd12697, %rd12667, 4294967295;
	mul.wide.u32 	%rd12698, %r8846, %r6723;
	add.s64 	%rd12699, %rd12696, %rd12697;
	add.s64 	%rd12700, %rd12699, %rd12698;
	shr.u64 	%rd12701, %rd12700, 32;
	and.b64  	%rd12702, %rd12672, 4294967295;
	mul.wide.u32 	%rd12703, %r8845, %r6723;
	add.s64 	%rd12704, %rd12701, %rd12702;
	add.s64 	%rd12705, %rd12704, %rd12703;
	shr.u64 	%rd12706, %rd12705, 32;
	and.b64  	%rd12707, %rd12677, 4294967295;
	mul.wide.u32 	%rd12708, %r8844, %r6723;
	add.s64 	%rd12709, %rd12706, %rd12707;
	add.s64 	%rd12710, %rd12709, %rd12708;
	shr.u64 	%rd12711, %rd12710, 32;
	and.b64  	%rd12712, %rd12681, 4294967295;
	mul.wide.u32 	%rd12713, %r8843, %r6723;
	add.s64 	%rd12714, %rd12711, %rd12712;
	add.s64 	%rd12715, %rd12714, %rd12713;
	shr.u64 	%rd12716, %rd12715, 32;
	mul.wide.u32 	%rd12717, %r8842, %r6723;
	add.s64 	%rd12718, %rd12716, %rd12682;
	add.s64 	%rd12719, %rd12718, %rd12717;
	shr.u64 	%rd12720, %rd12719, 32;
	ld.global.u32 	%r6724, [%rd12621+44];
	and.b64  	%rd12721, %rd12690, 4294967295;
	mul.wide.u32 	%rd12722, %r8849, %r6724;
	add.s64 	%rd12723, %rd12722, %rd12721;
	shr.u64 	%rd12724, %rd12723, 32;
	and.b64  	%rd12725, %rd12695, 4294967295;
	mul.wide.u32 	%rd12726, %r8848, %r6724;
	add.s64 	%rd12727, %rd12724, %rd12725;
	add.s64 	%rd12728, %rd12727, %rd12726;
	shr.u64 	%rd12729, %rd12728, 32;
	and.b64  	%rd12730, %rd12700, 4294967295;
	mul.wide.u32 	%rd12731, %r8847, %r6724;
	add.s64 	%rd12732, %rd12729, %rd12730;
	add.s64 	%rd12733, %rd12732, %rd12731;
	shr.u64 	%rd12734, %rd12733, 32;
	and.b64  	%rd12735, %rd12705, 4294967295;
	mul.wide.u32 	%rd12736, %r8846, %r6724;
	add.s64 	%rd12737, %rd12734, %rd12735;
	add.s64 	%rd12738, %rd12737, %rd12736;
	shr.u64 	%rd12739, %rd12738, 32;
	and.b64  	%rd12740, %rd12710, 4294967295;
	mul.wide.u32 	%rd12741, %r8845, %r6724;
	add.s64 	%rd12742, %rd12739, %rd12740;
	add.s64 	%rd12743, %rd12742, %rd12741;
	shr.u64 	%rd12744, %rd12743, 32;
	and.b64  	%rd12745, %rd12715, 4294967295;
	mul.wide.u32 	%rd12746, %r8844, %r6724;
	add.s64 	%rd12747, %rd12744, %rd12745;
	add.s64 	%rd12748, %rd12747, %rd12746;
	shr.u64 	%rd12749, %rd12748, 32;
	and.b64  	%rd12750, %rd12719, 4294967295;
	mul.wide.u32 	%rd12751, %r8843, %r6724;
	add.s64 	%rd12752, %rd12749, %rd12750;
	add.s64 	%rd12753, %rd12752, %rd12751;
	shr.u64 	%rd12754, %rd12753, 32;
	mul.wide.u32 	%rd12755, %r8842, %r6724;
	add.s64 	%rd12756, %rd12754, %rd12720;
	add.s64 	%rd12757, %rd12756, %rd12755;
	shr.u64 	%rd12758, %rd12757, 32;
	ld.global.u32 	%r6725, [%rd12621+48];
	and.b64  	%rd12759, %rd12728, 4294967295;
	mul.wide.u32 	%rd12760, %r8849, %r6725;
	add.s64 	%rd12761, %rd12760, %rd12759;
	shr.u64 	%rd12762, %rd12761, 32;
	and.b64  	%rd12763, %rd12733, 4294967295;
	mul.wide.u32 	%rd12764, %r8848, %r6725;
	add.s64 	%rd12765, %rd12762, %rd12763;
	add.s64 	%rd12766, %rd12765, %rd12764;
	shr.u64 	%rd12767, %rd12766, 32;
	and.b64  	%rd12768, %rd12738, 4294967295;
	mul.wide.u32 	%rd12769, %r8847, %r6725;
	add.s64 	%rd12770, %rd12767, %rd12768;
	add.s64 	%rd12771, %rd12770, %rd12769;
	shr.u64 	%rd12772, %rd12771, 32;
	and.b64  	%rd12773, %rd12743, 4294967295;
	mul.wide.u32 	%rd12774, %r8846, %r6725;
	add.s64 	%rd12775, %rd12772, %rd12773;
	add.s64 	%rd12776, %rd12775, %rd12774;
	shr.u64 	%rd12777, %rd12776, 32;
	and.b64  	%rd12778, %rd12748, 4294967295;
	mul.wide.u32 	%rd12779, %r8845, %r6725;
	add.s64 	%rd12780, %rd12777, %rd12778;
	add.s64 	%rd12781, %rd12780, %rd12779;
	shr.u64 	%rd12782, %rd12781, 32;
	and.b64  	%rd12783, %rd12753, 4294967295;
	mul.wide.u32 	%rd12784, %r8844, %r6725;
	add.s64 	%rd12785, %rd12782, %rd12783;
	add.s64 	%rd12786, %rd12785, %rd12784;
	shr.u64 	%rd12787, %rd12786, 32;
	and.b64  	%rd12788, %rd12757, 4294967295;
	mul.wide.u32 	%rd12789, %r8843, %r6725;
	add.s64 	%rd12790, %rd12787, %rd12788;
	add.s64 	%rd12791, %rd12790, %rd12789;
	shr.u64 	%rd12792, %rd12791, 32;
	mul.wide.u32 	%rd12793, %r8842, %r6725;
	add.s64 	%rd12794, %rd12792, %rd12758;
	add.s64 	%rd12795, %rd12794, %rd12793;
	shr.u64 	%rd12796, %rd12795, 32;
	ld.global.u32 	%r6726, [%rd12621+52];
	and.b64  	%rd12797, %rd12766, 4294967295;
	mul.wide.u32 	%rd12798, %r8849, %r6726;
	add.s64 	%rd12799, %rd12798, %rd12797;
	shr.u64 	%rd12800, %rd12799, 32;
	and.b64  	%rd12801, %rd12771, 4294967295;
	mul.wide.u32 	%rd12802, %r8848, %r6726;
	add.s64 	%rd12803, %rd12800, %rd12801;
	add.s64 	%rd12804, %rd12803, %rd12802;
	shr.u64 	%rd12805, %rd12804, 32;
	and.b64  	%rd12806, %rd12776, 4294967295;
	mul.wide.u32 	%rd12807, %r8847, %r6726;
	add.s64 	%rd12808, %rd12805, %rd12806;
	add.s64 	%rd12809, %rd12808, %rd12807;
	shr.u64 	%rd12810, %rd12809, 32;
	and.b64  	%rd12811, %rd12781, 4294967295;
	mul.wide.u32 	%rd12812, %r8846, %r6726;
	add.s64 	%rd12813, %rd12810, %rd12811;
	add.s64 	%rd12814, %rd12813, %rd12812;
	shr.u64 	%rd12815, %rd12814, 32;
	and.b64  	%rd12816, %rd12786, 4294967295;
	mul.wide.u32 	%rd12817, %r8845, %r6726;
	add.s64 	%rd12818, %rd12815, %rd12816;
	add.s64 	%rd12819, %rd12818, %rd12817;
	shr.u64 	%rd12820, %rd12819, 32;
	and.b64  	%rd12821, %rd12791, 4294967295;
	mul.wide.u32 	%rd12822, %r8844, %r6726;
	add.s64 	%rd12823, %rd12820, %rd12821;
	add.s64 	%rd12824, %rd12823, %rd12822;
	shr.u64 	%rd12825, %rd12824, 32;
	and.b64  	%rd12826, %rd12795, 4294967295;
	mul.wide.u32 	%rd12827, %r8843, %r6726;
	add.s64 	%rd12828, %rd12825, %rd12826;
	add.s64 	%rd12829, %rd12828, %rd12827;
	shr.u64 	%rd12830, %rd12829, 32;
	mul.wide.u32 	%rd12831, %r8842, %r6726;
	add.s64 	%rd12832, %rd12830, %rd12796;
	add.s64 	%rd12833, %rd12832, %rd12831;
	shr.u64 	%rd12834, %rd12833, 32;
	ld.global.u32 	%r6727, [%rd12621+56];
	and.b64  	%rd12835, %rd12804, 4294967295;
	mul.wide.u32 	%rd12836, %r8849, %r6727;
	add.s64 	%rd12837, %rd12836, %rd12835;
	shr.u64 	%rd12838, %rd12837, 32;
	and.b64  	%rd12839, %rd12809, 4294967295;
	mul.wide.u32 	%rd12840, %r8848, %r6727;
	add.s64 	%rd12841, %rd12838, %rd12839;
	add.s64 	%rd12842, %rd12841, %rd12840;
	shr.u64 	%rd12843, %rd12842, 32;
	and.b64  	%rd12844, %rd12814, 4294967295;
	mul.wide.u32 	%rd12845, %r8847, %r6727;
	add.s64 	%rd12846, %rd12843, %rd12844;
	add.s64 	%rd12847, %rd12846, %rd12845;
	shr.u64 	%rd12848, %rd12847, 32;
	and.b64  	%rd12849, %rd12819, 4294967295;
	mul.wide.u32 	%rd12850, %r8846, %r6727;
	add.s64 	%rd12851, %rd12848, %rd12849;
	add.s64 	%rd12852, %rd12851, %rd12850;
	shr.u64 	%rd12853, %rd12852, 32;
	and.b64  	%rd12854, %rd12824, 4294967295;
	mul.wide.u32 	%rd12855, %r8845, %r6727;
	add.s64 	%rd12856, %rd12853, %rd12854;
	add.s64 	%rd12857, %rd12856, %rd12855;
	shr.u64 	%rd12858, %rd12857, 32;
	and.b64  	%rd12859, %rd12829, 4294967295;
	mul.wide.u32 	%rd12860, %r8844, %r6727;
	add.s64 	%rd12861, %rd12858, %rd12859;
	add.s64 	%rd12862, %rd12861, %rd12860;
	shr.u64 	%rd12863, %rd12862, 32;
	and.b64  	%rd12864, %rd12833, 4294967295;
	mul.wide.u32 	%rd12865, %r8843, %r6727;
	add.s64 	%rd12866, %rd12863, %rd12864;
	add.s64 	%rd12867, %rd12866, %rd12865;
	shr.u64 	%rd12868, %rd12867, 32;
	mul.wide.u32 	%rd12869, %r8842, %r6727;
	add.s64 	%rd12870, %rd12868, %rd12834;
	add.s64 	%rd12871, %rd12870, %rd12869;
	shr.u64 	%rd12872, %rd12871, 32;
	ld.global.u32 	%r6728, [%rd12621+60];
	and.b64  	%rd12873, %rd12842, 4294967295;
	mul.wide.u32 	%rd12874, %r8849, %r6728;
	add.s64 	%rd12875, %rd12874, %rd12873;
	shr.u64 	%rd12876, %rd12875, 32;
	and.b64  	%rd12877, %rd12847, 4294967295;
	mul.wide.u32 	%rd12878, %r8848, %r6728;
	add.s64 	%rd12879, %rd12876, %rd12877;
	add.s64 	%rd12880, %rd12879, %rd12878;
	shr.u64 	%rd12881, %rd12880, 32;
	and.b64  	%rd12882, %rd12852, 4294967295;
	mul.wide.u32 	%rd12883, %r8847, %r6728;
	add.s64 	%rd12884, %rd12881, %rd12882;
	add.s64 	%rd12885, %rd12884, %rd12883;
	shr.u64 	%rd12886, %rd12885, 32;
	and.b64  	%rd12887, %rd12857, 4294967295;
	mul.wide.u32 	%rd12888, %r8846, %r6728;
	add.s64 	%rd12889, %rd12886, %rd12887;
	add.s64 	%rd12890, %rd12889, %rd12888;
	shr.u64 	%rd12891, %rd12890, 32;
	and.b64  	%rd12892, %rd12862, 4294967295;
	mul.wide.u32 	%rd12893, %r8845, %r6728;
	add.s64 	%rd12894, %rd12891, %rd12892;
	add.s64 	%rd12895, %rd12894, %rd12893;
	shr.u64 	%rd12896, %rd12895, 32;
	and.b64  	%rd12897, %rd12867, 4294967295;
	mul.wide.u32 	%rd12898, %r8844, %r6728;
	add.s64 	%rd12899, %rd12896, %rd12897;
	add.s64 	%rd12900, %rd12899, %rd12898;
	shr.u64 	%rd12901, %rd12900, 32;
	and.b64  	%rd12902, %rd12871, 4294967295;
	mul.wide.u32 	%rd12903, %r8843, %r6728;
	add.s64 	%rd12904, %rd12901, %rd12902;
	add.s64 	%rd12905, %rd12904, %rd12903;
	shr.u64 	%rd12906, %rd12905, 32;
	mul.wide.u32 	%rd12907, %r8842, %r6728;
	add.s64 	%rd12908, %rd12906, %rd12872;
	add.s64 	%rd12909, %rd12908, %rd12907;
	shr.u64 	%rd12910, %rd12909, 32;
	{ .reg .b32 tmp; mov.b64 {tmp, %r6729}, %rd12909; }
	and.b64  	%rd12911, %rd12880, 4294967295;
	mul.lo.s64 	%rd12912, %rd12911, 977;
	and.b64  	%rd12913, %rd12622, 4294967295;
	and.b64  	%rd12914, %rd12912, 4294967295;
	add.s64 	%rd19388, %rd12914, %rd12913;
	shr.u64 	%rd12915, %rd12912, 32;
	shr.u64 	%rd12916, %rd19388, 32;
	add.s64 	%rd12917, %rd12916, %rd12915;
	and.b64  	%rd12918, %rd12885, 4294967295;
	mul.lo.s64 	%rd12919, %rd12918, 977;
	and.b64  	%rd12920, %rd12647, 4294967295;
	and.b64  	%rd12921, %rd12919, 4294967295;
	add.s64 	%rd12922, %rd12917, %rd12920;
	add.s64 	%rd12923, %rd12922, %rd12921;
	add.s64 	%rd19387, %rd12923, %rd12911;
	shr.u64 	%rd12924, %rd12919, 32;
	shr.u64 	%rd12925, %rd19387, 32;
	add.s64 	%rd12926, %rd12925, %rd12924;
	and.b64  	%rd12927, %rd12890, 4294967295;
	mul.lo.s64 	%rd12928, %rd12927, 977;
	and.b64  	%rd12929, %rd12685, 4294967295;
	and.b64  	%rd12930, %rd12928, 4294967295;
	add.s64 	%rd12931, %rd12926, %rd12929;
	add.s64 	%rd12932, %rd12931, %rd12930;
	add.s64 	%rd19386, %rd12932, %rd12918;
	shr.u64 	%rd12933, %rd12928, 32;
	shr.u64 	%rd12934, %rd19386, 32;
	add.s64 	%rd12935, %rd12934, %rd12933;
	and.b64  	%rd12936, %rd12895, 4294967295;
	mul.lo.s64 	%rd12937, %rd12936, 977;
	and.b64  	%rd12938, %rd12723, 4294967295;
	and.b64  	%rd12939, %rd12937, 4294967295;
	add.s64 	%rd12940, %rd12935, %rd12938;
	add.s64 	%rd12941, %rd12940, %rd12939;
	add.s64 	%rd19385, %rd12941, %rd12927;
	shr.u64 	%rd12942, %rd12937, 32;
	shr.u64 	%rd12943, %rd19385, 32;
	add.s64 	%rd12944, %rd12943, %rd12942;
	and.b64  	%rd12945, %rd12900, 4294967295;
	mul.lo.s64 	%rd12946, %rd12945, 977;
	and.b64  	%rd12947, %rd12761, 4294967295;
	and.b64  	%rd12948, %rd12946, 4294967295;
	add.s64 	%rd12949, %rd12944, %rd12947;
	add.s64 	%rd12950, %rd12949, %rd12948;
	add.s64 	%rd19384, %rd12950, %rd12936;
	shr.u64 	%rd12951, %rd12946, 32;
	shr.u64 	%rd12952, %rd19384, 32;
	add.s64 	%rd12953, %rd12952, %rd12951;
	and.b64  	%rd12954, %rd12905, 4294967295;
	mul.lo.s64 	%rd12955, %rd12954, 977;
	and.b64  	%rd12956, %rd12799, 4294967295;
	and.b64  	%rd12957, %rd12955, 4294967295;
	add.s64 	%rd12958, %rd12953, %rd12956;
	add.s64 	%rd12959, %rd12958, %rd12957;
	add.s64 	%rd19383, %rd12959, %rd12945;
	shr.u64 	%rd12960, %rd12955, 32;
	shr.u64 	%rd12961, %rd19383, 32;
	add.s64 	%rd12962, %rd12961, %rd12960;
	and.b64  	%rd12963, %rd12909, 4294967295;
	mul.lo.s64 	%rd12964, %rd12963, 977;
	and.b64  	%rd12965, %rd12837, 4294967295;
	and.b64  	%rd12966, %rd12964, 4294967295;
	add.s64 	%rd12967, %rd12962, %rd12965;
	add.s64 	%rd12968, %rd12967, %rd12966;
	add.s64 	%rd19382, %rd12968, %rd12954;
	shr.u64 	%rd12969, %rd12964, 32;
	shr.u64 	%rd12970, %rd19382, 32;
	add.s64 	%rd12971, %rd12970, %rd12969;
	mul.lo.s64 	%rd12972, %rd12910, 977;
	and.b64  	%rd12973, %rd12875, 4294967295;
	and.b64  	%rd12974, %rd12972, 4294967295;
	add.s64 	%rd12975, %rd12971, %rd12973;
	add.s64 	%rd12976, %rd12975, %rd12974;
	add.s64 	%rd19381, %rd12976, %rd12963;
	shr.u64 	%rd12977, %rd12972, 32;
	shr.u64 	%rd12978, %rd19381, 32;
	cvt.u32.u64 	%r6730, %rd12978;
	cvt.u32.u64 	%r6731, %rd12977;
	add.s32 	%r6732, %r6730, %r6731;
	add.s32 	%r348, %r6732, %r6729;
	setp.eq.s32 	%p1910, %r348, 0;
	mov.pred 	%p3146, 0;
	@%p1910 bra 	$L__BB1_254;
	cvt.u64.u32 	%rd12979, %r348;
	mul.wide.u32 	%rd12980, %r348, 977;
	shr.u64 	%rd12981, %rd12980, 32;
	and.b64  	%rd12982, %rd19388, 4294967295;
	and.b64  	%rd12983, %rd12980, 4294967295;
	add.s64 	%rd19388, %rd12983, %rd12982;
	shr.u64 	%rd12984, %rd19388, 32;
	and.b64  	%rd12985, %rd19387, 4294967295;
	add.s64 	%rd12986, %rd12981, %rd12985;
	add.s64 	%rd12987, %rd12986, %rd12979;
	add.s64 	%rd19387, %rd12987, %rd12984;
	setp.lt.u64 	%p1912, %rd19387, 4294967296;
	@%p1912 bra 	$L__BB1_254;
	shr.u64 	%rd12988, %rd19387, 32;
	and.b64  	%rd12989, %rd19386, 4294967295;
	add.s64 	%rd19386, %rd12988, %rd12989;
	setp.lt.u64 	%p1914, %rd19386, 4294967296;
	@%p1914 bra 	$L__BB1_254;
	shr.u64 	%rd12990, %rd19386, 32;
	and.b64  	%rd12991, %rd19385, 4294967295;
	add.s64 	%rd19385, %rd12990, %rd12991;
	setp.lt.u64 	%p1916, %rd19385, 4294967296;
	@%p1916 bra 	$L__BB1_254;
	shr.u64 	%rd12993, %rd19385, 32;
	and.b64  	%rd12994, %rd19384, 4294967295;
	add.s64 	%rd19384, %rd12993, %rd12994;
	setp.lt.u64 	%p1918, %rd19384, 4294967296;
	mov.b64 	%rd19385, 4294967296;
	@%p1918 bra 	$L__BB1_254;
	shr.u64 	%rd12996, %rd19384, 32;
	and.b64  	%rd12997, %rd19383, 4294967295;
	add.s64 	%rd19383, %rd12996, %rd12997;
	setp.lt.u64 	%p1920, %rd19383, 4294967296;
	mov.b64 	%rd19384, 4294967296;
	mov.u64 	%rd19385, %rd19384;
	@%p1920 bra 	$L__BB1_254;
	shr.u64 	%rd12999, %rd19383, 32;
	and.b64  	%rd13000, %rd19382, 4294967295;
	add.s64 	%rd19382, %rd12999, %rd13000;
	setp.lt.u64 	%p1922, %rd19382, 4294967296;
	mov.b64 	%rd19383, 4294967296;
	mov.u64 	%rd19384, %rd19383;
	mov.u64 	%rd19385, %rd19383;
	@%p1922 bra 	$L__BB1_254;
	shr.u64 	%rd13002, %rd19382, 32;
	and.b64  	%rd13003, %rd19381, 4294967295;
	add.s64 	%rd13004, %rd13002, %rd13003;
	setp.gt.u64 	%p3146, %rd13004, 4294967295;
	min.u64 	%rd19381, %rd13004, 4294967296;
	mov.b64 	%rd19382, 4294967296;
	mov.u64 	%rd19383, %rd19382;
	mov.u64 	%rd19384, %rd19382;
	mov.u64 	%rd19385, %rd19382;
$L__BB1_254:
	cvt.u32.u64 	%r8885, %rd19388;
	cvt.u32.u64 	%r8884, %rd19387;
	cvt.u32.u64 	%r8883, %rd19386;
	cvt.u32.u64 	%r8882, %rd19385;
	cvt.u32.u64 	%r8881, %rd19384;
	cvt.u32.u64 	%r8880, %rd19383;
	cvt.u32.u64 	%r8879, %rd19382;
	cvt.u32.u64 	%r8878, %rd19381;
	setp.ge.u32 	%p1923, %r6345, %r8878;
	not.pred 	%p1924, %p3146;
	and.pred  	%p1925, %p1924, %p1923;
	@%p1925 bra 	$L__BB1_256;
	ld.const.u32 	%r8868, [const_p+24];
	bra.uni 	$L__BB1_269;
$L__BB1_256:
	setp.gt.u32 	%p1926, %r6345, %r8878;
	@%p1926 bra 	$L__BB1_270;
	ld.const.u32 	%r8868, [const_p+24];
	setp.lt.u32 	%p1927, %r8868, %r8879;
	@%p1927 bra 	$L__BB1_269;
	setp.gt.u32 	%p1928, %r8868, %r8879;
	@%p1928 bra 	$L__BB1_270;
	ld.const.u32 	%r360, [const_p+20];
	setp.lt.u32 	%p1929, %r360, %r8880;
	@%p1929 bra 	$L__BB1_269;
	setp.gt.u32 	%p1930, %r360, %r8880;
	@%p1930 bra 	$L__BB1_270;
	ld.const.u32 	%r361, [const_p+16];
	setp.lt.u32 	%p1931, %r361, %r8881;
	@%p1931 bra 	$L__BB1_269;
	setp.gt.u32 	%p1932, %r361, %r8881;
	@%p1932 bra 	$L__BB1_270;
	ld.const.u32 	%r362, [const_p+12];
	setp.lt.u32 	%p1933, %r362, %r8882;
	@%p1933 bra 	$L__BB1_269;
	setp.gt.u32 	%p1934, %r362, %r8882;
	@%p1934 bra 	$L__BB1_270;
	ld.const.u32 	%r363, [const_p+8];
	setp.lt.u32 	%p1935, %r363, %r8883;
	@%p1935 bra 	$L__BB1_269;
	setp.gt.u32 	%p1936, %r363, %r8883;
	@%p1936 bra 	$L__BB1_270;
	ld.const.u32 	%r364, [const_p+4];
	setp.lt.u32 	%p1937, %r364, %r8884;
	@%p1937 bra 	$L__BB1_269;
	setp.gt.u32 	%p1938, %r364, %r8884;
	ld.const.u32 	%r6734, [const_p];
	setp.gt.u32 	%p1939, %r6734, %r8885;
	or.pred  	%p1940, %p1938, %p1939;
	@%p1940 bra 	$L__BB1_270;
$L__BB1_269:
	ld.const.u32 	%r6752, [const_p];
	ld.const.u32 	%r6753, [const_p+4];
	ld.const.u32 	%r6754, [const_p+8];
	ld.const.u32 	%r6755, [const_p+12];
	ld.const.u32 	%r6756, [const_p+16];
	ld.const.u32 	%r6757, [const_p+20];
	// begin inline asm
	sub.cc.u32 %r8885, %r8885, %r6752;
	subc.cc.u32 %r8884, %r8884, %r6753;
	subc.cc.u32 %r8883, %r8883, %r6754;
	subc.cc.u32 %r8882, %r8882, %r6755;
	subc.cc.u32 %r8881, %r8881, %r6756;
	subc.cc.u32 %r8880, %r8880, %r6757;
	subc.cc.u32 %r8879, %r8879, %r8868;
	subc.u32 %r8878, %r8878, %r6345;
	
	// end inline asm
$L__BB1_270:
	setp.le.u32 	%p1941, %r8878, %r6345;
	@%p1941 bra 	$L__BB1_271;
	bra.uni 	$L__BB1_284;
$L__BB1_271:
	setp.lt.u32 	%p1942, %r8878, %r6345;
	@%p1942 bra 	$L__BB1_286;
	ld.const.u32 	%r8877, [const_p+24];
	setp.gt.u32 	%p1943, %r8879, %r8877;
	@%p1943 bra 	$L__BB1_285;
	setp.lt.u32 	%p1944, %r8879, %r8877;
	@%p1944 bra 	$L__BB1_286;
	ld.const.u32 	%r375, [const_p+20];
	setp.gt.u32 	%p1945, %r8880, %r375;
	@%p1945 bra 	$L__BB1_285;
	setp.lt.u32 	%p1946, %r8880, %r375;
	@%p1946 bra 	$L__BB1_286;
	ld.const.u32 	%r376, [const_p+16];
	setp.gt.u32 	%p1947, %r8881, %r376;
	@%p1947 bra 	$L__BB1_285;
	setp.lt.u32 	%p1948, %r8881, %r376;
	@%p1948 bra 	$L__BB1_286;
	ld.const.u32 	%r377, [const_p+12];
	setp.gt.u32 	%p1949, %r8882, %r377;
	@%p1949 bra 	$L__BB1_285;
	setp.lt.u32 	%p1950, %r8882, %r377;
	@%p1950 bra 	$L__BB1_286;
	ld.const.u32 	%r378, [const_p+8];
	setp.gt.u32 	%p1951, %r8883, %r378;
	@%p1951 bra 	$L__BB1_285;
	setp.lt.u32 	%p1952, %r8883, %r378;
	@%p1952 bra 	$L__BB1_286;
	ld.const.u32 	%r379, [const_p+4];
	setp.gt.u32 	%p1953, %r8884, %r379;
	@%p1953 bra 	$L__BB1_285;
	setp.lt.u32 	%p1954, %r8884, %r379;
	ld.const.u32 	%r6760, [const_p];
	setp.lt.u32 	%p1955, %r8885, %r6760;
	or.pred  	%p1956, %p1954, %p1955;
	@%p1956 bra 	$L__BB1_286;
	bra.uni 	$L__BB1_285;
$L__BB1_284:
	ld.const.u32 	%r8877, [const_p+24];
$L__BB1_285:
	ld.const.u32 	%r6778, [const_p];
	ld.const.u32 	%r6779, [const_p+4];
	ld.const.u32 	%r6780, [const_p+8];
	ld.const.u32 	%r6781, [const_p+12];
	ld.const.u32 	%r6782, [const_p+16];
	ld.const.u32 	%r6783, [const_p+20];
	// begin inline asm
	sub.cc.u32 %r8885, %r8885, %r6778;
	subc.cc.u32 %r8884, %r8884, %r6779;
	subc.cc.u32 %r8883, %r8883, %r6780;
	subc.cc.u32 %r8882, %r8882, %r6781;
	subc.cc.u32 %r8881, %r8881, %r6782;
	subc.cc.u32 %r8880, %r8880, %r6783;
	subc.cc.u32 %r8879, %r8879, %r8877;
	subc.u32 %r8878, %r8878, %r6345;
	
	// end inline asm
$L__BB1_286:
	ld.const.u32 	%r6786, [const_G_jacobian+32];
	mul.wide.u32 	%rd13006, %r8867, %r6786;
	shr.u64 	%rd13007, %rd13006, 32;
	mul.wide.u32 	%rd13008, %r8866, %r6786;
	add.s64 	%rd13009, %rd13007, %rd13008;
	shr.u64 	%rd13010, %rd13009, 32;
	mul.wide.u32 	%rd13011, %r8865, %r6786;
	add.s64 	%rd13012, %rd13010, %rd13011;
	shr.u64 	%rd13013, %rd13012, 32;
	mul.wide.u32 	%rd13014, %r8864, %r6786;
	add.s64 	%rd13015, %rd13013, %rd13014;
	shr.u64 	%rd13016, %rd13015, 32;
	mul.wide.u32 	%rd13017, %r8863, %r6786;
	add.s64 	%rd13018, %rd13016, %rd13017;
	shr.u64 	%rd13019, %rd13018, 32;
	mul.wide.u32 	%rd13020, %r8862, %r6786;
	add.s64 	%rd13021, %rd13019, %rd13020;
	shr.u64 	%rd13022, %rd13021, 32;
	mul.wide.u32 	%rd13023, %r8861, %r6786;
	add.s64 	%rd13024, %rd13022, %rd13023;
	shr.u64 	%rd13025, %rd13024, 32;
	mul.wide.u32 	%rd13026, %r8860, %r6786;
	add.s64 	%rd13027, %rd13025, %rd13026;
	shr.u64 	%rd13028, %rd13027, 32;
	ld.const.u32 	%r6787, [const_G_jacobian+36];
	and.b64  	%rd13029, %rd13009, 4294967295;
	mul.wide.u32 	%rd13030, %r8867, %r6787;
	add.s64 	%rd13031, %rd13030, %rd13029;
	shr.u64 	%rd13032, %rd13031, 32;
	and.b64  	%rd13033, %rd13012, 4294967295;
	mul.wide.u32 	%rd13034, %r8866, %r6787;
	add.s64 	%rd13035, %rd13032, %rd13033;
	add.s64 	%rd13036, %rd13035, %rd13034;
	shr.u64 	%rd13037, %rd13036, 32;
	and.b64  	%rd13038, %rd13015, 4294967295;
	mul.wide.u32 	%rd13039, %r8865, %r6787;
	add.s64 	%rd13040, %rd13037, %rd13038;
	add.s64 	%rd13041, %rd13040, %rd13039;
	shr.u64 	%rd13042, %rd13041, 32;
	and.b64  	%rd13043, %rd13018, 4294967295;
	mul.wide.u32 	%rd13044, %r8864, %r6787;
	add.s64 	%rd13045, %rd13042, %rd13043;
	add.s64 	%rd13046, %rd13045, %rd13044;
	shr.u64 	%rd13047, %rd13046, 32;
	and.b64  	%rd13048, %rd13021, 4294967295;
	mul.wide.u32 	%rd13049, %r8863, %r6787;
	add.s64 	%rd13050, %rd13047, %rd13048;
	add.s64 	%rd13051, %rd13050, %rd13049;
	shr.u64 	%rd13052, %rd13051, 32;
	and.b64  	%rd13053, %rd13024, 4294967295;
	mul.wide.u32 	%rd13054, %r8862, %r6787;
	add.s64 	%rd13055, %rd13052, %rd13053;
	add.s64 	%rd13056, %rd13055, %rd13054;
	shr.u64 	%rd13057, %rd13056, 32;
	and.b64  	%rd13058, %rd13027, 4294967295;
	mul.wide.u32 	%rd13059, %r8861, %r6787;
	add.s64 	%rd13060, %rd13057, %rd13058;
	add.s64 	%rd13061, %rd13060, %rd13059;
	shr.u64 	%rd13062, %rd13061, 32;
	mul.wide.u32 	%rd13063, %r8860, %r6787;
	add.s64 	%rd13064, %rd13062, %rd13028;
	add.s64 	%rd13065, %rd13064, %rd13063;
	shr.u64 	%rd13066, %rd13065, 32;
	ld.const.u32 	%r6788, [const_G_jacobian+40];
	and.b64  	%rd13067, %rd13036, 4294967295;
	mul.wide.u32 	%rd13068, %r8867, %r6788;
	add.s64 	%rd13069, %rd13068, %rd13067;
	shr.u64 	%rd13070, %rd13069, 32;
	and.b64  	%rd13071, %rd13041, 4294967295;
	mul.wide.u32 	%rd13072, %r8866, %r6788;
	add.s64 	%rd13073, %rd13070, %rd13071;
	add.s64 	%rd13074, %rd13073, %rd13072;
	shr.u64 	%rd13075, %rd13074, 32;
	and.b64  	%rd13076, %rd13046, 4294967295;
	mul.wide.u32 	%rd13077, %r8865, %r6788;
	add.s64 	%rd13078, %rd13075, %rd13076;
	add.s64 	%rd13079, %rd13078, %rd13077;
	shr.u64 	%rd13080, %rd13079, 32;
	and.b64  	%rd13081, %rd13051, 4294967295;
	mul.wide.u32 	%rd13082, %r8864, %r6788;
	add.s64 	%rd13083, %rd13080, %rd13081;
	add.s64 	%rd13084, %rd13083, %rd13082;
	shr.u64 	%rd13085, %rd13084, 32;
	and.b64  	%rd13086, %rd13056, 4294967295;
	mul.wide.u32 	%rd13087, %r8863, %r6788;
	add.s64 	%rd13088, %rd13085, %rd13086;
	add.s64 	%rd13089, %rd13088, %rd13087;
	shr.u64 	%rd13090, %rd13089, 32;
	and.b64  	%rd13091, %rd13061, 4294967295;
	mul.wide.u32 	%rd13092, %r8862, %r6788;
	add.s64 	%rd13093, %rd13090, %rd13091;
	add.s64 	%rd13094, %rd13093, %rd13092;
	shr.u64 	%rd13095, %rd13094, 32;
	and.b64  	%rd13096, %rd13065, 4294967295;
	mul.wide.u32 	%rd13097, %r8861, %r6788;
	add.s64 	%rd13098, %rd13095, %rd13096;
	add.s64 	%rd13099, %rd13098, %rd13097;
	shr.u64 	%rd13100, %rd13099, 32;
	mul.wide.u32 	%rd13101, %r8860, %r6788;
	add.s64 	%rd13102, %rd13100, %rd13066;
	add.s64 	%rd13103, %rd13102, %rd13101;
	shr.u64 	%rd13104, %rd13103, 32;
	ld.const.u32 	%r6789, [const_G_jacobian+44];
	and.b64  	%rd13105, %rd13074, 4294967295;
	mul.wide.u32 	%rd13106, %r8867, %r6789;
	add.s64 	%rd13107, %rd13106, %rd13105;
	shr.u64 	%rd13108, %rd13107, 32;
	and.b64  	%rd13109, %rd13079, 4294967295;
	mul.wide.u32 	%rd13110, %r8866, %r6789;
	add.s64 	%rd13111, %rd13108, %rd13109;
	add.s64 	%rd13112, %rd13111, %rd13110;
	shr.u64 	%rd13113, %rd13112, 32;
	and.b64  	%rd13114, %rd13084, 4294967295;
	mul.wide.u32 	%rd13115, %r8865, %r6789;
	add.s64 	%rd13116, %rd13113, %rd13114;
	add.s64 	%rd13117, %rd13116, %rd13115;
	shr.u64 	%rd13118, %rd13117, 32;
	and.b64  	%rd13119, %rd13089, 4294967295;
	mul.wide.u32 	%rd13120, %r8864, %r6789;
	add.s64 	%rd13121, %rd13118, %rd13119;
	add.s64 	%rd13122, %rd13121, %rd13120;
	shr.u64 	%rd13123, %rd13122, 32;
	and.b64  	%rd13124, %rd13094, 4294967295;
	mul.wide.u32 	%rd13125, %r8863, %r6789;
	add.s64 	%rd13126, %rd13123, %rd13124;
	add.s64 	%rd13127, %rd13126, %rd13125;
	shr.u64 	%rd13128, %rd13127, 32;
	and.b64  	%rd13129, %rd13099, 4294967295;
	mul.wide.u32 	%rd13130, %r8862, %r6789;
	add.s64 	%rd13131, %rd13128, %rd13129;
	add.s64 	%rd13132, %rd13131, %rd13130;
	shr.u64 	%rd13133, %rd13132, 32;
	and.b64  	%rd13134, %rd13103, 4294967295;
	mul.wide.u32 	%rd13135, %r8861, %r6789;
	add.s64 	%rd13136, %rd13133, %rd13134;
	add.s64 	%rd13137, %rd13136, %rd13135;
	shr.u64 	%rd13138, %rd13137, 32;
	mul.wide.u32 	%rd13139, %r8860, %r6789;
	add.s64 	%rd13140, %rd13138, %rd13104;
	add.s64 	%rd13141, %rd13140, %rd13139;
	shr.u64 	%rd13142, %rd13141, 32;
	ld.const.u32 	%r6790, [const_G_jacobian+48];
	and.b64  	%rd13143, %rd13112, 4294967295;
	mul.wide.u32 	%rd13144, %r8867, %r6790;
	add.s64 	%rd13145, %rd13144, %rd13143;
	shr.u64 	%rd13146, %rd13145, 32;
	and.b64  	%rd13147, %rd13117, 4294967295;
	mul.wide.u32 	%rd13148, %r8866, %r6790;
	add.s64 	%rd13149, %rd13146, %rd13147;
	add.s64 	%rd13150, %rd13149, %rd13148;
	shr.u64 	%rd13151, %rd13150, 32;
	and.b64  	%rd13152, %rd13122, 4294967295;
	mul.wide.u32 	%rd13153, %r8865, %r6790;
	add.s64 	%rd13154, %rd13151, %rd13152;
	add.s64 	%rd13155, %rd13154, %rd13153;
	shr.u64 	%rd13156, %rd13155, 32;
	and.b64  	%rd13157, %rd13127, 4294967295;
	mul.wide.u32 	%rd13158, %r8864, %r6790;
	add.s64 	%rd13159, %rd13156, %rd13157;
	add.s64 	%rd13160, %rd13159, %rd13158;
	shr.u64 	%rd13161, %rd13160, 32;
	and.b64  	%rd13162, %rd13132, 4294967295;
	mul.wide.u32 	%rd13163, %r8863, %r6790;
	add.s64 	%rd13164, %rd13161, %rd13162;
	add.s64 	%rd13165, %rd13164, %rd13163;
	shr.u64 	%rd13166, %rd13165, 32;
	and.b64  	%rd13167, %rd13137, 4294967295;
	mul.wide.u32 	%rd13168, %r8862, %r6790;
	add.s64 	%rd13169, %rd13166, %rd13167;
	add.s64 	%rd13170, %rd13169, %rd13168;
	shr.u64 	%rd13171, %rd13170, 32;
	and.b64  	%rd13172, %rd13141, 4294967295;
	mul.wide.u32 	%rd13173, %r8861, %r6790;
	add.s64 	%rd13174, %rd13171, %rd13172;
	add.s64 	%rd13175, %rd13174, %rd13173;
	shr.u64 	%rd13176, %rd13175, 32;
	mul.wide.u32 	%rd13177, %r8860, %r6790;
	add.s64 	%rd13178, %rd13176, %rd13142;
	add.s64 	%rd13179, %rd13178, %rd13177;
	shr.u64 	%rd13180, %rd13179, 32;
	ld.const.u32 	%r6791, [const_G_jacobian+52];
	and.b64  	%rd13181, %rd13150, 4294967295;
	mul.wide.u32 	%rd13182, %r8867, %r6791;
	add.s64 	%rd13183, %rd13182, %rd13181;
	shr.u64 	%rd13184, %rd13183, 32;
	and.b64  	%rd13185, %rd13155, 4294967295;
	mul.wide.u32 	%rd13186, %r8866, %r6791;
	add.s64 	%rd13187, %rd13184, %rd13185;
	add.s64 	%rd13188, %rd13187, %rd13186;
	shr.u64 	%rd13189, %rd13188, 32;
	and.b64  	%rd13190, %rd13160, 4294967295;
	mul.wide.u32 	%rd13191, %r8865, %r6791;
	add.s64 	%rd13192, %rd13189, %rd13190;
	add.s64 	%rd13193, %rd13192, %rd13191;
	shr.u64 	%rd13194, %rd13193, 32;
	and.b64  	%rd13195, %rd13165, 4294967295;
	mul.wide.u32 	%rd13196, %r8864, %r6791;
	add.s64 	%rd13197, %rd13194, %rd13195;
	add.s64 	%rd13198, %rd13197, %rd13196;
	shr.u64 	%rd13199, %rd13198, 32;
	and.b64  	%rd13200, %rd13170, 4294967295;
	mul.wide.u32 	%rd13201, %r8863, %r6791;
	add.s64 	%rd13202, %rd13199, %rd13200;
	add.s64 	%rd13203, %rd13202, %rd13201;
	shr.u64 	%rd13204, %rd13203, 32;
	and.b64  	%rd13205, %rd13175, 4294967295;
	mul.wide.u32 	%rd13206, %r8862, %r6791;
	add.s64 	%rd13207, %rd13204, %rd13205;
	add.s64 	%rd13208, %rd13207, %rd13206;
	shr.u64 	%rd13209, %rd13208, 32;
	and.b64  	%rd13210, %rd13179, 4294967295;
	mul.wide.u32 	%rd13211, %r8861, %r6791;
	add.s64 	%rd13212, %rd13209, %rd13210;
	add.s64 	%rd13213, %rd13212, %rd13211;
	shr.u64 	%rd13214, %rd13213, 32;
	mul.wide.u32 	%rd13215, %r8860, %r6791;
	add.s64 	%rd13216, %rd13214, %rd13180;
	add.s64 	%rd13217, %rd13216, %rd13215;
	shr.u64 	%rd13218, %rd13217, 32;
	ld.const.u32 	%r6792, [const_G_jacobian+56];
	and.b64  	%rd13219, %rd13188, 4294967295;
	mul.wide.u32 	%rd13220, %r8867, %r6792;
	add.s64 	%rd13221, %rd13220, %rd13219;
	shr.u64 	%rd13222, %rd13221, 32;
	and.b64  	%rd13223, %rd13193, 4294967295;
	mul.wide.u32 	%rd13224, %r8866, %r6792;
	add.s64 	%rd13225, %rd13222, %rd13223;
	add.s64 	%rd13226, %rd13225, %rd13224;
	shr.u64 	%rd13227, %rd13226, 32;
	and.b64  	%rd13228, %rd13198, 4294967295;
	mul.wide.u32 	%rd13229, %r8865, %r6792;
	add.s64 	%rd13230, %rd13227, %rd13228;
	add.s64 	%rd13231, %rd13230, %rd13229;
	shr.u64 	%rd13232, %rd13231, 32;
	and.b64  	%rd13233, %rd13203, 4294967295;
	mul.wide.u32 	%rd13234, %r8864, %r6792;
	add.s64 	%rd13235, %rd13232, %rd13233;
	add.s64 	%rd13236, %rd13235, %rd13234;
	shr.u64 	%rd13237, %rd13236, 32;
	and.b64  	%rd13238, %rd13208, 4294967295;
	mul.wide.u32 	%rd13239, %r8863, %r6792;
	add.s64 	%rd13240, %rd13237, %rd13238;
	add.s64 	%rd13241, %rd13240, %rd13239;
	shr.u64 	%rd13242, %rd13241, 32;
	and.b64  	%rd13243, %rd13213, 4294967295;
	mul.wide.u32 	%rd13244, %r8862, %r6792;
	add.s64 	%rd13245, %rd13242, %rd13243;
	add.s64 	%rd13246, %rd13245, %rd13244;
	shr.u64 	%rd13247, %rd13246, 32;
	and.b64  	%rd13248, %rd13217, 4294967295;
	mul.wide.u32 	%rd13249, %r8861, %r6792;
	add.s64 	%rd13250, %rd13247, %rd13248;
	add.s64 	%rd13251, %rd13250, %rd13249;
	shr.u64 	%rd13252, %rd13251, 32;
	mul.wide.u32 	%rd13253, %r8860, %r6792;
	add.s64 	%rd13254, %rd13252, %rd13218;
	add.s64 	%rd13255, %rd13254, %rd13253;
	shr.u64 	%rd13256, %rd13255, 32;
	ld.const.u32 	%r6793, [const_G_jacobian+60];
	and.b64  	%rd13257, %rd13226, 4294967295;
	mul.wide.u32 	%rd13258, %r8867, %r6793;
	add.s64 	%rd13259, %rd13258, %rd13257;
	shr.u64 	%rd13260, %rd13259, 32;
	and.b64  	%rd13261, %rd13231, 4294967295;
	mul.wide.u32 	%rd13262, %r8866, %r6793;
	add.s64 	%rd13263, %rd13260, %rd13261;
	add.s64 	%rd13264, %rd13263, %rd13262;
	shr.u64 	%rd13265, %rd13264, 32;
	and.b64  	%rd13266, %rd13236, 4294967295;
	mul.wide.u32 	%rd13267, %r8865, %r6793;
	add.s64 	%rd13268, %rd13265, %rd13266;
	add.s64 	%rd13269, %rd13268, %rd13267;
	shr.u64 	%rd13270, %rd13269, 32;
	and.b64  	%rd13271, %rd13241, 4294967295;
	mul.wide.u32 	%rd13272, %r8864, %r6793;
	add.s64 	%rd13273, %rd13270, %rd13271;
	add.s64 	%rd13274, %rd13273, %rd13272;
	shr.u64 	%rd13275, %rd13274, 32;
	and.b64  	%rd13276, %rd13246, 4294967295;
	mul.wide.u32 	%rd13277, %r8863, %r6793;
	add.s64 	%rd13278, %rd13275, %rd13276;
	add.s64 	%rd13279, %rd13278, %rd13277;
	shr.u64 	%rd13280, %rd13279, 32;
	and.b64  	%rd13281, %rd13251, 4294967295;
	mul.wide.u32 	%rd13282, %r8862, %r6793;
	add.s64 	%rd13283, %rd13280, %rd13281;
	add.s64 	%rd13284, %rd13283, %rd13282;
	shr.u64 	%rd13285, %rd13284, 32;
	and.b64  	%rd13286, %rd13255, 4294967295;
	mul.wide.u32 	%rd13287, %r8861, %r6793;
	add.s64 	%rd13288, %rd13285, %rd13286;
	add.s64 	%rd13289, %rd13288, %rd13287;
	shr.u64 	%rd13290, %rd13289, 32;
	mul.wide.u32 	%rd13291, %r8860, %r6793;
	add.s64 	%rd13292, %rd13290, %rd13256;
	add.s64 	%rd13293, %rd13292, %rd13291;
	shr.u64 	%rd13294, %rd13293, 32;
	{ .reg .b32 tmp; mov.b64 {tmp, %r6794}, %rd13293; }
	and.b64  	%rd13295, %rd13264, 4294967295;
	mul.lo.s64 	%rd13296, %rd13295, 977;
	and.b64  	%rd13297, %rd13006, 4294967295;
	and.b64  	%rd13298, %rd13296, 4294967295;
	add.s64 	%rd19396, %rd13298, %rd13297;
	shr.u64 	%rd13299, %rd13296, 32;
	shr.u64 	%rd13300, %rd19396, 32;
	add.s64 	%rd13301, %rd13300, %rd13299;
	and.b64  	%rd13302, %rd13269, 4294967295;
	mul.lo.s64 	%rd13303, %rd13302, 977;
	and.b64  	%rd13304, %rd13031, 4294967295;
	and.b64  	%rd13305, %rd13303, 4294967295;
	add.s64 	%rd13306, %rd13301, %rd13304;
	add.s64 	%rd13307, %rd13306, %rd13305;
	add.s64 	%rd19395, %rd13307, %rd13295;
	shr.u64 	%rd13308, %rd13303, 32;
	shr.u64 	%rd13309, %rd19395, 32;
	add.s64 	%rd13310, %rd13309, %rd13308;
	and.b64  	%rd13311, %rd13274, 4294967295;
	mul.lo.s64 	%rd13312, %rd13311, 977;
	and.b64  	%rd13313, %rd13069, 4294967295;
	and.b64  	%rd13314, %rd13312, 4294967295;
	add.s64 	%rd13315, %rd13310, %rd13313;
	add.s64 	%rd13316, %rd13315, %rd13314;
	add.s64 	%rd19394, %rd13316, %rd13302;
	shr.u64 	%rd13317, %rd13312, 32;
	shr.u64 	%rd13318, %rd19394, 32;
	add.s64 	%rd13319, %rd13318, %rd13317;
	and.b64  	%rd13320, %rd13279, 4294967295;
	mul.lo.s64 	%rd13321, %rd13320, 977;
	and.b64  	%rd13322, %rd13107, 4294967295;
	and.b64  	%rd13323, %rd13321, 4294967295;
	add.s64 	%rd13324, %rd13319, %rd13322;
	add.s64 	%rd13325, %rd13324, %rd13323;
	add.s64 	%rd19393, %rd13325, %rd13311;
	shr.u64 	%rd13326, %rd13321, 32;
	shr.u64 	%rd13327, %rd19393, 32;
	add.s64 	%rd13328, %rd13327, %rd13326;
	and.b64  	%rd13329, %rd13284, 4294967295;
	mul.lo.s64 	%rd13330, %rd13329, 977;
	and.b64  	%rd13331, %rd13145, 4294967295;
	and.b64  	%rd13332, %rd13330, 4294967295;
	add.s64 	%rd13333, %rd13328, %rd13331;
	add.s64 	%rd13334, %rd13333, %rd13332;
	add.s64 	%rd19392, %rd13334, %rd13320;
	shr.u64 	%rd13335, %rd13330, 32;
	shr.u64 	%rd13336, %rd19392, 32;
	add.s64 	%rd13337, %rd13336, %rd13335;
	and.b64  	%rd13338, %rd13289, 4294967295;
	mul.lo.s64 	%rd13339, %rd13338, 977;
	and.b64  	%rd13340, %rd13183, 4294967295;
	and.b64  	%rd13341, %rd13339, 4294967295;
	add.s64 	%rd13342, %rd13337, %rd13340;
	add.s64 	%rd13343, %rd13342, %rd13341;
	add.s64 	%rd19391, %rd13343, %rd13329;
	shr.u64 	%rd13344, %rd13339, 32;
	shr.u64 	%rd13345, %rd19391, 32;
	add.s64 	%rd13346, %rd13345, %rd13344;
	and.b64  	%rd13347, %rd13293, 4294967295;
	mul.lo.s64 	%rd13348, %rd13347, 977;
	and.b64  	%rd13349, %rd13221, 4294967295;
	and.b64  	%rd13350, %rd13348, 4294967295;
	add.s64 	%rd13351, %rd13346, %rd13349;
	add.s64 	%rd13352, %rd13351, %rd13350;
	add.s64 	%rd19390, %rd13352, %rd13338;
	shr.u64 	%rd13353, %rd13348, 32;
	shr.u64 	%rd13354, %rd19390, 32;
	add.s64 	%rd13355, %rd13354, %rd13353;
	mul.lo.s64 	%rd13356, %rd13294, 977;
	and.b64  	%rd13357, %rd13259, 4294967295;
	and.b64  	%rd13358, %rd13356, 4294967295;
	add.s64 	%rd13359, %rd13355, %rd13357;
	add.s64 	%rd13360, %rd13359, %rd13358;
	add.s64 	%rd19389, %rd13360, %rd13347;
	shr.u64 	%rd13361, %rd13356, 32;
	shr.u64 	%rd13362, %rd19389, 32;
	cvt.u32.u64 	%r6795, %rd13362;
	cvt.u32.u64 	%r6796, %rd13361;
	add.s32 	%r6797, %r6795, %r6796;
	add.s32 	%r406, %r6797, %r6794;
	setp.eq.s32 	%p1958, %r406, 0;
	mov.pred 	%p3147, 0;
	@%p1958 bra 	$L__BB1_294;
	cvt.u64.u32 	%rd13363, %r406;
	mul.wide.u32 	%rd13364, %r406, 977;
	shr.u64 	%rd13365, %rd13364, 32;
	and.b64  	%rd13366, %rd19396, 4294967295;
	and.b64  	%rd13367, %rd13364, 4294967295;
	add.s64 	%rd19396, %rd13367, %rd13366;
	shr.u64 	%rd13368, %rd19396, 32;
	and.b64  	%rd13369, %rd19395, 4294967295;
	add.s64 	%rd13370, %rd13365, %rd13369;
	add.s64 	%rd13371, %rd13370, %rd13363;
	add.s64 	%rd19395, %rd13371, %rd13368;
	setp.lt.u64 	%p1960, %rd19395, 4294967296;
	@%p1960 bra 	$L__BB1_294;
	shr.u64 	%rd13372, %rd19395, 32;
	and.b64  	%rd13373, %rd19394, 4294967295;
	add.s64 	%rd19394, %rd13372, %rd13373;
	setp.lt.u64 	%p1962, %rd19394, 4294967296;
	@%p1962 bra 	$L__BB1_294;
	shr.u64 	%rd13374, %rd19394, 32;
	and.b64  	%rd13375, %rd19393, 4294967295;
	add.s64 	%rd19393, %rd13374, %rd13375;
	setp.lt.u64 	%p1964, %rd19393, 4294967296;
	@%p1964 bra 	$L__BB1_294;
	shr.u64 	%rd13377, %rd19393, 32;
	and.b64  	%rd13378, %rd19392, 4294967295;
	add.s64 	%rd19392, %rd13377, %rd13378;
	setp.lt.u64 	%p1966, %rd19392, 4294967296;
	mov.b64 	%rd19393, 4294967296;
	@%p1966 bra 	$L__BB1_294;
	shr.u64 	%rd13380, %rd19392, 32;
	and.b64  	%rd13381, %rd19391, 4294967295;
	add.s64 	%rd19391, %rd13380, %rd13381;
	setp.lt.u64 	%p1968, %rd19391, 4294967296;
	mov.b64 	%rd19392, 4294967296;
	mov.u64 	%rd19393, %rd19392;
	@%p1968 bra 	$L__BB1_294;
	shr.u64 	%rd13383, %rd19391, 32;
	and.b64  	%rd13384, %rd19390, 4294967295;
	add.s64 	%rd19390, %rd13383, %rd13384;
	setp.lt.u64 	%p1970, %rd19390, 4294967296;
	mov.b64 	%rd19391, 4294967296;
	mov.u64 	%rd19392, %rd19391;
	mov.u64 	%rd19393, %rd19391;
	@%p1970 bra 	$L__BB1_294;
	shr.u64 	%rd13386, %rd19390, 32;
	and.b64  	%rd13387, %rd19389, 4294967295;
	add.s64 	%rd13388, %rd13386, %rd13387;
	setp.gt.u64 	%p3147, %rd13388, 4294967295;
	min.u64 	%rd19389, %rd13388, 4294967296;
	mov.b64 	%rd19390, 4294967296;
	mov.u64 	%rd19391, %rd19390;
	mov.u64 	%rd19392, %rd19390;
	mov.u64 	%rd19393, %rd19390;
$L__BB1_294:
	cvt.u32.u64 	%r8903, %rd19396;
	cvt.u32.u64 	%r8902, %rd19395;
	cvt.u32.u64 	%r8901, %rd19394;
	cvt.u32.u64 	%r8900, %rd19393;
	cvt.u32.u64 	%r8899, %rd19392;
	cvt.u32.u64 	%r8898, %rd19391;
	cvt.u32.u64 	%r8897, %rd19390;
	cvt.u32.u64 	%r8896, %rd19389;
	setp.ge.u32 	%p1971, %r6345, %r8896;
	not.pred 	%p1972, %p3147;
	and.pred  	%p1973, %p1972, %p1971;
	@%p1973 bra 	$L__BB1_296;
	ld.const.u32 	%r8886, [const_p+24];
	bra.uni 	$L__BB1_309;
$L__BB1_296:
	setp.gt.u32 	%p1974, %r6345, %r8896;
	@%p1974 bra 	$L__BB1_310;
	ld.const.u32 	%r8886, [const_p+24];
	setp.lt.u32 	%p1975, %r8886, %r8897;
	@%p1975 bra 	$L__BB1_309;
	setp.gt.u32 	%p1976, %r8886, %r8897;
	@%p1976 bra 	$L__BB1_310;
	ld.const.u32 	%r418, [const_p+20];
	setp.lt.u32 	%p1977, %r418, %r8898;
	@%p1977 bra 	$L__BB1_309;
	setp.gt.u32 	%p1978, %r418, %r8898;
	@%p1978 bra 	$L__BB1_310;
	ld.const.u32 	%r419, [const_p+16];
	setp.lt.u32 	%p1979, %r419, %r8899;
	@%p1979 bra 	$L__BB1_309;
	setp.gt.u32 	%p1980, %r419, %r8899;
	@%p1980 bra 	$L__BB1_310;
	ld.const.u32 	%r420, [const_p+12];
	setp.lt.u32 	%p1981, %r420, %r8900;
	@%p1981 bra 	$L__BB1_309;
	setp.gt.u32 	%p1982, %r420, %r8900;
	@%p1982 bra 	$L__BB1_310;
	ld.const.u32 	%r421, [const_p+8];
	setp.lt.u32 	%p1983, %r421, %r8901;
	@%p1983 bra 	$L__BB1_309;
	setp.gt.u32 	%p1984, %r421, %r8901;
	@%p1984 bra 	$L__BB1_310;
	ld.const.u32 	%r422, [const_p+4];
	setp.lt.u32 	%p1985, %r422, %r8902;
	@%p1985 bra 	$L__BB1_309;
	setp.gt.u32 	%p1986, %r422, %r8902;
	ld.const.u32 	%r6799, [const_p];
	setp.gt.u32 	%p1987, %r6799, %r8903;
	or.pred  	%p1988, %p1986, %p1987;
	@%p1988 bra 	$L__BB1_310;
$L__BB1_309:
	ld.const.u32 	%r6817, [const_p];
	ld.const.u32 	%r6818, [const_p+4];
	ld.const.u32 	%r6819, [const_p+8];
	ld.const.u32 	%r6820, [const_p+12];
	ld.const.u32 	%r6821, [const_p+16];
	ld.const.u32 	%r6822, [const_p+20];
	// begin inline asm
	sub.cc.u32 %r8903, %r8903, %r6817;
	subc.cc.u32 %r8902, %r8902, %r6818;
	subc.cc.u32 %r8901, %r8901, %r6819;
	subc.cc.u32 %r8900, %r8900, %r6820;
	subc.cc.u32 %r8899, %r8899, %r6821;
	subc.cc.u32 %r8898, %r8898, %r6822;
	subc.cc.u32 %r8897, %r8897, %r8886;
	subc.u32 %r8896, %r8896, %r6345;
	
	// end inline asm
$L__BB1_310:
	setp.le.u32 	%p1989, %r8896, %r6345;
	@%p1989 bra 	$L__BB1_311;
	bra.uni 	$L__BB1_324;
$L__BB1_311:
	setp.lt.u32 	%p1990, %r8896, %r6345;
	@%p1990 bra 	$L__BB1_326;
	ld.const.u32 	%r8895, [const_p+24];
	setp.gt.u32 	%p1991, %r8897, %r8895;
	@%p1991 bra 	$L__BB1_325;
	setp.lt.u32 	%p1992, %r8897, %r8895;
	@%p1992 bra 	$L__BB1_326;
	ld.const.u32 	%r433, [const_p+20];
	setp.gt.u32 	%p1993, %r8898, %r433;
	@%p1993 bra 	$L__BB1_325;
	setp.lt.u32 	%p1994, %r8898, %r433;
	@%p1994 bra 	$L__BB1_326;
	ld.const.u32 	%r434, [const_p+16];
	setp.gt.u32 	%p1995, %r8899, %r434;
	@%p1995 bra 	$L__BB1_325;
	setp.lt.u32 	%p1996, %r8899, %r434;
	@%p1996 bra 	$L__BB1_326;
	ld.const.u32 	%r435, [const_p+12];
	setp.gt.u32 	%p1997, %r8900, %r435;
	@%p1997 bra 	$L__BB1_325;
	setp.lt.u32 	%p1998, %r8900, %r435;
	@%p1998 bra 	$L__BB1_326;
	ld.const.u32 	%r436, [const_p+8];
	setp.gt.u32 	%p1999, %r8901, %r436;
	@%p1999 bra 	$L__BB1_325;
	setp.lt.u32 	%p2000, %r8901, %r436;
	@%p2000 bra 	$L__BB1_326;
	ld.const.u32 	%r437, [const_p+4];
	setp.gt.u32 	%p2001, %r8902, %r437;
	@%p2001 bra 	$L__BB1_325;
	setp.lt.u32 	%p2002, %r8902, %r437;
	ld.const.u32 	%r6825, [const_p];
	setp.lt.u32 	%p2003, %r8903, %r6825;
	or.pred  	%p2004, %p2002, %p2003;
	@%p2004 bra 	$L__BB1_326;
	bra.uni 	$L__BB1_325;
$L__BB1_324:
	ld.const.u32 	%r8895, [const_p+24];
$L__BB1_325:
	ld.const.u32 	%r6843, [const_p];
	ld.const.u32 	%r6844, [const_p+4];
	ld.const.u32 	%r6845, [const_p+8];
	ld.const.u32 	%r6846, [const_p+12];
	ld.const.u32 	%r6847, [const_p+16];
	ld.const.u32 	%r6848, [const_p+20];
	// begin inline asm
	sub.cc.u32 %r8903, %r8903, %r6843;
	subc.cc.u32 %r8902, %r8902, %r6844;
	subc.cc.u32 %r8901, %r8901, %r6845;
	subc.cc.u32 %r8900, %r8900, %r6846;
	subc.cc.u32 %r8899, %r8899, %r6847;
	subc.cc.u32 %r8898, %r8898, %r6848;
	subc.cc.u32 %r8897, %r8897, %r8895;
	subc.u32 %r8896, %r8896, %r6345;
	
	// end inline asm
$L__BB1_326:
	setp.gt.u32 	%p2005, %r8806, %r8824;
	@%p2005 bra 	$L__BB1_858;
	setp.lt.u32 	%p2006, %r8806, %r8824;
	setp.ne.s32 	%p2007, %r8807, %r8825;
	setp.ne.s32 	%p2008, %r8808, %r8826;
	or.pred  	%p2009, %p2007, %p2008;
	or.pred  	%p2010, %p2009, %p2006;
	setp.ne.s32 	%p2011, %r8809, %r8827;
	or.pred  	%p2012, %p2010, %p2011;
	setp.ne.s32 	%p2013, %r8810, %r8828;
	or.pred  	%p2014, %p2012, %p2013;
	setp.ne.s32 	%p2015, %r8811, %r8829;
	or.pred  	%p2016, %p2014, %p2015;
	setp.ne.s32 	%p2017, %r8812, %r8830;
	or.pred  	%p2018, %p2016, %p2017;
	setp.ne.s32 	%p2019, %r8813, %r8831;
	or.pred  	%p2020, %p2018, %p2019;
	@%p2020 bra 	$L__BB1_858;
	ld.param.u64 	%rd19329, [_Z21compute_batch_precompP10ECPointJacii_param_0];
	cvta.to.global.u64 	%rd194, %rd19329;
	setp.gt.u32 	%p2021, %r8878, %r8896;
	@%p2021 bra 	$L__BB1_330;
	setp.ge.u32 	%p2022, %r8878, %r8896;
	setp.eq.s32 	%p2023, %r8879, %r8897;
	setp.eq.s32 	%p2024, %r8880, %r8898;
	and.pred  	%p2025, %p2023, %p2024;
	and.pred  	%p2026, %p2025, %p2022;
	setp.eq.s32 	%p2027, %r8881, %r8899;
	and.pred  	%p2028, %p2026, %p2027;
	setp.eq.s32 	%p2029, %r8882, %r8900;
	and.pred  	%p2030, %p2028, %p2029;
	setp.eq.s32 	%p2031, %r8883, %r8901;
	and.pred  	%p2032, %p2030, %p2031;
	setp.eq.s32 	%p2033, %r8884, %r8902;
	and.pred  	%p2034, %p2032, %p2033;
	setp.eq.s32 	%p2035, %r8885, %r8903;
	and.pred  	%p2036, %p2034, %p2035;
	@%p2036 bra 	$L__BB1_349;
$L__BB1_330:
	mov.b16 	%rs17, 1;
	st.global.u8 	[%rd194+196], %rs17;
	bra.uni 	$L__BB1_2589;
$L__BB1_331:
	ld.global.u32 	%r8905, [%rd194+40];
	or.b32  	%r6852, %r467, %r8905;
	setp.ne.s32 	%p2039, %r6852, 0;
	ld.global.u32 	%r8904, [%rd194+44];
	@%p2039 bra 	$L__BB1_339;
	setp.ne.s32 	%p2040, %r8904, 0;
	mov.b32 	%r8905, 0;
	@%p2040 bra 	$L__BB1_339;
	ld.global.u32 	%r6855, [%rd194+48];
	setp.ne.s32 	%p2041, %r6855, 0;
	mov.b32 	%r8904, 0;
	mov.u32 	%r8905, %r8904;
	@%p2041 bra 	$L__BB1_339;
	ld.global.u32 	%r6857, [%rd194+52];
	setp.ne.s32 	%p2042, %r6857, 0;
	@%p2042 bra 	$L__BB1_339;
	ld.global.u32 	%r6859, [%rd194+56];
	setp.ne.s32 	%p2043, %r6859, 0;
	mov.u32 	%r8905, %r8904;
	@%p2043 bra 	$L__BB1_339;
	ld.global.u32 	%r6861, [%rd194+60];
	setp.eq.s32 	%p2044, %r6861, 0;
	mov.u32 	%r8905, %r8904;
	@%p2044 bra 	$L__BB1_350;
	bra.uni 	$L__BB1_339;
$L__BB1_337:
	ld.global.u32 	%r466, [%rd194+32];
	setp.eq.s32 	%p2038, %r466, 0;
	ld.global.u32 	%r467, [%rd194+36];
	@%p2038 bra 	$L__BB1_331;
	ld.global.u32 	%r8905, [%rd194+40];
	ld.global.u32 	%r8904, [%rd194+44];
$L__BB1_339:
	mul.wide.u32 	%rd13390, %r466, %r466;
	shr.u64 	%rd13391, %rd13390, 32;
	mul.wide.u32 	%rd13392, %r467, %r466;
	add.s64 	%rd13393, %rd13391, %rd13392;
	shr.u64 	%rd13394, %rd13393, 32;
	mul.wide.u32 	%rd13395, %r8905, %r466;
	add.s64 	%rd13396, %rd13394, %rd13395;
	shr.u64 	%rd13397, %rd13396, 32;
	mul.wide.u32 	%rd13398, %r8904, %r466;
	add.s64 	%rd13399, %rd13397, %rd13398;
	shr.u64 	%rd13400, %rd13399, 32;
	ld.global.u32 	%r6862, [%rd194+48];
	mul.wide.u32 	%rd13401, %r6862, %r466;
	add.s64 	%rd13402, %rd13400, %rd13401;
	shr.u64 	%rd13403, %rd13402, 32;
	ld.global.u32 	%r6863, [%rd194+52];
	mul.wide.u32 	%rd13404, %r6863, %r466;
	add.s64 	%rd13405, %rd13403, %rd13404;
	shr.u64 	%rd13406, %rd13405, 32;
	ld.global.u32 	%r6864, [%rd194+56];
	mul.wide.u32 	%rd13407, %r6864, %r466;
	add.s64 	%rd13408, %rd13406, %rd13407;
	shr.u64 	%rd13409, %rd13408, 32;
	ld.global.u32 	%r6865, [%rd194+60];
	mul.wide.u32 	%rd13410, %r6865, %r466;
	add.s64 	%rd13411, %rd13409, %rd13410;
	shr.u64 	%rd13412, %rd13411, 32;
	and.b64  	%rd13413, %rd13393, 4294967295;
	add.s64 	%rd13414, %rd13392, %rd13413;
	shr.u64 	%rd13415, %rd13414, 32;
	and.b64  	%rd13416, %rd13396, 4294967295;
	mul.wide.u32 	%rd13417, %r467, %r467;
	add.s64 	%rd13418, %rd13415, %rd13416;
	add.s64 	%rd13419, %rd13418, %rd13417;
	shr.u64 	%rd13420, %rd13419, 32;
	and.b64  	%rd13421, %rd13399, 4294967295;
	mul.wide.u32 	%rd13422, %r8905, %r467;
	add.s64 	%rd13423, %rd13420, %rd13421;
	add.s64 	%rd13424, %rd13423, %rd13422;
	shr.u64 	%rd13425, %rd13424, 32;
	and.b64  	%rd13426, %rd13402, 4294967295;
	mul.wide.u32 	%rd13427, %r8904, %r467;
	add.s64 	%rd13428, %rd13425, %rd13426;
	add.s64 	%rd13429, %rd13428, %rd13427;
	shr.u64 	%rd13430, %rd13429, 32;
	and.b64  	%rd13431, %rd13405, 4294967295;
	mul.wide.u32 	%rd13432, %r6862, %r467;
	add.s64 	%rd13433, %rd13430, %rd13431;
	add.s64 	%rd13434, %rd13433, %rd13432;
	shr.u64 	%rd13435, %rd13434, 32;
	and.b64  	%rd13436, %rd13408, 4294967295;
	mul.wide.u32 	%rd13437, %r6863, %r467;
	add.s64 	%rd13438, %rd13435, %rd13436;
	add.s64 	%rd13439, %rd13438, %rd13437;
	shr.u64 	%rd13440, %rd13439, 32;
	and.b64  	%rd13441, %rd13411, 4294967295;
	mul.wide.u32 	%rd13442, %r6864, %r467;
	add.s64 	%rd13443, %rd13440, %rd13441;
	add.s64 	%rd13444, %rd13443, %rd13442;
	shr.u64 	%rd13445, %rd13444, 32;
	mul.wide.u32 	%rd13446, %r6865, %r467;
	add.s64 	%rd13447, %rd13445, %rd13412;
	add.s64 	%rd13448, %rd13447, %rd13446;
	shr.u64 	%rd13449, %rd13448, 32;
	and.b64  	%rd13450, %rd13419, 4294967295;
	add.s64 	%rd13451, %rd13395, %rd13450;
	shr.u64 	%rd13452, %rd13451, 32;
	and.b64  	%rd13453, %rd13424, 4294967295;
	add.s64 	%rd13454, %rd13452, %rd13453;
	add.s64 	%rd13455, %rd13454, %rd13422;
	shr.u64 	%rd13456, %rd13455, 32;
	and.b64  	%rd13457, %rd13429, 4294967295;
	mul.wide.u32 	%rd13458, %r8905, %r8905;
	add.s64 	%rd13459, %rd13456, %rd13457;
	add.s64 	%rd13460, %rd13459, %rd13458;
	shr.u64 	%rd13461, %rd13460, 32;
	and.b64  	%rd13462, %rd13434, 4294967295;
	mul.wide.u32 	%rd13463, %r8904, %r8905;
	add.s64 	%rd13464, %rd13461, %rd13462;
	add.s64 	%rd13465, %rd13464, %rd13463;
	shr.u64 	%rd13466, %rd13465, 32;
	and.b64  	%rd13467, %rd13439, 4294967295;
	mul.wide.u32 	%rd13468, %r6862, %r8905;
	add.s64 	%rd13469, %rd13466, %rd13467;
	add.s64 	%rd13470, %rd13469, %rd13468;
	shr.u64 	%rd13471, %rd13470, 32;
	and.b64  	%rd13472, %rd13444, 4294967295;
	mul.wide.u32 	%rd13473, %r6863, %r8905;
	add.s64 	%rd13474, %rd13471, %rd13472;
	add.s64 	%rd13475, %rd13474, %rd13473;
	shr.u64 	%rd13476, %rd13475, 32;
	and.b64  	%rd13477, %rd13448, 4294967295;
	mul.wide.u32 	%rd13478, %r6864, %r8905;
	add.s64 	%rd13479, %rd13476, %rd13477;
	add.s64 	%rd13480, %rd13479, %rd13478;
	shr.u64 	%rd13481, %rd13480, 32;
	mul.wide.u32 	%rd13482, %r6865, %r8905;
	add.s64 	%rd13483, %rd13481, %rd13449;
	add.s64 	%rd13484, %rd13483, %rd13482;
	shr.u64 	%rd13485, %rd13484, 32;
	and.b64  	%rd13486, %rd13455, 4294967295;
	add.s64 	%rd13487, %rd13398, %rd13486;
	shr.u64 	%rd13488, %rd13487, 32;
	and.b64  	%rd13489, %rd13460, 4294967295;
	add.s64 	%rd13490, %rd13488, %rd13489;
	add.s64 	%rd13491, %rd13490, %rd13427;
	shr.u64 	%rd13492, %rd13491, 32;
	and.b64  	%rd13493, %rd13465, 4294967295;
	add.s64 	%rd13494, %rd13492, %rd13493;
	add.s64 	%rd13495, %rd13494, %rd13463;
	shr.u64 	%rd13496, %rd13495, 32;
	and.b64  	%rd13497, %rd13470, 4294967295;
	mul.wide.u32 	%rd13498, %r8904, %r8904;
	add.s64 	%rd13499, %rd13496, %rd13497;
	add.s64 	%rd13500, %rd13499, %rd13498;
	shr.u64 	%rd13501, %rd13500, 32;
	and.b64  	%rd13502, %rd13475, 4294967295;
	mul.wide.u32 	%rd13503, %r6862, %r8904;
	add.s64 	%rd13504, %rd13501, %rd13502;
	add.s64 	%rd13505, %rd13504, %rd13503;
	shr.u64 	%rd13506, %rd13505, 32;
	and.b64  	%rd13507, %rd13480, 4294967295;
	mul.wide.u32 	%rd13508, %r6863, %r8904;
	add.s64 	%rd13509, %rd13506, %rd13507;
	add.s64 	%rd13510, %rd13509, %rd13508;
	shr.u64 	%rd13511, %rd13510, 32;
	and.b64  	%rd13512, %rd13484, 4294967295;
	mul.wide.u32 	%rd13513, %r6864, %r8904;
	add.s64 	%rd13514, %rd13511, %rd13512;
	add.s64 	%rd13515, %rd13514, %rd13513;
	shr.u64 	%rd13516, %rd13515, 32;
	mul.wide.u32 	%rd13517, %r6865, %r8904;
	add.s64 	%rd13518, %rd13516, %rd13485;
	add.s64 	%rd13519, %rd13518, %rd13517;
	shr.u64 	%rd13520, %rd13519, 32;
	and.b64  	%rd13521, %rd13491, 4294967295;
	add.s64 	%rd13522, %rd13401, %rd13521;
	shr.u64 	%rd13523, %rd13522, 32;
	and.b64  	%rd13524, %rd13495, 4294967295;
	add.s64 	%rd13525, %rd13523, %rd13524;
	add.s64 	%rd13526, %rd13525, %rd13432;
	shr.u64 	%rd13527, %rd13526, 32;
	and.b64  	%rd13528, %rd13500, 4294967295;
	add.s64 	%rd13529, %rd13527, %rd13528;
	add.s64 	%rd13530, %rd13529, %rd13468;
	shr.u64 	%rd13531, %rd13530, 32;
	and.b64  	%rd13532, %rd13505, 4294967295;
	add.s64 	%rd13533, %rd13531, %rd13532;
	add.s64 	%rd13534, %rd13533, %rd13503;
	shr.u64 	%rd13535, %rd13534, 32;
	and.b64  	%rd13536, %rd13510, 4294967295;
	mul.wide.u32 	%rd13537, %r6862, %r6862;
	add.s64 	%rd13538, %rd13535, %rd13536;
	add.s64 	%rd13539, %rd13538, %rd13537;
	shr.u64 	%rd13540, %rd13539, 32;
	and.b64  	%rd13541, %rd13515, 4294967295;
	mul.wide.u32 	%rd13542, %r6863, %r6862;
	add.s64 	%rd13543, %rd13540, %rd13541;
	add.s64 	%rd13544, %rd13543, %rd13542;
	shr.u64 	%rd13545, %rd13544, 32;
	and.b64  	%rd13546, %rd13519, 4294967295;
	mul.wide.u32 	%rd13547, %r6864, %r6862;
	add.s64 	%rd13548, %rd13545, %rd13546;
	add.s64 	%rd13549, %rd13548, %rd13547;
	shr.u64 	%rd13550, %rd13549, 32;
	mul.wide.u32 	%rd13551, %r6865, %r6862;
	add.s64 	%rd13552, %rd13550, %rd13520;
	add.s64 	%rd13553, %rd13552, %rd13551;
	shr.u64 	%rd13554, %rd13553, 32;
	and.b64  	%rd13555, %rd13526, 4294967295;
	add.s64 	%rd13556, %rd13404, %rd13555;
	shr.u64 	%rd13557, %rd13556, 32;
	and.b64  	%rd13558, %rd13530, 4294967295;
	add.s64 	%rd13559, %rd13557, %rd13558;
	add.s64 	%rd13560, %rd13559, %rd13437;
	shr.u64 	%rd13561, %rd13560, 32;
	and.b64  	%rd13562, %rd13534, 4294967295;
	add.s64 	%rd13563, %rd13561, %rd13562;
	add.s64 	%rd13564, %rd13563, %rd13473;
	shr.u64 	%rd13565, %rd13564, 32;
	and.b64  	%rd13566, %rd13539, 4294967295;
	add.s64 	%rd13567, %rd13565, %rd13566;
	add.s64 	%rd13568, %rd13567, %rd13508;
	shr.u64 	%rd13569, %rd13568, 32;
	and.b64  	%rd13570, %rd13544, 4294967295;
	add.s64 	%rd13571, %rd13569, %rd13570;
	add.s64 	%rd13572, %rd13571, %rd13542;
	shr.u64 	%rd13573, %rd13572, 32;
	and.b64  	%rd13574, %rd13549, 4294967295;
	mul.wide.u32 	%rd13575, %r6863, %r6863;
	add.s64 	%rd13576, %rd13573, %rd13574;
	add.s64 	%rd13577, %rd13576, %rd13575;
	shr.u64 	%rd13578, %rd13577, 32;
	and.b64  	%rd13579, %rd13553, 4294967295;
	mul.wide.u32 	%rd13580, %r6864, %r6863;
	add.s64 	%rd13581, %rd13578, %rd13579;
	add.s64 	%rd13582, %rd13581, %rd13580;
	shr.u64 	%rd13583, %rd13582, 32;
	mul.wide.u32 	%rd13584, %r6865, %r6863;
	add.s64 	%rd13585, %rd13583, %rd13554;
	add.s64 	%rd13586, %rd13585, %rd13584;
	shr.u64 	%rd13587, %rd13586, 32;
	and.b64  	%rd13588, %rd13560, 4294967295;
	add.s64 	%rd13589, %rd13407, %rd13588;
	shr.u64 	%rd13590, %rd13589, 32;
	and.b64  	%rd13591, %rd13564, 4294967295;
	add.s64 	%rd13592, %rd13590, %rd13591;
	add.s64 	%rd13593, %rd13592, %rd13442;
	shr.u64 	%rd13594, %rd13593, 32;
	and.b64  	%rd13595, %rd13568, 4294967295;
	add.s64 	%rd13596, %rd13594, %rd13595;
	add.s64 	%rd13597, %rd13596, %rd13478;
	shr.u64 	%rd13598, %rd13597, 32;
	and.b64  	%rd13599, %rd13572, 4294967295;
	add.s64 	%rd13600, %rd13598, %rd13599;
	add.s64 	%rd13601, %rd13600, %rd13513;
	shr.u64 	%rd13602, %rd13601, 32;
	and.b64  	%rd13603, %rd13577, 4294967295;
	add.s64 	%rd13604, %rd13602, %rd13603;
	add.s64 	%rd13605, %rd13604, %rd13547;
	shr.u64 	%rd13606, %rd13605, 32;
	and.b64  	%rd13607, %rd13582, 4294967295;
	add.s64 	%rd13608, %rd13606, %rd13607;
	add.s64 	%rd13609, %rd13608, %rd13580;
	shr.u64 	%rd13610, %rd13609, 32;
	and.b64  	%rd13611, %rd13586, 4294967295;
	mul.wide.u32 	%rd13612, %r6864, %r6864;
	add.s64 	%rd13613, %rd13610, %rd13611;
	add.s64 	%rd13614, %rd13613, %rd13612;
	shr.u64 	%rd13615, %rd13614, 32;
	mul.wide.u32 	%rd13616, %r6865, %r6864;
	add.s64 	%rd13617, %rd13615, %rd13587;
	add.s64 	%rd13618, %rd13617, %rd13616;
	shr.u64 	%rd13619, %rd13618, 32;
	and.b64  	%rd13620, %rd13593, 4294967295;
	add.s64 	%rd13621, %rd13410, %rd13620;
	shr.u64 	%rd13622, %rd13621, 32;
	and.b64  	%rd13623, %rd13597, 4294967295;
	add.s64 	%rd13624, %rd13622, %rd13623;
	add.s64 	%rd13625, %rd13624, %rd13446;
	shr.u64 	%rd13626, %rd13625, 32;
	and.b64  	%rd13627, %rd13601, 4294967295;
	add.s64 	%rd13628, %rd13626, %rd13627;
	add.s64 	%rd13629, %rd13628, %rd13482;
	shr.u64 	%rd13630, %rd13629, 32;
	and.b64  	%rd13631, %rd13605, 4294967295;
	add.s64 	%rd13632, %rd13630, %rd13631;
	add.s64 	%rd13633, %rd13632, %rd13517;
	shr.u64 	%rd13634, %rd13633, 32;
	and.b64  	%rd13635, %rd13609, 4294967295;
	add.s64 	%rd13636, %rd13634, %rd13635;
	add.s64 	%rd13637, %rd13636, %rd13551;
	shr.u64 	%rd13638, %rd13637, 32;
	and.b64  	%rd13639, %rd13614, 4294967295;
	add.s64 	%rd13640, %rd13638, %rd13639;
	add.s64 	%rd13641, %rd13640, %rd13584;
	shr.u64 	%rd13642, %rd13641, 32;
	and.b64  	%rd13643, %rd13618, 4294967295;
	add.s64 	%rd13644, %rd13642, %rd13643;
	add.s64 	%rd13645, %rd13644, %rd13616;
	shr.u64 	%rd13646, %rd13645, 32;
	mul.wide.u32 	%rd13647, %r6865, %r6865;
	add.s64 	%rd13648, %rd13646, %rd13619;
	add.s64 	%rd13649, %rd13648, %rd13647;
	shr.u64 	%rd13650, %rd13649, 32;
	{ .reg .b32 tmp; mov.b64 {tmp, %r6866}, %rd13649; }
	and.b64  	%rd13651, %rd13625, 4294967295;
	mul.lo.s64 	%rd13652, %rd13651, 977;
	and.b64  	%rd13653, %rd13390, 4294967293;
	and.b64  	%rd13654, %rd13652, 4294967295;
	add.s64 	%rd19404, %rd13654, %rd13653;
	shr.u64 	%rd13655, %rd13652, 32;
	shr.u64 	%rd13656, %rd19404, 32;
	add.s64 	%rd13657, %rd13656, %rd13655;
	and.b64  	%rd13658, %rd13629, 4294967295;
	mul.lo.s64 	%rd13659, %rd13658, 977;
	and.b64  	%rd13660, %rd13414, 4294967295;
	and.b64  	%rd13661, %rd13659, 4294967295;
	add.s64 	%rd13662, %rd13657, %rd13660;
	add.s64 	%rd13663, %rd13662, %rd13661;
	add.s64 	%rd19403, %rd13663, %rd13651;
	shr.u64 	%rd13664, %rd13659, 32;
	shr.u64 	%rd13665, %rd19403, 32;
	add.s64 	%rd13666, %rd13665, %rd13664;
	and.b64  	%rd13667, %rd13633, 4294967295;
	mul.lo.s64 	%rd13668, %rd13667, 977;
	and.b64  	%rd13669, %rd13451, 4294967295;
	and.b64  	%rd13670, %rd13668, 4294967295;
	add.s64 	%rd13671, %rd13666, %rd13669;
	add.s64 	%rd13672, %rd13671, %rd13670;
	add.s64 	%rd19402, %rd13672, %rd13658;
	shr.u64 	%rd13673, %rd13668, 32;
	shr.u64 	%rd13674, %rd19402, 32;
	add.s64 	%rd13675, %rd13674, %rd13673;
	and.b64  	%rd13676, %rd13637, 4294967295;
	mul.lo.s64 	%rd13677, %rd13676, 977;
	and.b64  	%rd13678, %rd13487, 4294967295;
	and.b64  	%rd13679, %rd13677, 4294967295;
	add.s64 	%rd13680, %rd13675, %rd13678;
	add.s64 	%rd13681, %rd13680, %rd13679;
	add.s64 	%rd19401, %rd13681, %rd13667;
	shr.u64 	%rd13682, %rd13677, 32;
	shr.u64 	%rd13683, %rd19401, 32;
	add.s64 	%rd13684, %rd13683, %rd13682;
	and.b64  	%rd13685, %rd13641, 4294967295;
	mul.lo.s64 	%rd13686, %rd13685, 977;
	and.b64  	%rd13687, %rd13522, 4294967295;
	and.b64  	%rd13688, %rd13686, 4294967295;
	add.s64 	%rd13689, %rd13684, %rd13687;
	add.s64 	%rd13690, %rd13689, %rd13688;
	add.s64 	%rd19400, %rd13690, %rd13676;
	shr.u64 	%rd13691, %rd13686, 32;
	shr.u64 	%rd13692, %rd19400, 32;
	add.s64 	%rd13693, %rd13692, %rd13691;
	and.b64  	%rd13694, %rd13645, 4294967295;
	mul.lo.s64 	%rd13695, %rd13694, 977;
	and.b64  	%rd13696, %rd13556, 4294967295;
	and.b64  	%rd13697, %rd13695, 4294967295;
	add.s64 	%rd13698, %rd13693, %rd13696;
	add.s64 	%rd13699, %rd13698, %rd13697;
	add.s64 	%rd19399, %rd13699, %rd13685;
	shr.u64 	%rd13700, %rd13695, 32;
	shr.u64 	%rd13701, %rd19399, 32;
	add.s64 	%rd13702, %rd13701, %rd13700;
	and.b64  	%rd13703, %rd13649, 4294967295;
	mul.lo.s64 	%rd13704, %rd13703, 977;
	and.b64  	%rd13705, %rd13589, 4294967295;
	and.b64  	%rd13706, %rd13704, 4294967295;
	add.s64 	%rd13707, %rd13702, %rd13705;
	add.s64 	%rd13708, %rd13707, %rd13706;
	add.s64 	%rd19398, %rd13708, %rd13694;
	shr.u64 	%rd13709, %rd13704, 32;
	shr.u64 	%rd13710, %rd19398, 32;
	add.s64 	%rd13711, %rd13710, %rd13709;
	mul.lo.s64 	%rd13712, %rd13650, 977;
	and.b64  	%rd13713, %rd13621, 4294967295;
	and.b64  	%rd13714, %rd13712, 4294967295;
	add.s64 	%rd13715, %rd13711, %rd13713;
	add.s64 	%rd13716, %rd13715, %rd13714;
	add.s64 	%rd19397, %rd13716, %rd13703;
	shr.u64 	%rd13717, %rd13712, 32;
	shr.u64 	%rd13718, %rd19397, 32;
	cvt.u32.u64 	%r6867, %rd13718;
	cvt.u32.u64 	%r6868, %rd13717;
	add.s32 	%r6869, %r6867, %r6868;
	add.s32 	%r472, %r6869, %r6866;
	setp.eq.s32 	%p2046, %r472, 0;
	mov.pred 	%p3148, -1;
	@%p2046 bra 	$L__BB1_347;
	cvt.u64.u32 	%rd13719, %r472;
	mul.wide.u32 	%rd13720, %r472, 977;
	shr.u64 	%rd13721, %rd13720, 32;
	and.b64  	%rd13722, %rd19404, 4294967295;
	and.b64  	%rd13723, %rd13720, 4294967295;
	add.s64 	%rd19404, %rd13723, %rd13722;
	shr.u64 	%rd13724, %rd19404, 32;
	and.b64  	%rd13725, %rd19403, 4294967295;
	add.s64 	%rd13726, %rd13721, %rd13725;
	add.s64 	%rd13727, %rd13726, %rd13719;
	add.s64 	%rd19403, %rd13727, %rd13724;
	setp.lt.u64 	%p2048, %rd19403, 4294967296;
	@%p2048 bra 	$L__BB1_347;
	shr.u64 	%rd13728, %rd19403, 32;
	and.b64  	%rd13729, %rd19402, 4294967295;
	add.s64 	%rd19402, %rd13728, %rd13729;
	setp.lt.u64 	%p2050, %rd19402, 4294967296;
	@%p2050 bra 	$L__BB1_347;
	shr.u64 	%rd13730, %rd19402, 32;
	and.b64  	%rd13731, %rd19401, 4294967295;
	add.s64 	%rd19401, %rd13730, %rd13731;
	setp.lt.u64 	%p2052, %rd19401, 4294967296;
	@%p2052 bra 	$L__BB1_347;
	shr.u64 	%rd13733, %rd19401, 32;
	and.b64  	%rd13734, %rd19400, 4294967295;
	add.s64 	%rd19400, %rd13733, %rd13734;
	setp.lt.u64 	%p2054, %rd19400, 4294967296;
	mov.b64 	%rd19401, 4294967296;
	@%p2054 bra 	$L__BB1_347;
	shr.u64 	%rd13736, %rd19400, 32;
	and.b64  	%rd13737, %rd19399, 4294967295;
	add.s64 	%rd19399, %rd13736, %rd13737;
	setp.lt.u64 	%p2056, %rd19399, 4294967296;
	mov.b64 	%rd19400, 4294967296;
	mov.u64 	%rd19401, %rd19400;
	@%p2056 bra 	$L__BB1_347;
	shr.u64 	%rd13739, %rd19399, 32;
	and.b64  	%rd13740, %rd19398, 4294967295;
	add.s64 	%rd19398, %rd13739, %rd13740;
	setp.lt.u64 	%p2058, %rd19398, 4294967296;
	mov.b64 	%rd19399, 4294967296;
	mov.u64 	%rd19400, %rd19399;
	mov.u64 	%rd19401, %rd19399;
	@%p2058 bra 	$L__BB1_347;
	shr.u64 	%rd13742, %rd19398, 32;
	and.b64  	%rd13743, %rd19397, 4294967295;
	add.s64 	%rd13744, %rd13742, %rd13743;
	setp.lt.u64 	%p3148, %rd13744, 4294967296;
	min.u64 	%rd19397, %rd13744, 4294967296;
	mov.b64 	%rd19398, 4294967296;
	mov.u64 	%rd19399, %rd19398;
	mov.u64 	%rd19400, %rd19398;
	mov.u64 	%rd19401, %rd19398;
$L__BB1_347:
	cvt.u32.u64 	%r8922, %rd19404;
	cvt.u32.u64 	%r8921, %rd19403;
	cvt.u32.u64 	%r8920, %rd19402;
	cvt.u32.u64 	%r8919, %rd19401;
	cvt.u32.u64 	%r8918, %rd19400;
	cvt.u32.u64 	%r8917, %rd19399;
	cvt.u32.u64 	%r8916, %rd19398;
	cvt.u32.u64 	%r8915, %rd19397;
	@%p3148 bra 	$L__BB1_363;
$L__BB1_348:
	ld.const.u32 	%r6888, [const_p];
	ld.const.u32 	%r6889, [const_p+4];
	ld.const.u32 	%r6890, [const_p+8];
	ld.const.u32 	%r6891, [const_p+12];
	ld.const.u32 	%r6892, [const_p+16];
	ld.const.u32 	%r6893, [const_p+20];
	ld.const.u32 	%r6894, [const_p+24];
	// begin inline asm
	sub.cc.u32 %r8922, %r8922, %r6888;
	subc.cc.u32 %r8921, %r8921, %r6889;
	subc.cc.u32 %r8920, %r8920, %r6890;
	subc.cc.u32 %r8919, %r8919, %r6891;
	subc.cc.u32 %r8918, %r8918, %r6892;
	subc.cc.u32 %r8917, %r8917, %r6893;
	subc.cc.u32 %r8916, %r8916, %r6894;
	subc.u32 %r8915, %r8915, %r6345;
	
	// end inline asm
	bra.uni 	$L__BB1_365;
$L__BB1_349:
	ld.global.u8 	%rs14, [%rd194+96];
	setp.eq.s16 	%p2037, %rs14, 0;
	@%p2037 bra 	$L__BB1_337;
$L__BB1_350:
	mov.b16 	%rs16, 1;
	st.global.u8 	[%rd194+196], %rs16;
	bra.uni 	$L__BB1_2589;
$L__BB1_351:
	ld.const.u32 	%r481, [const_p+24];
	setp.lt.u32 	%p2061, %r481, %r8916;
	@%p2061 bra 	$L__BB1_348;
	setp.gt.u32 	%p2062, %r481, %r8916;
	@%p2062 bra 	$L__BB1_365;
	ld.const.u32 	%r482, [const_p+20];
	setp.lt.u32 	%p2063, %r482, %r8917;
	@%p2063 bra 	$L__BB1_348;
	setp.gt.u32 	%p2064, %r482, %r8917;
	@%p2064 bra 	$L__BB1_365;
	ld.const.u32 	%r483, [const_p+16];
	setp.lt.u32 	%p2065, %r483, %r8918;
	@%p2065 bra 	$L__BB1_348;
	setp.gt.u32 	%p2066, %r483, %r8918;
	@%p2066 bra 	$L__BB1_365;
	ld.const.u32 	%r484, [const_p+12];
	setp.lt.u32 	%p2067, %r484, %r8919;
	@%p2067 bra 	$L__BB1_348;
	setp.gt.u32 	%p2068, %r484, %r8919;
	@%p2068 bra 	$L__BB1_365;
	ld.const.u32 	%r485, [const_p+8];
	setp.lt.u32 	%p2069, %r485, %r8920;
	@%p2069 bra 	$L__BB1_348;
	setp.gt.u32 	%p2070, %r485, %r8920;
	@%p2070 bra 	$L__BB1_365;
	ld.const.u32 	%r486, [const_p+4];
	setp.lt.u32 	%p2071, %r486, %r8921;
	@%p2071 bra 	$L__BB1_348;
	setp.gt.u32 	%p2072, %r486, %r8921;
	ld.const.u32 	%r6870, [const_p];
	setp.gt.u32 	%p2073, %r6870, %r8922;
	or.pred  	%p2074, %p2072, %p2073;
	@%p2074 bra 	$L__BB1_365;
	bra.uni 	$L__BB1_348;
$L__BB1_363:
	setp.lt.u32 	%p2059, %r6345, %r8915;
	@%p2059 bra 	$L__BB1_348;
	setp.gt.u32 	%p2060, %r6345, %r8915;
	@%p2060 bra 	$L__BB1_365;
	bra.uni 	$L__BB1_351;
$L__BB1_365:
	setp.le.u32 	%p2075, %r8915, %r6345;
	@%p2075 bra 	$L__BB1_366;
	bra.uni 	$L__BB1_379;
$L__BB1_366:
	setp.lt.u32 	%p2076, %r8915, %r6345;
	@%p2076 bra 	$L__BB1_381;
	ld.const.u32 	%r8914, [const_p+24];
	setp.gt.u32 	%p2077, %r8916, %r8914;
	@%p2077 bra 	$L__BB1_380;
	setp.lt.u32 	%p2078, %r8916, %r8914;
	@%p2078 bra 	$L__BB1_381;
	ld.const.u32 	%r496, [const_p+20];
	setp.gt.u32 	%p2079, %r8917, %r496;
	@%p2079 bra 	$L__BB1_380;
	setp.lt.u32 	%p2080, %r8917, %r496;
	@%p2080 bra 	$L__BB1_381;
	ld.const.u32 	%r497, [const_p+16];
	setp.gt.u32 	%p2081, %r8918, %r497;
	@%p2081 bra 	$L__BB1_380;
	setp.lt.u32 	%p2082, %r8918, %r497;
	@%p2082 bra 	$L__BB1_381;
	ld.const.u32 	%r498, [const_p+12];
	setp.gt.u32 	%p2083, %r8919, %r498;
	@%p2083 bra 	$L__BB1_380;
	setp.lt.u32 	%p2084, %r8919, %r498;
	@%p2084 bra 	$L__BB1_381;
	ld.const.u32 	%r499, [const_p+8];
	setp.gt.u32 	%p2085, %r8920, %r499;
	@%p2085 bra 	$L__BB1_380;
	setp.lt.u32 	%p2086, %r8920, %r499;
	@%p2086 bra 	$L__BB1_381;
	ld.const.u32 	%r500, [const_p+4];
	setp.gt.u32 	%p2087, %r8921, %r500;
	@%p2087 bra 	$L__BB1_380;
	setp.lt.u32 	%p2088, %r8921, %r500;
	ld.const.u32 	%r6896, [const_p];
	setp.lt.u32 	%p2089, %r8922, %r6896;
	or.pred  	%p2090, %p2088, %p2089;
	@%p2090 bra 	$L__BB1_381;
	bra.uni 	$L__BB1_380;
$L__BB1_379:
	ld.const.u32 	%r8914, [const_p+24];
$L__BB1_380:
	ld.const.u32 	%r6914, [const_p];
	ld.const.u32 	%r6915, [const_p+4];
	ld.const.u32 	%r6916, [const_p+8];
	ld.const.u32 	%r6917, [const_p+12];
	ld.const.u32 	%r6918, [const_p+16];
	ld.const.u32 	%r6919, [const_p+20];
	// begin inline asm
	sub.cc.u32 %r8922, %r8922, %r6914;
	subc.cc.u32 %r8921, %r8921, %r6915;
	subc.cc.u32 %r8920, %r8920, %r6916;
	subc.cc.u32 %r8919, %r8919, %r6917;
	subc.cc.u32 %r8918, %r8918, %r6918;
	subc.cc.u32 %r8917, %r8917, %r6919;
	subc.cc.u32 %r8916, %r8916, %r8914;
	subc.u32 %r8915, %r8915, %r6345;
	
	// end inline asm
$L__BB1_381:
	ld.global.u32 	%r6922, [%rd194];
	mul.wide.u32 	%rd13745, %r8922, %r6922;
	shr.u64 	%rd13746, %rd13745, 32;
	mul.wide.u32 	%rd13747, %r8921, %r6922;
	add.s64 	%rd13748, %rd13746, %rd13747;
	shr.u64 	%rd13749, %rd13748, 32;
	mul.wide.u32 	%rd13750, %r8920, %r6922;
	add.s64 	%rd13751, %rd13749, %rd13750;
	shr.u64 	%rd13752, %rd13751, 32;
	mul.wide.u32 	%rd13753, %r8919, %r6922;
	add.s64 	%rd13754, %rd13752, %rd13753;
	shr.u64 	%rd13755, %rd13754, 32;
	mul.wide.u32 	%rd13756, %r8918, %r6922;
	add.s64 	%rd13757, %rd13755, %rd13756;
	shr.u64 	%rd13758, %rd13757, 32;
	mul.wide.u32 	%rd13759, %r8917, %r6922;
	add.s64 	%rd13760, %rd13758, %rd13759;
	shr.u64 	%rd13761, %rd13760, 32;
	mul.wide.u32 	%rd13762, %r8916, %r6922;
	add.s64 	%rd13763, %rd13761, %rd13762;
	shr.u64 	%rd13764, %rd13763, 32;
	mul.wide.u32 	%rd13765, %r8915, %r6922;
	add.s64 	%rd13766, %rd13764, %rd13765;
	shr.u64 	%rd13767, %rd13766, 32;
	ld.global.u32 	%r6923, [%rd194+4];
	and.b64  	%rd13768, %rd13748, 4294967295;
	mul.wide.u32 	%rd13769, %r8922, %r6923;
	add.s64 	%rd13770, %rd13769, %rd13768;
	shr.u64 	%rd13771, %rd13770, 32;
	and.b64  	%rd13772, %rd13751, 4294967295;
	mul.wide.u32 	%rd13773, %r8921, %r6923;
	add.s64 	%rd13774, %rd13771, %rd13772;
	add.s64 	%rd13775, %rd13774, %rd13773;
	shr.u64 	%rd13776, %rd13775, 32;
	and.b64  	%rd13777, %rd13754, 4294967295;
	mul.wide.u32 	%rd13778, %r8920, %r6923;
	add.s64 	%rd13779, %rd13776, %rd13777;
	add.s64 	%rd13780, %rd13779, %rd13778;
	shr.u64 	%rd13781, %rd13780, 32;
	and.b64  	%rd13782, %rd13757, 4294967295;
	mul.wide.u32 	%rd13783, %r8919, %r6923;
	add.s64 	%rd13784, %rd13781, %rd13782;
	add.s64 	%rd13785, %rd13784, %rd13783;
	shr.u64 	%rd13786, %rd13785, 32;
	and.b64  	%rd13787, %rd13760, 4294967295;
	mul.wide.u32 	%rd13788, %r8918, %r6923;
	add.s64 	%rd13789, %rd13786, %rd13787;
	add.s64 	%rd13790, %rd13789, %rd13788;
	shr.u64 	%rd13791, %rd13790, 32;
	and.b64  	%rd13792, %rd13763, 4294967295;
	mul.wide.u32 	%rd13793, %r8917, %r6923;
	add.s64 	%rd13794, %rd13791, %rd13792;
	add.s64 	%rd13795, %rd13794, %rd13793;
	shr.u64 	%rd13796, %rd13795, 32;
	and.b64  	%rd13797, %rd13766, 4294967295;
	mul.wide.u32 	%rd13798, %r8916, %r6923;
	add.s64 	%rd13799, %rd13796, %rd13797;
	add.s64 	%rd13800, %rd13799, %rd13798;
	shr.u64 	%rd13801, %rd13800, 32;
	mul.wide.u32 	%rd13802, %r8915, %r6923;
	add.s64 	%rd13803, %rd13801, %rd13767;
	add.s64 	%rd13804, %rd13803, %rd13802;
	shr.u64 	%rd13805, %rd13804, 32;
	ld.global.u32 	%r6924, [%rd194+8];
	and.b64  	%rd13806, %rd13775, 4294967295;
	mul.wide.u32 	%rd13807, %r8922, %r6924;
	add.s64 	%rd13808, %rd13807, %rd13806;
	shr.u64 	%rd13809, %rd13808, 32;
	and.b64  	%rd13810, %rd13780, 4294967295;
	mul.wide.u32 	%rd13811, %r8921, %r6924;
	add.s64 	%rd13812, %rd13809, %rd13810;
	add.s64 	%rd13813, %rd13812, %rd13811;
	shr.u64 	%rd13814, %rd13813, 32;
	and.b64  	%rd13815, %rd13785, 4294967295;
	mul.wide.u32 	%rd13816, %r8920, %r6924;
	add.s64 	%rd13817, %rd13814, %rd13815;
	add.s64 	%rd13818, %rd13817, %rd13816;
	shr.u64 	%rd13819, %rd13818, 32;
	and.b64  	%rd13820, %rd13790, 4294967295;
	mul.wide.u32 	%rd13821, %r8919, %r6924;
	add.s64 	%rd13822, %rd13819, %rd13820;
	add.s64 	%rd13823, %rd13822, %rd13821;
	shr.u64 	%rd13824, %rd13823, 32;
	and.b64  	%rd13825, %rd13795, 4294967295;
	mul.wide.u32 	%rd13826, %r8918, %r6924;
	add.s64 	%rd13827, %rd13824, %rd13825;
	add.s64 	%rd13828, %rd13827, %rd13826;
	shr.u64 	%rd13829, %rd13828, 32;
	and.b64  	%rd13830, %rd13800, 4294967295;
	mul.wide.u32 	%rd13831, %r8917, %r6924;
	add.s64 	%rd13832, %rd13829, %rd13830;
	add.s64 	%rd13833, %rd13832, %rd13831;
	shr.u64 	%rd13834, %rd13833, 32;
	and.b64  	%rd13835, %rd13804, 4294967295;
	mul.wide.u32 	%rd13836, %r8916, %r6924;
	add.s64 	%rd13837, %rd13834, %rd13835;
	add.s64 	%rd13838, %rd13837, %rd13836;
	shr.u64 	%rd13839, %rd13838, 32;
	mul.wide.u32 	%rd13840, %r8915, %r6924;
	add.s64 	%rd13841, %rd13839, %rd13805;
	add.s64 	%rd13842, %rd13841, %rd13840;
	shr.u64 	%rd13843, %rd13842, 32;
	ld.global.u32 	%r6925, [%rd194+12];
	and.b64  	%rd13844, %rd13813, 4294967295;
	mul.wide.u32 	%rd13845, %r8922, %r6925;
	add.s64 	%rd13846, %rd13845, %rd13844;
	shr.u64 	%rd13847, %rd13846, 32;
	and.b64  	%rd13848, %rd13818, 4294967295;
	mul.wide.u32 	%rd13849, %r8921, %r6925;
	add.s64 	%rd13850, %rd13847, %rd13848;
	add.s64 	%rd13851, %rd13850, %rd13849;
	shr.u64 	%rd13852, %rd13851, 32;
	and.b64  	%rd13853, %rd13823, 4294967295;
	mul.wide.u32 	%rd13854, %r8920, %r6925;
	add.s64 	%rd13855, %rd13852, %rd13853;
	add.s64 	%rd13856, %rd13855, %rd13854;
	shr.u64 	%rd13857, %rd13856, 32;
	and.b64  	%rd13858, %rd13828, 4294967295;
	mul.wide.u32 	%rd13859, %r8919, %r6925;
	add.s64 	%rd13860, %rd13857, %rd13858;
	add.s64 	%rd13861, %rd13860, %rd13859;
	shr.u64 	%rd13862, %rd13861, 32;
	and.b64  	%rd13863, %rd13833, 4294967295;
	mul.wide.u32 	%rd13864, %r8918, %r6925;
	add.s64 	%rd13865, %rd13862, %rd13863;
	add.s64 	%rd13866, %rd13865, %rd13864;
	shr.u64 	%rd13867, %rd13866, 32;
	and.b64  	%rd13868, %rd13838, 4294967295;
	mul.wide.u32 	%rd13869, %r8917, %r6925;
	add.s64 	%rd13870, %rd13867, %rd13868;
	add.s64 	%rd13871, %rd13870, %rd13869;
	shr.u64 	%rd13872, %rd13871, 32;
	and.b64  	%rd13873, %rd13842, 4294967295;
	mul.wide.u32 	%rd13874, %r8916, %r6925;
	add.s64 	%rd13875, %rd13872, %rd13873;
	add.s64 	%rd13876, %rd13875, %rd13874;
	shr.u64 	%rd13877, %rd13876, 32;
	mul.wide.u32 	%rd13878, %r8915, %r6925;
	add.s64 	%rd13879, %rd13877, %rd13843;
	add.s64 	%rd13880, %rd13879, %rd13878;
	shr.u64 	%rd13881, %rd13880, 32;
	ld.global.u32 	%r6926, [%rd194+16];
	and.b64  	%rd13882, %rd13851, 4294967295;
	mul.wide.u32 	%rd13883, %r8922, %r6926;
	add.s64 	%rd13884, %rd13883, %rd13882;
	shr.u64 	%rd13885, %rd13884, 32;
	and.b64  	%rd13886, %rd13856, 4294967295;
	mul.wide.u32 	%rd13887, %r8921, %r6926;
	add.s64 	%rd13888, %rd13885, %rd13886;
	add.s64 	%rd13889, %rd13888, %rd13887;
	shr.u64 	%rd13890, %rd13889, 32;
	and.b64  	%rd13891, %rd13861, 4294967295;
	mul.wide.u32 	%rd13892, %r8920, %r6926;
	add.s64 	%rd13893, %rd13890, %rd13891;
	add.s64 	%rd13894, %rd13893, %rd13892;
	shr.u64 	%rd13895, %rd13894, 32;
	and.b64  	%rd13896, %rd13866, 4294967295;
	mul.wide.u32 	%rd13897, %r8919, %r6926;
	add.s64 	%rd13898, %rd13895, %rd13896;
	add.s64 	%rd13899, %rd13898, %rd13897;
	shr.u64 	%rd13900, %rd13899, 32;
	and.b64  	%rd13901, %rd13871, 4294967295;
	mul.wide.u32 	%rd13902, %r8918, %r6926;
	add.s64 	%rd13903, %rd13900, %rd13901;
	add.s64 	%rd13904, %rd13903, %rd13902;
	shr.u64 	%rd13905, %rd13904, 32;
	and.b64  	%rd13906, %rd13876, 4294967295;
	mul.wide.u32 	%rd13907, %r8917, %r6926;
	add.s64 	%rd13908, %rd13905, %rd13906;
	add.s64 	%rd13909, %rd13908, %rd13907;
	shr.u64 	%rd13910, %rd13909, 32;
	and.b64  	%rd13911, %rd13880, 4294967295;
	mul.wide.u32 	%rd13912, %r8916, %r6926;
	add.s64 	%rd13913, %rd13910, %rd13911;
	add.s64 	%rd13914, %rd13913, %rd13912;
	shr.u64 	%rd13915, %rd13914, 32;
	mul.wide.u32 	%rd13916, %r8915, %r6926;
	add.s64 	%rd13917, %rd13915, %rd13881;
	add.s64 	%rd13918, %rd13917, %rd13916;
	shr.u64 	%rd13919, %rd13918, 32;
	ld.global.u32 	%r6927, [%rd194+20];
	and.b64  	%rd13920, %rd13889, 4294967295;
	mul.wide.u32 	%rd13921, %r8922, %r6927;
	add.s64 	%rd13922, %rd13921, %rd13920;
	shr.u64 	%rd13923, %rd13922, 32;
	and.b64  	%rd13924, %rd13894, 4294967295;
	mul.wide.u32 	%rd13925, %r8921, %r6927;
	add.s64 	%rd13926, %rd13923, %rd13924;
	add.s64 	%rd13927, %rd13926, %rd13925;
	shr.u64 	%rd13928, %rd13927, 32;
	and.b64  	%rd13929, %rd13899, 4294967295;
	mul.wide.u32 	%rd13930, %r8920, %r6927;
	add.s64 	%rd13931, %rd13928, %rd13929;
	add.s64 	%rd13932, %rd13931, %rd13930;
	shr.u64 	%rd13933, %rd13932, 32;
	and.b64  	%rd13934, %rd13904, 4294967295;
	mul.wide.u32 	%rd13935, %r8919, %r6927;
	add.s64 	%rd13936, %rd13933, %rd13934;
	add.s64 	%rd13937, %rd13936, %rd13935;
	shr.u64 	%rd13938, %rd13937, 32;
	and.b64  	%rd13939, %rd13909, 4294967295;
	mul.wide.u32 	%rd13940, %r8918, %r6927;
	add.s64 	%rd13941, %rd13938, %rd13939;
	add.s64 	%rd13942, %rd13941, %rd13940;
	shr.u64 	%rd13943, %rd13942, 32;
	and.b64  	%rd13944, %rd13914, 4294967295;
	mul.wide.u32 	%rd13945, %r8917, %r6927;
	add.s64 	%rd13946, %rd13943, %rd13944;
	add.s64 	%rd13947, %rd13946, %rd13945;
	shr.u64 	%rd13948, %rd13947, 32;
	and.b64  	%rd13949, %rd13918, 4294967295;
	mul.wide.u32 	%rd13950, %r8916, %r6927;
	add.s64 	%rd13951, %rd13948, %rd13949;
	add.s64 	%rd13952, %rd13951, %rd13950;
	shr.u64 	%rd13953, %rd13952, 32;
	mul.wide.u32 	%rd13954, %r8915, %r6927;
	add.s64 	%rd13955, %rd13953, %rd13919;
	add.s64 	%rd13956, %rd13955, %rd13954;
	shr.u64 	%rd13957, %rd13956, 32;
	ld.global.u32 	%r6928, [%rd194+24];
	and.b64  	%rd13958, %rd13927, 4294967295;
	mul.wide.u32 	%rd13959, %r8922, %r6928;
	add.s64 	%rd13960, %rd13959, %rd13958;
	shr.u64 	%rd13961, %rd13960, 32;
	and.b64  	%rd13962, %rd13932, 4294967295;
	mul.wide.u32 	%rd13963, %r8921, %r6928;
	add.s64 	%rd13964, %rd13961, %rd13962;
	add.s64 	%rd13965, %rd13964, %rd13963;
	shr.u64 	%rd13966, %rd13965, 32;
	and.b64  	%rd13967, %rd13937, 4294967295;
	mul.wide.u32 	%rd13968, %r8920, %r6928;
	add.s64 	%rd13969, %rd13966, %rd13967;
	add.s64 	%rd13970, %rd13969, %rd13968;
	shr.u64 	%rd13971, %rd13970, 32;
	and.b64  	%rd13972, %rd13942, 4294967295;
	mul.wide.u32 	%rd13973, %r8919, %r6928;
	add.s64 	%rd13974, %rd13971, %rd13972;
	add.s64 	%rd13975, %rd13974, %rd13973;
	shr.u64 	%rd13976, %rd13975, 32;
	and.b64  	%rd13977, %rd13947, 4294967295;
	mul.wide.u32 	%rd13978, %r8918, %r6928;
	add.s64 	%rd13979, %rd13976, %rd13977;
	add.s64 	%rd13980, %rd13979, %rd13978;
	shr.u64 	%rd13981, %rd13980, 32;
	and.b64  	%rd13982, %rd13952, 4294967295;
	mul.wide.u32 	%rd13983, %r8917, %r6928;
	add.s64 	%rd13984, %rd13981, %rd13982;
	add.s64 	%rd13985, %rd13984, %rd13983;
	shr.u64 	%rd13986, %rd13985, 32;
	and.b64  	%rd13987, %rd13956, 4294967295;
	mul.wide.u32 	%rd13988, %r8916, %r6928;
	add.s64 	%rd13989, %rd13986, %rd13987;
	add.s64 	%rd13990, %rd13989, %rd13988;
	shr.u64 	%rd13991, %rd13990, 32;
	mul.wide.u32 	%rd13992, %r8915, %r6928;
	add.s64 	%rd13993, %rd13991, %rd13957;
	add.s64 	%rd13994, %rd13993, %rd13992;
	shr.u64 	%rd13995, %rd13994, 32;
	ld.global.u32 	%r6929, [%rd194+28];
	and.b64  	%rd13996, %rd13965, 4294967295;
	mul.wide.u32 	%rd13997, %r8922, %r6929;
	add.s64 	%rd13998, %rd13997, %rd13996;
	shr.u64 	%rd13999, %rd13998, 32;
	and.b64  	%rd14000, %rd13970, 4294967295;
	mul.wide.u32 	%rd14001, %r8921, %r6929;
	add.s64 	%rd14002, %rd13999, %rd14000;
	add.s64 	%rd14003, %rd14002, %rd14001;
	shr.u64 	%rd14004, %rd14003, 32;
	and.b64  	%rd14005, %rd13975, 4294967295;
	mul.wide.u32 	%rd14006, %r8920, %r6929;
	add.s64 	%rd14007, %rd14004, %rd14005;
	add.s64 	%rd14008, %rd14007, %rd14006;
	shr.u64 	%rd14009, %rd14008, 32;
	and.b64  	%rd14010, %rd13980, 4294967295;
	mul.wide.u32 	%rd14011, %r8919, %r6929;
	add.s64 	%rd14012, %rd14009, %rd14010;
	add.s64 	%rd14013, %rd14012, %rd14011;
	shr.u64 	%rd14014, %rd14013, 32;
	and.b64  	%rd14015, %rd13985, 4294967295;
	mul.wide.u32 	%rd14016, %r8918, %r6929;
	add.s64 	%rd14017, %rd14014, %rd14015;
	add.s64 	%rd14018, %rd14017, %rd14016;
	shr.u64 	%rd14019, %rd14018, 32;
	and.b64  	%rd14020, %rd13990, 4294967295;
	mul.wide.u32 	%rd14021, %r8917, %r6929;
	add.s64 	%rd14022, %rd14019, %rd14020;
	add.s64 	%rd14023, %rd14022, %rd14021;
	shr.u64 	%rd14024, %rd14023, 32;
	and.b64  	%rd14025, %rd13994, 4294967295;
	mul.wide.u32 	%rd14026, %r8916, %r6929;
	add.s64 	%rd14027, %rd14024, %rd14025;
	add.s64 	%rd14028, %rd14027, %rd14026;
	shr.u64 	%rd14029, %rd14028, 32;
	mul.wide.u32 	%rd14030, %r8915, %r6929;
	add.s64 	%rd14031, %rd14029, %rd13995;
	add.s64 	%rd14032, %rd14031, %rd14030;
	shr.u64 	%rd14033, %rd14032, 32;
	{ .reg .b32 tmp; mov.b64 {tmp, %r6930}, %rd14032; }
	and.b64  	%rd14034, %rd14003, 4294967295;
	mul.lo.s64 	%rd14035, %rd14034, 977;
	and.b64  	%rd14036, %rd13745, 4294967295;
	and.b64  	%rd14037, %rd14035, 4294967295;
	add.s64 	%rd19412, %rd14037, %rd14036;
	shr.u64 	%rd14038, %rd14035, 32;
	shr.u64 	%rd14039, %rd19412, 32;
	add.s64 	%rd14040, %rd14039, %rd14038;
	and.b64  	%rd14041, %rd14008, 4294967295;
	mul.lo.s64 	%rd14042, %rd14041, 977;
	and.b64  	%rd14043, %rd13770, 4294967295;
	and.b64  	%rd14044, %rd14042, 4294967295;
	add.s64 	%rd14045, %rd14040, %rd14043;
	add.s64 	%rd14046, %rd14045, %rd14044;
	add.s64 	%rd19411, %rd14046, %rd14034;
	shr.u64 	%rd14047, %rd14042, 32;
	shr.u64 	%rd14048, %rd19411, 32;
	add.s64 	%rd14049, %rd14048, %rd14047;
	and.b64  	%rd14050, %rd14013, 4294967295;
	mul.lo.s64 	%rd14051, %rd14050, 977;
	and.b64  	%rd14052, %rd13808, 4294967295;
	and.b64  	%rd14053, %rd14051, 4294967295;
	add.s64 	%rd14054, %rd14049, %rd14052;
	add.s64 	%rd14055, %rd14054, %rd14053;
	add.s64 	%rd19410, %rd14055, %rd14041;
	shr.u64 	%rd14056, %rd14051, 32;
	shr.u64 	%rd14057, %rd19410, 32;
	add.s64 	%rd14058, %rd14057, %rd14056;
	and.b64  	%rd14059, %rd14018, 4294967295;
	mul.lo.s64 	%rd14060, %rd14059, 977;
	and.b64  	%rd14061, %rd13846, 4294967295;
	and.b64  	%rd14062, %rd14060, 4294967295;
	add.s64 	%rd14063, %rd14058, %rd14061;
	add.s64 	%rd14064, %rd14063, %rd14062;
	add.s64 	%rd19409, %rd14064, %rd14050;
	shr.u64 	%rd14065, %rd14060, 32;
	shr.u64 	%rd14066, %rd19409, 32;
	add.s64 	%rd14067, %rd14066, %rd14065;
	and.b64  	%rd14068, %rd14023, 4294967295;
	mul.lo.s64 	%rd14069, %rd14068, 977;
	and.b64  	%rd14070, %rd13884, 4294967295;
	and.b64  	%rd14071, %rd14069, 4294967295;
	add.s64 	%rd14072, %rd14067, %rd14070;
	add.s64 	%rd14073, %rd14072, %rd14071;
	add.s64 	%rd19408, %rd14073, %rd14059;
	shr.u64 	%rd14074, %rd14069, 32;
	shr.u64 	%rd14075, %rd19408, 32;
	add.s64 	%rd14076, %rd14075, %rd14074;
	and.b64  	%rd14077, %rd14028, 4294967295;
	mul.lo.s64 	%rd14078, %rd14077, 977;
	and.b64  	%rd14079, %rd13922, 4294967295;
	and.b64  	%rd14080, %rd14078, 4294967295;
	add.s64 	%rd14081, %rd14076, %rd14079;
	add.s64 	%rd14082, %rd14081, %rd14080;
	add.s64 	%rd19407, %rd14082, %rd14068;
	shr.u64 	%rd14083, %rd14078, 32;
	shr.u64 	%rd14084, %rd19407, 32;
	add.s64 	%rd14085, %rd14084, %rd14083;
	and.b64  	%rd14086, %rd14032, 4294967295;
	mul.lo.s64 	%rd14087, %rd14086, 977;
	and.b64  	%rd14088, %rd13960, 4294967295;
	and.b64  	%rd14089, %rd14087, 4294967295;
	add.s64 	%rd14090, %rd14085, %rd14088;
	add.s64 	%rd14091, %rd14090, %rd14089;
	add.s64 	%rd19406, %rd14091, %rd14077;
	shr.u64 	%rd14092, %rd14087, 32;
	shr.u64 	%rd14093, %rd19406, 32;
	add.s64 	%rd14094, %rd14093, %rd14092;
	mul.lo.s64 	%rd14095, %rd14033, 977;
	and.b64  	%rd14096, %rd13998, 4294967295;
	and.b64  	%rd14097, %rd14095, 4294967295;
	add.s64 	%rd14098, %rd14094, %rd14096;
	add.s64 	%rd14099, %rd14098, %rd14097;
	add.s64 	%rd19405, %rd14099, %rd14086;
	shr.u64 	%rd14100, %rd14095, 32;
	shr.u64 	%rd14101, %rd19405, 32;
	cvt.u32.u64 	%r6931, %rd14101;
	cvt.u32.u64 	%r6932, %rd14100;
	add.s32 	%r6933, %r6931, %r6932;
	add.s32 	%r527, %r6933, %r6930;
	setp.eq.s32 	%p2092, %r527, 0;
	mov.pred 	%p3149, 0;
	@%p2092 bra 	$L__BB1_389;
	cvt.u64.u32 	%rd14102, %r527;
	mul.wide.u32 	%rd14103, %r527, 977;
	shr.u64 	%rd14104, %rd14103, 32;
	and.b64  	%rd14105, %rd19412, 4294967295;
	and.b64  	%rd14106, %rd14103, 4294967295;
	add.s64 	%rd19412, %rd14106, %rd14105;
	shr.u64 	%rd14107, %rd19412, 32;
	and.b64  	%rd14108, %rd19411, 4294967295;
	add.s64 	%rd14109, %rd14104, %rd14108;
	add.s64 	%rd14110, %rd14109, %rd14102;
	add.s64 	%rd19411, %rd14110, %rd14107;
	setp.lt.u64 	%p2094, %rd19411, 4294967296;
	@%p2094 bra 	$L__BB1_389;
	shr.u64 	%rd14111, %rd19411, 32;
	and.b64  	%rd14112, %rd19410, 4294967295;
	add.s64 	%rd19410, %rd14111, %rd14112;
	setp.lt.u64 	%p2096, %rd19410, 4294967296;
	@%p2096 bra 	$L__BB1_389;
	shr.u64 	%rd14113, %rd19410, 32;
	and.b64  	%rd14114, %rd19409, 4294967295;
	add.s64 	%rd19409, %rd14113, %rd14114;
	setp.lt.u64 	%p2098, %rd19409, 4294967296;
	@%p2098 bra 	$L__BB1_389;
	shr.u64 	%rd14116, %rd19409, 32;
	and.b64  	%rd14117, %rd19408, 4294967295;
	add.s64 	%rd19408, %rd14116, %rd14117;
	setp.lt.u64 	%p2100, %rd19408, 4294967296;
	mov.b64 	%rd19409, 4294967296;
	@%p2100 bra 	$L__BB1_389;
	shr.u64 	%rd14119, %rd19408, 32;
	and.b64  	%rd14120, %rd19407, 4294967295;
	add.s64 	%rd19407, %rd14119, %rd14120;
	setp.lt.u64 	%p2102, %rd19407, 4294967296;
	mov.b64 	%rd19408, 4294967296;
	mov.u64 	%rd19409, %rd19408;
	@%p2102 bra 	$L__BB1_389;
	shr.u64 	%rd14122, %rd19407, 32;
	and.b64  	%rd14123, %rd19406, 4294967295;
	add.s64 	%rd19406, %rd14122, %rd14123;
	setp.lt.u64 	%p2104, %rd19406, 4294967296;
	mov.b64 	%rd19407, 4294967296;
	mov.u64 	%rd19408, %rd19407;
	mov.u64 	%rd19409, %rd19407;
	@%p2104 bra 	$L__BB1_389;
	shr.u64 	%rd14125, %rd19406, 32;
	and.b64  	%rd14126, %rd19405, 4294967295;
	add.s64 	%rd14127, %rd14125, %rd14126;
	setp.gt.u64 	%p3149, %rd14127, 4294967295;
	min.u64 	%rd19405, %rd14127, 4294967296;
	mov.b64 	%rd19406, 4294967296;
	mov.u64 	%rd19407, %rd19406;
	mov.u64 	%rd19408, %rd19406;
	mov.u64 	%rd19409, %rd19406;
$L__BB1_389:
	cvt.u32.u64 	%r8939, %rd19412;
	cvt.u32.u64 	%r8938, %rd19411;
	cvt.u32.u64 	%r8937, %rd19410;
	cvt.u32.u64 	%r8936, %rd19409;
	cvt.u32.u64 	%r8935, %rd19408;
	cvt.u32.u64 	%r8934, %rd19407;
	cvt.u32.u64 	%r8933, %rd19406;
	cvt.u32.u64 	%r8932, %rd19405;
	setp.ge.u32 	%p2105, %r6345, %r8932;
	not.pred 	%p2106, %p3149;
	and.pred  	%p2107, %p2106, %p2105;
	@%p2107 bra 	$L__BB1_391;
	ld.const.u32 	%r8923, [const_p+24];
	bra.uni 	$L__BB1_404;
$L__BB1_391:
	setp.gt.u32 	%p2108, %r6345, %r8932;
	@%p2108 bra 	$L__BB1_405;
	ld.const.u32 	%r8923, [const_p+24];
	setp.lt.u32 	%p2109, %r8923, %r8933;
	@%p2109 bra 	$L__BB1_404;
	setp.gt.u32 	%p2110, %r8923, %r8933;
	@%p2110 bra 	$L__BB1_405;
	ld.const.u32 	%r538, [const_p+20];
	setp.lt.u32 	%p2111, %r538, %r8934;
	@%p2111 bra 	$L__BB1_404;
	setp.gt.u32 	%p2112, %r538, %r8934;
	@%p2112 bra 	$L__BB1_405;
	ld.const.u32 	%r539, [const_p+16];
	setp.lt.u32 	%p2113, %r539, %r8935;
	@%p2113 bra 	$L__BB1_404;
	setp.gt.u32 	%p2114, %r539, %r8935;
	@%p2114 bra 	$L__BB1_405;
	ld.const.u32 	%r540, [const_p+12];
	setp.lt.u32 	%p2115, %r540, %r8936;
	@%p2115 bra 	$L__BB1_404;
	setp.gt.u32 	%p2116, %r540, %r8936;
	@%p2116 bra 	$L__BB1_405;
	ld.const.u32 	%r541, [const_p+8];
	setp.lt.u32 	%p2117, %r541, %r8937;
	@%p2117 bra 	$L__BB1_404;
	setp.gt.u32 	%p2118, %r541, %r8937;
	@%p2118 bra 	$L__BB1_405;
	ld.const.u32 	%r542, [const_p+4];
	setp.lt.u32 	%p2119, %r542, %r8938;
	@%p2119 bra 	$L__BB1_404;
	setp.gt.u32 	%p2120, %r542, %r8938;
	ld.const.u32 	%r6934, [const_p];
	setp.gt.u32 	%p2121, %r6934, %r8939;
	or.pred  	%p2122, %p2120, %p2121;
	@%p2122 bra 	$L__BB1_405;
$L__BB1_404:
	ld.const.u32 	%r6952, [const_p];
	ld.const.u32 	%r6953, [const_p+4];
	ld.const.u32 	%r6954, [const_p+8];
	ld.const.u32 	%r6955, [const_p+12];
	ld.const.u32 	%r6956, [const_p+16];
	ld.const.u32 	%r6957, [const_p+20];
	// begin inline asm
	sub.cc.u32 %r8939, %r8939, %r6952;
	subc.cc.u32 %r8938, %r8938, %r6953;
	subc.cc.u32 %r8937, %r8937, %r6954;
	subc.cc.u32 %r8936, %r8936, %r6955;
	subc.cc.u32 %r8935, %r8935, %r6956;
	subc.cc.u32 %r8934, %r8934, %r6957;
	subc.cc.u32 %r8933, %r8933, %r8923;
	subc.u32 %r8932, %r8932, %r6345;
	
	// end inline asm
$L__BB1_405:
	setp.gt.u32 	%p2123, %r8932, %r6345;
	@%p2123 bra 	$L__BB1_418;
	bra.uni 	$L__BB1_419;
$L__BB1_406:
	ld.const.u32 	%r552, [const_p+24];
	setp.gt.u32 	%p2125, %r8933, %r552;
	@%p2125 bra 	$L__BB1_418;
	setp.lt.u32 	%p2126, %r8933, %r552;
	@%p2126 bra 	$L__BB1_420;
	ld.const.u32 	%r553, [const_p+20];
	setp.gt.u32 	%p2127, %r8934, %r553;
	@%p2127 bra 	$L__BB1_418;
	setp.lt.u32 	%p2128, %r8934, %r553;
	@%p2128 bra 	$L__BB1_420;
	ld.const.u32 	%r554, [const_p+16];
	setp.gt.u32 	%p2129, %r8935, %r554;
	@%p2129 bra 	$L__BB1_418;
	setp.lt.u32 	%p2130, %r8935, %r554;
	@%p2130 bra 	$L__BB1_420;
	ld.const.u32 	%r555, [const_p+12];
	setp.gt.u32 	%p2131, %r8936, %r555;
	@%p2131 bra 	$L__BB1_418;
	setp.lt.u32 	%p2132, %r8936, %r555;
	@%p2132 bra 	$L__BB1_420;
	ld.const.u32 	%r556, [const_p+8];
	setp.gt.u32 	%p2133, %r8937, %r556;
	@%p2133 bra 	$L__BB1_418;
	setp.lt.u32 	%p2134, %r8937, %r556;
	@%p2134 bra 	$L__BB1_420;
	ld.const.u32 	%r557, [const_p+4];
	setp.gt.u32 	%p2135, %r8938, %r557;
	@%p2135 bra 	$L__BB1_418;
	setp.lt.u32 	%p2136, %r8938, %r557;
	ld.const.u32 	%r6960, [const_p];
	setp.lt.u32 	%p2137, %r8939, %r6960;
	or.pred  	%p2138, %p2136, %p2137;
	@%p2138 bra 	$L__BB1_420;
$L__BB1_418:
	ld.const.u32 	%r6978, [const_p];
	ld.const.u32 	%r6979, [const_p+4];
	ld.const.u32 	%r6980, [const_p+8];
	ld.const.u32 	%r6981, [const_p+12];
	ld.const.u32 	%r6982, [const_p+16];
	ld.const.u32 	%r6983, [const_p+20];
	ld.const.u32 	%r6984, [const_p+24];
	// begin inline asm
	sub.cc.u32 %r8939, %r8939, %r6978;
	subc.cc.u32 %r8938, %r8938, %r6979;
	subc.cc.u32 %r8937, %r8937, %r6980;
	subc.cc.u32 %r8936, %r8936, %r6981;
	subc.cc.u32 %r8935, %r8935, %r6982;
	subc.cc.u32 %r8934, %r8934, %r6983;
	subc.cc.u32 %r8933, %r8933, %r6984;
	subc.u32 %r8932, %r8932, %r6345;
	
	// end inline asm
	bra.uni 	$L__BB1_420;
$L__BB1_419:
	setp.lt.u32 	%p2124, %r8932, %r6345;
	@%p2124 bra 	$L__BB1_420;
	bra.uni 	$L__BB1_406;
$L__BB1_420:
	shl.b32 	%r6986, %r8939, 2;
	shr.u32 	%r6987, %r8939, 30;
	cvt.u64.u32 	%rd14128, %r6987;
	mul.wide.u32 	%rd14129, %r8938, 4;
	or.b64  	%rd14130, %rd14129, %rd14128;
	shr.u64 	%rd14131, %rd14129, 32;
	mul.wide.u32 	%rd14132, %r8937, 4;
	or.b64  	%rd14133, %rd14132, %rd14131;
	shr.u64 	%rd14134, %rd14132, 32;
	mul.wide.u32 	%rd14135, %r8936, 4;
	or.b64  	%rd14136, %rd14135, %rd14134;
	shr.u64 	%rd14137, %rd14135, 32;
	mul.wide.u32 	%rd14138, %r8935, 4;
	add.s64 	%rd14139, %rd14138, %rd14137;
	shr.u64 	%rd14140, %rd14139, 32;
	mul.wide.u32 	%rd14141, %r8934, 4;
	add.s64 	%rd14142, %rd14141, %rd14140;
	shr.u64 	%rd14143, %rd14142, 32;
	mul.wide.u32 	%rd14144, %r8933, 4;
	add.s64 	%rd14145, %rd14144, %rd14143;
	shr.u64 	%rd14146, %rd14145, 32;
	mul.wide.u32 	%rd14147, %r8932, 4;
	add.s64 	%rd14148, %rd14147, %rd14146;
	shr.u64 	%rd14149, %rd14148, 32;
	cvt.u64.u32 	%rd14150, %r6986;
	mad.lo.s64 	%rd19420, %rd14149, 977, %rd14150;
	shr.u64 	%rd14151, %rd19420, 32;
	and.b64  	%rd14152, %rd14130, 4294967295;
	add.s64 	%rd14153, %rd14151, %rd14152;
	add.s64 	%rd19419, %rd14153, %rd14149;
	shr.u64 	%rd14154, %rd19419, 32;
	and.b64  	%rd14155, %rd14133, 4294967295;
	add.s64 	%rd19418, %rd14154, %rd14155;
	shr.u64 	%rd14156, %rd19418, 32;
	and.b64  	%rd14157, %rd14136, 4294967295;
	add.s64 	%rd19417, %rd14156, %rd14157;
	shr.u64 	%rd14158, %rd19417, 32;
	and.b64  	%rd14159, %rd14139, 4294967295;
	add.s64 	%rd19416, %rd14158, %rd14159;
	shr.u64 	%rd14160, %rd19416, 32;
	and.b64  	%rd14161, %rd14142, 4294967295;
	add.s64 	%rd19415, %rd14160, %rd14161;
	shr.u64 	%rd14162, %rd19415, 32;
	and.b64  	%rd14163, %rd14145, 4294967295;
	add.s64 	%rd19414, %rd14162, %rd14163;
	shr.u64 	%rd14164, %rd19414, 32;
	and.b64  	%rd14165, %rd14148, 4294967295;
	add.s64 	%rd19413, %rd14164, %rd14165;
	shr.u64 	%rd251, %rd19413, 32;
	{ .reg .b32 tmp; mov.b64 {tmp, %r8940}, %rd19413; }
	setp.lt.u64 	%p2139, %rd19413, 4294967296;
	@%p2139 bra 	$L__BB1_427;
	and.b64  	%rd14167, %rd19420, 4294967295;
	mad.lo.s64 	%rd19420, %rd251, 977, %rd14167;
	shr.u64 	%rd14168, %rd19420, 32;
	and.b64  	%rd14169, %rd19419, 4294967295;
	add.s64 	%rd14170, %rd14169, %rd251;
	add.s64 	%rd19419, %rd14170, %rd14168;
	setp.lt.u64 	%p2140, %rd19419, 4294967296;
	mov.b64 	%rd19413, 4294967296;
	mov.b32 	%r8940, 0;
	@%p2140 bra 	$L__BB1_427;
	shr.u64 	%rd14172, %rd19419, 32;
	and.b64  	%rd14173, %rd19418, 4294967295;
	add.s64 	%rd19418, %rd14172, %rd14173;
	setp.lt.u64 	%p2141, %rd19418, 4294967296;
	@%p2141 bra 	$L__BB1_427;
	shr.u64 	%rd14175, %rd19418, 32;
	and.b64  	%rd14176, %rd19417, 4294967295;
	add.s64 	%rd19417, %rd14175, %rd14176;
	setp.lt.u64 	%p2142, %rd19417, 4294967296;
	mov.b64 	%rd19413, 4294967296;
	mov.u64 	%rd19418, %rd19413;
	@%p2142 bra 	$L__BB1_427;
	shr.u64 	%rd14178, %rd19417, 32;
	and.b64  	%rd14179, %rd19416, 4294967295;
	add.s64 	%rd19416, %rd14178, %rd14179;
	setp.lt.u64 	%p2143, %rd19416, 4294967296;
	mov.b64 	%rd19413, 4294967296;
	mov.u64 	%rd19417, %rd19413;
	@%p2143 bra 	$L__BB1_427;
	shr.u64 	%rd14181, %rd19416, 32;
	and.b64  	%rd14182, %rd19415, 4294967295;
	add.s64 	%rd19415, %rd14181, %rd14182;
	setp.lt.u64 	%p2144, %rd19415, 4294967296;
	mov.b64 	%rd19413, 4294967296;
	mov.u64 	%rd19416, %rd19413;
	mov.u64 	%rd19418, %rd19413;
	@%p2144 bra 	$L__BB1_427;
	shr.u64 	%rd14184, %rd19415, 32;
	and.b64  	%rd14185, %rd19414, 4294967295;
	add.s64 	%rd14186, %rd14184, %rd14185;
	setp.gt.u64 	%p2145, %rd14186, 4294967295;
	selp.b64 	%rd19413, 1, 4294967296, %p2145;
	selp.b64 	%rd19414, 4294967296, %rd14186, %p2145;
	mov.b64 	%rd19415, 4294967296;
	mov.u64 	%rd19416, %rd19415;
	mov.u64 	%rd19417, %rd19415;
	mov.u64 	%rd19418, %rd19415;
$L__BB1_427:
	cvt.u32.u64 	%r8956, %rd19420;
	cvt.u32.u64 	%r8955, %rd19419;
	cvt.u32.u64 	%r8954, %rd19418;
	cvt.u32.u64 	%r8953, %rd19417;
	cvt.u32.u64 	%r8952, %rd19416;
	cvt.u32.u64 	%r8951, %rd19415;
	cvt.u32.u64 	%r8950, %rd19414;
	cvt.u32.u64 	%r8949, %rd19413;
	setp.ne.s32 	%p2146, %r8940, 0;
	setp.lt.u32 	%p2147, %r6345, %r8949;
	or.pred  	%p2148, %p2146, %p2147;
	@%p2148 bra 	$L__BB1_441;
	setp.gt.u32 	%p2149, %r6345, %r8949;
	@%p2149 bra 	$L__BB1_442;
	ld.const.u32 	%r592, [const_p+24];
	setp.lt.u32 	%p2150, %r592, %r8950;
	@%p2150 bra 	$L__BB1_441;
	setp.gt.u32 	%p2151, %r592, %r8950;
	@%p2151 bra 	$L__BB1_442;
	ld.const.u32 	%r593, [const_p+20];
	setp.lt.u32 	%p2152, %r593, %r8951;
	@%p2152 bra 	$L__BB1_441;
	setp.gt.u32 	%p2153, %r593, %r8951;
	@%p2153 bra 	$L__BB1_442;
	ld.const.u32 	%r594, [const_p+16];
	setp.lt.u32 	%p2154, %r594, %r8952;
	@%p2154 bra 	$L__BB1_441;
	setp.gt.u32 	%p2155, %r594, %r8952;
	@%p2155 bra 	$L__BB1_442;
	ld.const.u32 	%r595, [const_p+12];
	setp.lt.u32 	%p2156, %r595, %r8953;
	@%p2156 bra 	$L__BB1_441;
	setp.gt.u32 	%p2157, %r595, %r8953;
	@%p2157 bra 	$L__BB1_442;
	ld.const.u32 	%r596, [const_p+8];
	setp.lt.u32 	%p2158, %r596, %r8954;
	@%p2158 bra 	$L__BB1_441;
	setp.gt.u32 	%p2159, %r596, %r8954;
	@%p2159 bra 	$L__BB1_442;
	ld.const.u32 	%r597, [const_p+4];
	setp.lt.u32 	%p2160, %r597, %r8955;
	@%p2160 bra 	$L__BB1_441;
	setp.gt.u32 	%p2161, %r597, %r8955;
	ld.const.u32 	%r6994, [const_p];
	setp.gt.u32 	%p2162, %r6994, %r8956;
	or.pred  	%p2163, %p2161, %p2162;
	@%p2163 bra 	$L__BB1_442;
$L__BB1_441:
	ld.const.u32 	%r7012, [const_p];
	ld.const.u32 	%r7013, [const_p+4];
	ld.const.u32 	%r7014, [const_p+8];
	ld.const.u32 	%r7015, [const_p+12];
	ld.const.u32 	%r7016, [const_p+16];
	ld.const.u32 	%r7017, [const_p+20];
	ld.const.u32 	%r7018, [const_p+24];
	// begin inline asm
	sub.cc.u32 %r8956, %r8956, %r7012;
	subc.cc.u32 %r8955, %r8955, %r7013;
	subc.cc.u32 %r8954, %r8954, %r7014;
	subc.cc.u32 %r8953, %r8953, %r7015;
	subc.cc.u32 %r8952, %r8952, %r7016;
	subc.cc.u32 %r8951, %r8951, %r7017;
	subc.cc.u32 %r8950, %r8950, %r7018;
	subc.u32 %r8949, %r8949, %r6345;
	
	// end inline asm
$L__BB1_442:
	setp.gt.u32 	%p2164, %r8949, %r6345;
	@%p2164 bra 	$L__BB1_455;
	bra.uni 	$L__BB1_456;
$L__BB1_443:
	ld.const.u32 	%r606, [const_p+24];
	setp.gt.u32 	%p2166, %r8950, %r606;
	@%p2166 bra 	$L__BB1_455;
	setp.lt.u32 	%p2167, %r8950, %r606;
	@%p2167 bra 	$L__BB1_457;
	ld.const.u32 	%r607, [const_p+20];
	setp.gt.u32 	%p2168, %r8951, %r607;
	@%p2168 bra 	$L__BB1_455;
	setp.lt.u32 	%p2169, %r8951, %r607;
	@%p2169 bra 	$L__BB1_457;
	ld.const.u32 	%r608, [const_p+16];
	setp.gt.u32 	%p2170, %r8952, %r608;
	@%p2170 bra 	$L__BB1_455;
	setp.lt.u32 	%p2171, %r8952, %r608;
	@%p2171 bra 	$L__BB1_457;
	ld.const.u32 	%r609, [const_p+12];
	setp.gt.u32 	%p2172, %r8953, %r609;
	@%p2172 bra 	$L__BB1_455;
	setp.lt.u32 	%p2173, %r8953, %r609;
	@%p2173 bra 	$L__BB1_457;
	ld.const.u32 	%r610, [const_p+8];
	setp.gt.u32 	%p2174, %r8954, %r610;
	@%p2174 bra 	$L__BB1_455;
	setp.lt.u32 	%p2175, %r8954, %r610;
	@%p2175 bra 	$L__BB1_457;
	ld.const.u32 	%r611, [const_p+4];
	setp.gt.u32 	%p2176, %r8955, %r611;
	@%p2176 bra 	$L__BB1_455;
	setp.lt.u32 	%p2177, %r8955, %r611;
	ld.const.u32 	%r7020, [const_p];
	setp.lt.u32 	%p2178, %r8956, %r7020;
	or.pred  	%p2179, %p2177, %p2178;
	@%p2179 bra 	$L__BB1_457;
$L__BB1_455:
	ld.const.u32 	%r7038, [const_p];
	ld.const.u32 	%r7039, [const_p+4];
	ld.const.u32 	%r7040, [const_p+8];
	ld.const.u32 	%r7041, [const_p+12];
	ld.const.u32 	%r7042, [const_p+16];
	ld.const.u32 	%r7043, [const_p+20];
	ld.const.u32 	%r7044, [const_p+24];
	// begin inline asm
	sub.cc.u32 %r8956, %r8956, %r7038;
	subc.cc.u32 %r8955, %r8955, %r7039;
	subc.cc.u32 %r8954, %r8954, %r7040;
	subc.cc.u32 %r8953, %r8953, %r7041;
	subc.cc.u32 %r8952, %r8952, %r7042;
	subc.cc.u32 %r8951, %r8951, %r7043;
	subc.cc.u32 %r8950, %r8950, %r7044;
	subc.u32 %r8949, %r8949, %r6345;
	
	// end inline asm
	bra.uni 	$L__BB1_457;
$L__BB1_456:
	setp.lt.u32 	%p2165, %r8949, %r6345;
	@%p2165 bra 	$L__BB1_457;
	bra.uni 	$L__BB1_443;
$L__BB1_457:
	mul.wide.u32 	%rd14187, %r8922, %r8922;
	shr.u64 	%rd14188, %rd14187, 32;
	mul.wide.u32 	%rd14189, %r8921, %r8922;
	add.s64 	%rd14190, %rd14188, %rd14189;
	shr.u64 	%rd14191, %rd14190, 32;
	mul.wide.u32 	%rd14192, %r8920, %r8922;
	add.s64 	%rd14193, %rd14191, %rd14192;
	shr.u64 	%rd14194, %rd14193, 32;
	mul.wide.u32 	%rd14195, %r8919, %r8922;
	add.s64 	%rd14196, %rd14194, %rd14195;
	shr.u64 	%rd14197, %rd14196, 32;
	mul.wide.u32 	%rd14198, %r8918, %r8922;
	add.s64 	%rd14199, %rd14197, %rd14198;
	shr.u64 	%rd14200, %rd14199, 32;
	mul.wide.u32 	%rd14201, %r8917, %r8922;
	add.s64 	%rd14202, %rd14200, %rd14201;
	shr.u64 	%rd14203, %rd14202, 32;
	mul.wide.u32 	%rd14204, %r8916, %r8922;
	add.s64 	%rd14205, %rd14203, %rd14204;
	shr.u64 	%rd14206, %rd14205, 32;
	mul.wide.u32 	%rd14207, %r8915, %r8922;
	add.s64 	%rd14208, %rd14206, %rd14207;
	shr.u64 	%rd14209, %rd14208, 32;
	and.b64  	%rd14210, %rd14190, 4294967295;
	add.s64 	%rd14211, %rd14189, %rd14210;
	shr.u64 	%rd14212, %rd14211, 32;
	and.b64  	%rd14213, %rd14193, 4294967295;
	mul.wide.u32 	%rd14214, %r8921, %r8921;
	add.s64 	%rd14215, %rd14212, %rd14213;
	add.s64 	%rd14216, %rd14215, %rd14214;
	shr.u64 	%rd14217, %rd14216, 32;
	and.b64  	%rd14218, %rd14196, 4294967295;
	mul.wide.u32 	%rd14219, %r8920, %r8921;
	add.s64 	%rd14220, %rd14217, %rd14218;
	add.s64 	%rd14221, %rd14220, %rd14219;
	shr.u64 	%rd14222, %rd14221, 32;
	and.b64  	%rd14223, %rd14199, 4294967295;
	mul.wide.u32 	%rd14224, %r8919, %r8921;
	add.s64 	%rd14225, %rd14222, %rd14223;
	add.s64 	%rd14226, %rd14225, %rd14224;
	shr.u64 	%rd14227, %rd14226, 32;
	and.b64  	%rd14228, %rd14202, 4294967295;
	mul.wide.u32 	%rd14229, %r8918, %r8921;
	add.s64 	%rd14230, %rd14227, %rd14228;
	add.s64 	%rd14231, %rd14230, %rd14229;
	shr.u64 	%rd14232, %rd14231, 32;
	and.b64  	%rd14233, %rd14205, 4294967295;
	mul.wide.u32 	%rd14234, %r8917, %r8921;
	add.s64 	%rd14235, %rd14232, %rd14233;
	add.s64 	%rd14236, %rd14235, %rd14234;
	shr.u64 	%rd14237, %rd14236, 32;
	and.b64  	%rd14238, %rd14208, 4294967295;
	mul.wide.u32 	%rd14239, %r8916, %r8921;
	add.s64 	%rd14240, %rd14237, %rd14238;
	add.s64 	%rd14241, %rd14240, %rd14239;
	shr.u64 	%rd14242, %rd14241, 32;
	mul.wide.u32 	%rd14243, %r8915, %r8921;
	add.s64 	%rd14244, %rd14242, %rd14209;
	add.s64 	%rd14245, %rd14244, %rd14243;
	shr.u64 	%rd14246, %rd14245, 32;
	and.b64  	%rd14247, %rd14216, 4294967295;
	add.s64 	%rd14248, %rd14192, %rd14247;
	shr.u64 	%rd14249, %rd14248, 32;
	and.b64  	%rd14250, %rd14221, 4294967295;
	add.s64 	%rd14251, %rd14249, %rd14250;
	add.s64 	%rd14252, %rd14251, %rd14219;
	shr.u64 	%rd14253, %rd14252, 32;
	and.b64  	%rd14254, %rd14226, 4294967295;
	mul.wide.u32 	%rd14255, %r8920, %r8920;
	add.s64 	%rd14256, %rd14253, %rd14254;
	add.s64 	%rd14257, %rd14256, %rd14255;
	shr.u64 	%rd14258, %rd14257, 32;
	and.b64  	%rd14259, %rd14231, 4294967295;
	mul.wide.u32 	%rd14260, %r8919, %r8920;
	add.s64 	%rd14261, %rd14258, %rd14259;
	add.s64 	%rd14262, %rd14261, %rd14260;
	shr.u64 	%rd14263, %rd14262, 32;
	and.b64  	%rd14264, %rd14236, 4294967295;
	mul.wide.u32 	%rd14265, %r8918, %r8920;
	add.s64 	%rd14266, %rd14263, %rd14264;
	add.s64 	%rd14267, %rd14266, %rd14265;
	shr.u64 	%rd14268, %rd14267, 32;
	and.b64  	%rd14269, %rd14241, 4294967295;
	mul.wide.u32 	%rd14270, %r8917, %r8920;
	add.s64 	%rd14271, %rd14268, %rd14269;
	add.s64 	%rd14272, %rd14271, %rd14270;
	shr.u64 	%rd14273, %rd14272, 32;
	and.b64  	%rd14274, %rd14245, 4294967295;
	mul.wide.u32 	%rd14275, %r8916, %r8920;
	add.s64 	%rd14276, %rd14273, %rd14274;
	add.s64 	%rd14277, %rd14276, %rd14275;
	shr.u64 	%rd14278, %rd14277, 32;
	mul.wide.u32 	%rd14279, %r8915, %r8920;
	add.s64 	%rd14280, %rd14278, %rd14246;
	add.s64 	%rd14281, %rd14280, %rd14279;
	shr.u64 	%rd14282, %rd14281, 32;
	and.b64  	%rd14283, %rd14252, 4294967295;
	add.s64 	%rd14284, %rd14195, %rd14283;
	shr.u64 	%rd14285, %rd14284, 32;
	and.b64  	%rd14286, %rd14257, 4294967295;
	add.s64 	%rd14287, %rd14285, %rd14286;
	add.s64 	%rd14288, %rd14287, %rd14224;
	shr.u64 	%rd14289, %rd14288, 32;
	and.b64  	%rd14290, %rd14262, 4294967295;
	add.s64 	%rd14291, %rd14289, %rd14290;
	add.s64 	%rd14292, %rd14291, %rd14260;
	shr.u64 	%rd14293, %rd14292, 32;
	and.b64  	%rd14294, %rd14267, 4294967295;
	mul.wide.u32 	%rd14295, %r8919, %r8919;
	add.s64 	%rd14296, %rd14293, %rd14294;
	add.s64 	%rd14297, %rd14296, %rd14295;
	shr.u64 	%rd14298, %rd14297, 32;
	and.b64  	%rd14299, %rd14272, 4294967295;
	mul.wide.u32 	%rd14300, %r8918, %r8919;
	add.s64 	%rd14301, %rd14298, %rd14299;
	add.s64 	%rd14302, %rd14301, %rd14300;
	shr.u64 	%rd14303, %rd14302, 32;
	and.b64  	%rd14304, %rd14277, 4294967295;
	mul.wide.u32 	%rd14305, %r8917, %r8919;
	add.s64 	%rd14306, %rd14303, %rd14304;
	add.s64 	%rd14307, %rd14306, %rd14305;
	shr.u64 	%rd14308, %rd14307, 32;
	and.b64  	%rd14309, %rd14281, 4294967295;
	mul.wide.u32 	%rd14310, %r8916, %r8919;
	add.s64 	%rd14311, %rd14308, %rd14309;
	add.s64 	%rd14312, %rd14311, %rd14310;
	shr.u64 	%rd14313, %rd14312, 32;
	mul.wide.u32 	%rd14314, %r8915, %r8919;
	add.s64 	%rd14315, %rd14313, %rd14282;
	add.s64 	%rd14316, %rd14315, %rd14314;
	shr.u64 	%rd14317, %rd14316, 32;
	and.b64  	%rd14318, %rd14288, 4294967295;
	add.s64 	%rd14319, %rd14198, %rd14318;
	shr.u64 	%rd14320, %rd14319, 32;
	and.b64  	%rd14321, %rd14292, 4294967295;
	add.s64 	%rd14322, %rd14320, %rd14321;
	add.s64 	%rd14323, %rd14322, %rd14229;
	shr.u64 	%rd14324, %rd14323, 32;
	and.b64  	%rd14325, %rd14297, 4294967295;
	add.s64 	%rd14326, %rd14324, %rd14325;
	add.s64 	%rd14327, %rd14326, %rd14265;
	shr.u64 	%rd14328, %rd14327, 32;
	and.b64  	%rd14329, %rd14302, 4294967295;
	add.s64 	%rd14330, %rd14328, %rd14329;
	add.s64 	%rd14331, %rd14330, %rd14300;
	shr.u64 	%rd14332, %rd14331, 32;
	and.b64  	%rd14333, %rd14307, 4294967295;
	mul.wide.u32 	%rd14334, %r8918, %r8918;
	add.s64 	%rd14335, %rd14332, %rd14333;
	add.s64 	%rd14336, %rd14335, %rd14334;
	shr.u64 	%rd14337, %rd14336, 32;
	and.b64  	%rd14338, %rd14312, 4294967295;
	mul.wide.u32 	%rd14339, %r8917, %r8918;
	add.s64 	%rd14340, %rd14337, %rd14338;
	add.s64 	%rd14341, %rd14340, %rd14339;
	shr.u64 	%rd14342, %rd14341, 32;
	and.b64  	%rd14343, %rd14316, 4294967295;
	mul.wide.u32 	%rd14344, %r8916, %r8918;
	add.s64 	%rd14345, %rd14342, %rd14343;
	add.s64 	%rd14346, %rd14345, %rd14344;
	shr.u64 	%rd14347, %rd14346, 32;
	mul.wide.u32 	%rd14348, %r8915, %r8918;
	add.s64 	%rd14349, %rd14347, %rd14317;
	add.s64 	%rd14350, %rd14349, %rd14348;
	shr.u64 	%rd14351, %rd14350, 32;
	and.b64  	%rd14352, %rd14323, 4294967295;
	add.s64 	%rd14353, %rd14201, %rd14352;
	shr.u64 	%rd14354, %rd14353, 32;
	and.b64  	%rd14355, %rd14327, 4294967295;
	add.s64 	%rd14356, %rd14354, %rd14355;
	add.s64 	%rd14357, %rd14356, %rd14234;
	shr.u64 	%rd14358, %rd14357, 32;
	and.b64  	%rd14359, %rd14331, 4294967295;
	add.s64 	%rd14360, %rd14358, %rd14359;
	add.s64 	%rd14361, %rd14360, %rd14270;
	shr.u64 	%rd14362, %rd14361, 32;
	and.b64  	%rd14363, %rd14336, 4294967295;
	add.s64 	%rd14364, %rd14362, %rd14363;
	add.s64 	%rd14365, %rd14364, %rd14305;
	shr.u64 	%rd14366, %rd14365, 32;
	and.b64  	%rd14367, %rd14341, 4294967295;
	add.s64 	%rd14368, %rd14366, %rd14367;
	add.s64 	%rd14369, %rd14368, %rd14339;
	shr.u64 	%rd14370, %rd14369, 32;
	and.b64  	%rd14371, %rd14346, 4294967295;
	mul.wide.u32 	%rd14372, %r8917, %r8917;
	add.s64 	%rd14373, %rd14370, %rd14371;
	add.s64 	%rd14374, %rd14373, %rd14372;
	shr.u64 	%rd14375, %rd14374, 32;
	and.b64  	%rd14376, %rd14350, 4294967295;
	mul.wide.u32 	%rd14377, %r8916, %r8917;
	add.s64 	%rd14378, %rd14375, %rd14376;
	add.s64 	%rd14379, %rd14378, %rd14377;
	shr.u64 	%rd14380, %rd14379, 32;
	mul.wide.u32 	%rd14381, %r8915, %r8917;
	add.s64 	%rd14382, %rd14380, %rd14351;
	add.s64 	%rd14383, %rd14382, %rd14381;
	shr.u64 	%rd14384, %rd14383, 32;
	and.b64  	%rd14385, %rd14357, 4294967295;
	add.s64 	%rd14386, %rd14204, %rd14385;
	shr.u64 	%rd14387, %rd14386, 32;
	and.b64  	%rd14388, %rd14361, 4294967295;
	add.s64 	%rd14389, %rd14387, %rd14388;
	add.s64 	%rd14390, %rd14389, %rd14239;
	shr.u64 	%rd14391, %rd14390, 32;
	and.b64  	%rd14392, %rd14365, 4294967295;
	add.s64 	%rd14393, %rd14391, %rd14392;
	add.s64 	%rd14394, %rd14393, %rd14275;
	shr.u64 	%rd14395, %rd14394, 32;
	and.b64  	%rd14396, %rd14369, 4294967295;
	add.s64 	%rd14397, %rd14395, %rd14396;
	add.s64 	%rd14398, %rd14397, %rd14310;
	shr.u64 	%rd14399, %rd14398, 32;
	and.b64  	%rd14400, %rd14374, 4294967295;
	add.s64 	%rd14401, %rd14399, %rd14400;
	add.s64 	%rd14402, %rd14401, %rd14344;
	shr.u64 	%rd14403, %rd14402, 32;
	and.b64  	%rd14404, %rd14379, 4294967295;
	add.s64 	%rd14405, %rd14403, %rd14404;
	add.s64 	%rd14406, %rd14405, %rd14377;
	shr.u64 	%rd14407, %rd14406, 32;
	and.b64  	%rd14408, %rd14383, 4294967295;
	mul.wide.u32 	%rd14409, %r8916, %r8916;
	add.s64 	%rd14410, %rd14407, %rd14408;
	add.s64 	%rd14411, %rd14410, %rd14409;
	shr.u64 	%rd14412, %rd14411, 32;
	mul.wide.u32 	%rd14413, %r8915, %r8916;
	add.s64 	%rd14414, %rd14412, %rd14384;
	add.s64 	%rd14415, %rd14414, %rd14413;
	shr.u64 	%rd14416, %rd14415, 32;
	and.b64  	%rd14417, %rd14390, 4294967295;
	add.s64 	%rd14418, %rd14207, %rd14417;
	shr.u64 	%rd14419, %rd14418, 32;
	and.b64  	%rd14420, %rd14394, 4294967295;
	add.s64 	%rd14421, %rd14419, %rd14420;
	add.s64 	%rd14422, %rd14421, %rd14243;
	shr.u64 	%rd14423, %rd14422, 32;
	and.b64  	%rd14424, %rd14398, 4294967295;
	add.s64 	%rd14425, %rd14423, %rd14424;
	add.s64 	%rd14426, %rd14425, %rd14279;
	shr.u64 	%rd14427, %rd14426, 32;
	and.b64  	%rd14428, %rd14402, 4294967295;
	add.s64 	%rd14429, %rd14427, %rd14428;
	add.s64 	%rd14430, %rd14429, %rd14314;
	shr.u64 	%rd14431, %rd14430, 32;
	and.b64  	%rd14432, %rd14406, 4294967295;
	add.s64 	%rd14433, %rd14431, %rd14432;
	add.s64 	%rd14434, %rd14433, %rd14348;
	shr.u64 	%rd14435, %rd14434, 32;
	and.b64  	%rd14436, %rd14411, 4294967295;
	add.s64 	%rd14437, %rd14435, %rd14436;
	add.s64 	%rd14438, %rd14437, %rd14381;
	shr.u64 	%rd14439, %rd14438, 32;
	and.b64  	%rd14440, %rd14415, 4294967295;
	add.s64 	%rd14441, %rd14439, %rd14440;
	add.s64 	%rd14442, %rd14441, %rd14413;
	shr.u64 	%rd14443, %rd14442, 32;
	mul.wide.u32 	%rd14444, %r8915, %r8915;
	add.s64 	%rd14445, %rd14443, %rd14416;
	add.s64 	%rd14446, %rd14445, %rd14444;
	shr.u64 	%rd14447, %rd14446, 32;
	{ .reg .b32 tmp; mov.b64 {tmp, %r7046}, %rd14446; }
	and.b64  	%rd14448, %rd14422, 4294967295;
	mul.lo.s64 	%rd14449, %rd14448, 977;
	and.b64  	%rd14450, %rd14187, 4294967293;
	and.b64  	%rd14451, %rd14449, 4294967295;
	add.s64 	%rd19428, %rd14451, %rd14450;
	shr.u64 	%rd14452, %rd14449, 32;
	shr.u64 	%rd14453, %rd19428, 32;
	add.s64 	%rd14454, %rd14453, %rd14452;
	and.b64  	%rd14455, %rd14426, 4294967295;
	mul.lo.s64 	%rd14456, %rd14455, 977;
	and.b64  	%rd14457, %rd14211, 4294967295;
	and.b64  	%rd14458, %rd14456, 4294967295;
	add.s64 	%rd14459, %rd14454, %rd14457;
	add.s64 	%rd14460, %rd14459, %rd14458;
	add.s64 	%rd19427, %rd14460, %rd14448;
	shr.u64 	%rd14461, %rd14456, 32;
	shr.u64 	%rd14462, %rd19427, 32;
	add.s64 	%rd14463, %rd14462, %rd14461;
	and.b64  	%rd14464, %rd14430, 4294967295;
	mul.lo.s64 	%rd14465, %rd14464, 977;
	and.b64  	%rd14466, %rd14248, 4294967295;
	and.b64  	%rd14467, %rd14465, 4294967295;
	add.s64 	%rd14468, %rd14463, %rd14466;
	add.s64 	%rd14469, %rd14468, %rd14467;
	add.s64 	%rd19426, %rd14469, %rd14455;
	shr.u64 	%rd14470, %rd14465, 32;
	shr.u64 	%rd14471, %rd19426, 32;
	add.s64 	%rd14472, %rd14471, %rd14470;
	and.b64  	%rd14473, %rd14434, 4294967295;
	mul.lo.s64 	%rd14474, %rd14473, 977;
	and.b64  	%rd14475, %rd14284, 4294967295;
	and.b64  	%rd14476, %rd14474, 4294967295;
	add.s64 	%rd14477, %rd14472, %rd14475;
	add.s64 	%rd14478, %rd14477, %rd14476;
	add.s64 	%rd19425, %rd14478, %rd14464;
	shr.u64 	%rd14479, %rd14474, 32;
	shr.u64 	%rd14480, %rd19425, 32;
	add.s64 	%rd14481, %rd14480, %rd14479;
	and.b64  	%rd14482, %rd14438, 4294967295;
	mul.lo.s64 	%rd14483, %rd14482, 977;
	and.b64  	%rd14484, %rd14319, 4294967295;
	and.b64  	%rd14485, %rd14483, 4294967295;
	add.s64 	%rd14486, %rd14481, %rd14484;
	add.s64 	%rd14487, %rd14486, %rd14485;
	add.s64 	%rd19424, %rd14487, %rd14473;
	shr.u64 	%rd14488, %rd14483, 32;
	shr.u64 	%rd14489, %rd19424, 32;
	add.s64 	%rd14490, %rd14489, %rd14488;
	and.b64  	%rd14491, %rd14442, 4294967295;
	mul.lo.s64 	%rd14492, %rd14491, 977;
	and.b64  	%rd14493, %rd14353, 4294967295;
	and.b64  	%rd14494, %rd14492, 4294967295;
	add.s64 	%rd14495, %rd14490, %rd14493;
	add.s64 	%rd14496, %rd14495, %rd14494;
	add.s64 	%rd19423, %rd14496, %rd14482;
	shr.u64 	%rd14497, %rd14492, 32;
	shr.u64 	%rd14498, %rd19423, 32;
	add.s64 	%rd14499, %rd14498, %rd14497;
	and.b64  	%rd14500, %rd14446, 4294967295;
	mul.lo.s64 	%rd14501, %rd14500, 977;
	and.b64  	%rd14502, %rd14386, 4294967295;
	and.b64  	%rd14503, %rd14501, 4294967295;
	add.s64 	%rd14504, %rd14499, %rd14502;
	add.s64 	%rd14505, %rd14504, %rd14503;
	add.s64 	%rd19422, %rd14505, %rd14491;
	shr.u64 	%rd14506, %rd14501, 32;
	shr.u64 	%rd14507, %rd19422, 32;
	add.s64 	%rd14508, %rd14507, %rd14506;
	mul.lo.s64 	%rd14509, %rd14447, 977;
	and.b64  	%rd14510, %rd14418, 4294967295;
	and.b64  	%rd14511, %rd14509, 4294967295;
	add.s64 	%rd14512, %rd14508, %rd14510;
	add.s64 	%rd14513, %rd14512, %rd14511;
	add.s64 	%rd19421, %rd14513, %rd14500;
	shr.u64 	%rd14514, %rd14509, 32;
	shr.u64 	%rd14515, %rd19421, 32;
	cvt.u32.u64 	%r7047, %rd14515;
	cvt.u32.u64 	%r7048, %rd14514;
	add.s32 	%r7049, %r7047, %r7048;
	add.s32 	%r636, %r7049, %r7046;
	setp.eq.s32 	%p2181, %r636, 0;
	mov.pred 	%p3150, 0;
	@%p2181 bra 	$L__BB1_465;
	cvt.u64.u32 	%rd14516, %r636;
	mul.wide.u32 	%rd14517, %r636, 977;
	shr.u64 	%rd14518, %rd14517, 32;
	and.b64  	%rd14519, %rd19428, 4294967295;
	and.b64  	%rd14520, %rd14517, 4294967295;
	add.s64 	%rd19428, %rd14520, %rd14519;
	shr.u64 	%rd14521, %rd19428, 32;
	and.b64  	%rd14522, %rd19427, 4294967295;
	add.s64 	%rd14523, %rd14518, %rd14522;
	add.s64 	%rd14524, %rd14523, %rd14516;
	add.s64 	%rd19427, %rd14524, %rd14521;
	setp.lt.u64 	%p2183, %rd19427, 4294967296;
	@%p2183 bra 	$L__BB1_465;
	shr.u64 	%rd14525, %rd19427, 32;
	and.b64  	%rd14526, %rd19426, 4294967295;
	add.s64 	%rd19426, %rd14525, %rd14526;
	setp.lt.u64 	%p2185, %rd19426, 4294967296;
	@%p2185 bra 	$L__BB1_465;
	shr.u64 	%rd14527, %rd19426, 32;
	and.b64  	%rd14528, %rd19425, 4294967295;
	add.s64 	%rd19425, %rd14527, %rd14528;
	setp.lt.u64 	%p2187, %rd19425, 4294967296;
	@%p2187 bra 	$L__BB1_465;
	shr.u64 	%rd14530, %rd19425, 32;
	and.b64  	%rd14531, %rd19424, 4294967295;
	add.s64 	%rd19424, %rd14530, %rd14531;
	setp.lt.u64 	%p2189, %rd19424, 4294967296;
	mov.b64 	%rd19425, 4294967296;
	@%p2189 bra 	$L__BB1_465;
	shr.u64 	%rd14533, %rd19424, 32;
	and.b64  	%rd14534, %rd19423, 4294967295;
	add.s64 	%rd19423, %rd14533, %rd14534;
	setp.lt.u64 	%p2191, %rd19423, 4294967296;
	mov.b64 	%rd19424, 4294967296;
	mov.u64 	%rd19425, %rd19424;
	@%p2191 bra 	$L__BB1_465;
	shr.u64 	%rd14536, %rd19423, 32;
	and.b64  	%rd14537, %rd19422, 4294967295;
	add.s64 	%rd19422, %rd14536, %rd14537;
	setp.lt.u64 	%p2193, %rd19422, 4294967296;
	mov.b64 	%rd19423, 4294967296;
	mov.u64 	%rd19424, %rd19423;
	mov.u64 	%rd19425, %rd19423;
	@%p2193 bra 	$L__BB1_465;
	shr.u64 	%rd14539, %rd19422, 32;
	and.b64  	%rd14540, %rd19421, 4294967295;
	add.s64 	%rd14541, %rd14539, %rd14540;
	setp.gt.u64 	%p3150, %rd14541, 4294967295;
	min.u64 	%rd19421, %rd14541, 4294967296;
	mov.b64 	%rd19422, 4294967296;
	mov.u64 	%rd19423, %rd19422;
	mov.u64 	%rd19424, %rd19422;
	mov.u64 	%rd19425, %rd19422;
$L__BB1_465:
	cvt.u32.u64 	%r8972, %rd19428;
	cvt.u32.u64 	%r8971, %rd19427;
	cvt.u32.u64 	%r8970, %rd19426;
	cvt.u32.u64 	%r8969, %rd19425;
	cvt.u32.u64 	%r8968, %rd19424;
	cvt.u32.u64 	%r8967, %rd19423;
	cvt.u32.u64 	%r8966, %rd19422;
	cvt.u32.u64 	%r8965, %rd19421;
	setp.lt.u32 	%p2194, %r6345, %r8965;
	or.pred  	%p2195, %p3150, %p2194;
	@%p2195 bra 	$L__BB1_479;
	setp.gt.u32 	%p2196, %r6345, %r8965;
	@%p2196 bra 	$L__BB1_480;
	ld.const.u32 	%r646, [const_p+24];
	setp.lt.u32 	%p2197, %r646, %r8966;
	@%p2197 bra 	$L__BB1_479;
	setp.gt.u32 	%p2198, %r646, %r8966;
	@%p2198 bra 	$L__BB1_480;
	ld.const.u32 	%r647, [const_p+20];
	setp.lt.u32 	%p2199, %r647, %r8967;
	@%p2199 bra 	$L__BB1_479;
	setp.gt.u32 	%p2200, %r647, %r8967;
	@%p2200 bra 	$L__BB1_480;
	ld.const.u32 	%r648, [const_p+16];
	setp.lt.u32 	%p2201, %r648, %r8968;
	@%p2201 bra 	$L__BB1_479;
	setp.gt.u32 	%p2202, %r648, %r8968;
	@%p2202 bra 	$L__BB1_480;
	ld.const.u32 	%r649, [const_p+12];
	setp.lt.u32 	%p2203, %r649, %r8969;
	@%p2203 bra 	$L__BB1_479;
	setp.gt.u32 	%p2204, %r649, %r8969;
	@%p2204 bra 	$L__BB1_480;
	ld.const.u32 	%r650, [const_p+8];
	setp.lt.u32 	%p2205, %r650, %r8970;
	@%p2205 bra 	$L__BB1_479;
	setp.gt.u32 	%p2206, %r650, %r8970;
	@%p2206 bra 	$L__BB1_480;
	ld.const.u32 	%r651, [const_p+4];
	setp.lt.u32 	%p2207, %r651, %r8971;
	@%p2207 bra 	$L__BB1_479;
	setp.gt.u32 	%p2208, %r651, %r8971;
	ld.const.u32 	%r7050, [const_p];
	setp.gt.u32 	%p2209, %r7050, %r8972;
	or.pred  	%p2210, %p2208, %p2209;
	@%p2210 bra 	$L__BB1_480;
$L__BB1_479:
	ld.const.u32 	%r7068, [const_p];
	ld.const.u32 	%r7069, [const_p+4];
	ld.const.u32 	%r7070, [const_p+8];
	ld.const.u32 	%r7071, [const_p+12];
	ld.const.u32 	%r7072, [const_p+16];
	ld.const.u32 	%r7073, [const_p+20];
	ld.const.u32 	%r7074, [const_p+24];
	// begin inline asm
	sub.cc.u32 %r8972, %r8972, %r7068;
	subc.cc.u32 %r8971, %r8971, %r7069;
	subc.cc.u32 %r8970, %r8970, %r7070;
	subc.cc.u32 %r8969, %r8969, %r7071;
	subc.cc.u32 %r8968, %r8968, %r7072;
	subc.cc.u32 %r8967, %r8967, %r7073;
	subc.cc.u32 %r8966, %r8966, %r7074;
	subc.u32 %r8965, %r8965, %r6345;
	
	// end inline asm
$L__BB1_480:
	setp.gt.u32 	%p2211, %r8965, %r6345;
	@%p2211 bra 	$L__BB1_493;
	bra.uni 	$L__BB1_494;
$L__BB1_481:
	ld.const.u32 	%r660, [const_p+24];
	setp.gt.u32 	%p2213, %r8966, %r660;
	@%p2213 bra 	$L__BB1_493;
	setp.lt.u32 	%p2214, %r8966, %r660;
	@%p2214 bra 	$L__BB1_495;
	ld.const.u32 	%r661, [const_p+20];
	setp.gt.u32 	%p2215, %r8967, %r661;
	@%p2215 bra 	$L__BB1_493;
	setp.lt.u32 	%p2216, %r8967, %r661;
	@%p2216 bra 	$L__BB1_495;
	ld.const.u32 	%r662, [const_p+16];
	setp.gt.u32 	%p2217, %r8968, %r662;
	@%p2217 bra 	$L__BB1_493;
	setp.lt.u32 	%p2218, %r8968, %r662;
	@%p2218 bra 	$L__BB1_495;
	ld.const.u32 	%r663, [const_p+12];
	setp.gt.u32 	%p2219, %r8969, %r663;
	@%p2219 bra 	$L__BB1_493;
	setp.lt.u32 	%p2220, %r8969, %r663;
	@%p2220 bra 	$L__BB1_495;
	ld.const.u32 	%r664, [const_p+8];
	setp.gt.u32 	%p2221, %r8970, %r664;
	@%p2221 bra 	$L__BB1_493;
	setp.lt.u32 	%p2222, %r8970, %r664;
	@%p2222 bra 	$L__BB1_495;
	ld.const.u32 	%r665, [const_p+4];
	setp.gt.u32 	%p2223, %r8971, %r665;
	@%p2223 bra 	$L__BB1_493;
	setp.lt.u32 	%p2224, %r8971, %r665;
	ld.const.u32 	%r7076, [const_p];
	setp.lt.u32 	%p2225, %r8972, %r7076;
	or.pred  	%p2226, %p2224, %p2225;
	@%p2226 bra 	$L__BB1_495;
$L__BB1_493:
	ld.const.u32 	%r7094, [const_p];
	ld.const.u32 	%r7095, [const_p+4];
	ld.const.u32 	%r7096, [const_p+8];
	ld.const.u32 	%r7097, [const_p+12];
	ld.const.u32 	%r7098, [const_p+16];
	ld.const.u32 	%r7099, [const_p+20];
	ld.const.u32 	%r7100, [const_p+24];
	// begin inline asm
	sub.cc.u32 %r8972, %r8972, %r7094;
	subc.cc.u32 %r8971, %r8971, %r7095;
	subc.cc.u32 %r8970, %r8970, %r7096;
	subc.cc.u32 %r8969, %r8969, %r7097;
	subc.cc.u32 %r8968, %r8968, %r7098;
	subc.cc.u32 %r8967, %r8967, %r7099;
	subc.cc.u32 %r8966, %r8966, %r7100;
	subc.u32 %r8965, %r8965, %r6345;
	
	// end inline asm
	bra.uni 	$L__BB1_495;
$L__BB1_494:
	setp.lt.u32 	%p2212, %r8965, %r6345;
	@%p2212 bra 	$L__BB1_495;
	bra.uni 	$L__BB1_481;
$L__BB1_495:
	shl.b32 	%r7102, %r8972, 3;
	shr.u32 	%r7103, %r8972, 29;
	cvt.u64.u32 	%rd14542, %r7103;
	mul.wide.u32 	%rd14543, %r8971, 8;
	or.b64  	%rd14544, %rd14543, %rd14542;
	shr.u64 	%rd14545, %rd14543, 32;
	mul.wide.u32 	%rd14546, %r8970, 8;
	or.b64  	%rd14547, %rd14546, %rd14545;
	shr.u64 	%rd14548, %rd14546, 32;
	mul.wide.u32 	%rd14549, %r8969, 8;
	or.b64  	%rd14550, %rd14549, %rd14548;
	shr.u64 	%rd14551, %rd14549, 32;
	mul.wide.u32 	%rd14552, %r8968, 8;
	add.s64 	%rd14553, %rd14552, %rd14551;
	shr.u64 	%rd14554, %rd14553, 32;
	mul.wide.u32 	%rd14555, %r8967, 8;
	add.s64 	%rd14556, %rd14555, %rd14554;
	shr.u64 	%rd14557, %rd14556, 32;
	mul.wide.u32 	%rd14558, %r8966, 8;
	add.s64 	%rd14559, %rd14558, %rd14557;
	shr.u64 	%rd14560, %rd14559, 32;
	mul.wide.u32 	%rd14561, %r8965, 8;
	add.s64 	%rd14562, %rd14561, %rd14560;
	shr.u64 	%rd14563, %rd14562, 32;
	cvt.u64.u32 	%rd14564, %r7102;
	mad.lo.s64 	%rd19436, %rd14563, 977, %rd14564;
	shr.u64 	%rd14565, %rd19436, 32;
	and.b64  	%rd14566, %rd14544, 4294967295;
	add.s64 	%rd14567, %rd14565, %rd14566;
	add.s64 	%rd19435, %rd14567, %rd14563;
	shr.u64 	%rd14568, %rd19435, 32;
	and.b64  	%rd14569, %rd14547, 4294967295;
	add.s64 	%rd19434, %rd14568, %rd14569;
	shr.u64 	%rd14570, %rd19434, 32;
	and.b64  	%rd14571, %rd14550, 4294967295;
	add.s64 	%rd19433, %rd14570, %rd14571;
	shr.u64 	%rd14572, %rd19433, 32;
	and.b64  	%rd14573, %rd14553, 4294967295;
	add.s64 	%rd19432, %rd14572, %rd14573;
	shr.u64 	%rd14574, %rd19432, 32;
	and.b64  	%rd14575, %rd14556, 4294967295;
	add.s64 	%rd19431, %rd14574, %rd14575;
	shr.u64 	%rd14576, %rd19431, 32;
	and.b64  	%rd14577, %rd14559, 4294967295;
	add.s64 	%rd19430, %rd14576, %rd14577;
	shr.u64 	%rd14578, %rd19430, 32;
	and.b64  	%rd14579, %rd14562, 4294967295;
	add.s64 	%rd19429, %rd14578, %rd14579;
	shr.u64 	%rd300, %rd19429, 32;
	{ .reg .b32 tmp; mov.b64 {tmp, %r8973}, %rd19429; }
	setp.lt.u64 	%p2227, %rd19429, 4294967296;
	@%p2227 bra 	$L__BB1_502;
	and.b64  	%rd14581, %rd19436, 4294967295;
	mad.lo.s64 	%rd19436, %rd300, 977, %rd14581;
	shr.u64 	%rd14582, %rd19436, 32;
	and.b64  	%rd14583, %rd19435, 4294967295;
	add.s64 	%rd14584, %rd14583, %rd300;
	add.s64 	%rd19435, %rd14584, %rd14582;
	setp.lt.u64 	%p2228, %rd19435, 4294967296;
	mov.b64 	%rd19429, 4294967296;
	mov.b32 	%r8973, 0;
	@%p2228 bra 	$L__BB1_502;
	shr.u64 	%rd14586, %rd19435, 32;
	and.b64  	%rd14587, %rd19434, 4294967295;
	add.s64 	%rd19434, %rd14586, %rd14587;
	setp.lt.u64 	%p2229, %rd19434, 4294967296;
	@%p2229 bra 	$L__BB1_502;
	shr.u64 	%rd14589, %rd19434, 32;
	and.b64  	%rd14590, %rd19433, 4294967295;
	add.s64 	%rd19433, %rd14589, %rd14590;
	setp.lt.u64 	%p2230, %rd19433, 4294967296;
	mov.b64 	%rd19429, 4294967296;
	mov.u64 	%rd19434, %rd19429;
	@%p2230 bra 	$L__BB1_502;
	shr.u64 	%rd14592, %rd19433, 32;
	and.b64  	%rd14593, %rd19432, 4294967295;
	add.s64 	%rd19432, %rd14592, %rd14593;
	setp.lt.u64 	%p2231, %rd19432, 4294967296;
	mov.b64 	%rd19429, 4294967296;
	mov.u64 	%rd19433, %rd19429;
	@%p2231 bra 	$L__BB1_502;
	shr.u64 	%rd14595, %rd19432, 32;
	and.b64  	%rd14596, %rd19431, 4294967295;
	add.s64 	%rd19431, %rd14595, %rd14596;
	setp.lt.u64 	%p2232, %rd19431, 4294967296;
	mov.b64 	%rd19429, 4294967296;
	mov.u64 	%rd19432, %rd19429;
	mov.u64 	%rd19434, %rd19429;
	@%p2232 bra 	$L__BB1_502;
	shr.u64 	%rd14598, %rd19431, 32;
	and.b64  	%rd14599, %rd19430, 4294967295;
	add.s64 	%rd14600, %rd14598, %rd14599;
	setp.gt.u64 	%p2233, %rd14600, 4294967295;
	selp.b64 	%rd19429, 1, 4294967296, %p2233;
	selp.b64 	%rd19430, 4294967296, %rd14600, %p2233;
	mov.b64 	%rd19431, 4294967296;
	mov.u64 	%rd19432, %rd19431;
	mov.u64 	%rd19433, %rd19431;
	mov.u64 	%rd19434, %rd19431;
$L__BB1_502:
	cvt.u32.u64 	%r8989, %rd19436;
	cvt.u32.u64 	%r8988, %rd19435;
	cvt.u32.u64 	%r8987, %rd19434;
	cvt.u32.u64 	%r8986, %rd19433;
	cvt.u32.u64 	%r8985, %rd19432;
	cvt.u32.u64 	%r8984, %rd19431;
	cvt.u32.u64 	%r8983, %rd19430;
	cvt.u32.u64 	%r8982, %rd19429;
	setp.ne.s32 	%p2234, %r8973, 0;
	setp.lt.u32 	%p2235, %r6345, %r8982;
	or.pred  	%p2236, %p2234, %p2235;
	@%p2236 bra 	$L__BB1_516;
	setp.gt.u32 	%p2237, %r6345, %r8982;
	@%p2237 bra 	$L__BB1_517;
	ld.const.u32 	%r700, [const_p+24];
	setp.lt.u32 	%p2238, %r700, %r8983;
	@%p2238 bra 	$L__BB1_516;
	setp.gt.u32 	%p2239, %r700, %r8983;
	@%p2239 bra 	$L__BB1_517;
	ld.const.u32 	%r701, [const_p+20];
	setp.lt.u32 	%p2240, %r701, %r8984;
	@%p2240 bra 	$L__BB1_516;
	setp.gt.u32 	%p2241, %r701, %r8984;
	@%p2241 bra 	$L__BB1_517;
	ld.const.u32 	%r702, [const_p+16];
	setp.lt.u32 	%p2242, %r702, %r8985;
	@%p2242 bra 	$L__BB1_516;
	setp.gt.u32 	%p2243, %r702, %r8985;
	@%p2243 bra 	$L__BB1_517;
	ld.const.u32 	%r703, [const_p+12];
	setp.lt.u32 	%p2244, %r703, %r8986;
	@%p2244 bra 	$L__BB1_516;
	setp.gt.u32 	%p2245, %r703, %r8986;
	@%p2245 bra 	$L__BB1_517;
	ld.const.u32 	%r704, [const_p+8];
	setp.lt.u32 	%p2246, %r704, %r8987;
	@%p2246 bra 	$L__BB1_516;
	setp.gt.u32 	%p2247, %r704, %r8987;
	@%p2247 bra 	$L__BB1_517;
	ld.const.u32 	%r705, [const_p+4];
	setp.lt.u32 	%p2248, %r705, %r8988;
	@%p2248 bra 	$L__BB1_516;
	setp.gt.u32 	%p2249, %r705, %r8988;
	ld.const.u32 	%r7110, [const_p];
	setp.gt.u32 	%p2250, %r7110, %r8989;
	or.pred  	%p2251, %p2249, %p2250;
	@%p2251 bra 	$L__BB1_517;
$L__BB1_516:
	ld.const.u32 	%r7128, [const_p];
	ld.const.u32 	%r7129, [const_p+4];
	ld.const.u32 	%r7130, [const_p+8];
	ld.const.u32 	%r7131, [const_p+12];
	ld.const.u32 	%r7132, [const_p+16];
	ld.const.u32 	%r7133, [const_p+20];
	ld.const.u32 	%r7134, [const_p+24];
	// begin inline asm
	sub.cc.u32 %r8989, %r8989, %r7128;
	subc.cc.u32 %r8988, %r8988, %r7129;
	subc.cc.u32 %r8987, %r8987, %r7130;
	subc.cc.u32 %r8986, %r8986, %r7131;
	subc.cc.u32 %r8985, %r8985, %r7132;
	subc.cc.u32 %r8984, %r8984, %r7133;
	subc.cc.u32 %r8983, %r8983, %r7134;
	subc.u32 %r8982, %r8982, %r6345;
	
	// end inline asm
$L__BB1_517:
	setp.gt.u32 	%p2252, %r8982, %r6345;
	@%p2252 bra 	$L__BB1_530;
	bra.uni 	$L__BB1_531;
$L__BB1_518:
	ld.const.u32 	%r714, [const_p+24];
	setp.gt.u32 	%p2254, %r8983, %r714;
	@%p2254 bra 	$L__BB1_530;
	setp.lt.u32 	%p2255, %r8983, %r714;
	@%p2255 bra 	$L__BB1_532;
	ld.const.u32 	%r715, [const_p+20];
	setp.gt.u32 	%p2256, %r8984, %r715;
	@%p2256 bra 	$L__BB1_530;
	setp.lt.u32 	%p2257, %r8984, %r715;
	@%p2257 bra 	$L__BB1_532;
	ld.const.u32 	%r716, [const_p+16];
	setp.gt.u32 	%p2258, %r8985, %r716;
	@%p2258 bra 	$L__BB1_530;
	setp.lt.u32 	%p2259, %r8985, %r716;
	@%p2259 bra 	$L__BB1_532;
	ld.const.u32 	%r717, [const_p+12];
	setp.gt.u32 	%p2260, %r8986, %r717;
	@%p2260 bra 	$L__BB1_530;
	setp.lt.u32 	%p2261, %r8986, %r717;
	@%p2261 bra 	$L__BB1_532;
	ld.const.u32 	%r718, [const_p+8];
	setp.gt.u32 	%p2262, %r8987, %r718;
	@%p2262 bra 	$L__BB1_530;
	setp.lt.u32 	%p2263, %r8987, %r718;
	@%p2263 bra 	$L__BB1_532;
	ld.const.u32 	%r719, [const_p+4];
	setp.gt.u32 	%p2264, %r8988, %r719;
	@%p2264 bra 	$L__BB1_530;
	setp.lt.u32 	%p2265, %r8988, %r719;
	ld.const.u32 	%r7136, [const_p];
	setp.lt.u32 	%p2266, %r8989, %r7136;
	or.pred  	%p2267, %p2265, %p2266;
	@%p2267 bra 	$L__BB1_532;
$L__BB1_530:
	ld.const.u32 	%r7154, [const_p];
	ld.const.u32 	%r7155, [const_p+4];
	ld.const.u32 	%r7156, [const_p+8];
	ld.const.u32 	%r7157, [const_p+12];
	ld.const.u32 	%r7158, [const_p+16];
	ld.const.u32 	%r7159, [const_p+20];
	ld.const.u32 	%r7160, [const_p+24];
	// begin inline asm
	sub.cc.u32 %r8989, %r8989, %r7154;
	subc.cc.u32 %r8988, %r8988, %r7155;
	subc.cc.u32 %r8987, %r8987, %r7156;
	subc.cc.u32 %r8986, %r8986, %r7157;
	subc.cc.u32 %r8985, %r8985, %r7158;
	subc.cc.u32 %r8984, %r8984, %r7159;
	subc.cc.u32 %r8983, %r8983, %r7160;
	subc.u32 %r8982, %r8982, %r6345;
	
	// end inline asm
	bra.uni 	$L__BB1_532;
$L__BB1_531:
	setp.lt.u32 	%p2253, %r8982, %r6345;
	@%p2253 bra 	$L__BB1_532;
	bra.uni 	$L__BB1_518;
$L__BB1_532:
	ld.param.u64 	%rd19330, [_Z21compute_batch_precompP10ECPointJacii_param_0];
	cvta.to.global.u64 	%rd14601, %rd19330;
	ld.global.u32 	%r7162, [%rd14601];
	mul.wide.u32 	%rd14602, %r7162, %r7162;
	shr.u64 	%rd14603, %rd14602, 32;
	ld.global.u32 	%r7163, [%rd14601+4];
	mul.wide.u32 	%rd14604, %r7163, %r7162;
	add.s64 	%rd14605, %rd14603, %rd14604;
	shr.u64 	%rd14606, %rd14605, 32;
	ld.global.u32 	%r7164, [%rd14601+8];
	mul.wide.u32 	%rd14607, %r7164, %r7162;
	add.s64 	%rd14608, %rd14606, %rd14607;
	shr.u64 	%rd14609, %rd14608, 32;
	ld.global.u32 	%r7165, [%rd14601+12];
	mul.wide.u32 	%rd14610, %r7165, %r7162;
	add.s64 	%rd14611, %rd14609, %rd14610;
	shr.u64 	%rd14612, %rd14611, 32;
	ld.global.u32 	%r7166, [%rd14601+16];
	mul.wide.u32 	%rd14613, %r7166, %r7162;
	add.s64 	%rd14614, %rd14612, %rd14613;
	shr.u64 	%rd14615, %rd14614, 32;
	ld.global.u32 	%r7167, [%rd14601+20];
	mul.wide.u32 	%rd14616, %r7167, %r7162;
	add.s64 	%rd14617, %rd14615, %rd14616;
	shr.u64 	%rd14618, %rd14617, 32;
	ld.global.u32 	%r7168, [%rd14601+24];
	mul.wide.u32 	%rd14619, %r7168, %r7162;
	add.s64 	%rd14620, %rd14618, %rd14619;
	shr.u64 	%rd14621, %rd14620, 32;
	ld.global.u32 	%r7169, [%rd14601+28];
	mul.wide.u32 	%rd14622, %r7169, %r7162;
	add.s64 	%rd14623, %rd14621, %rd14622;
	shr.u64 	%rd14624, %rd14623, 32;
	and.b64  	%rd14625, %rd14605, 4294967295;
	add.s64 	%rd14626, %rd14604, %rd14625;
	shr.u64 	%rd14627, %rd14626, 32;
	and.b64  	%rd14628, %rd14608, 4294967295;
	mul.wide.u32 	%rd14629, %r7163, %r7163;
	add.s64 	%rd14630, %rd14627, %rd14628;
	add.s64 	%rd14631, %rd14630, %rd14629;
	shr.u64 	%rd14632, %rd14631, 32;
	and.b64  	%rd14633, %rd14611, 4294967295;
	mul.wide.u32 	%rd14634, %r7164, %r7163;
	add.s64 	%rd14635, %rd14632, %rd14633;
	add.s64 	%rd14636, %rd14635, %rd14634;
	shr.u64 	%rd14637, %rd14636, 32;
	and.b64  	%rd14638, %rd14614, 4294967295;
	mul.wide.u32 	%rd14639, %r7165, %r7163;
	add.s64 	%rd14640, %rd14637, %rd14638;
	add.s64 	%rd14641, %rd14640, %rd14639;
	shr.u64 	%rd14642, %rd14641, 32;
	and.b64  	%rd14643, %rd14617, 4294967295;
	mul.wide.u32 	%rd14644, %r7166, %r7163;
	add.s64 	%rd14645, %rd14642, %rd14643;
	add.s64 	%rd14646, %rd14645, %rd14644;
	shr.u64 	%rd14647, %rd14646, 32;
	and.b64  	%rd14648, %rd14620, 4294967295;
	mul.wide.u32 	%rd14649, %r7167, %r7163;
	add.s64 	%rd14650, %rd14647, %rd14648;
	add.s64 	%rd14651, %rd14650, %rd14649;
	shr.u64 	%rd14652, %rd14651, 32;
	and.b64  	%rd14653, %rd14623, 4294967295;
	mul.wide.u32 	%rd14654, %r7168, %r7163;
	add.s64 	%rd14655, %rd14652, %rd14653;
	add.s64 	%rd14656, %rd14655, %rd14654;
	shr.u64 	%rd14657, %rd14656, 32;
	mul.wide.u32 	%rd14658, %r7169, %r7163;
	add.s64 	%rd14659, %rd14657, %rd14624;
	add.s64 	%rd14660, %rd14659, %rd14658;
	shr.u64 	%rd14661, %rd14660, 32;
	and.b64  	%rd14662, %rd14631, 4294967295;
	add.s64 	%rd14663, %rd14607, %rd14662;
	shr.u64 	%rd14664, %rd14663, 32;
	and.b64  	%rd14665, %rd14636, 4294967295;
	add.s64 	%rd14666, %rd14664, %rd14665;
	add.s64 	%rd14667, %rd14666, %rd14634;
	shr.u64 	%rd14668, %rd14667, 32;
	and.b64  	%rd14669, %rd14641, 4294967295;
	mul.wide.u32 	%rd14670, %r7164, %r7164;
	add.s64 	%rd14671, %rd14668, %rd14669;
	add.s64 	%rd14672, %rd14671, %rd14670;
	shr.u64 	%rd14673, %rd14672, 32;
	and.b64  	%rd14674, %rd14646, 4294967295;
	mul.wide.u32 	%rd14675, %r7165, %r7164;
	add.s64 	%rd14676, %rd14673, %rd14674;
	add.s64 	%rd14677, %rd14676, %rd14675;
	shr.u64 	%rd14678, %rd14677, 32;
	and.b64  	%rd14679, %rd14651, 4294967295;
	mul.wide.u32 	%rd14680, %r7166, %r7164;
	add.s64 	%rd14681, %rd14678, %rd14679;
	add.s64 	%rd14682, %rd14681, %rd14680;
	shr.u64 	%rd14683, %rd14682, 32;
	and.b64  	%rd14684, %rd14656, 4294967295;
	mul.wide.u32 	%rd14685, %r7167, %r7164;
	add.s64 	%rd14686, %rd14683, %rd14684;
	add.s64 	%rd14687, %rd14686, %rd14685;
	shr.u64 	%rd14688, %rd14687, 32;
	and.b64  	%rd14689, %rd14660, 4294967295;
	mul.wide.u32 	%rd14690, %r7168, %r7164;
	add.s64 	%rd14691, %rd14688, %rd14689;
	add.s64 	%rd14692, %rd14691, %rd14690;
	shr.u64 	%rd14693, %rd14692, 32;
	mul.wide.u32 	%rd14694, %r7169, %r7164;
	add.s64 	%rd14695, %rd14693, %rd14661;
	add.s64 	%rd14696, %rd14695, %rd14694;
	shr.u64 	%rd14697, %rd14696, 32;
	and.b64  	%rd14698, %rd14667, 4294967295;
	add.s64 	%rd14699, %rd14610, %rd14698;
	shr.u64 	%rd14700, %rd14699, 32;
	and.b64  	%rd14701, %rd14672, 4294967295;
	add.s64 	%rd14702, %rd14700, %rd14701;
	add.s64 	%rd14703, %rd14702, %rd14639;
	shr.u64 	%rd14704, %rd14703, 32;
	and.b64  	%rd14705, %rd14677, 4294967295;
	add.s64 	%rd14706, %rd14704, %rd14705;
	add.s64 	%rd14707, %rd14706, %rd14675;
	shr.u64 	%rd14708, %rd14707, 32;
	and.b64  	%rd14709, %rd14682, 4294967295;
	mul.wide.u32 	%rd14710, %r7165, %r7165;
	add.s64 	%rd14711, %rd14708, %rd14709;
	add.s64 	%rd14712, %rd14711, %rd14710;
	shr.u64 	%rd14713, %rd14712, 32;
	and.b64  	%rd14714, %rd14687, 4294967295;
	mul.wide.u32 	%rd14715, %r7166, %r7165;
	add.s64 	%rd14716, %rd14713, %rd14714;
	add.s64 	%rd14717, %rd14716, %rd14715;
	shr.u64 	%rd14718, %rd14717, 32;
	and.b64  	%rd14719, %rd14692, 4294967295;
	mul.wide.u32 	%rd14720, %r7167, %r7165;
	add.s64 	%rd14721, %rd14718, %rd14719;
	add.s64 	%rd14722, %rd14721, %rd14720;
	shr.u64 	%rd14723, %rd14722, 32;
	and.b64  	%rd14724, %rd14696, 4294967295;
	mul.wide.u32 	%rd14725, %r7168, %r7165;
	add.s64 	%rd14726, %rd14723, %rd14724;
	add.s64 	%rd14727, %rd14726, %rd14725;
	shr.u64 	%rd14728, %rd14727, 32;
	mul.wide.u32 	%rd14729, %r7169, %r7165;
	add.s64 	%rd14730, %rd14728, %rd14697;
	add.s64 	%rd14731, %rd14730, %rd14729;
	shr.u64 	%rd14732, %rd14731, 32;
	and.b64  	%rd14733, %rd14703, 4294967295;
	add.s64 	%rd14734, %rd14613, %rd14733;
	shr.u64 	%rd14735, %rd14734, 32;
	and.b64  	%rd14736, %rd14707, 4294967295;
	add.s64 	%rd14737, %rd14735, %rd14736;
	add.s64 	%rd14738, %rd14737, %rd14644;
	shr.u64 	%rd14739, %rd14738, 32;
	and.b64  	%rd14740, %rd14712, 4294967295;
	add.s64 	%rd14741, %rd14739, %rd14740;
	add.s64 	%rd14742, %rd14741, %rd14680;
	shr.u64 	%rd14743, %rd14742, 32;
	and.b64  	%rd14744, %rd14717, 4294967295;
	add.s64 	%rd14745, %rd14743, %rd14744;
	add.s64 	%rd14746, %rd14745, %rd14715;
	shr.u64 	%rd14747, %rd14746, 32;
	and.b64  	%rd14748, %rd14722, 4294967295;
	mul.wide.u32 	%rd14749, %r7166, %r7166;
	add.s64 	%rd14750, %rd14747, %rd14748;
	add.s64 	%rd14751, %rd14750, %rd14749;
	shr.u64 	%rd14752, %rd14751, 32;
	and.b64  	%rd14753, %rd14727, 4294967295;
	mul.wide.u32 	%rd14754, %r7167, %r7166;
	add.s64 	%rd14755, %rd14752, %rd14753;
	add.s64 	%rd14756, %rd14755, %rd14754;
	shr.u64 	%rd14757, %rd14756, 32;
	and.b64  	%rd14758, %rd14731, 4294967295;
	mul.wide.u32 	%rd14759, %r7168, %r7166;
	add.s64 	%rd14760, %rd14757, %rd14758;
	add.s64 	%rd14761, %rd14760, %rd14759;
	shr.u64 	%rd14762, %rd14761, 32;
	mul.wide.u32 	%rd14763, %r7169, %r7166;
	add.s64 	%rd14764, %rd14762, %rd14732;
	add.s64 	%rd14765, %rd14764, %rd14763;
	shr.u64 	%rd14766, %rd14765, 32;
	and.b64  	%rd14767, %rd14738, 4294967295;
	add.s64 	%rd14768, %rd14616, %rd14767;
	shr.u64 	%rd14769, %rd14768, 32;
	and.b64  	%rd14770, %rd14742, 4294967295;
	add.s64 	%rd14771, %rd14769, %rd14770;
	add.s64 	%rd14772, %rd14771, %rd14649;
	shr.u64 	%rd14773, %rd14772, 32;
	and.b64  	%rd14774, %rd14746, 4294967295;
	add.s64 	%rd14775, %rd14773, %rd14774;
	add.s64 	%rd14776, %rd14775, %rd14685;
	shr.u64 	%rd14777, %rd14776, 32;
	and.b64  	%rd14778, %rd14751, 4294967295;
	add.s64 	%rd14779, %rd14777, %rd14778;
	add.s64 	%rd14780, %rd14779, %rd14720;
	shr.u64 	%rd14781, %rd14780, 32;
	and.b64  	%rd14782, %rd14756, 4294967295;
	add.s64 	%rd14783, %rd14781, %rd14782;
	add.s64 	%rd14784, %rd14783, %rd14754;
	shr.u64 	%rd14785, %rd14784, 32;
	and.b64  	%rd14786, %rd14761, 4294967295;
	mul.wide.u32 	%rd14787, %r7167, %r7167;
	add.s64 	%rd14788, %rd14785, %rd14786;
	add.s64 	%rd14789, %rd14788, %rd14787;
	shr.u64 	%rd14790, %rd14789, 32;
	and.b64  	%rd14791, %rd14765, 4294967295;
	mul.wide.u32 	%rd14792, %r7168, %r7167;
	add.s64 	%rd14793, %rd14790, %rd14791;
	add.s64 	%rd14794, %rd14793, %rd14792;
	shr.u64 	%rd14795, %rd14794, 32;
	mul.wide.u32 	%rd14796, %r7169, %r7167;
	add.s64 	%rd14797, %rd14795, %rd14766;
	add.s64 	%rd14798, %rd14797, %rd14796;
	shr.u64 	%rd14799, %rd14798, 32;
	and.b64  	%rd14800, %rd14772, 4294967295;
	add.s64 	%rd14801, %rd14619, %rd14800;
	shr.u64 	%rd14802, %rd14801, 32;
	and.b64  	%rd14803, %rd14776, 4294967295;
	add.s64 	%rd14804, %rd14802, %rd14803;
	add.s64 	%rd14805, %rd14804, %rd14654;
	shr.u64 	%rd14806, %rd14805, 32;
	and.b64  	%rd14807, %rd14780, 4294967295;
	add.s64 	%rd14808, %rd14806, %rd14807;
	add.s64 	%rd14809, %rd14808, %rd14690;
	shr.u64 	%rd14810, %rd14809, 32;
	and.b64  	%rd14811, %rd14784, 4294967295;
	add.s64 	%rd14812, %rd14810, %rd14811;
	add.s64 	%rd14813, %rd14812, %rd14725;
	shr.u64 	%rd14814, %rd14813, 32;
	and.b64  	%rd14815, %rd14789, 4294967295;
	add.s64 	%rd14816, %rd14814, %rd14815;
	add.s64 	%rd14817, %rd14816, %rd14759;
	shr.u64 	%rd14818, %rd14817, 32;
	and.b64  	%rd14819, %rd14794, 4294967295;
	add.s64 	%rd14820, %rd14818, %rd14819;
	add.s64 	%rd14821, %rd14820, %rd14792;
	shr.u64 	%rd14822, %rd14821, 32;
	and.b64  	%rd14823, %rd14798, 4294967295;
	mul.wide.u32 	%rd14824, %r7168, %r7168;
	add.s64 	%rd14825, %rd14822, %rd14823;
	add.s64 	%rd14826, %rd14825, %rd14824;
	shr.u64 	%rd14827, %rd14826, 32;
	mul.wide.u32 	%rd14828, %r7169, %r7168;
	add.s64 	%rd14829, %rd14827, %rd14799;
	add.s64 	%rd14830, %rd14829, %rd14828;
	shr.u64 	%rd14831, %rd14830, 32;
	and.b64  	%rd14832, %rd14805, 4294967295;
	add.s64 	%rd14833, %rd14622, %rd14832;
	shr.u64 	%rd14834, %rd14833, 32;
	and.b64  	%rd14835, %rd14809, 4294967295;
	add.s64 	%rd14836, %rd14834, %rd14835;
	add.s64 	%rd14837, %rd14836, %rd14658;
	shr.u64 	%rd14838, %rd14837, 32;
	and.b64  	%rd14839, %rd14813, 4294967295;
	add.s64 	%rd14840, %rd14838, %rd14839;
	add.s64 	%rd14841, %rd14840, %rd14694;
	shr.u64 	%rd14842, %rd14841, 32;
	and.b64  	%rd14843, %rd14817, 4294967295;
	add.s64 	%rd14844, %rd14842, %rd14843;
	add.s64 	%rd14845, %rd14844, %rd14729;
	shr.u64 	%rd14846, %rd14845, 32;
	and.b64  	%rd14847, %rd14821, 4294967295;
	add.s64 	%rd14848, %rd14846, %rd14847;
	add.s64 	%rd14849, %rd14848, %rd14763;
	shr.u64 	%rd14850, %rd14849, 32;
	and.b64  	%rd14851, %rd14826, 4294967295;
	add.s64 	%rd14852, %rd14850, %rd14851;
	add.s64 	%rd14853, %rd14852, %rd14796;
	shr.u64 	%rd14854, %rd14853, 32;
	and.b64  	%rd14855, %rd14830, 4294967295;
	add.s64 	%rd14856, %rd14854, %rd14855;
	add.s64 	%rd14857, %rd14856, %rd14828;
	shr.u64 	%rd14858, %rd14857, 32;
	mul.wide.u32 	%rd14859, %r7169, %r7169;
	add.s64 	%rd14860, %rd14858, %rd14831;
	add.s64 	%rd14861, %rd14860, %rd14859;
	shr.u64 	%rd14862, %rd14861, 32;
	{ .reg .b32 tmp; mov.b64 {tmp, %r7170}, %rd14861; }
	and.b64  	%rd14863, %rd14837, 4294967295;
	mul.lo.s64 	%rd14864, %rd14863, 977;
	and.b64  	%rd14865, %rd14602, 4294967295;
	and.b64  	%rd14866, %rd14864, 4294967295;
	add.s64 	%rd19444, %rd14866, %rd14865;
	shr.u64 	%rd14867, %rd14864, 32;
	shr.u64 	%rd14868, %rd19444, 32;
	add.s64 	%rd14869, %rd14868, %rd14867;
	and.b64  	%rd14870, %rd14841, 4294967295;
	mul.lo.s64 	%rd14871, %rd14870, 977;
	and.b64  	%rd14872, %rd14626, 4294967295;
	and.b64  	%rd14873, %rd14871, 4294967295;
	add.s64 	%rd14874, %rd14869, %rd14872;
	add.s64 	%rd14875, %rd14874, %rd14873;
	add.s64 	%rd19443, %rd14875, %rd14863;
	shr.u64 	%rd14876, %rd14871, 32;
	shr.u64 	%rd14877, %rd19443, 32;
	add.s64 	%rd14878, %rd14877, %rd14876;
	and.b64  	%rd14879, %rd14845, 4294967295;
	mul.lo.s64 	%rd14880, %rd14879, 977;
	and.b64  	%rd14881, %rd14663, 4294967295;
	and.b64  	%rd14882, %rd14880, 4294967295;
	add.s64 	%rd14883, %rd14878, %rd14881;
	add.s64 	%rd14884, %rd14883, %rd14882;
	add.s64 	%rd19442, %rd14884, %rd14870;
	shr.u64 	%rd14885, %rd14880, 32;
	shr.u64 	%rd14886, %rd19442, 32;
	add.s64 	%rd14887, %rd14886, %rd14885;
	and.b64  	%rd14888, %rd14849, 4294967295;
	mul.lo.s64 	%rd14889, %rd14888, 977;
	and.b64  	%rd14890, %rd14699, 4294967295;
	and.b64  	%rd14891, %rd14889, 4294967295;
	add.s64 	%rd14892, %rd14887, %rd14890;
	add.s64 	%rd14893, %rd14892, %rd14891;
	add.s64 	%rd19441, %rd14893, %rd14879;
	shr.u64 	%rd14894, %rd14889, 32;
	shr.u64 	%rd14895, %rd19441, 32;
	add.s64 	%rd14896, %rd14895, %rd14894;
	and.b64  	%rd14897, %rd14853, 4294967295;
	mul.lo.s64 	%rd14898, %rd14897, 977;
	and.b64  	%rd14899, %rd14734, 4294967295;
	and.b64  	%rd14900, %rd14898, 4294967295;
	add.s64 	%rd14901, %rd14896, %rd14899;
	add.s64 	%rd14902, %rd14901, %rd14900;
	add.s64 	%rd19440, %rd14902, %rd14888;
	shr.u64 	%rd14903, %rd14898, 32;
	shr.u64 	%rd14904, %rd19440, 32;
	add.s64 	%rd14905, %rd14904, %rd14903;
	and.b64  	%rd14906, %rd14857, 4294967295;
	mul.lo.s64 	%rd14907, %rd14906, 977;
	and.b64  	%rd14908, %rd14768, 4294967295;
	and.b64  	%rd14909, %rd14907, 4294967295;
	add.s64 	%rd14910, %rd14905, %rd14908;
	add.s64 	%rd14911, %rd14910, %rd14909;
	add.s64 	%rd19439, %rd14911, %rd14897;
	shr.u64 	%rd14912, %rd14907, 32;
	shr.u64 	%rd14913, %rd19439, 32;
	add.s64 	%rd14914, %rd14913, %rd14912;
	and.b64  	%rd14915, %rd14861, 4294967295;
	mul.lo.s64 	%rd14916, %rd14915, 977;
	and.b64  	%rd14917, %rd14801, 4294967295;
	and.b64  	%rd14918, %rd14916, 4294967295;
	add.s64 	%rd14919, %rd14914, %rd14917;
	add.s64 	%rd14920, %rd14919, %rd14918;
	add.s64 	%rd19438, %rd14920, %rd14906;
	shr.u64 	%rd14921, %rd14916, 32;
	shr.u64 	%rd14922, %rd19438, 32;
	add.s64 	%rd14923, %rd14922, %rd14921;
	mul.lo.s64 	%rd14924, %rd14862, 977;
	and.b64  	%rd14925, %rd14833, 4294967295;
	and.b64  	%rd14926, %rd14924, 4294967295;
	add.s64 	%rd14927, %rd14923, %rd14925;
	add.s64 	%rd14928, %rd14927, %rd14926;
	add.s64 	%rd19437, %rd14928, %rd14915;
	shr.u64 	%rd14929, %rd14924, 32;
	shr.u64 	%rd14930, %rd19437, 32;
	cvt.u32.u64 	%r7171, %rd14930;
	cvt.u32.u64 	%r7172, %rd14929;
	add.s32 	%r7173, %r7171, %r7172;
	add.s32 	%r744, %r7173, %r7170;
	setp.eq.s32 	%p2269, %r744, 0;
	mov.pred 	%p3151, 0;
	@%p2269 bra 	$L__BB1_540;
	cvt.u64.u32 	%rd14931, %r744;
	mul.wide.u32 	%rd14932, %r744, 977;
	shr.u64 	%rd14933, %rd14932, 32;
	and.b64  	%rd14934, %rd19444, 4294967295;
	and.b64  	%rd14935, %rd14932, 4294967295;
	add.s64 	%rd19444, %rd14935, %rd14934;
	shr.u64 	%rd14936, %rd19444, 32;
	and.b64  	%rd14937, %rd19443, 4294967295;
	add.s64 	%rd14938, %rd14933, %rd14937;
	add.s64 	%rd14939, %rd14938, %rd14931;
	add.s64 	%rd19443, %rd14939, %rd14936;
	setp.lt.u64 	%p2271, %rd19443, 4294967296;
	@%p2271 bra 	$L__BB1_540;
	shr.u64 	%rd14940, %rd19443, 32;
	and.b64  	%rd14941, %rd19442, 4294967295;
	add.s64 	%rd19442, %rd14940, %rd14941;
	setp.lt.u64 	%p2273, %rd19442, 4294967296;
	@%p2273 bra 	$L__BB1_540;
	shr.u64 	%rd14942, %rd19442, 32;
	and.b64  	%rd14943, %rd19441, 4294967295;
	add.s64 	%rd19441, %rd14942, %rd14943;
	setp.lt.u64 	%p2275, %rd19441, 4294967296;
	@%p2275 bra 	$L__BB1_540;
	shr.u64 	%rd14945, %rd19441, 32;
	and.b64  	%rd14946, %rd19440, 4294967295;
	add.s64 	%rd19440, %rd14945, %rd14946;
	setp.lt.u64 	%p2277, %rd19440, 4294967296;
	mov.b64 	%rd19441, 4294967296;
	@%p2277 bra 	$L__BB1_540;
	shr.u64 	%rd14948, %rd19440, 32;
	and.b64  	%rd14949, %rd19439, 4294967295;
	add.s64 	%rd19439, %rd14948, %rd14949;
	setp.lt.u64 	%p2279, %rd19439, 4294967296;
	mov.b64 	%rd19440, 4294967296;
	mov.u64 	%rd19441, %rd19440;
	@%p2279 bra 	$L__BB1_540;
	shr.u64 	%rd14951, %rd19439, 32;
	and.b64  	%rd14952, %rd19438, 4294967295;
	add.s64 	%rd19438, %rd14951, %rd14952;
	setp.lt.u64 	%p2281, %rd19438, 4294967296;
	mov.b64 	%rd19439, 4294967296;
	mov.u64 	%rd19440, %rd19439;
	mov.u64 	%rd19441, %rd19439;
	@%p2281 bra 	$L__BB1_540;
	shr.u64 	%rd14954, %rd19438, 32;
	and.b64  	%rd14955, %rd19437, 4294967295;
	add.s64 	%rd14956, %rd14954, %rd14955;
	setp.gt.u64 	%p3151, %rd14956, 4294967295;
	min.u64 	%rd19437, %rd14956, 4294967296;
	mov.b64 	%rd19438, 4294967296;
	mov.u64 	%rd19439, %rd19438;
	mov.u64 	%rd19440, %rd19438;
	mov.u64 	%rd19441, %rd19438;
$L__BB1_540:
	cvt.u32.u64 	%r9005, %rd19444;
	cvt.u32.u64 	%r9004, %rd19443;
	cvt.u32.u64 	%r9003, %rd19442;
	cvt.u32.u64 	%r9002, %rd19441;
	cvt.u32.u64 	%r9001, %rd19440;
	cvt.u32.u64 	%r9000, %rd19439;
	cvt.u32.u64 	%r8999, %rd19438;
	cvt.u32.u64 	%r8998, %rd19437;
	setp.lt.u32 	%p2282, %r6345, %r8998;
	or.pred  	%p2283, %p3151, %p2282;
	@%p2283 bra 	$L__BB1_554;
	setp.gt.u32 	%p2284, %r6345, %r8998;
	@%p2284 bra 	$L__BB1_555;
	ld.const.u32 	%r754, [const_p+24];
	setp.lt.u32 	%p2285, %r754, %r8999;
	@%p2285 bra 	$L__BB1_554;
	setp.gt.u32 	%p2286, %r754, %r8999;
	@%p2286 bra 	$L__BB1_555;
	ld.const.u32 	%r755, [const_p+20];
	setp.lt.u32 	%p2287, %r755, %r9000;
	@%p2287 bra 	$L__BB1_554;
	setp.gt.u32 	%p2288, %r755, %r9000;
	@%p2288 bra 	$L__BB1_555;
	ld.const.u32 	%r756, [const_p+16];
	setp.lt.u32 	%p2289, %r756, %r9001;
	@%p2289 bra 	$L__BB1_554;
	setp.gt.u32 	%p2290, %r756, %r9001;
	@%p2290 bra 	$L__BB1_555;
	ld.const.u32 	%r757, [const_p+12];
	setp.lt.u32 	%p2291, %r757, %r9002;
	@%p2291 bra 	$L__BB1_554;
	setp.gt.u32 	%p2292, %r757, %r9002;
	@%p2292 bra 	$L__BB1_555;
	ld.const.u32 	%r758, [const_p+8];
	setp.lt.u32 	%p2293, %r758, %r9003;
	@%p2293 bra 	$L__BB1_554;
	setp.gt.u32 	%p2294, %r758, %r9003;
	@%p2294 bra 	$L__BB1_555;
	ld.const.u32 	%r759, [const_p+4];
	setp.lt.u32 	%p2295, %r759, %r9004;
	@%p2295 bra 	$L__BB1_554;
	setp.gt.u32 	%p2296, %r759, %r9004;
	ld.const.u32 	%r7174, [const_p];
	setp.gt.u32 	%p2297, %r7174, %r9005;
	or.pred  	%p2298, %p2296, %p2297;
	@%p2298 bra 	$L__BB1_555;
$L__BB1_554:
	ld.const.u32 	%r7192, [const_p];
	ld.const.u32 	%r7193, [const_p+4];
	ld.const.u32 	%r7194, [const_p+8];
	ld.const.u32 	%r7195, [const_p+12];
	ld.const.u32 	%r7196, [const_p+16];
	ld.const.u32 	%r7197, [const_p+20];
	ld.const.u32 	%r7198, [const_p+24];
	// begin inline asm
	sub.cc.u32 %r9005, %r9005, %r7192;
	subc.cc.u32 %r9004, %r9004, %r7193;
	subc.cc.u32 %r9003, %r9003, %r7194;
	subc.cc.u32 %r9002, %r9002, %r7195;
	subc.cc.u32 %r9001, %r9001, %r7196;
	subc.cc.u32 %r9000, %r9000, %r7197;
	subc.cc.u32 %r8999, %r8999, %r7198;
	subc.u32 %r8998, %r8998, %r6345;
	
	// end inline asm
$L__BB1_555:
	setp.gt.u32 	%p2299, %r8998, %r6345;
	@%p2299 bra 	$L__BB1_568;
	bra.uni 	$L__BB1_569;
$L__BB1_556:
	ld.const.u32 	%r768, [const_p+24];
	setp.gt.u32 	%p2301, %r8999, %r768;
	@%p2301 bra 	$L__BB1_568;
	setp.lt.u32 	%p2302, %r8999, %r768;
	@%p2302 bra 	$L__BB1_570;
	ld.const.u32 	%r769, [const_p+20];
	setp.gt.u32 	%p2303, %r9000, %r769;
	@%p2303 bra 	$L__BB1_568;
	setp.lt.u32 	%p2304, %r9000, %r769;
	@%p2304 bra 	$L__BB1_570;
	ld.const.u32 	%r770, [const_p+16];
	setp.gt.u32 	%p2305, %r9001, %r770;
	@%p2305 bra 	$L__BB1_568;
	setp.lt.u32 	%p2306, %r9001, %r770;
	@%p2306 bra 	$L__BB1_570;
	ld.const.u32 	%r771, [const_p+12];
	setp.gt.u32 	%p2307, %r9002, %r771;
	@%p2307 bra 	$L__BB1_568;
	setp.lt.u32 	%p2308, %r9002, %r771;
	@%p2308 bra 	$L__BB1_570;
	ld.const.u32 	%r772, [const_p+8];
	setp.gt.u32 	%p2309, %r9003, %r772;
	@%p2309 bra 	$L__BB1_568;
	setp.lt.u32 	%p2310, %r9003, %r772;
	@%p2310 bra 	$L__BB1_570;
	ld.const.u32 	%r773, [const_p+4];
	setp.gt.u32 	%p2311, %r9004, %r773;
	@%p2311 bra 	$L__BB1_568;
	setp.lt.u32 	%p2312, %r9004, %r773;
	ld.const.u32 	%r7200, [const_p];
	setp.lt.u32 	%p2313, %r9005, %r7200;
	or.pred  	%p2314, %p2312, %p2313;
	@%p2314 bra 	$L__BB1_570;
$L__BB1_568:
	ld.const.u32 	%r7218, [const_p];
	ld.const.u32 	%r7219, [const_p+4];
	ld.const.u32 	%r7220, [const_p+8];
	ld.const.u32 	%r7221, [const_p+12];
	ld.const.u32 	%r7222, [const_p+16];
	ld.const.u32 	%r7223, [const_p+20];
	ld.const.u32 	%r7224, [const_p+24];
	// begin inline asm
	sub.cc.u32 %r9005, %r9005, %r7218;
	subc.cc.u32 %r9004, %r9004, %r7219;
	subc.cc.u32 %r9003, %r9003, %r7220;
	subc.cc.u32 %r9002, %r9002, %r7221;
	subc.cc.u32 %r9001, %r9001, %r7222;
	subc.cc.u32 %r9000, %r9000, %r7223;
	subc.cc.u32 %r8999, %r8999, %r7224;
	subc.u32 %r8998, %r8998, %r6345;
	
	// end inline asm
	bra.uni 	$L__BB1_570;
$L__BB1_569:
	setp.lt.u32 	%p2300, %r8998, %r6345;
	@%p2300 bra 	$L__BB1_570;
	bra.uni 	$L__BB1_556;
$L__BB1_570:
	mul.wide.u32 	%rd14957, %r9005, 3;
	shr.u64 	%rd14958, %rd14957, 32;
	mul.wide.u32 	%rd14959, %r9004, 3;
	add.s64 	%rd14960, %rd14959, %rd14958;
	shr.u64 	%rd14961, %rd14960, 32;
	mul.wide.u32 	%rd14962, %r9003, 3;
	add.s64 	%rd14963, %rd14962, %rd14961;
	shr.u64 	%rd14964, %rd14963, 32;
	mul.wide.u32 	%rd14965, %r9002, 3;
	add.s64 	%rd14966, %rd14965, %rd14964;
	shr.u64 	%rd14967, %rd14966, 32;
	mul.wide.u32 	%rd14968, %r9001, 3;
	add.s64 	%rd14969, %rd14968, %rd14967;
	shr.u64 	%rd14970, %rd14969, 32;
	mul.wide.u32 	%rd14971, %r9000, 3;
	add.s64 	%rd14972, %rd14971, %rd14970;
	shr.u64 	%rd14973, %rd14972, 32;
	mul.wide.u32 	%rd14974, %r8999, 3;
	add.s64 	%rd14975, %rd14974, %rd14973;
	shr.u64 	%rd14976, %rd14975, 32;
	mul.wide.u32 	%rd14977, %r8998, 3;
	add.s64 	%rd14978, %rd14977, %rd14976;
	shr.u64 	%rd14979, %rd14978, 32;
	and.b64  	%rd14980, %rd14957, 4294967295;
	mad.lo.s64 	%rd19452, %rd14979, 977, %rd14980;
	shr.u64 	%rd14981, %rd19452, 32;
	and.b64  	%rd14982, %rd14960, 4294967295;
	add.s64 	%rd14983, %rd14981, %rd14982;
	add.s64 	%rd19451, %rd14983, %rd14979;
	shr.u64 	%rd14984, %rd19451, 32;
	and.b64  	%rd14985, %rd14963, 4294967295;
	add.s64 	%rd19450, %rd14984, %rd14985;
	shr.u64 	%rd14986, %rd19450, 32;
	and.b64  	%rd14987, %rd14966, 4294967295;
	add.s64 	%rd19449, %rd14986, %rd14987;
	shr.u64 	%rd14988, %rd19449, 32;
	and.b64  	%rd14989, %rd14969, 4294967295;
	add.s64 	%rd19448, %rd14988, %rd14989;
	shr.u64 	%rd14990, %rd19448, 32;
	and.b64  	%rd14991, %rd14972, 4294967295;
	add.s64 	%rd19447, %rd14990, %rd14991;
	shr.u64 	%rd14992, %rd19447, 32;
	and.b64  	%rd14993, %rd14975, 4294967295;
	add.s64 	%rd19446, %rd14992, %rd14993;
	shr.u64 	%rd14994, %rd19446, 32;
	and.b64  	%rd14995, %rd14978, 4294967295;
	add.s64 	%rd19445, %rd14994, %rd14995;
	shr.u64 	%rd349, %rd19445, 32;
	{ .reg .b32 tmp; mov.b64 {tmp, %r9006}, %rd19445; }
	setp.lt.u64 	%p2315, %rd19445, 4294967296;
	@%p2315 bra 	$L__BB1_577;
	and.b64  	%rd14997, %rd19452, 4294967295;
	mad.lo.s64 	%rd19452, %rd349, 977, %rd14997;
	shr.u64 	%rd14998, %rd19452, 32;
	and.b64  	%rd14999, %rd19451, 4294967295;
	add.s64 	%rd15000, %rd14999, %rd349;
	add.s64 	%rd19451, %rd15000, %rd14998;
	setp.lt.u64 	%p2316, %rd19451, 4294967296;
	mov.b64 	%rd19445, 4294967296;
	mov.b32 	%r9006, 0;
	@%p2316 bra 	$L__BB1_577;
	shr.u64 	%rd15002, %rd19451, 32;
	and.b64  	%rd15003, %rd19450, 4294967295;
	add.s64 	%rd19450, %rd15002, %rd15003;
	setp.lt.u64 	%p2317, %rd19450, 4294967296;
	@%p2317 bra 	$L__BB1_577;
	shr.u64 	%rd15005, %rd19450, 32;
	and.b64  	%rd15006, %rd19449, 4294967295;
	add.s64 	%rd19449, %rd15005, %rd15006;
	setp.lt.u64 	%p2318, %rd19449, 4294967296;
	mov.b64 	%rd19445, 4294967296;
	mov.u64 	%rd19450, %rd19445;
	@%p2318 bra 	$L__BB1_577;
	shr.u64 	%rd15008, %rd19449, 32;
	and.b64  	%rd15009, %rd19448, 4294967295;
	add.s64 	%rd19448, %rd15008, %rd15009;
	setp.lt.u64 	%p2319, %rd19448, 4294967296;
	mov.b64 	%rd19445, 4294967296;
	mov.u64 	%rd19449, %rd19445;
	@%p2319 bra 	$L__BB1_577;
	shr.u64 	%rd15011, %rd19448, 32;
	and.b64  	%rd15012, %rd19447, 4294967295;
	add.s64 	%rd19447, %rd15011, %rd15012;
	setp.lt.u64 	%p2320, %rd19447, 4294967296;
	mov.b64 	%rd19445, 4294967296;
	mov.u64 	%rd19448, %rd19445;
	mov.u64 	%rd19450, %rd19445;
	@%p2320 bra 	$L__BB1_577;
	shr.u64 	%rd15014, %rd19447, 32;
	and.b64  	%rd15015, %rd19446, 4294967295;
	add.s64 	%rd15016, %rd15014, %rd15015;
	setp.gt.u64 	%p2321, %rd15016, 4294967295;
	selp.b64 	%rd19445, 1, 4294967296, %p2321;
	selp.b64 	%rd19446, 4294967296, %rd15016, %p2321;
	mov.b64 	%rd19447, 4294967296;
	mov.u64 	%rd19448, %rd19447;
	mov.u64 	%rd19449, %rd19447;
	mov.u64 	%rd19450, %rd19447;
$L__BB1_577:
	cvt.u32.u64 	%r9022, %rd19452;
	cvt.u32.u64 	%r9021, %rd19451;
	cvt.u32.u64 	%r9020, %rd19450;
	cvt.u32.u64 	%r9019, %rd19449;
	cvt.u32.u64 	%r9018, %rd19448;
	cvt.u32.u64 	%r9017, %rd19447;
	cvt.u32.u64 	%r9016, %rd19446;
	cvt.u32.u64 	%r9015, %rd19445;
	setp.ne.s32 	%p2322, %r9006, 0;
	setp.lt.u32 	%p2323, %r6345, %r9015;
	or.pred  	%p2324, %p2322, %p2323;
	@%p2324 bra 	$L__BB1_591;
	setp.gt.u32 	%p2325, %r6345, %r9015;
	@%p2325 bra 	$L__BB1_592;
	ld.const.u32 	%r808, [const_p+24];
	setp.lt.u32 	%p2326, %r808, %r9016;
	@%p2326 bra 	$L__BB1_591;
	setp.gt.u32 	%p2327, %r808, %r9016;
	@%p2327 bra 	$L__BB1_592;
	ld.const.u32 	%r809, [const_p+20];
	setp.lt.u32 	%p2328, %r809, %r9017;
	@%p2328 bra 	$L__BB1_591;
	setp.gt.u32 	%p2329, %r809, %r9017;
	@%p2329 bra 	$L__BB1_592;
	ld.const.u32 	%r810, [const_p+16];
	setp.lt.u32 	%p2330, %r810, %r9018;
	@%p2330 bra 	$L__BB1_591;
	setp.gt.u32 	%p2331, %r810, %r9018;
	@%p2331 bra 	$L__BB1_592;
	ld.const.u32 	%r811, [const_p+12];
	setp.lt.u32 	%p2332, %r811, %r9019;
	@%p2332 bra 	$L__BB1_591;
	setp.gt.u32 	%p2333, %r811, %r9019;
	@%p2333 bra 	$L__BB1_592;
	ld.const.u32 	%r812, [const_p+8];
	setp.lt.u32 	%p2334, %r812, %r9020;
	@%p2334 bra 	$L__BB1_591;
	setp.gt.u32 	%p2335, %r812, %r9020;
	@%p2335 bra 	$L__BB1_592;
	ld.const.u32 	%r813, [const_p+4];
	setp.lt.u32 	%p2336, %r813, %r9021;
	@%p2336 bra 	$L__BB1_591;
	setp.gt.u32 	%p2337, %r813, %r9021;
	ld.const.u32 	%r7232, [const_p];
	setp.gt.u32 	%p2338, %r7232, %r9022;
	or.pred  	%p2339, %p2337, %p2338;
	@%p2339 bra 	$L__BB1_592;
$L__BB1_591:
	ld.const.u32 	%r7250, [const_p];
	ld.const.u32 	%r7251, [const_p+4];
	ld.const.u32 	%r7252, [const_p+8];
	ld.const.u32 	%r7253, [const_p+12];
	ld.const.u32 	%r7254, [const_p+16];
	ld.const.u32 	%r7255, [const_p+20];
	ld.const.u32 	%r7256, [const_p+24];
	// begin inline asm
	sub.cc.u32 %r9022, %r9022, %r7250;
	subc.cc.u32 %r9021, %r9021, %r7251;
	subc.cc.u32 %r9020, %r9020, %r7252;
	subc.cc.u32 %r9019, %r9019, %r7253;
	subc.cc.u32 %r9018, %r9018, %r7254;
	subc.cc.u32 %r9017, %r9017, %r7255;
	subc.cc.u32 %r9016, %r9016, %r7256;
	subc.u32 %r9015, %r9015, %r6345;
	
	// end inline asm
$L__BB1_592:
	setp.gt.u32 	%p2340, %r9015, %r6345;
	@%p2340 bra 	$L__BB1_605;
	bra.uni 	$L__BB1_606;
$L__BB1_593:
	ld.const.u32 	%r822, [const_p+24];
	setp.gt.u32 	%p2342, %r9016, %r822;
	@%p2342 bra 	$L__BB1_605;
	setp.lt.u32 	%p2343, %r9016, %r822;
	@%p2343 bra 	$L__BB1_607;
	ld.const.u32 	%r823, [const_p+20];
	setp.gt.u32 	%p2344, %r9017, %r823;
	@%p2344 bra 	$L__BB1_605;
	setp.lt.u32 	%p2345, %r9017, %r823;
	@%p2345 bra 	$L__BB1_607;
	ld.const.u32 	%r824, [const_p+16];
	setp.gt.u32 	%p2346, %r9018, %r824;
	@%p2346 bra 	$L__BB1_605;
	setp.lt.u32 	%p2347, %r9018, %r824;
	@%p2347 bra 	$L__BB1_607;
	ld.const.u32 	%r825, [const_p+12];
	setp.gt.u32 	%p2348, %r9019, %r825;
	@%p2348 bra 	$L__BB1_605;
	setp.lt.u32 	%p2349, %r9019, %r825;
	@%p2349 bra 	$L__BB1_607;
	ld.const.u32 	%r826, [const_p+8];
	setp.gt.u32 	%p2350, %r9020, %r826;
	@%p2350 bra 	$L__BB1_605;
	setp.lt.u32 	%p2351, %r9020, %r826;
	@%p2351 bra 	$L__BB1_607;
	ld.const.u32 	%r827, [const_p+4];
	setp.gt.u32 	%p2352, %r9021, %r827;
	@%p2352 bra 	$L__BB1_605;
	setp.lt.u32 	%p2353, %r9021, %r827;
	ld.const.u32 	%r7258, [const_p];
	setp.lt.u32 	%p2354, %r9022, %r7258;
	or.pred  	%p2355, %p2353, %p2354;
	@%p2355 bra 	$L__BB1_607;
$L__BB1_605:
	ld.const.u32 	%r7276, [const_p];
	ld.const.u32 	%r7277, [const_p+4];
	ld.const.u32 	%r7278, [const_p+8];
	ld.const.u32 	%r7279, [const_p+12];
	ld.const.u32 	%r7280, [const_p+16];
	ld.const.u32 	%r7281, [const_p+20];
	ld.const.u32 	%r7282, [const_p+24];
	// begin inline asm
	sub.cc.u32 %r9022, %r9022, %r7276;
	subc.cc.u32 %r9021, %r9021, %r7277;
	subc.cc.u32 %r9020, %r9020, %r7278;
	subc.cc.u32 %r9019, %r9019, %r7279;
	subc.cc.u32 %r9018, %r9018, %r7280;
	subc.cc.u32 %r9017, %r9017, %r7281;
	subc.cc.u32 %r9016, %r9016, %r7282;
	subc.u32 %r9015, %r9015, %r6345;
	
	// end inline asm
	bra.uni 	$L__BB1_607;
$L__BB1_606:
	setp.lt.u32 	%p2341, %r9015, %r6345;
	@%p2341 bra 	$L__BB1_607;
	bra.uni 	$L__BB1_593;
$L__BB1_607:
	mul.wide.u32 	%rd15017, %r9022, %r9022;
	shr.u64 	%rd15018, %rd15017, 32;
	mul.wide.u32 	%rd15019, %r9021, %r9022;
	add.s64 	%rd15020, %rd15018, %rd15019;
	shr.u64 	%rd15021, %rd15020, 32;
	mul.wide.u32 	%rd15022, %r9020, %r9022;
	add.s64 	%rd15023, %rd15021, %rd15022;
	shr.u64 	%rd15024, %rd15023, 32;
	mul.wide.u32 	%rd15025, %r9019, %r9022;
	add.s64 	%rd15026, %rd15024, %rd15025;
	shr.u64 	%rd15027, %rd15026, 32;
	mul.wide.u32 	%rd15028, %r9018, %r9022;
	add.s64 	%rd15029, %rd15027, %rd15028;
	shr.u64 	%rd15030, %rd15029, 32;
	mul.wide.u32 	%rd15031, %r9017, %r9022;
	add.s64 	%rd15032, %rd15030, %rd15031;
	shr.u64 	%rd15033, %rd15032, 32;
	mul.wide.u32 	%rd15034, %r9016, %r9022;
	add.s64 	%rd15035, %rd15033, %rd15034;
	shr.u64 	%rd15036, %rd15035, 32;
	mul.wide.u32 	%rd15037, %r9015, %r9022;
	add.s64 	%rd15038, %rd15036, %rd15037;
	shr.u64 	%rd15039, %rd15038, 32;
	and.b64  	%rd15040, %rd15020, 4294967295;
	add.s64 	%rd15041, %rd15019, %rd15040;
	shr.u64 	%rd15042, %rd15041, 32;
	and.b64  	%rd15043, %rd15023, 4294967295;
	mul.wide.u32 	%rd15044, %r9021, %r9021;
	add.s64 	%rd15045, %rd15042, %rd15043;
	add.s64 	%rd15046, %rd15045, %rd15044;
	shr.u64 	%rd15047, %rd15046, 32;
	and.b64  	%rd15048, %rd15026, 4294967295;
	mul.wide.u32 	%rd15049, %r9020, %r9021;
	add.s64 	%rd15050, %rd15047, %rd15048;
	add.s64 	%rd15051, %rd15050, %rd15049;
	shr.u64 	%rd15052, %rd15051, 32;
	and.b64  	%rd15053, %rd15029, 4294967295;
	mul.wide.u32 	%rd15054, %r9019, %r9021;
	add.s64 	%rd15055, %rd15052, %rd15053;
	add.s64 	%rd15056, %rd15055, %rd15054;
	shr.u64 	%rd15057, %rd15056, 32;
	and.b64  	%rd15058, %rd15032, 4294967295;
	mul.wide.u32 	%rd15059, %r9018, %r9021;
	add.s64 	%rd15060, %rd15057, %rd15058;
	add.s64 	%rd15061, %rd15060, %rd15059;
	shr.u64 	%rd15062, %rd15061, 32;
	and.b64  	%rd15063, %rd15035, 4294967295;
	mul.wide.u32 	%rd15064, %r9017, %r9021;
	add.s64 	%rd15065, %rd15062, %rd15063;
	add.s64 	%rd15066, %rd15065, %rd15064;
	shr.u64 	%rd15067, %rd15066, 32;
	and.b64  	%rd15068, %rd15038, 4294967295;
	mul.wide.u32 	%rd15069, %r9016, %r9021;
	add.s64 	%rd15070, %rd15067, %rd15068;
	add.s64 	%rd15071, %rd15070, %rd15069;
	shr.u64 	%rd15072, %rd15071, 32;
	mul.wide.u32 	%rd15073, %r9015, %r9021;
	add.s64 	%rd15074, %rd15072, %rd15039;
	add.s64 	%rd15075, %rd15074, %rd15073;
	shr.u64 	%rd15076, %rd15075, 32;
	and.b64  	%rd15077, %rd15046, 4294967295;
	add.s64 	%rd15078, %rd15022, %rd15077;
	shr.u64 	%rd15079, %rd15078, 32;
	and.b64  	%rd15080, %rd15051, 4294967295;
	add.s64 	%rd15081, %rd15079, %rd15080;
	add.s64 	%rd15082, %rd15081, %rd15049;
	shr.u64 	%rd15083, %rd15082, 32;
	and.b64  	%rd15084, %rd15056, 4294967295;
	mul.wide.u32 	%rd15085, %r9020, %r9020;
	add.s64 	%rd15086, %rd15083, %rd15084;
	add.s64 	%rd15087, %rd15086, %rd15085;
	shr.u64 	%rd15088, %rd15087, 32;
	and.b64  	%rd15089, %rd15061, 4294967295;
	mul.wide.u32 	%rd15090, %r9019, %r9020;
	add.s64 	%rd15091, %rd15088, %rd15089;
	add.s64 	%rd15092, %rd15091, %rd15090;
	shr.u64 	%rd15093, %rd15092, 32;
	and.b64  	%rd15094, %rd15066, 4294967295;
	mul.wide.u32 	%rd15095, %r9018, %r9020;
	add.s64 	%rd15096, %rd15093, %rd15094;
	add.s64 	%rd15097, %rd15096, %rd15095;
	shr.u64 	%rd15098, %rd15097, 32;
	and.b64  	%rd15099, %rd15071, 4294967295;
	mul.wide.u32 	%rd15100, %r9017, %r9020;
	add.s64 	%rd15101, %rd15098, %rd15099;
	add.s64 	%rd15102, %rd15101, %rd15100;
	shr.u64 	%rd15103, %rd15102, 32;
	and.b64  	%rd15104, %rd15075, 4294967295;
	mul.wide.u32 	%rd15105, %r9016, %r9020;
	add.s64 	%rd15106, %rd15103, %rd15104;
	add.s64 	%rd15107, %rd15106, %rd15105;
	shr.u64 	%rd15108, %rd15107, 32;
	mul.wide.u32 	%rd15109, %r9015, %r9020;
	add.s64 	%rd15110, %rd15108, %rd15076;
	add.s64 	%rd15111, %rd15110, %rd15109;
	shr.u64 	%rd15112, %rd15111, 32;
	and.b64  	%rd15113, %rd15082, 4294967295;
	add.s64 	%rd15114, %rd15025, %rd15113;
	shr.u64 	%rd15115, %rd15114, 32;
	and.b64  	%rd15116, %rd15087, 4294967295;
	add.s64 	%rd15117, %rd15115, %rd15116;
	add.s64 	%rd15118, %rd15117, %rd15054;
	shr.u64 	%rd15119, %rd15118, 32;
	and.b64  	%rd15120, %rd15092, 4294967295;
	add.s64 	%rd15121, %rd15119, %rd15120;
	add.s64 	%rd15122, %rd15121, %rd15090;
	shr.u64 	%rd15123, %rd15122, 32;
	and.b64  	%rd15124, %rd15097, 4294967295;
	mul.wide.u32 	%rd15125, %r9019, %r9019;
	add.s64 	%rd15126, %rd15123, %rd15124;
	add.s64 	%rd15127, %rd15126, %rd15125;
	shr.u64 	%rd15128, %rd15127, 32;
	and.b64  	%rd15129, %rd15102, 4294967295;
	mul.wide.u32 	%rd15130, %r9018, %r9019;
	add.s64 	%rd15131, %rd15128, %rd15129;
	add.s64 	%rd15132, %rd15131, %rd15130;
	shr.u64 	%rd15133, %rd15132, 32;
	and.b64  	%rd15134, %rd15107, 4294967295;
	mul.wide.u32 	%rd15135, %r9017, %r9019;
	add.s64 	%rd15136, %rd15133, %rd15134;
	add.s64 	%rd15137, %rd15136, %rd15135;
	shr.u64 	%rd15138, %rd15137, 32;
	and.b64  	%rd15139, %rd15111, 4294967295;
	mul.wide.u32 	%rd15140, %r9016, %r9019;
	add.s64 	%rd15141, %rd15138, %rd15139;
	add.s64 	%rd15142, %rd15141, %rd15140;
	shr.u64 	%rd15143, %rd15142, 32;
	mul.wide.u32 	%rd15144, %r9015, %r9019;
	add.s64 	%rd15145, %rd15143, %rd15112;
	add.s64 	%rd15146, %rd15145, %rd15144;
	shr.u64 	%rd15147, %rd15146, 32;
	and.b64  	%rd15148, %rd15118, 4294967295;
	add.s64 	%rd15149, %rd15028, %rd15148;
	shr.u64 	%rd15150, %rd15149, 32;
	and.b64  	%rd15151, %rd15122, 4294967295;
	add.s64 	%rd15152, %rd15150, %rd15151;
	add.s64 	%rd15153, %rd15152, %rd15059;
	shr.u64 	%rd15154, %rd15153, 32;
	and.b64  	%rd15155, %rd15127, 4294967295;
	add.s64 	%rd15156, %rd15154, %rd15155;
	add.s64 	%rd15157, %rd15156, %rd15095;
	shr.u64 	%rd15158, %rd15157, 32;
	and.b64  	%rd15159, %rd15132, 4294967295;
	add.s64 	%rd15160, %rd15158, %rd15159;
	add.s64 	%rd15161, %rd15160, %rd15130;
	shr.u64 	%rd15162, %rd15161, 32;
	and.b64  	%rd15163, %rd15137, 4294967295;
	mul.wide.u32 	%rd15164, %r9018, %r9018;
	add.s64 	%rd15165, %rd15162, %rd15163;
	add.s64 	%rd15166, %rd15165, %rd15164;
	shr.u64 	%rd15167, %rd15166, 32;
	and.b64  	%rd15168, %rd15142, 4294967295;
	mul.wide.u32 	%rd15169, %r9017, %r9018;
	add.s64 	%rd15170, %rd15167, %rd15168;
	add.s64 	%rd15171, %rd15170, %rd15169;
	shr.u64 	%rd15172, %rd15171, 32;
	and.b64  	%rd15173, %rd15146, 4294967295;
	mul.wide.u32 	%rd15174, %r9016, %r9018;
	add.s64 	%rd15175, %rd15172, %rd15173;
	add.s64 	%rd15176, %rd15175, %rd15174;
	shr.u64 	%rd15177, %rd15176, 32;
	mul.wide.u32 	%rd15178, %r9015, %r9018;
	add.s64 	%rd15179, %rd15177, %rd15147;
	add.s64 	%rd15180, %rd15179, %rd15178;
	shr.u64 	%rd15181, %rd15180, 32;
	and.b64  	%rd15182, %rd15153, 4294967295;
	add.s64 	%rd15183, %rd15031, %rd15182;
	shr.u64 	%rd15184, %rd15183, 32;
	and.b64  	%rd15185, %rd15157, 4294967295;
	add.s64 	%rd15186, %rd15184, %rd15185;
	add.s64 	%rd15187, %rd15186, %rd15064;
	shr.u64 	%rd15188, %rd15187, 32;
	and.b64  	%rd15189, %rd15161, 4294967295;
	add.s64 	%rd15190, %rd15188, %rd15189;
	add.s64 	%rd15191, %rd15190, %rd15100;
	shr.u64 	%rd15192, %rd15191, 32;
	and.b64  	%rd15193, %rd15166, 4294967295;
	add.s64 	%rd15194, %rd15192, %rd15193;
	add.s64 	%rd15195, %rd15194, %rd15135;
	shr.u64 	%rd15196, %rd15195, 32;
	and.b64  	%rd15197, %rd15171, 4294967295;
	add.s64 	%rd15198, %rd15196, %rd15197;
	add.s64 	%rd15199, %rd15198, %rd15169;
	shr.u64 	%rd15200, %rd15199, 32;
	and.b64  	%rd15201, %rd15176, 4294967295;
	mul.wide.u32 	%rd15202, %r9017, %r9017;
	add.s64 	%rd15203, %rd15200, %rd15201;
	add.s64 	%rd15204, %rd15203, %rd15202;
	shr.u64 	%rd15205, %rd15204, 32;
	and.b64  	%rd15206, %rd15180, 4294967295;
	mul.wide.u32 	%rd15207, %r9016, %r9017;
	add.s64 	%rd15208, %rd15205, %rd15206;
	add.s64 	%rd15209, %rd15208, %rd15207;
	shr.u64 	%rd15210, %rd15209, 32;
	mul.wide.u32 	%rd15211, %r9015, %r9017;
	add.s64 	%rd15212, %rd15210, %rd15181;
	add.s64 	%rd15213, %rd15212, %rd15211;
	shr.u64 	%rd15214, %rd15213, 32;
	and.b64  	%rd15215, %rd15187, 4294967295;
	add.s64 	%rd15216, %rd15034, %rd15215;
	shr.u64 	%rd15217, %rd15216, 32;
	and.b64  	%rd15218, %rd15191, 4294967295;
	add.s64 	%rd15219, %rd15217, %rd15218;
	add.s64 	%rd15220, %rd15219, %rd15069;
	shr.u64 	%rd15221, %rd15220, 32;
	and.b64  	%rd15222, %rd15195, 4294967295;
	add.s64 	%rd15223, %rd15221, %rd15222;
	add.s64 	%rd15224, %rd15223, %rd15105;
	shr.u64 	%rd15225, %rd15224, 32;
	and.b64  	%rd15226, %rd15199, 4294967295;
	add.s64 	%rd15227, %rd15225, %rd15226;
	add.s64 	%rd15228, %rd15227, %rd15140;
	shr.u64 	%rd15229, %rd15228, 32;
	and.b64  	%rd15230, %rd15204, 4294967295;
	add.s64 	%rd15231, %rd15229, %rd15230;
	add.s64 	%rd15232, %rd15231, %rd15174;
	shr.u64 	%rd15233, %rd15232, 32;
	and.b64  	%rd15234, %rd15209, 4294967295;
	add.s64 	%rd15235, %rd15233, %rd15234;
	add.s64 	%rd15236, %rd15235, %rd15207;
	shr.u64 	%rd15237, %rd15236, 32;
	and.b64  	%rd15238, %rd15213, 4294967295;
	mul.wide.u32 	%rd15239, %r9016, %r9016;
	add.s64 	%rd15240, %rd15237, %rd15238;
	add.s64 	%rd15241, %rd15240, %rd15239;
	shr.u64 	%rd15242, %rd15241, 32;
	mul.wide.u32 	%rd15243, %r9015, %r9016;
	add.s64 	%rd15244, %rd15242, %rd15214;
	add.s64 	%rd15245, %rd15244, %rd15243;
	shr.u64 	%rd15246, %rd15245, 32;
	and.b64  	%rd15247, %rd15220, 4294967295;
	add.s64 	%rd15248, %rd15037, %rd15247;
	shr.u64 	%rd15249, %rd15248, 32;
	and.b64  	%rd15250, %rd15224, 4294967295;
	add.s64 	%rd15251, %rd15249, %rd15250;
	add.s64 	%rd15252, %rd15251, %rd15073;
	shr.u64 	%rd15253, %rd15252, 32;
	and.b64  	%rd15254, %rd15228, 4294967295;
	add.s64 	%rd15255, %rd15253, %rd15254;
	add.s64 	%rd15256, %rd15255, %rd15109;
	shr.u64 	%rd15257, %rd15256, 32;
	and.b64  	%rd15258, %rd15232, 4294967295;
	add.s64 	%rd15259, %rd15257, %rd15258;
	add.s64 	%rd15260, %rd15259, %rd15144;
	shr.u64 	%rd15261, %rd15260, 32;
	and.b64  	%rd15262, %rd15236, 4294967295;
	add.s64 	%rd15263, %rd15261, %rd15262;
	add.s64 	%rd15264, %rd15263, %rd15178;
	shr.u64 	%rd15265, %rd15264, 32;
	and.b64  	%rd15266, %rd15241, 4294967295;
	add.s64 	%rd15267, %rd15265, %rd15266;
	add.s64 	%rd15268, %rd15267, %rd15211;
	shr.u64 	%rd15269, %rd15268, 32;
	and.b64  	%rd15270, %rd15245, 4294967295;
	add.s64 	%rd15271, %rd15269, %rd15270;
	add.s64 	%rd15272, %rd15271, %rd15243;
	shr.u64 	%rd15273, %rd15272, 32;
	mul.wide.u32 	%rd15274, %r9015, %r9015;
	add.s64 	%rd15275, %rd15273, %rd15246;
	add.s64 	%rd15276, %rd15275, %rd15274;
	shr.u64 	%rd15277, %rd15276, 32;
	{ .reg .b32 tmp; mov.b64 {tmp, %r7284}, %rd15276; }
	and.b64  	%rd15278, %rd15252, 4294967295;
	mul.lo.s64 	%rd15279, %rd15278, 977;
	and.b64  	%rd15280, %rd15017, 4294967293;
	and.b64  	%rd15281, %rd15279, 4294967295;
	add.s64 	%rd19460, %rd15281, %rd15280;
	shr.u64 	%rd15282, %rd15279, 32;
	shr.u64 	%rd15283, %rd19460, 32;
	add.s64 	%rd15284, %rd15283, %rd15282;
	and.b64  	%rd15285, %rd15256, 4294967295;
	mul.lo.s64 	%rd15286, %rd15285, 977;
	and.b64  	%rd15287, %rd15041, 4294967295;
	and.b64  	%rd15288, %rd15286, 4294967295;
	add.s64 	%rd15289, %rd15284, %rd15287;
	add.s64 	%rd15290, %rd15289, %rd15288;
	add.s64 	%rd19459, %rd15290, %rd15278;
	shr.u64 	%rd15291, %rd15286, 32;
	shr.u64 	%rd15292, %rd19459, 32;
	add.s64 	%rd15293, %rd15292, %rd15291;
	and.b64  	%rd15294, %rd15260, 4294967295;
	mul.lo.s64 	%rd15295, %rd15294, 977;
	and.b64  	%rd15296, %rd15078, 4294967295;
	and.b64  	%rd15297, %rd15295, 4294967295;
	add.s64 	%rd15298, %rd15293, %rd15296;
	add.s64 	%rd15299, %rd15298, %rd15297;
	add.s64 	%rd19458, %rd15299, %rd15285;
	shr.u64 	%rd15300, %rd15295, 32;
	shr.u64 	%rd15301, %rd19458, 32;
	add.s64 	%rd15302, %rd15301, %rd15300;
	and.b64  	%rd15303, %rd15264, 4294967295;
	mul.lo.s64 	%rd15304, %rd15303, 977;
	and.b64  	%rd15305, %rd15114, 4294967295;
	and.b64  	%rd15306, %rd15304, 4294967295;
	add.s64 	%rd15307, %rd15302, %rd15305;
	add.s64 	%rd15308, %rd15307, %rd15306;
	add.s64 	%rd19457, %rd15308, %rd15294;
	shr.u64 	%rd15309, %rd15304, 32;
	shr.u64 	%rd15310, %rd19457, 32;
	add.s64 	%rd15311, %rd15310, %rd15309;
	and.b64  	%rd15312, %rd15268, 4294967295;
	mul.lo.s64 	%rd15313, %rd15312, 977;
	and.b64  	%rd15314, %rd15149, 4294967295;
	and.b64  	%rd15315, %rd15313, 4294967295;
	add.s64 	%rd15316, %rd15311, %rd15314;
	add.s64 	%rd15317, %rd15316, %rd15315;
	add.s64 	%rd19456, %rd15317, %rd15303;
	shr.u64 	%rd15318, %rd15313, 32;
	shr.u64 	%rd15319, %rd19456, 32;
	add.s64 	%rd15320, %rd15319, %rd15318;
	and.b64  	%rd15321, %rd15272, 4294967295;
	mul.lo.s64 	%rd15322, %rd15321, 977;
	and.b64  	%rd15323, %rd15183, 4294967295;
	and.b64  	%rd15324, %rd15322, 4294967295;
	add.s64 	%rd15325, %rd15320, %rd15323;
	add.s64 	%rd15326, %rd15325, %rd15324;
	add.s64 	%rd19455, %rd15326, %rd15312;
	shr.u64 	%rd15327, %rd15322, 32;
	shr.u64 	%rd15328, %rd19455, 32;
	add.s64 	%rd15329, %rd15328, %rd15327;
	and.b64  	%rd15330, %rd15276, 4294967295;
	mul.lo.s64 	%rd15331, %rd15330, 977;
	and.b64  	%rd15332, %rd15216, 4294967295;
	and.b64  	%rd15333, %rd15331, 4294967295;
	add.s64 	%rd15334, %rd15329, %rd15332;
	add.s64 	%rd15335, %rd15334, %rd15333;
	add.s64 	%rd19454, %rd15335, %rd15321;
	shr.u64 	%rd15336, %rd15331, 32;
	shr.u64 	%rd15337, %rd19454, 32;
	add.s64 	%rd15338, %rd15337, %rd15336;
	mul.lo.s64 	%rd15339, %rd15277, 977;
	and.b64  	%rd15340, %rd15248, 4294967295;
	and.b64  	%rd15341, %rd15339, 4294967295;
	add.s64 	%rd15342, %rd15338, %rd15340;
	add.s64 	%rd15343, %rd15342, %rd15341;
	add.s64 	%rd19453, %rd15343, %rd15330;
	shr.u64 	%rd15344, %rd15339, 32;
	shr.u64 	%rd15345, %rd19453, 32;
	cvt.u32.u64 	%r7285, %rd15345;
	cvt.u32.u64 	%r7286, %rd15344;
	add.s32 	%r7287, %r7285, %r7286;
	add.s32 	%r852, %r7287, %r7284;
	setp.eq.s32 	%p2357, %r852, 0;
	mov.pred 	%p3152, 0;
	@%p2357 bra 	$L__BB1_615;
	cvt.u64.u32 	%rd15346, %r852;
	mul.wide.u32 	%rd15347, %r852, 977;
	shr.u64 	%rd15348, %rd15347, 32;
	and.b64  	%rd15349, %rd19460, 4294967295;
	and.b64  	%rd15350, %rd15347, 4294967295;
	add.s64 	%rd19460, %rd15350, %rd15349;
	shr.u64 	%rd15351, %rd19460, 32;
	and.b64  	%rd15352, %rd19459, 4294967295;
	add.s64 	%rd15353, %rd15348, %rd15352;
	add.s64 	%rd15354, %rd15353, %rd15346;
	add.s64 	%rd19459, %rd15354, %rd15351;
	setp.lt.u64 	%p2359, %rd19459, 4294967296;
	@%p2359 bra 	$L__BB1_615;
	shr.u64 	%rd15355, %rd19459, 32;
	and.b64  	%rd15356, %rd19458, 4294967295;
	add.s64 	%rd19458, %rd15355, %rd15356;
	setp.lt.u64 	%p2361, %rd19458, 4294967296;
	@%p2361 bra 	$L__BB1_615;
	shr.u64 	%rd15357, %rd19458, 32;
	and.b64  	%rd15358, %rd19457, 4294967295;
	add.s64 	%rd19457, %rd15357, %rd15358;
	setp.lt.u64 	%p2363, %rd19457, 4294967296;
	@%p2363 bra 	$L__BB1_615;
	shr.u64 	%rd15360, %rd19457, 32;
	and.b64  	%rd15361, %rd19456, 4294967295;
	add.s64 	%rd19456, %rd15360, %rd15361;
	setp.lt.u64 	%p2365, %rd19456, 4294967296;
	mov.b64 	%rd19457, 4294967296;
	@%p2365 bra 	$L__BB1_615;
	shr.u64 	%rd15363, %rd19456, 32;
	and.b64  	%rd15364, %rd19455, 4294967295;
	add.s64 	%rd19455, %rd15363, %rd15364;
	setp.lt.u64 	%p2367, %rd19455, 4294967296;
	mov.b64 	%rd19456, 4294967296;
	mov.u64 	%rd19457, %rd19456;
	@%p2367 bra 	$L__BB1_615;
	shr.u64 	%rd15366, %rd19455, 32;
	and.b64  	%rd15367, %rd19454, 4294967295;
	add.s64 	%rd19454, %rd15366, %rd15367;
	setp.lt.u64 	%p2369, %rd19454, 4294967296;
	mov.b64 	%rd19455, 4294967296;
	mov.u64 	%rd19456, %rd19455;
	mov.u64 	%rd19457, %rd19455;
	@%p2369 bra 	$L__BB1_615;
	shr.u64 	%rd15369, %rd19454, 32;
	and.b64  	%rd15370, %rd19453, 4294967295;
	add.s64 	%rd15371, %rd15369, %rd15370;
	setp.gt.u64 	%p3152, %rd15371, 4294967295;
	min.u64 	%rd19453, %rd15371, 4294967296;
	mov.b64 	%rd19454, 4294967296;
	mov.u64 	%rd19455, %rd19454;
	mov.u64 	%rd19456, %rd19454;
	mov.u64 	%rd19457, %rd19454;
$L__BB1_615:
	cvt.u32.u64 	%r9038, %rd19460;
	cvt.u32.u64 	%r9037, %rd19459;
	cvt.u32.u64 	%r9036, %rd19458;
	cvt.u32.u64 	%r9035, %rd19457;
	cvt.u32.u64 	%r9034, %rd19456;
	cvt.u32.u64 	%r9033, %rd19455;
	cvt.u32.u64 	%r9032, %rd19454;
	cvt.u32.u64 	%r9031, %rd19453;
	ld.const.u32 	%r861, [const_p+28];
	setp.lt.u32 	%p2370, %r861, %r9031;
	or.pred  	%p2371, %p3152, %p2370;
	@%p2371 bra 	$L__BB1_629;
	setp.gt.u32 	%p2372, %r861, %r9031;
	@%p2372 bra 	$L__BB1_630;
	ld.const.u32 	%r862, [const_p+24];
	setp.lt.u32 	%p2373, %r862, %r9032;
	@%p2373 bra 	$L__BB1_629;
	setp.gt.u32 	%p2374, %r862, %r9032;
	@%p2374 bra 	$L__BB1_630;
	ld.const.u32 	%r863, [const_p+20];
	setp.lt.u32 	%p2375, %r863, %r9033;
	@%p2375 bra 	$L__BB1_629;
	setp.gt.u32 	%p2376, %r863, %r9033;
	@%p2376 bra 	$L__BB1_630;
	ld.const.u32 	%r864, [const_p+16];
	setp.lt.u32 	%p2377, %r864, %r9034;
	@%p2377 bra 	$L__BB1_629;
	setp.gt.u32 	%p2378, %r864, %r9034;
	@%p2378 bra 	$L__BB1_630;
	ld.const.u32 	%r865, [const_p+12];
	setp.lt.u32 	%p2379, %r865, %r9035;
	@%p2379 bra 	$L__BB1_629;
	setp.gt.u32 	%p2380, %r865, %r9035;
	@%p2380 bra 	$L__BB1_630;
	ld.const.u32 	%r866, [const_p+8];
	setp.lt.u32 	%p2381, %r866, %r9036;
	@%p2381 bra 	$L__BB1_629;
	setp.gt.u32 	%p2382, %r866, %r9036;
	@%p2382 bra 	$L__BB1_630;
	ld.const.u32 	%r867, [const_p+4];
	setp.lt.u32 	%p2383, %r867, %r9037;
	@%p2383 bra 	$L__BB1_629;
	setp.gt.u32 	%p2384, %r867, %r9037;
	ld.const.u32 	%r7288, [const_p];
	setp.gt.u32 	%p2385, %r7288, %r9038;
	or.pred  	%p2386, %p2384, %p2385;
	@%p2386 bra 	$L__BB1_630;
$L__BB1_629:
	ld.const.u32 	%r7306, [const_p];
	ld.const.u32 	%r7307, [const_p+4];
	ld.const.u32 	%r7308, [const_p+8];
	ld.const.u32 	%r7309, [const_p+12];
	ld.const.u32 	%r7310, [const_p+16];
	ld.const.u32 	%r7311, [const_p+20];
	ld.const.u32 	%r7312, [const_p+24];
	// begin inline asm
	sub.cc.u32 %r9038, %r9038, %r7306;
	subc.cc.u32 %r9037, %r9037, %r7307;
	subc.cc.u32 %r9036, %r9036, %r7308;
	subc.cc.u32 %r9035, %r9035, %r7309;
	subc.cc.u32 %r9034, %r9034, %r7310;
	subc.cc.u32 %r9033, %r9033, %r7311;
	subc.cc.u32 %r9032, %r9032, %r7312;
	subc.u32 %r9031, %r9031, %r861;
	
	// end inline asm
$L__BB1_630:
	setp.gt.u32 	%p2387, %r9031, %r861;
	@%p2387 bra 	$L__BB1_643;
	bra.uni 	$L__BB1_644;
$L__BB1_631:
	ld.const.u32 	%r876, [const_p+24];
	setp.gt.u32 	%p2389, %r9032, %r876;
	@%p2389 bra 	$L__BB1_643;
	setp.lt.u32 	%p2390, %r9032, %r876;
	@%p2390 bra 	$L__BB1_645;
	ld.const.u32 	%r877, [const_p+20];
	setp.gt.u32 	%p2391, %r9033, %r877;
	@%p2391 bra 	$L__BB1_643;
	setp.lt.u32 	%p2392, %r9033, %r877;
	@%p2392 bra 	$L__BB1_645;
	ld.const.u32 	%r878, [const_p+16];
	setp.gt.u32 	%p2393, %r9034, %r878;
	@%p2393 bra 	$L__BB1_643;
	setp.lt.u32 	%p2394, %r9034, %r878;
	@%p2394 bra 	$L__BB1_645;
	ld.const.u32 	%r879, [const_p+12];
	setp.gt.u32 	%p2395, %r9035, %r879;
	@%p2395 bra 	$L__BB1_643;
	setp.lt.u32 	%p2396, %r9035, %r879;
	@%p2396 bra 	$L__BB1_645;
	ld.const.u32 	%r880, [const_p+8];
	setp.gt.u32 	%p2397, %r9036, %r880;
	@%p2397 bra 	$L__BB1_643;
	setp.lt.u32 	%p2398, %r9036, %r880;
	@%p2398 bra 	$L__BB1_645;
	ld.const.u32 	%r881, [const_p+4];
	setp.gt.u32 	%p2399, %r9037, %r881;
	@%p2399 bra 	$L__BB1_643;
	setp.lt.u32 	%p2400, %r9037, %r881;
	ld.const.u32 	%r7314, [const_p];
	setp.lt.u32 	%p2401, %r9038, %r7314;
	or.pred  	%p2402, %p2400, %p2401;
	@%p2402 bra 	$L__BB1_645;
$L__BB1_643:
	ld.const.u32 	%r7332, [const_p];
	ld.const.u32 	%r7333, [const_p+4];
	ld.const.u32 	%r7334, [const_p+8];
	ld.const.u32 	%r7335, [const_p+12];
	ld.const.u32 	%r7336, [const_p+16];
	ld.const.u32 	%r7337, [const_p+20];
	ld.const.u32 	%r7338, [const_p+24];
	// begin inline asm
	sub.cc.u32 %r9038, %r9038, %r7332;
	subc.cc.u32 %r9037, %r9037, %r7333;
	subc.cc.u32 %r9036, %r9036, %r7334;
	subc.cc.u32 %r9035, %r9035, %r7335;
	subc.cc.u32 %r9034, %r9034, %r7336;
	subc.cc.u32 %r9033, %r9033, %r7337;
	subc.cc.u32 %r9032, %r9032, %r7338;
	subc.u32 %r9031, %r9031, %r861;
	
	// end inline asm
	bra.uni 	$L__BB1_645;
$L__BB1_644:
	setp.lt.u32 	%p2388, %r9031, %r861;
	@%p2388 bra 	$L__BB1_645;
	bra.uni 	$L__BB1_631;
$L__BB1_645:
	shl.b32 	%r7340, %r8956, 1;
	shr.u32 	%r7341, %r8956, 31;
	cvt.u64.u32 	%rd15372, %r7341;
	mul.wide.u32 	%rd15373, %r8955, 2;
	or.b64  	%rd15374, %rd15373, %rd15372;
	shr.u64 	%rd15375, %rd15373, 32;
	mul.wide.u32 	%rd15376, %r8954, 2;
	or.b64  	%rd15377, %rd15376, %rd15375;
	shr.u64 	%rd15378, %rd15376, 32;
	mul.wide.u32 	%rd15379, %r8953, 2;
	or.b64  	%rd15380, %rd15379, %rd15378;
	shr.u64 	%rd15381, %rd15379, 32;
	mul.wide.u32 	%rd15382, %r8952, 2;
	add.s64 	%rd15383, %rd15382, %rd15381;
	shr.u64 	%rd15384, %rd15383, 32;
	mul.wide.u32 	%rd15385, %r8951, 2;
	add.s64 	%rd15386, %rd15385, %rd15384;
	shr.u64 	%rd15387, %rd15386, 32;
	mul.wide.u32 	%rd15388, %r8950, 2;
	add.s64 	%rd15389, %rd15388, %rd15387;
	shr.u64 	%rd15390, %rd15389, 32;
	mul.wide.u32 	%rd15391, %r8949, 2;
	add.s64 	%rd15392, %rd15391, %rd15390;
	shr.u64 	%rd15393, %rd15392, 32;
	cvt.u64.u32 	%rd15394, %r7340;
	mad.lo.s64 	%rd19468, %rd15393, 977, %rd15394;
	shr.u64 	%rd15395, %rd19468, 32;
	and.b64  	%rd15396, %rd15374, 4294967295;
	add.s64 	%rd15397, %rd15395, %rd15396;
	add.s64 	%rd19467, %rd15397, %rd15393;
	shr.u64 	%rd15398, %rd19467, 32;
	and.b64  	%rd15399, %rd15377, 4294967295;
	add.s64 	%rd19466, %rd15398, %rd15399;
	shr.u64 	%rd15400, %rd19466, 32;
	and.b64  	%rd15401, %rd15380, 4294967295;
	add.s64 	%rd19465, %rd15400, %rd15401;
	shr.u64 	%rd15402, %rd19465, 32;
	and.b64  	%rd15403, %rd15383, 4294967295;
	add.s64 	%rd19464, %rd15402, %rd15403;
	shr.u64 	%rd15404, %rd19464, 32;
	and.b64  	%rd15405, %rd15386, 4294967295;
	add.s64 	%rd19463, %rd15404, %rd15405;
	shr.u64 	%rd15406, %rd19463, 32;
	and.b64  	%rd15407, %rd15389, 4294967295;
	add.s64 	%rd19462, %rd15406, %rd15407;
	shr.u64 	%rd15408, %rd19462, 32;
	and.b64  	%rd15409, %rd15392, 4294967295;
	add.s64 	%rd19461, %rd15408, %rd15409;
	shr.u64 	%rd398, %rd19461, 32;
	{ .reg .b32 tmp; mov.b64 {tmp, %r9039}, %rd19461; }
	setp.lt.u64 	%p2403, %rd19461, 4294967296;
	@%p2403 bra 	$L__BB1_652;
	and.b64  	%rd15411, %rd19468, 4294967295;
	mad.lo.s64 	%rd19468, %rd398, 977, %rd15411;
	shr.u64 	%rd15412, %rd19468, 32;
	and.b64  	%rd15413, %rd19467, 4294967295;
	add.s64 	%rd15414, %rd15413, %rd398;
	add.s64 	%rd19467, %rd15414, %rd15412;
	setp.lt.u64 	%p2404, %rd19467, 4294967296;
	mov.b64 	%rd19461, 4294967296;
	mov.b32 	%r9039, 0;
	@%p2404 bra 	$L__BB1_652;
	shr.u64 	%rd15416, %rd19467, 32;
	and.b64  	%rd15417, %rd19466, 4294967295;
	add.s64 	%rd19466, %rd15416, %rd15417;
	setp.lt.u64 	%p2405, %rd19466, 4294967296;
	@%p2405 bra 	$L__BB1_652;
	shr.u64 	%rd15419, %rd19466, 32;
	and.b64  	%rd15420, %rd19465, 4294967295;
	add.s64 	%rd19465, %rd15419, %rd15420;
	setp.lt.u64 	%p2406, %rd19465, 4294967296;
	mov.b64 	%rd19461, 4294967296;
	mov.u64 	%rd19466, %rd19461;
	@%p2406 bra 	$L__BB1_652;
	shr.u64 	%rd15422, %rd19465, 32;
	and.b64  	%rd15423, %rd19464, 4294967295;
	add.s64 	%rd19464, %rd15422, %rd15423;
	setp.lt.u64 	%p2407, %rd19464, 4294967296;
	mov.b64 	%rd19461, 4294967296;
	mov.u64 	%rd19465, %rd19461;
	@%p2407 bra 	$L__BB1_652;
	shr.u64 	%rd15425, %rd19464, 32;
	and.b64  	%rd15426, %rd19463, 4294967295;
	add.s64 	%rd19463, %rd15425, %rd15426;
	setp.lt.u64 	%p2408, %rd19463, 4294967296;
	mov.b64 	%rd19461, 4294967296;
	mov.u64 	%rd19464, %rd19461;
	mov.u64 	%rd19466, %rd19461;
	@%p2408 bra 	$L__BB1_652;
	shr.u64 	%rd15428, %rd19463, 32;
	and.b64  	%rd15429, %rd19462, 4294967295;
	add.s64 	%rd15430, %rd15428, %rd15429;
	setp.gt.u64 	%p2409, %rd15430, 4294967295;
	selp.b64 	%rd19461, 1, 4294967296, %p2409;
	selp.b64 	%rd19462, 4294967296, %rd15430, %p2409;
	mov.b64 	%rd19463, 4294967296;
	mov.u64 	%rd19464, %rd19463;
	mov.u64 	%rd19465, %rd19463;
	mov.u64 	%rd19466, %rd19463;
$L__BB1_652:
	cvt.u32.u64 	%r9055, %rd19468;
	cvt.u32.u64 	%r9054, %rd19467;
	cvt.u32.u64 	%r9053, %rd19466;
	cvt.u32.u64 	%r9052, %rd19465;
	cvt.u32.u64 	%r9051, %rd19464;
	cvt.u32.u64 	%r9050, %rd19463;
	cvt.u32.u64 	%r9049, %rd19462;
	cvt.u32.u64 	%r9048, %rd19461;
	setp.ne.s32 	%p2410, %r9039, 0;
	setp.lt.u32 	%p2411, %r861, %r9048;
	or.pred  	%p2412, %p2410, %p2411;
	@%p2412 bra 	$L__BB1_666;
	setp.gt.u32 	%p2413, %r861, %r9048;
	@%p2413 bra 	$L__BB1_667;
	ld.const.u32 	%r916, [const_p+24];
	setp.lt.u32 	%p2414, %r916, %r9049;
	@%p2414 bra 	$L__BB1_666;
	setp.gt.u32 	%p2415, %r916, %r9049;
	@%p2415 bra 	$L__BB1_667;
	ld.const.u32 	%r917, [const_p+20];
	setp.lt.u32 	%p2416, %r917, %r9050;
	@%p2416 bra 	$L__BB1_666;
	setp.gt.u32 	%p2417, %r917, %r9050;
	@%p2417 bra 	$L__BB1_667;
	ld.const.u32 	%r918, [const_p+16];
	setp.lt.u32 	%p2418, %r918, %r9051;
	@%p2418 bra 	$L__BB1_666;
	setp.gt.u32 	%p2419, %r918, %r9051;
	@%p2419 bra 	$L__BB1_667;
	ld.const.u32 	%r919, [const_p+12];
	setp.lt.u32 	%p2420, %r919, %r9052;
	@%p2420 bra 	$L__BB1_666;
	setp.gt.u32 	%p2421, %r919, %r9052;
	@%p2421 bra 	$L__BB1_667;
	ld.const.u32 	%r920, [const_p+8];
	setp.lt.u32 	%p2422, %r920, %r9053;
	@%p2422 bra 	$L__BB1_666;
	setp.gt.u32 	%p2423, %r920, %r9053;
	@%p2423 bra 	$L__BB1_667;
	ld.const.u32 	%r921, [const_p+4];
	setp.lt.u32 	%p2424, %r921, %r9054;
	@%p2424 bra 	$L__BB1_666;
	setp.gt.u32 	%p2425, %r921, %r9054;
	ld.const.u32 	%r7348, [const_p];
	setp.gt.u32 	%p2426, %r7348, %r9055;
	or.pred  	%p2427, %p2425, %p2426;
	@%p2427 bra 	$L__BB1_667;
$L__BB1_666:
	ld.const.u32 	%r7366, [const_p];
	ld.const.u32 	%r7367, [const_p+4];
	ld.const.u32 	%r7368, [const_p+8];
	ld.const.u32 	%r7369, [const_p+12];
	ld.const.u32 	%r7370, [const_p+16];
	ld.const.u32 	%r7371, [const_p+20];
	ld.const.u32 	%r7372, [const_p+24];
	// begin inline asm
	sub.cc.u32 %r9055, %r9055, %r7366;
	subc.cc.u32 %r9054, %r9054, %r7367;
	subc.cc.u32 %r9053, %r9053, %r7368;
	subc.cc.u32 %r9052, %r9052, %r7369;
	subc.cc.u32 %r9051, %r9051, %r7370;
	subc.cc.u32 %r9050, %r9050, %r7371;
	subc.cc.u32 %r9049, %r9049, %r7372;
	subc.u32 %r9048, %r9048, %r861;
	
	// end inline asm
$L__BB1_667:
	setp.gt.u32 	%p2428, %r9048, %r861;
	@%p2428 bra 	$L__BB1_680;
	bra.uni 	$L__BB1_681;
$L__BB1_668:
	ld.const.u32 	%r930, [const_p+24];
	setp.gt.u32 	%p2430, %r9049, %r930;
	@%p2430 bra 	$L__BB1_680;
	setp.lt.u32 	%p2431, %r9049, %r930;
	@%p2431 bra 	$L__BB1_682;
	ld.const.u32 	%r931, [const_p+20];
	setp.gt.u32 	%p2432, %r9050, %r931;
	@%p2432 bra 	$L__BB1_680;
	setp.lt.u32 	%p2433, %r9050, %r931;
	@%p2433 bra 	$L__BB1_682;
	ld.const.u32 	%r932, [const_p+16];
	setp.gt.u32 	%p2434, %r9051, %r932;
	@%p2434 bra 	$L__BB1_680;
	setp.lt.u32 	%p2435, %r9051, %r932;
	@%p2435 bra 	$L__BB1_682;
	ld.const.u32 	%r933, [const_p+12];
	setp.gt.u32 	%p2436, %r9052, %r933;
	@%p2436 bra 	$L__BB1_680;
	setp.lt.u32 	%p2437, %r9052, %r933;
	@%p2437 bra 	$L__BB1_682;
	ld.const.u32 	%r934, [const_p+8];
	setp.gt.u32 	%p2438, %r9053, %r934;
	@%p2438 bra 	$L__BB1_680;
	setp.lt.u32 	%p2439, %r9053, %r934;
	@%p2439 bra 	$L__BB1_682;
	ld.const.u32 	%r935, [const_p+4];
	setp.gt.u32 	%p2440, %r9054, %r935;
	@%p2440 bra 	$L__BB1_680;
	setp.lt.u32 	%p2441, %r9054, %r935;
	ld.const.u32 	%r7374, [const_p];
	setp.lt.u32 	%p2442, %r9055, %r7374;
	or.pred  	%p2443, %p2441, %p2442;
	@%p2443 bra 	$L__BB1_682;
$L__BB1_680:
	ld.const.u32 	%r7392, [const_p];
	ld.const.u32 	%r7393, [const_p+4];
	ld.const.u32 	%r7394, [const_p+8];
	ld.const.u32 	%r7395, [const_p+12];
	ld.const.u32 	%r7396, [const_p+16];
	ld.const.u32 	%r7397, [const_p+20];
	ld.const.u32 	%r7398, [const_p+24];
	// begin inline asm
	sub.cc.u32 %r9055, %r9055, %r7392;
	subc.cc.u32 %r9054, %r9054, %r7393;
	subc.cc.u32 %r9053, %r9053, %r7394;
	subc.cc.u32 %r9052, %r9052, %r7395;
	subc.cc.u32 %r9051, %r9051, %r7396;
	subc.cc.u32 %r9050, %r9050, %r7397;
	subc.cc.u32 %r9049, %r9049, %r7398;
	subc.u32 %r9048, %r9048, %r861;
	
	// end inline asm
	bra.uni 	$L__BB1_682;
$L__BB1_681:
	setp.lt.u32 	%p2429, %r9048, %r861;
	@%p2429 bra 	$L__BB1_682;
	bra.uni 	$L__BB1_668;
$L__BB1_682:
	setp.gt.u32 	%p2444, %r9031, %r9048;
	@%p2444 bra 	$L__BB1_683;
	bra.uni 	$L__BB1_696;
$L__BB1_683:
	// begin inline asm
	sub.cc.u32 %r9056, %r9038, %r9055;
	subc.cc.u32 %r9057, %r9037, %r9054;
	subc.cc.u32 %r9058, %r9036, %r9053;
	subc.cc.u32 %r9059, %r9035, %r9052;
	subc.cc.u32 %r9060, %r9034, %r9051;
	subc.cc.u32 %r9061, %r9033, %r9050;
	subc.cc.u32 %r9062, %r9032, %r9049;
	subc.u32 %r9063, %r9031, %r9048;
	
	// end inline asm
	bra.uni 	$L__BB1_698;
$L__BB1_684:
	setp.gt.u32 	%p2446, %r9032, %r9049;
	@%p2446 bra 	$L__BB1_683;
	setp.lt.u32 	%p2447, %r9032, %r9049;
	@%p2447 bra 	$L__BB1_697;
	setp.gt.u32 	%p2448, %r9033, %r9050;
	@%p2448 bra 	$L__BB1_683;
	setp.lt.u32 	%p2449, %r9033, %r9050;
	@%p2449 bra 	$L__BB1_697;
	setp.gt.u32 	%p2450, %r9034, %r9051;
	@%p2450 bra 	$L__BB1_683;
	setp.lt.u32 	%p2451, %r9034, %r9051;
	@%p2451 bra 	$L__BB1_697;
	setp.gt.u32 	%p2452, %r9035, %r9052;
	@%p2452 bra 	$L__BB1_683;
	setp.lt.u32 	%p2453, %r9035, %r9052;
	@%p2453 bra 	$L__BB1_697;
	setp.gt.u32 	%p2454, %r9036, %r9053;
	@%p2454 bra 	$L__BB1_683;
	setp.lt.u32 	%p2455, %r9036, %r9053;
	@%p2455 bra 	$L__BB1_697;
	setp.gt.u32 	%p2456, %r9037, %r9054;
	@%p2456 bra 	$L__BB1_683;
	setp.lt.u32 	%p2457, %r9037, %r9054;
	setp.lt.u32 	%p2458, %r9038, %r9055;
	or.pred  	%p2459, %p2457, %p2458;
	@%p2459 bra 	$L__BB1_697;
	bra.uni 	$L__BB1_683;
$L__BB1_696:
	setp.ge.u32 	%p2445, %r9031, %r9048;
	@%p2445 bra 	$L__BB1_684;
$L__BB1_697:
	ld.const.u32 	%r7416, [const_p];
	ld.const.u32 	%r7417, [const_p+4];
	ld.const.u32 	%r7418, [const_p+8];
	ld.const.u32 	%r7419, [const_p+12];
	ld.const.u32 	%r7420, [const_p+16];
	ld.const.u32 	%r7421, [const_p+20];
	ld.const.u32 	%r7422, [const_p+24];
	// begin inline asm
	add.cc.u32 %r7400, %r9038, %r7416;
	addc.cc.u32 %r7401, %r9037, %r7417;
	addc.cc.u32 %r7402, %r9036, %r7418;
	addc.cc.u32 %r7403, %r9035, %r7419;
	addc.cc.u32 %r7404, %r9034, %r7420;
	addc.cc.u32 %r7405, %r9033, %r7421;
	addc.cc.u32 %r7406, %r9032, %r7422;
	addc.u32 %r7407, %r9031, %r861;
	
	// end inline asm
	// begin inline asm
	sub.cc.u32 %r9056, %r7400, %r9055;
	subc.cc.u32 %r9057, %r7401, %r9054;
	subc.cc.u32 %r9058, %r7402, %r9053;
	subc.cc.u32 %r9059, %r7403, %r9052;
	subc.cc.u32 %r9060, %r7404, %r9051;
	subc.cc.u32 %r9061, %r7405, %r9050;
	subc.cc.u32 %r9062, %r7406, %r9049;
	subc.u32 %r9063, %r7407, %r9048;
	
	// end inline asm
$L__BB1_698:
	setp.gt.u32 	%p2460, %r8949, %r9063;
	@%p2460 bra 	$L__BB1_699;
	bra.uni 	$L__BB1_712;
$L__BB1_699:
	// begin inline asm
	sub.cc.u32 %r9064, %r8956, %r9056;
	subc.cc.u32 %r9065, %r8955, %r9057;
	subc.cc.u32 %r9066, %r8954, %r9058;
	subc.cc.u32 %r9067, %r8953, %r9059;
	subc.cc.u32 %r9068, %r8952, %r9060;
	subc.cc.u32 %r9069, %r8951, %r9061;
	subc.cc.u32 %r9070, %r8950, %r9062;
	subc.u32 %r9071, %r8949, %r9063;
	
	// end inline asm
	bra.uni 	$L__BB1_714;
$L__BB1_700:
	setp.gt.u32 	%p2462, %r8950, %r9062;
	@%p2462 bra 	$L__BB1_699;
	setp.lt.u32 	%p2463, %r8950, %r9062;
	@%p2463 bra 	$L__BB1_713;
	setp.gt.u32 	%p2464, %r8951, %r9061;
	@%p2464 bra 	$L__BB1_699;
	setp.lt.u32 	%p2465, %r8951, %r9061;
	@%p2465 bra 	$L__BB1_713;
	setp.gt.u32 	%p2466, %r8952, %r9060;
	@%p2466 bra 	$L__BB1_699;
	setp.lt.u32 	%p2467, %r8952, %r9060;
	@%p2467 bra 	$L__BB1_713;
	setp.gt.u32 	%p2468, %r8953, %r9059;
	@%p2468 bra 	$L__BB1_699;
	setp.lt.u32 	%p2469, %r8953, %r9059;
	@%p2469 bra 	$L__BB1_713;
	setp.gt.u32 	%p2470, %r8954, %r9058;
	@%p2470 bra 	$L__BB1_699;
	setp.lt.u32 	%p2471, %r8954, %r9058;
	@%p2471 bra 	$L__BB1_713;
	setp.gt.u32 	%p2472, %r8955, %r9057;
	@%p2472 bra 	$L__BB1_699;
	setp.lt.u32 	%p2473, %r8955, %r9057;
	setp.lt.u32 	%p2474, %r8956, %r9056;
	or.pred  	%p2475, %p2473, %p2474;
	@%p2475 bra 	$L__BB1_713;
	bra.uni 	$L__BB1_699;
$L__BB1_712:
	setp.ge.u32 	%p2461, %r8949, %r9063;
	@%p2461 bra 	$L__BB1_700;
$L__BB1_713:
	ld.const.u32 	%r7488, [const_p];
	ld.const.u32 	%r7489, [const_p+4];
	ld.const.u32 	%r7490, [const_p+8];
	ld.const.u32 	%r7491, [const_p+12];
	ld.const.u32 	%r7492, [const_p+16];
	ld.const.u32 	%r7493, [const_p+20];
	ld.const.u32 	%r7494, [const_p+24];
	// begin inline asm
	add.cc.u32 %r7472, %r8956, %r7488;
	addc.cc.u32 %r7473, %r8955, %r7489;
	addc.cc.u32 %r7474, %r8954, %r7490;
	addc.cc.u32 %r7475, %r8953, %r7491;
	addc.cc.u32 %r7476, %r8952, %r7492;
	addc.cc.u32 %r7477, %r8951, %r7493;
	addc.cc.u32 %r7478, %r8950, %r7494;
	addc.u32 %r7479, %r8949, %r861;
	
	// end inline asm
	// begin inline asm
	sub.cc.u32 %r9064, %r7472, %r9056;
	subc.cc.u32 %r9065, %r7473, %r9057;
	subc.cc.u32 %r9066, %r7474, %r9058;
	subc.cc.u32 %r9067, %r7475, %r9059;
	subc.cc.u32 %r9068, %r7476, %r9060;
	subc.cc.u32 %r9069, %r7477, %r9061;
	subc.cc.u32 %r9070, %r7478, %r9062;
	subc.u32 %r9071, %r7479, %r9063;
	
	// end inline asm
$L__BB1_714:
	mul.wide.u32 	%rd15431, %r9064, %r9022;
	shr.u64 	%rd15432, %rd15431, 32;
	mul.wide.u32 	%rd15433, %r9065, %r9022;
	add.s64 	%rd15434, %rd15432, %rd15433;
	shr.u64 	%rd15435, %rd15434, 32;
	mul.wide.u32 	%rd15436, %r9066, %r9022;
	add.s64 	%rd15437, %rd15435, %rd15436;
	shr.u64 	%rd15438, %rd15437, 32;
	mul.wide.u32 	%rd15439, %r9067, %r9022;
	add.s64 	%rd15440, %rd15438, %rd15439;
	shr.u64 	%rd15441, %rd15440, 32;
	mul.wide.u32 	%rd15442, %r9068, %r9022;
	add.s64 	%rd15443, %rd15441, %rd15442;
	shr.u64 	%rd15444, %rd15443, 32;
	mul.wide.u32 	%rd15445, %r9069, %r9022;
	add.s64 	%rd15446, %rd15444, %rd15445;
	shr.u64 	%rd15447, %rd15446, 32;
	mul.wide.u32 	%rd15448, %r9070, %r9022;
	add.s64 	%rd15449, %rd15447, %rd15448;
	shr.u64 	%rd15450, %rd15449, 32;
	mul.wide.u32 	%rd15451, %r9071, %r9022;
	add.s64 	%rd15452, %rd15450, %rd15451;
	shr.u64 	%rd15453, %rd15452, 32;
	and.b64  	%rd15454, %rd15434, 4294967295;
	mul.wide.u32 	%rd15455, %r9064, %r9021;
	add.s64 	%rd15456, %rd15455, %rd15454;
	shr.u64 	%rd15457, %rd15456, 32;
	and.b64  	%rd15458, %rd15437, 4294967295;
	mul.wide.u32 	%rd15459, %r9065, %r9021;
	add.s64 	%rd15460, %rd15457, %rd15458;
	add.s64 	%rd15461, %rd15460, %rd15459;
	shr.u64 	%rd15462, %rd15461, 32;
	and.b64  	%rd15463, %rd15440, 4294967295;
	mul.wide.u32 	%rd15464, %r9066, %r9021;
	add.s64 	%rd15465, %rd15462, %rd15463;
	add.s64 	%rd15466, %rd15465, %rd15464;
	shr.u64 	%rd15467, %rd15466, 32;
	and.b64  	%rd15468, %rd15443, 4294967295;
	mul.wide.u32 	%rd15469, %r9067, %r9021;
	add.s64 	%rd15470, %rd15467, %rd15468;
	add.s64 	%rd15471, %rd15470, %rd15469;
	shr.u64 	%rd15472, %rd15471, 32;
	and.b64  	%rd15473, %rd15446, 4294967295;
	mul.wide.u32 	%rd15474, %r9068, %r9021;
	add.s64 	%rd15475, %rd15472, %rd15473;
	add.s64 	%rd15476, %rd15475, %rd15474;
	shr.u64 	%rd15477, %rd15476, 32;
	and.b64  	%rd15478, %rd15449, 4294967295;
	mul.wide.u32 	%rd15479, %r9069, %r9021;
	add.s64 	%rd15480, %rd15477, %rd15478;
	add.s64 	%rd15481, %rd15480, %rd15479;
	shr.u64 	%rd15482, %rd15481, 32;
	and.b64  	%rd15483, %rd15452, 4294967295;
	mul.wide.u32 	%rd15484, %r9070, %r9021;
	add.s64 	%rd15485, %rd15482, %rd15483;
	add.s64 	%rd15486, %rd15485, %rd15484;
	shr.u64 	%rd15487, %rd15486, 32;
	mul.wide.u32 	%rd15488, %r9071, %r9021;
	add.s64 	%rd15489, %rd15487, %rd15453;
	add.s64 	%rd15490, %rd15489, %rd15488;
	shr.u64 	%rd15491, %rd15490, 32;
	and.b64  	%rd15492, %rd15461, 4294967295;
	mul.wide.u32 	%rd15493, %r9064, %r9020;
	add.s64 	%rd15494, %rd15493, %rd15492;
	shr.u64 	%rd15495, %rd15494, 32;
	and.b64  	%rd15496, %rd15466, 4294967295;
	mul.wide.u32 	%rd15497, %r9065, %r9020;
	add.s64 	%rd15498, %rd15495, %rd15496;
	add.s64 	%rd15499, %rd15498, %rd15497;
	shr.u64 	%rd15500, %rd15499, 32;
	and.b64  	%rd15501, %rd15471, 4294967295;
	mul.wide.u32 	%rd15502, %r9066, %r9020;
	add.s64 	%rd15503, %rd15500, %rd15501;
	add.s64 	%rd15504, %rd15503, %rd15502;
	shr.u64 	%rd15505, %rd15504, 32;
	and.b64  	%rd15506, %rd15476, 4294967295;
	mul.wide.u32 	%rd15507, %r9067, %r9020;
	add.s64 	%rd15508, %rd15505, %rd15506;
	add.s64 	%rd15509, %rd15508, %rd15507;
	shr.u64 	%rd15510, %rd15509, 32;
	and.b64  	%rd15511, %rd15481, 4294967295;
	mul.wide.u32 	%rd15512, %r9068, %r9020;
	add.s64 	%rd15513, %rd15510, %rd15511;
	add.s64 	%rd15514, %rd15513, %rd15512;
	shr.u64 	%rd15515, %rd15514, 32;
	and.b64  	%rd15516, %rd15486, 4294967295;
	mul.wide.u32 	%rd15517, %r9069, %r9020;
	add.s64 	%rd15518, %rd15515, %rd15516;
	add.s64 	%rd15519, %rd15518, %rd15517;
	shr.u64 	%rd15520, %rd15519, 32;
	and.b64  	%rd15521, %rd15490, 4294967295;
	mul.wide.u32 	%rd15522, %r9070, %r9020;
	add.s64 	%rd15523, %rd15520, %rd15521;
	add.s64 	%rd15524, %rd15523, %rd15522;
	shr.u64 	%rd15525, %rd15524, 32;
	mul.wide.u32 	%rd15526, %r9071, %r9020;
	add.s64 	%rd15527, %rd15525, %rd15491;
	add.s64 	%rd15528, %rd15527, %rd15526;
	shr.u64 	%rd15529, %rd15528, 32;
	and.b64  	%rd15530, %rd15499, 4294967295;
	mul.wide.u32 	%rd15531, %r9064, %r9019;
	add.s64 	%rd15532, %rd15531, %rd15530;
	shr.u64 	%rd15533, %rd15532, 32;
	and.b64  	%rd15534, %rd15504, 4294967295;
	mul.wide.u32 	%rd15535, %r9065, %r9019;
	add.s64 	%rd15536, %rd15533, %rd15534;
	add.s64 	%rd15537, %rd15536, %rd15535;
	shr.u64 	%rd15538, %rd15537, 32;
	and.b64  	%rd15539, %rd15509, 4294967295;
	mul.wide.u32 	%rd15540, %r9066, %r9019;
	add.s64 	%rd15541, %rd15538, %rd15539;
	add.s64 	%rd15542, %rd15541, %rd15540;
	shr.u64 	%rd15543, %rd15542, 32;
	and.b64  	%rd15544, %rd15514, 4294967295;
	mul.wide.u32 	%rd15545, %r9067, %r9019;
	add.s64 	%rd15546, %rd15543, %rd15544;
	add.s64 	%rd15547, %rd15546, %rd15545;
	shr.u64 	%rd15548, %rd15547, 32;
	and.b64  	%rd15549, %rd15519, 4294967295;
	mul.wide.u32 	%rd15550, %r9068, %r9019;
	add.s64 	%rd15551, %rd15548, %rd15549;
	add.s64 	%rd15552, %rd15551, %rd15550;
	shr.u64 	%rd15553, %rd15552, 32;
	and.b64  	%rd15554, %rd15524, 4294967295;
	mul.wide.u32 	%rd15555, %r9069, %r9019;
	add.s64 	%rd15556, %rd15553, %rd15554;
	add.s64 	%rd15557, %rd15556, %rd15555;
	shr.u64 	%rd15558, %rd15557, 32;
	and.b64  	%rd15559, %rd15528, 4294967295;
	mul.wide.u32 	%rd15560, %r9070, %r9019;
	add.s64 	%rd15561, %rd15558, %rd15559;
	add.s64 	%rd15562, %rd15561, %rd15560;
	shr.u64 	%rd15563, %rd15562, 32;
	mul.wide.u32 	%rd15564, %r9071, %r9019;
	add.s64 	%rd15565, %rd15563, %rd15529;
	add.s64 	%rd15566, %rd15565, %rd15564;
	shr.u64 	%rd15567, %rd15566, 32;
	and.b64  	%rd15568, %rd15537, 4294967295;
	mul.wide.u32 	%rd15569, %r9064, %r9018;
	add.s64 	%rd15570, %rd15569, %rd15568;
	shr.u64 	%rd15571, %rd15570, 32;
	and.b64  	%rd15572, %rd15542, 4294967295;
	mul.wide.u32 	%rd15573, %r9065, %r9018;
	add.s64 	%rd15574, %rd15571, %rd15572;
	add.s64 	%rd15575, %rd15574, %rd15573;
	shr.u64 	%rd15576, %rd15575, 32;
	and.b64  	%rd15577, %rd15547, 4294967295;
	mul.wide.u32 	%rd15578, %r9066, %r9018;
	add.s64 	%rd15579, %rd15576, %rd15577;
	add.s64 	%rd15580, %rd15579, %rd15578;
	shr.u64 	%rd15581, %rd15580, 32;
	and.b64  	%rd15582, %rd15552, 4294967295;
	mul.wide.u32 	%rd15583, %r9067, %r9018;
	add.s64 	%rd15584, %rd15581, %rd15582;
	add.s64 	%rd15585, %rd15584, %rd15583;
	shr.u64 	%rd15586, %rd15585, 32;
	and.b64  	%rd15587, %rd15557, 4294967295;
	mul.wide.u32 	%rd15588, %r9068, %r9018;
	add.s64 	%rd15589, %rd15586, %rd15587;
	add.s64 	%rd15590, %rd15589, %rd15588;
	shr.u64 	%rd15591, %rd15590, 32;
	and.b64  	%rd15592, %rd15562, 4294967295;
	mul.wide.u32 	%rd15593, %r9069, %r9018;
	add.s64 	%rd15594, %rd15591, %rd15592;
	add.s64 	%rd15595, %rd15594, %rd15593;
	shr.u64 	%rd15596, %rd15595, 32;
	and.b64  	%rd15597, %rd15566, 4294967295;
	mul.wide.u32 	%rd15598, %r9070, %r9018;
	add.s64 	%rd15599, %rd15596, %rd15597;
	add.s64 	%rd15600, %rd15599, %rd15598;
	shr.u64 	%rd15601, %rd15600, 32;
	mul.wide.u32 	%rd15602, %r9071, %r9018;
	add.s64 	%rd15603, %rd15601, %rd15567;
	add.s64 	%rd15604, %rd15603, %rd15602;
	shr.u64 	%rd15605, %rd15604, 32;
	and.b64  	%rd15606, %rd15575, 4294967295;
	mul.wide.u32 	%rd15607, %r9064, %r9017;
	add.s64 	%rd15608, %rd15607, %rd15606;
	shr.u64 	%rd15609, %rd15608, 32;
	and.b64  	%rd15610, %rd15580, 4294967295;
	mul.wide.u32 	%rd15611, %r9065, %r9017;
	add.s64 	%rd15612, %rd15609, %rd15610;
	add.s64 	%rd15613, %rd15612, %rd15611;
	shr.u64 	%rd15614, %rd15613, 32;
	and.b64  	%rd15615, %rd15585, 4294967295;
	mul.wide.u32 	%rd15616, %r9066, %r9017;
	add.s64 	%rd15617, %rd15614, %rd15615;
	add.s64 	%rd15618, %rd15617, %rd15616;
	shr.u64 	%rd15619, %rd15618, 32;
	and.b64  	%rd15620, %rd15590, 4294967295;
	mul.wide.u32 	%rd15621, %r9067, %r9017;
	add.s64 	%rd15622, %rd15619, %rd15620;
	add.s64 	%rd15623, %rd15622, %rd15621;
	shr.u64 	%rd15624, %rd15623, 32;
	and.b64  	%rd15625, %rd15595, 4294967295;
	mul.wide.u32 	%rd15626, %r9068, %r9017;
	add.s64 	%rd15627, %rd15624, %rd15625;
	add.s64 	%rd15628, %rd15627, %rd15626;
	shr.u64 	%rd15629, %rd15628, 32;
	and.b64  	%rd15630, %rd15600, 4294967295;
	mul.wide.u32 	%rd15631, %r9069, %r9017;
	add.s64 	%rd15632, %rd15629, %rd15630;
	add.s64 	%rd15633, %rd15632, %rd15631;
	shr.u64 	%rd15634, %rd15633, 32;
	and.b64  	%rd15635, %rd15604, 4294967295;
	mul.wide.u32 	%rd15636, %r9070, %r9017;
	add.s64 	%rd15637, %rd15634, %rd15635;
	add.s64 	%rd15638, %rd15637, %rd15636;
	shr.u64 	%rd15639, %rd15638, 32;
	mul.wide.u32 	%rd15640, %r9071, %r9017;
	add.s64 	%rd15641, %rd15639, %rd15605;
	add.s64 	%rd15642, %rd15641, %rd15640;
	shr.u64 	%rd15643, %rd15642, 32;
	and.b64  	%rd15644, %rd15613, 4294967295;
	mul.wide.u32 	%rd15645, %r9064, %r9016;
	add.s64 	%rd15646, %rd15645, %rd15644;
	shr.u64 	%rd15647, %rd15646, 32;
	and.b64  	%rd15648, %rd15618, 4294967295;
	mul.wide.u32 	%rd15649, %r9065, %r9016;
	add.s64 	%rd15650, %rd15647, %rd15648;
	add.s64 	%rd15651, %rd15650, %rd15649;
	shr.u64 	%rd15652, %rd15651, 32;
	and.b64  	%rd15653, %rd15623, 4294967295;
	mul.wide.u32 	%rd15654, %r9066, %r9016;
	add.s64 	%rd15655, %rd15652, %rd15653;
	add.s64 	%rd15656, %rd15655, %rd15654;
	shr.u64 	%rd15657, %rd15656, 32;
	and.b64  	%rd15658, %rd15628, 4294967295;
	mul.wide.u32 	%rd15659, %r9067, %r9016;
	add.s64 	%rd15660, %rd15657, %rd15658;
	add.s64 	%rd15661, %rd15660, %rd15659;
	shr.u64 	%rd15662, %rd15661, 32;
	and.b64  	%rd15663, %rd15633, 4294967295;
	mul.wide.u32 	%rd15664, %r9068, %r9016;
	add.s64 	%rd15665, %rd15662, %rd15663;
	add.s64 	%rd15666, %rd15665, %rd15664;
	shr.u64 	%rd15667, %rd15666, 32;
	and.b64  	%rd15668, %rd15638, 4294967295;
	mul.wide.u32 	%rd15669, %r9069, %r9016;
	add.s64 	%rd15670, %rd15667, %rd15668;
	add.s64 	%rd15671, %rd15670, %rd15669;
	shr.u64 	%rd15672, %rd15671, 32;
	and.b64  	%rd15673, %rd15642, 4294967295;
	mul.wide.u32 	%rd15674, %r9070, %r9016;
	add.s64 	%rd15675, %rd15672, %rd15673;
	add.s64 	%rd15676, %rd15675, %rd15674;
	shr.u64 	%rd15677, %rd15676, 32;
	mul.wide.u32 	%rd15678, %r9071, %r9016;
	add.s64 	%rd15679, %rd15677, %rd15643;
	add.s64 	%rd15680, %rd15679, %rd15678;
	shr.u64 	%rd15681, %rd15680, 32;
	and.b64  	%rd15682, %rd15651, 4294967295;
	mul.wide.u32 	%rd15683, %r9064, %r9015;
	add.s64 	%rd15684, %rd15683, %rd15682;
	shr.u64 	%rd15685, %rd15684, 32;
	and.b64  	%rd15686, %rd15656, 4294967295;
	mul.wide.u32 	%rd15687, %r9065, %r9015;
	add.s64 	%rd15688, %rd15685, %rd15686;
	add.s64 	%rd15689, %rd15688, %rd15687;
	shr.u64 	%rd15690, %rd15689, 32;
	and.b64  	%rd15691, %rd15661, 4294967295;
	mul.wide.u32 	%rd15692, %r9066, %r9015;
	add.s64 	%rd15693, %rd15690, %rd15691;
	add.s64 	%rd15694, %rd15693, %rd15692;
	shr.u64 	%rd15695, %rd15694, 32;
	and.b64  	%rd15696, %rd15666, 4294967295;
	mul.wide.u32 	%rd15697, %r9067, %r9015;
	add.s64 	%rd15698, %rd15695, %rd15696;
	add.s64 	%rd15699, %rd15698, %rd15697;
	shr.u64 	%rd15700, %rd15699, 32;
	and.b64  	%rd15701, %rd15671, 4294967295;
	mul.wide.u32 	%rd15702, %r9068, %r9015;
	add.s64 	%rd15703, %rd15700, %rd15701;
	add.s64 	%rd15704, %rd15703, %rd15702;
	shr.u64 	%rd15705, %rd15704, 32;
	and.b64  	%rd15706, %rd15676, 4294967295;
	mul.wide.u32 	%rd15707, %r9069, %r9015;
	add.s64 	%rd15708, %rd15705, %rd15706;
	add.s64 	%rd15709, %rd15708, %rd15707;
	shr.u64 	%rd15710, %rd15709, 32;
	and.b64  	%rd15711, %rd15680, 4294967295;
	mul.wide.u32 	%rd15712, %r9070, %r9015;
	add.s64 	%rd15713, %rd15710, %rd15711;
	add.s64 	%rd15714, %rd15713, %rd15712;
	shr.u64 	%rd15715, %rd15714, 32;
	mul.wide.u32 	%rd15716, %r9071, %r9015;
	add.s64 	%rd15717, %rd15715, %rd15681;
	add.s64 	%rd15718, %rd15717, %rd15716;
	shr.u64 	%rd15719, %rd15718, 32;
	{ .reg .b32 tmp; mov.b64 {tmp, %r7544}, %rd15718; }
	and.b64  	%rd15720, %rd15689, 4294967295;
	mul.lo.s64 	%rd15721, %rd15720, 977;
	and.b64  	%rd15722, %rd15431, 4294967295;
	and.b64  	%rd15723, %rd15721, 4294967295;
	add.s64 	%rd19469, %rd15723, %rd15722;
	shr.u64 	%rd15724, %rd15721, 32;
	shr.u64 	%rd15725, %rd19469, 32;
	add.s64 	%rd15726, %rd15725, %rd15724;
	and.b64  	%rd15727, %rd15694, 4294967295;
	mul.lo.s64 	%rd15728, %rd15727, 977;
	and.b64  	%rd15729, %rd15456, 4294967295;
	and.b64  	%rd15730, %rd15728, 4294967295;
	add.s64 	%rd15731, %rd15726, %rd15729;
	add.s64 	%rd15732, %rd15731, %rd15730;
	add.s64 	%rd19470, %rd15732, %rd15720;
	shr.u64 	%rd15733, %rd15728, 32;
	shr.u64 	%rd15734, %rd19470, 32;
	add.s64 	%rd15735, %rd15734, %rd15733;
	and.b64  	%rd15736, %rd15699, 4294967295;
	mul.lo.s64 	%rd15737, %rd15736, 977;
	and.b64  	%rd15738, %rd15494, 4294967295;
	and.b64  	%rd15739, %rd15737, 4294967295;
	add.s64 	%rd15740, %rd15735, %rd15738;
	add.s64 	%rd15741, %rd15740, %rd15739;
	add.s64 	%rd19471, %rd15741, %rd15727;
	shr.u64 	%rd15742, %rd15737, 32;
	shr.u64 	%rd15743, %rd19471, 32;
	add.s64 	%rd15744, %rd15743, %rd15742;
	and.b64  	%rd15745, %rd15704, 4294967295;
	mul.lo.s64 	%rd15746, %rd15745, 977;
	and.b64  	%rd15747, %rd15532, 4294967295;
	and.b64  	%rd15748, %rd15746, 4294967295;
	add.s64 	%rd15749, %rd15744, %rd15747;
	add.s64 	%rd15750, %rd15749, %rd15748;
	add.s64 	%rd19472, %rd15750, %rd15736;
	shr.u64 	%rd15751, %rd15746, 32;
	shr.u64 	%rd15752, %rd19472, 32;
	add.s64 	%rd15753, %rd15752, %rd15751;
	and.b64  	%rd15754, %rd15709, 4294967295;
	mul.lo.s64 	%rd15755, %rd15754, 977;
	and.b64  	%rd15756, %rd15570, 4294967295;
	and.b64  	%rd15757, %rd15755, 4294967295;
	add.s64 	%rd15758, %rd15753, %rd15756;
	add.s64 	%rd15759, %rd15758, %rd15757;
	add.s64 	%rd19473, %rd15759, %rd15745;
	shr.u64 	%rd15760, %rd15755, 32;
	shr.u64 	%rd15761, %rd19473, 32;
	add.s64 	%rd15762, %rd15761, %rd15760;
	and.b64  	%rd15763, %rd15714, 4294967295;
	mul.lo.s64 	%rd15764, %rd15763, 977;
	and.b64  	%rd15765, %rd15608, 4294967295;
	and.b64  	%rd15766, %rd15764, 4294967295;
	add.s64 	%rd15767, %rd15762, %rd15765;
	add.s64 	%rd15768, %rd15767, %rd15766;
	add.s64 	%rd19474, %rd15768, %rd15754;
	shr.u64 	%rd15769, %rd15764, 32;
	shr.u64 	%rd15770, %rd19474, 32;
	add.s64 	%rd15771, %rd15770, %rd15769;
	and.b64  	%rd15772, %rd15718, 4294967295;
	mul.lo.s64 	%rd15773, %rd15772, 977;
	and.b64  	%rd15774, %rd15646, 4294967295;
	and.b64  	%rd15775, %rd15773, 4294967295;
	add.s64 	%rd15776, %rd15771, %rd15774;
	add.s64 	%rd15777, %rd15776, %rd15775;
	add.s64 	%rd19475, %rd15777, %rd15763;
	shr.u64 	%rd15778, %rd15773, 32;
	shr.u64 	%rd15779, %rd19475, 32;
	add.s64 	%rd15780, %rd15779, %rd15778;
	mul.lo.s64 	%rd15781, %rd15719, 977;
	and.b64  	%rd15782, %rd15684, 4294967295;
	and.b64  	%rd15783, %rd15781, 4294967295;
	add.s64 	%rd15784, %rd15780, %rd15782;
	add.s64 	%rd15785, %rd15784, %rd15783;
	add.s64 	%rd19476, %rd15785, %rd15772;
	shr.u64 	%rd15786, %rd15781, 32;
	shr.u64 	%rd15787, %rd19476, 32;
	cvt.u32.u64 	%r7545, %rd15787;
	cvt.u32.u64 	%r7546, %rd15786;
	add.s32 	%r7547, %r7545, %r7546;
	add.s32 	%r1016, %r7547, %r7544;
	setp.eq.s32 	%p2477, %r1016, 0;
	mov.pred 	%p3153, -1;
	@%p2477 bra 	$L__BB1_722;
	cvt.u64.u32 	%rd15788, %r1016;
	mul.wide.u32 	%rd15789, %r1016, 977;
	shr.u64 	%rd15790, %rd15789, 32;
	and.b64  	%rd15791, %rd19469, 4294967295;
	and.b64  	%rd15792, %rd15789, 4294967295;
	add.s64 	%rd19469, %rd15792, %rd15791;
	shr.u64 	%rd15793, %rd19469, 32;
	and.b64  	%rd15794, %rd19470, 4294967295;
	add.s64 	%rd15795, %rd15790, %rd15794;
	add.s64 	%rd15796, %rd15795, %rd15788;
	add.s64 	%rd19470, %rd15796, %rd15793;
	setp.lt.u64 	%p2479, %rd19470, 4294967296;
	@%p2479 bra 	$L__BB1_722;
	shr.u64 	%rd15797, %rd19470, 32;
	and.b64  	%rd15798, %rd19471, 4294967295;
	add.s64 	%rd19471, %rd15797, %rd15798;
	setp.lt.u64 	%p2481, %rd19471, 4294967296;
	@%p2481 bra 	$L__BB1_722;
	shr.u64 	%rd15799, %rd19471, 32;
	and.b64  	%rd15800, %rd19472, 4294967295;
	add.s64 	%rd19472, %rd15799, %rd15800;
	setp.lt.u64 	%p2483, %rd19472, 4294967296;
	@%p2483 bra 	$L__BB1_722;
	shr.u64 	%rd15802, %rd19472, 32;
	and.b64  	%rd15803, %rd19473, 4294967295;
	add.s64 	%rd19473, %rd15802, %rd15803;
	setp.lt.u64 	%p2485, %rd19473, 4294967296;
	mov.b64 	%rd19472, 4294967296;
	@%p2485 bra 	$L__BB1_722;
	shr.u64 	%rd15805, %rd19473, 32;
	and.b64  	%rd15806, %rd19474, 4294967295;
	add.s64 	%rd19474, %rd15805, %rd15806;
	setp.lt.u64 	%p2487, %rd19474, 4294967296;
	mov.b64 	%rd19472, 4294967296;
	mov.u64 	%rd19473, %rd19472;
	@%p2487 bra 	$L__BB1_722;
	shr.u64 	%rd15808, %rd19474, 32;
	and.b64  	%rd15809, %rd19475, 4294967295;
	add.s64 	%rd19475, %rd15808, %rd15809;
	setp.lt.u64 	%p2489, %rd19475, 4294967296;
	mov.b64 	%rd19472, 4294967296;
	mov.u64 	%rd19474, %rd19472;
	@%p2489 bra 	$L__BB1_722;
	shr.u64 	%rd15811, %rd19475, 32;
	and.b64  	%rd15812, %rd19476, 4294967295;
	add.s64 	%rd15813, %rd15811, %rd15812;
	setp.lt.u64 	%p3153, %rd15813, 4294967296;
	min.u64 	%rd19476, %rd15813, 4294967296;
	mov.b64 	%rd19472, 4294967296;
	mov.u64 	%rd19473, %rd19472;
	mov.u64 	%rd19475, %rd19472;
$L__BB1_722:
	cvt.u32.u64 	%r9088, %rd19476;
	cvt.u32.u64 	%r9087, %rd19475;
	cvt.u32.u64 	%r9086, %rd19474;
	cvt.u32.u64 	%r9085, %rd19473;
	cvt.u32.u64 	%r9084, %rd19472;
	cvt.u32.u64 	%r9083, %rd19471;
	cvt.u32.u64 	%r9082, %rd19470;
	cvt.u32.u64 	%r9081, %rd19469;
	@%p3153 bra 	$L__BB1_736;
$L__BB1_723:
	ld.const.u32 	%r7566, [const_p];
	ld.const.u32 	%r7567, [const_p+4];
	ld.const.u32 	%r7568, [const_p+8];
	ld.const.u32 	%r7569, [const_p+12];
	ld.const.u32 	%r7570, [const_p+16];
	ld.const.u32 	%r7571, [const_p+20];
	ld.const.u32 	%r7572, [const_p+24];
	// begin inline asm
	sub.cc.u32 %r9081, %r9081, %r7566;
	subc.cc.u32 %r9082, %r9082, %r7567;
	subc.cc.u32 %r9083, %r9083, %r7568;
	subc.cc.u32 %r9084, %r9084, %r7569;
	subc.cc.u32 %r9085, %r9085, %r7570;
	subc.cc.u32 %r9086, %r9086, %r7571;
	subc.cc.u32 %r9087, %r9087, %r7572;
	subc.u32 %r9088, %r9088, %r861;
	
	// end inline asm
	mov.u32 	%r9072, %r861;
	bra.uni 	$L__BB1_738;
$L__BB1_724:
	ld.const.u32 	%r1025, [const_p+24];
	setp.lt.u32 	%p2492, %r1025, %r9087;
	@%p2492 bra 	$L__BB1_723;
	setp.gt.u32 	%p2493, %r1025, %r9087;
	@%p2493 bra 	$L__BB1_738;
	ld.const.u32 	%r1026, [const_p+20];
	setp.lt.u32 	%p2494, %r1026, %r9086;
	@%p2494 bra 	$L__BB1_723;
	setp.gt.u32 	%p2495, %r1026, %r9086;
	@%p2495 bra 	$L__BB1_738;
	ld.const.u32 	%r1027, [const_p+16];
	setp.lt.u32 	%p2496, %r1027, %r9085;
	@%p2496 bra 	$L__BB1_723;
	setp.gt.u32 	%p2497, %r1027, %r9085;
	@%p2497 bra 	$L__BB1_738;
	ld.const.u32 	%r1028, [const_p+12];
	setp.lt.u32 	%p2498, %r1028, %r9084;
	@%p2498 bra 	$L__BB1_723;
	setp.gt.u32 	%p2499, %r1028, %r9084;
	@%p2499 bra 	$L__BB1_738;
	ld.const.u32 	%r1029, [const_p+8];
	setp.lt.u32 	%p2500, %r1029, %r9083;
	@%p2500 bra 	$L__BB1_723;
	setp.gt.u32 	%p2501, %r1029, %r9083;
	@%p2501 bra 	$L__BB1_738;
	ld.const.u32 	%r1030, [const_p+4];
	setp.lt.u32 	%p2502, %r1030, %r9082;
	@%p2502 bra 	$L__BB1_723;
	setp.gt.u32 	%p2503, %r1030, %r9082;
	ld.const.u32 	%r7548, [const_p];
	setp.gt.u32 	%p2504, %r7548, %r9081;
	or.pred  	%p2505, %p2503, %p2504;
	@%p2505 bra 	$L__BB1_738;
	bra.uni 	$L__BB1_723;
$L__BB1_736:
	ld.const.u32 	%r9072, [const_p+28];
	setp.lt.u32 	%p2490, %r9072, %r9088;
	@%p2490 bra 	$L__BB1_723;
	setp.gt.u32 	%p2491, %r9072, %r9088;
	@%p2491 bra 	$L__BB1_738;
	bra.uni 	$L__BB1_724;
$L__BB1_738:
	setp.gt.u32 	%p2506, %r9088, %r9072;
	@%p2506 bra 	$L__BB1_751;
	bra.uni 	$L__BB1_752;
$L__BB1_739:
	ld.const.u32 	%r1041, [const_p+24];
	setp.gt.u32 	%p2508, %r9087, %r1041;
	@%p2508 bra 	$L__BB1_751;
	setp.lt.u32 	%p2509, %r9087, %r1041;
	@%p2509 bra 	$L__BB1_753;
	ld.const.u32 	%r1042, [const_p+20];
	setp.gt.u32 	%p2510, %r9086, %r1042;
	@%p2510 bra 	$L__BB1_751;
	setp.lt.u32 	%p2511, %r9086, %r1042;
	@%p2511 bra 	$L__BB1_753;
	ld.const.u32 	%r1043, [const_p+16];
	setp.gt.u32 	%p2512, %r9085, %r1043;
	@%p2512 bra 	$L__BB1_751;
	setp.lt.u32 	%p2513, %r9085, %r1043;
	@%p2513 bra 	$L__BB1_753;
	ld.const.u32 	%r1044, [const_p+12];
	setp.gt.u32 	%p2514, %r9084, %r1044;
	@%p2514 bra 	$L__BB1_751;
	setp.lt.u32 	%p2515, %r9084, %r1044;
	@%p2515 bra 	$L__BB1_753;
	ld.const.u32 	%r1045, [const_p+8];
	setp.gt.u32 	%p2516, %r9083, %r1045;
	@%p2516 bra 	$L__BB1_751;
	setp.lt.u32 	%p2517, %r9083, %r1045;
	@%p2517 bra 	$L__BB1_753;
	ld.const.u32 	%r1046, [const_p+4];
	setp.gt.u32 	%p2518, %r9082, %r1046;
	@%p2518 bra 	$L__BB1_751;
	setp.lt.u32 	%p2519, %r9082, %r1046;
	ld.const.u32 	%r7574, [const_p];
	setp.lt.u32 	%p2520, %r9081, %r7574;
	or.pred  	%p2521, %p2519, %p2520;
	@%p2521 bra 	$L__BB1_753;
$L__BB1_751:
	ld.const.u32 	%r7592, [const_p];
	ld.const.u32 	%r7593, [const_p+4];
	ld.const.u32 	%r7594, [const_p+8];
	ld.const.u32 	%r7595, [const_p+12];
	ld.const.u32 	%r7596, [const_p+16];
	ld.const.u32 	%r7597, [const_p+20];
	ld.const.u32 	%r7598, [const_p+24];
	// begin inline asm
	sub.cc.u32 %r9081, %r9081, %r7592;
	subc.cc.u32 %r9082, %r9082, %r7593;
	subc.cc.u32 %r9083, %r9083, %r7594;
	subc.cc.u32 %r9084, %r9084, %r7595;
	subc.cc.u32 %r9085, %r9085, %r7596;
	subc.cc.u32 %r9086, %r9086, %r7597;
	subc.cc.u32 %r9087, %r9087, %r7598;
	subc.u32 %r9088, %r9088, %r9072;
	
	// end inline asm
	bra.uni 	$L__BB1_753;
$L__BB1_752:
	setp.lt.u32 	%p2507, %r9088, %r9072;
	@%p2507 bra 	$L__BB1_753;
	bra.uni 	$L__BB1_739;
$L__BB1_753:
	setp.gt.u32 	%p2522, %r9088, %r8982;
	@%p2522 bra 	$L__BB1_754;
	bra.uni 	$L__BB1_767;
$L__BB1_754:
	// begin inline asm
	sub.cc.u32 %r9089, %r9081, %r8989;
	subc.cc.u32 %r9090, %r9082, %r8988;
	subc.cc.u32 %r9091, %r9083, %r8987;
	subc.cc.u32 %r9092, %r9084, %r8986;
	subc.cc.u32 %r9093, %r9085, %r8985;
	subc.cc.u32 %r9094, %r9086, %r8984;
	subc.cc.u32 %r9095, %r9087, %r8983;
	subc.u32 %r9096, %r9088, %r8982;
	
	// end inline asm
	bra.uni 	$L__BB1_769;
$L__BB1_755:
	setp.gt.u32 	%p2524, %r9087, %r8983;
	@%p2524 bra 	$L__BB1_754;
	setp.lt.u32 	%p2525, %r9087, %r8983;
	@%p2525 bra 	$L__BB1_768;
	setp.gt.u32 	%p2526, %r9086, %r8984;
	@%p2526 bra 	$L__BB1_754;
	setp.lt.u32 	%p2527, %r9086, %r8984;
	@%p2527 bra 	$L__BB1_768;
	setp.gt.u32 	%p2528, %r9085, %r8985;
	@%p2528 bra 	$L__BB1_754;
	setp.lt.u32 	%p2529, %r9085, %r8985;
	@%p2529 bra 	$L__BB1_768;
	setp.gt.u32 	%p2530, %r9084, %r8986;
	@%p2530 bra 	$L__BB1_754;
	setp.lt.u32 	%p2531, %r9084, %r8986;
	@%p2531 bra 	$L__BB1_768;
	setp.gt.u32 	%p2532, %r9083, %r8987;
	@%p2532 bra 	$L__BB1_754;
	setp.lt.u32 	%p2533, %r9083, %r8987;
	@%p2533 bra 	$L__BB1_768;
	setp.gt.u32 	%p2534, %r9082, %r8988;
	@%p2534 bra 	$L__BB1_754;
	setp.lt.u32 	%p2535, %r9082, %r8988;
	setp.lt.u32 	%p2536, %r9081, %r8989;
	or.pred  	%p2537, %p2535, %p2536;
	@%p2537 bra 	$L__BB1_768;
	bra.uni 	$L__BB1_754;
$L__BB1_767:
	setp.ge.u32 	%p2523, %r9088, %r8982;
	@%p2523 bra 	$L__BB1_755;
$L__BB1_768:
	ld.const.u32 	%r7616, [const_p];
	ld.const.u32 	%r7617, [const_p+4];
	ld.const.u32 	%r7618, [const_p+8];
	ld.const.u32 	%r7619, [const_p+12];
	ld.const.u32 	%r7620, [const_p+16];
	ld.const.u32 	%r7621, [const_p+20];
	ld.const.u32 	%r7622, [const_p+24];
	// begin inline asm
	add.cc.u32 %r7600, %r9081, %r7616;
	addc.cc.u32 %r7601, %r9082, %r7617;
	addc.cc.u32 %r7602, %r9083, %r7618;
	addc.cc.u32 %r7603, %r9084, %r7619;
	addc.cc.u32 %r7604, %r9085, %r7620;
	addc.cc.u32 %r7605, %r9086, %r7621;
	addc.cc.u32 %r7606, %r9087, %r7622;
	addc.u32 %r7607, %r9088, %r9072;
	
	// end inline asm
	// begin inline asm
	sub.cc.u32 %r9089, %r7600, %r8989;
	subc.cc.u32 %r9090, %r7601, %r8988;
	subc.cc.u32 %r9091, %r7602, %r8987;
	subc.cc.u32 %r9092, %r7603, %r8986;
	subc.cc.u32 %r9093, %r7604, %r8985;
	subc.cc.u32 %r9094, %r7605, %r8984;
	subc.cc.u32 %r9095, %r7606, %r8983;
	subc.u32 %r9096, %r7607, %r8982;
	
	// end inline asm
$L__BB1_769:
	ld.param.u64 	%rd19331, [_Z21compute_batch_precompP10ECPointJacii_param_0];
	cvta.to.global.u64 	%rd439, %rd19331;
	ld.global.u32 	%r7672, [%rd439+32];
	shl.b32 	%r7673, %r7672, 1;
	shr.u32 	%r7674, %r7672, 31;
	cvt.u64.u32 	%rd15814, %r7674;
	ld.global.u32 	%r7675, [%rd439+36];
	mul.wide.u32 	%rd15815, %r7675, 2;
	or.b64  	%rd15816, %rd15815, %rd15814;
	shr.u64 	%rd15817, %rd15815, 32;
	ld.global.u32 	%r7676, [%rd439+40];
	mul.wide.u32 	%rd15818, %r7676, 2;
	or.b64  	%rd15819, %rd15817, %rd15818;
	shr.u64 	%rd15820, %rd15818, 32;
	ld.global.u32 	%r7677, [%rd439+44];
	mul.wide.u32 	%rd15821, %r7677, 2;
	or.b64  	%rd15822, %rd15820, %rd15821;
	shr.u64 	%rd15823, %rd15821, 32;
	ld.global.u32 	%r7678, [%rd439+48];
	mul.wide.u32 	%rd15824, %r7678, 2;
	add.s64 	%rd15825, %rd15823, %rd15824;
	shr.u64 	%rd15826, %rd15825, 32;
	ld.global.u32 	%r7679, [%rd439+52];
	mul.wide.u32 	%rd15827, %r7679, 2;
	add.s64 	%rd15828, %rd15826, %rd15827;
	shr.u64 	%rd15829, %rd15828, 32;
	ld.global.u32 	%r7680, [%rd439+56];
	mul.wide.u32 	%rd15830, %r7680, 2;
	add.s64 	%rd15831, %rd15829, %rd15830;
	shr.u64 	%rd15832, %rd15831, 32;
	ld.global.u32 	%r7681, [%rd439+60];
	mul.wide.u32 	%rd15833, %r7681, 2;
	add.s64 	%rd15834, %rd15832, %rd15833;
	shr.u64 	%rd15835, %rd15834, 32;
	cvt.u64.u32 	%rd15836, %r7673;
	mad.lo.s64 	%rd19477, %rd15835, 977, %rd15836;
	shr.u64 	%rd15837, %rd19477, 32;
	and.b64  	%rd15838, %rd15816, 4294967295;
	add.s64 	%rd15839, %rd15837, %rd15838;
	add.s64 	%rd19478, %rd15839, %rd15835;
	shr.u64 	%rd15840, %rd19478, 32;
	and.b64  	%rd15841, %rd15819, 4294967295;
	add.s64 	%rd19479, %rd15840, %rd15841;
	shr.u64 	%rd15842, %rd19479, 32;
	and.b64  	%rd15843, %rd15822, 4294967295;
	add.s64 	%rd19480, %rd15842, %rd15843;
	shr.u64 	%rd15844, %rd19480, 32;
	and.b64  	%rd15845, %rd15825, 4294967295;
	add.s64 	%rd19481, %rd15844, %rd15845;
	shr.u64 	%rd15846, %rd19481, 32;
	and.b64  	%rd15847, %rd15828, 4294967295;
	add.s64 	%rd19482, %rd15846, %rd15847;
	shr.u64 	%rd15848, %rd19482, 32;
	and.b64  	%rd15849, %rd15831, 4294967295;
	add.s64 	%rd19483, %rd15848, %rd15849;
	shr.u64 	%rd15850, %rd19483, 32;
	and.b64  	%rd15851, %rd15834, 4294967295;
	add.s64 	%rd19484, %rd15850, %rd15851;
	shr.u64 	%rd448, %rd19484, 32;
	{ .reg .b32 tmp; mov.b64 {tmp, %r9097}, %rd19484; }
	setp.lt.u64 	%p2538, %rd19484, 4294967296;
	@%p2538 bra 	$L__BB1_776;
	and.b64  	%rd15853, %rd19477, 4294967295;
	mad.lo.s64 	%rd19477, %rd448, 977, %rd15853;
	shr.u64 	%rd15854, %rd19477, 32;
	and.b64  	%rd15855, %rd19478, 4294967295;
	add.s64 	%rd15856, %rd15855, %rd448;
	add.s64 	%rd19478, %rd15856, %rd15854;
	setp.lt.u64 	%p2539, %rd19478, 4294967296;
	mov.b32 	%r9097, 0;
	mov.b64 	%rd19484, 4294967296;
	@%p2539 bra 	$L__BB1_776;
	shr.u64 	%rd15858, %rd19478, 32;
	and.b64  	%rd15859, %rd19479, 4294967295;
	add.s64 	%rd19479, %rd15858, %rd15859;
	setp.lt.u64 	%p2540, %rd19479, 4294967296;
	@%p2540 bra 	$L__BB1_776;
	shr.u64 	%rd15861, %rd19479, 32;
	and.b64  	%rd15862, %rd19480, 4294967295;
	add.s64 	%rd19480, %rd15861, %rd15862;
	setp.lt.u64 	%p2541, %rd19480, 4294967296;
	mov.b64 	%rd19479, 4294967296;
	mov.u64 	%rd19484, %rd19479;
	@%p2541 bra 	$L__BB1_776;
	shr.u64 	%rd15864, %rd19480, 32;
	and.b64  	%rd15865, %rd19481, 4294967295;
	add.s64 	%rd19481, %rd15864, %rd15865;
	setp.lt.u64 	%p2542, %rd19481, 4294967296;
	mov.b64 	%rd19479, 4294967296;
	mov.u64 	%rd19480, %rd19479;
	@%p2542 bra 	$L__BB1_776;
	shr.u64 	%rd15867, %rd19481, 32;
	and.b64  	%rd15868, %rd19482, 4294967295;
	add.s64 	%rd19482, %rd15867, %rd15868;
	setp.lt.u64 	%p2543, %rd19482, 4294967296;
	mov.b64 	%rd19479, 4294967296;
	mov.u64 	%rd19481, %rd19479;
	mov.u64 	%rd19484, %rd19479;
	@%p2543 bra 	$L__BB1_776;
	shr.u64 	%rd15870, %rd19482, 32;
	and.b64  	%rd15871, %rd19483, 4294967295;
	add.s64 	%rd15872, %rd15870, %rd15871;
	setp.gt.u64 	%p2544, %rd15872, 4294967295;
	selp.b64 	%rd19483, 4294967296, %rd15872, %p2544;
	selp.b64 	%rd19484, 1, 4294967296, %p2544;
	mov.b64 	%rd19479, 4294967296;
	mov.u64 	%rd19480, %rd19479;
	mov.u64 	%rd19482, %rd19479;
$L__BB1_776:
	cvt.u32.u64 	%r9113, %rd19484;
	cvt.u32.u64 	%r9112, %rd19483;
	cvt.u32.u64 	%r9111, %rd19482;
	cvt.u32.u64 	%r9110, %rd19481;
	cvt.u32.u64 	%r9109, %rd19480;
	cvt.u32.u64 	%r9108, %rd19479;
	cvt.u32.u64 	%r9107, %rd19478;
	cvt.u32.u64 	%r9106, %rd19477;
	setp.ne.s32 	%p2545, %r9097, 0;
	setp.lt.u32 	%p2546, %r9072, %r9113;
	or.pred  	%p2547, %p2545, %p2546;
	@%p2547 bra 	$L__BB1_790;
	setp.gt.u32 	%p2548, %r9072, %r9113;
	@%p2548 bra 	$L__BB1_791;
	ld.const.u32 	%r1114, [const_p+24];
	setp.lt.u32 	%p2549, %r1114, %r9112;
	@%p2549 bra 	$L__BB1_790;
	setp.gt.u32 	%p2550, %r1114, %r9112;
	@%p2550 bra 	$L__BB1_791;
	ld.const.u32 	%r1115, [const_p+20];
	setp.lt.u32 	%p2551, %r1115, %r9111;
	@%p2551 bra 	$L__BB1_790;
	setp.gt.u32 	%p2552, %r1115, %r9111;
	@%p2552 bra 	$L__BB1_791;
	ld.const.u32 	%r1116, [const_p+16];
	setp.lt.u32 	%p2553, %r1116, %r9110;
	@%p2553 bra 	$L__BB1_790;
	setp.gt.u32 	%p2554, %r1116, %r9110;
	@%p2554 bra 	$L__BB1_791;
	ld.const.u32 	%r1117, [const_p+12];
	setp.lt.u32 	%p2555, %r1117, %r9109;
	@%p2555 bra 	$L__BB1_790;
	setp.gt.u32 	%p2556, %r1117, %r9109;
	@%p2556 bra 	$L__BB1_791;
	ld.const.u32 	%r1118, [const_p+8];
	setp.lt.u32 	%p2557, %r1118, %r9108;
	@%p2557 bra 	$L__BB1_790;
	setp.gt.u32 	%p2558, %r1118, %r9108;
	@%p2558 bra 	$L__BB1_791;
	ld.const.u32 	%r1119, [const_p+4];
	setp.lt.u32 	%p2559, %r1119, %r9107;
	@%p2559 bra 	$L__BB1_790;
	setp.gt.u32 	%p2560, %r1119, %r9107;
	ld.const.u32 	%r7688, [const_p];
	setp.gt.u32 	%p2561, %r7688, %r9106;
	or.pred  	%p2562, %p2560, %p2561;
	@%p2562 bra 	$L__BB1_791;
$L__BB1_790:
	ld.const.u32 	%r7706, [const_p];
	ld.const.u32 	%r7707, [const_p+4];
	ld.const.u32 	%r7708, [const_p+8];
	ld.const.u32 	%r7709, [const_p+12];
	ld.const.u32 	%r7710, [const_p+16];
	ld.const.u32 	%r7711, [const_p+20];
	ld.const.u32 	%r7712, [const_p+24];
	// begin inline asm
	sub.cc.u32 %r9106, %r9106, %r7706;
	subc.cc.u32 %r9107, %r9107, %r7707;
	subc.cc.u32 %r9108, %r9108, %r7708;
	subc.cc.u32 %r9109, %r9109, %r7709;
	subc.cc.u32 %r9110, %r9110, %r7710;
	subc.cc.u32 %r9111, %r9111, %r7711;
	subc.cc.u32 %r9112, %r9112, %r7712;
	subc.u32 %r9113, %r9113, %r9072;
	
	// end inline asm
$L__BB1_791:
	setp.gt.u32 	%p2563, %r9113, %r9072;
	@%p2563 bra 	$L__BB1_804;
	bra.uni 	$L__BB1_805;
$L__BB1_792:
	ld.const.u32 	%r1128, [const_p+24];
	setp.gt.u32 	%p2565, %r9112, %r1128;
	@%p2565 bra 	$L__BB1_804;
	setp.lt.u32 	%p2566, %r9112, %r1128;
	@%p2566 bra 	$L__BB1_806;
	ld.const.u32 	%r1129, [const_p+20];
	setp.gt.u32 	%p2567, %r9111, %r1129;
	@%p2567 bra 	$L__BB1_804;
	setp.lt.u32 	%p2568, %r9111, %r1129;
	@%p2568 bra 	$L__BB1_806;
	ld.const.u32 	%r1130, [const_p+16];
	setp.gt.u32 	%p2569, %r9110, %r1130;
	@%p2569 bra 	$L__BB1_804;
	setp.lt.u32 	%p2570, %r9110, %r1130;
	@%p2570 bra 	$L__BB1_806;
	ld.const.u32 	%r1131, [const_p+12];
	setp.gt.u32 	%p2571, %r9109, %r1131;
	@%p2571 bra 	$L__BB1_804;
	setp.lt.u32 	%p2572, %r9109, %r1131;
	@%p2572 bra 	$L__BB1_806;
	ld.const.u32 	%r1132, [const_p+8];
	setp.gt.u32 	%p2573, %r9108, %r1132;
	@%p2573 bra 	$L__BB1_804;
	setp.lt.u32 	%p2574, %r9108, %r1132;
	@%p2574 bra 	$L__BB1_806;
	ld.const.u32 	%r1133, [const_p+4];
	setp.gt.u32 	%p2575, %r9107, %r1133;
	@%p2575 bra 	$L__BB1_804;
	setp.lt.u32 	%p2576, %r9107, %r1133;
	ld.const.u32 	%r7714, [const_p];
	setp.lt.u32 	%p2577, %r9106, %r7714;
	or.pred  	%p2578, %p2576, %p2577;
	@%p2578 bra 	$L__BB1_806;
$L__BB1_804:
	ld.const.u32 	%r7732, [const_p];
	ld.const.u32 	%r7733, [const_p+4];
	ld.const.u32 	%r7734, [const_p+8];
	ld.const.u32 	%r7735, [const_p+12];
	ld.const.u32 	%r7736, [const_p+16];
	ld.const.u32 	%r7737, [const_p+20];
	ld.const.u32 	%r7738, [const_p+24];
	// begin inline asm
	sub.cc.u32 %r9106, %r9106, %r7732;
	subc.cc.u32 %r9107, %r9107, %r7733;
	subc.cc.u32 %r9108, %r9108, %r7734;
	subc.cc.u32 %r9109, %r9109, %r7735;
	subc.cc.u32 %r9110, %r9110, %r7736;
	subc.cc.u32 %r9111, %r9111, %r7737;
	subc.cc.u32 %r9112, %r9112, %r7738;
	subc.u32 %r9113, %r9113, %r9072;
	
	// end inline asm
	bra.uni 	$L__BB1_806;
$L__BB1_805:
	setp.lt.u32 	%p2564, %r9113, %r9072;
	@%p2564 bra 	$L__BB1_806;
	bra.uni 	$L__BB1_792;
$L__BB1_806:
	ld.global.u32 	%r7740, [%rd439+64];
	mul.wide.u32 	%rd15873, %r7740, %r9106;
	shr.u64 	%rd15874, %rd15873, 32;
	ld.global.u32 	%r7741, [%rd439+68];
	mul.wide.u32 	%rd15875, %r7741, %r9106;
	add.s64 	%rd15876, %rd15874, %rd15875;
	shr.u64 	%rd15877, %rd15876, 32;
	ld.global.u32 	%r7742, [%rd439+72];
	mul.wide.u32 	%rd15878, %r7742, %r9106;
	add.s64 	%rd15879, %rd15877, %rd15878;
	shr.u64 	%rd15880, %rd15879, 32;
	ld.global.u32 	%r7743, [%rd439+76];
	mul.wide.u32 	%rd15881, %r7743, %r9106;
	add.s64 	%rd15882, %rd15880, %rd15881;
	shr.u64 	%rd15883, %rd15882, 32;
	ld.global.u32 	%r7744, [%rd439+80];
	mul.wide.u32 	%rd15884, %r7744, %r9106;
	add.s64 	%rd15885, %rd15883, %rd15884;
	shr.u64 	%rd15886, %rd15885, 32;
	ld.global.u32 	%r7745, [%rd439+84];
	mul.wide.u32 	%rd15887, %r7745, %r9106;
	add.s64 	%rd15888, %rd15886, %rd15887;
	shr.u64 	%rd15889, %rd15888, 32;
	ld.global.u32 	%r7746, [%rd439+88];
	mul.wide.u32 	%rd15890, %r7746, %r9106;
	add.s64 	%rd15891, %rd15889, %rd15890;
	shr.u64 	%rd15892, %rd15891, 32;
	ld.global.u32 	%r7747, [%rd439+92];
	mul.wide.u32 	%rd15893, %r7747, %r9106;
	add.s64 	%rd15894, %rd15892, %rd15893;
	shr.u64 	%rd15895, %rd15894, 32;
	and.b64  	%rd15896, %rd15876, 4294967295;
	mul.wide.u32 	%rd15897, %r7740, %r9107;
	add.s64 	%rd15898, %rd15897, %rd15896;
	shr.u64 	%rd15899, %rd15898, 32;
	and.b64  	%rd15900, %rd15879, 4294967295;
	mul.wide.u32 	%rd15901, %r7741, %r9107;
	add.s64 	%rd15902, %rd15899, %rd15900;
	add.s64 	%rd15903, %rd15902, %rd15901;
	shr.u64 	%rd15904, %rd15903, 32;
	and.b64  	%rd15905, %rd15882, 4294967295;
	mul.wide.u32 	%rd15906, %r7742, %r9107;
	add.s64 	%rd15907, %rd15904, %rd15905;
	add.s64 	%rd15908, %rd15907, %rd15906;
	shr.u64 	%rd15909, %rd15908, 32;
	and.b64  	%rd15910, %rd15885, 4294967295;
	mul.wide.u32 	%rd15911, %r7743, %r9107;
	add.s64 	%rd15912, %rd15909, %rd15910;
	add.s64 	%rd15913, %rd15912, %rd15911;
	shr.u64 	%rd15914, %rd15913, 32;
	and.b64  	%rd15915, %rd15888, 4294967295;
	mul.wide.u32 	%rd15916, %r7744, %r9107;
	add.s64 	%rd15917, %rd15914, %rd15915;
	add.s64 	%rd15918, %rd15917, %rd15916;
	shr.u64 	%rd15919, %rd15918, 32;
	and.b64  	%rd15920, %rd15891, 4294967295;
	mul.wide.u32 	%rd15921, %r7745, %r9107;
	add.s64 	%rd15922, %rd15919, %rd15920;
	add.s64 	%rd15923, %rd15922, %rd15921;
	shr.u64 	%rd15924, %rd15923, 32;
	and.b64  	%rd15925, %rd15894, 4294967295;
	mul.wide.u32 	%rd15926, %r7746, %r9107;
	add.s64 	%rd15927, %rd15924, %rd15925;
	add.s64 	%rd15928, %rd15927, %rd15926;
	shr.u64 	%rd15929, %rd15928, 32;
	mul.wide.u32 	%rd15930, %r7747, %r9107;
	add.s64 	%rd15931, %rd15929, %rd15895;
	add.s64 	%rd15932, %rd15931, %rd15930;
	shr.u64 	%rd15933, %rd15932, 32;
	and.b64  	%rd15934, %rd15903, 4294967295;
	mul.wide.u32 	%rd15935, %r7740, %r9108;
	add.s64 	%rd15936, %rd15935, %rd15934;
	shr.u64 	%rd15937, %rd15936, 32;
	and.b64  	%rd15938, %rd15908, 4294967295;
	mul.wide.u32 	%rd15939, %r7741, %r9108;
	add.s64 	%rd15940, %rd15937, %rd15938;
	add.s64 	%rd15941, %rd15940, %rd15939;
	shr.u64 	%rd15942, %rd15941, 32;
	and.b64  	%rd15943, %rd15913, 4294967295;
	mul.wide.u32 	%rd15944, %r7742, %r9108;
	add.s64 	%rd15945, %rd15942, %rd15943;
	add.s64 	%rd15946, %rd15945, %rd15944;
	shr.u64 	%rd15947, %rd15946, 32;
	and.b64  	%rd15948, %rd15918, 4294967295;
	mul.wide.u32 	%rd15949, %r7743, %r9108;
	add.s64 	%rd15950, %rd15947, %rd15948;
	add.s64 	%rd15951, %rd15950, %rd15949;
	shr.u64 	%rd15952, %rd15951, 32;
	and.b64  	%rd15953, %rd15923, 4294967295;
	mul.wide.u32 	%rd15954, %r7744, %r9108;
	add.s64 	%rd15955, %rd15952, %rd15953;
	add.s64 	%rd15956, %rd15955, %rd15954;
	shr.u64 	%rd15957, %rd15956, 32;
	and.b64  	%rd15958, %rd15928, 4294967295;
	mul.wide.u32 	%rd15959, %r7745, %r9108;
	add.s64 	%rd15960, %rd15957, %rd15958;
	add.s64 	%rd15961, %rd15960, %rd15959;
	shr.u64 	%rd15962, %rd15961, 32;
	and.b64  	%rd15963, %rd15932, 4294967295;
	mul.wide.u32 	%rd15964, %r7746, %r9108;
	add.s64 	%rd15965, %rd15962, %rd15963;
	add.s64 	%rd15966, %rd15965, %rd15964;
	shr.u64 	%rd15967, %rd15966, 32;
	mul.wide.u32 	%rd15968, %r7747, %r9108;
	add.s64 	%rd15969, %rd15967, %rd15933;
	add.s64 	%rd15970, %rd15969, %rd15968;
	shr.u64 	%rd15971, %rd15970, 32;
	and.b64  	%rd15972, %rd15941, 4294967295;
	mul.wide.u32 	%rd15973, %r7740, %r9109;
	add.s64 	%rd15974, %rd15973, %rd15972;
	shr.u64 	%rd15975, %rd15974, 32;
	and.b64  	%rd15976, %rd15946, 4294967295;
	mul.wide.u32 	%rd15977, %r7741, %r9109;
	add.s64 	%rd15978, %rd15975, %rd15976;
	add.s64 	%rd15979, %rd15978, %rd15977;
	shr.u64 	%rd15980, %rd15979, 32;
	and.b64  	%rd15981, %rd15951, 4294967295;
	mul.wide.u32 	%rd15982, %r7742, %r9109;
	add.s64 	%rd15983, %rd15980, %rd15981;
	add.s64 	%rd15984, %rd15983, %rd15982;
	shr.u64 	%rd15985, %rd15984, 32;
	and.b64  	%rd15986, %rd15956, 4294967295;
	mul.wide.u32 	%rd15987, %r7743, %r9109;
	add.s64 	%rd15988, %rd15985, %rd15986;
	add.s64 	%rd15989, %rd15988, %rd15987;
	shr.u64 	%rd15990, %rd15989, 32;
	and.b64  	%rd15991, %rd15961, 4294967295;
	mul.wide.u32 	%rd15992, %r7744, %r9109;
	add.s64 	%rd15993, %rd15990, %rd15991;
	add.s64 	%rd15994, %rd15993, %rd15992;
	shr.u64 	%rd15995, %rd15994, 32;
	and.b64  	%rd15996, %rd15966, 4294967295;
	mul.wide.u32 	%rd15997, %r7745, %r9109;
	add.s64 	%rd15998, %rd15995, %rd15996;
	add.s64 	%rd15999, %rd15998, %rd15997;
	shr.u64 	%rd16000, %rd15999, 32;
	and.b64  	%rd16001, %rd15970, 4294967295;
	mul.wide.u32 	%rd16002, %r7746, %r9109;
	add.s64 	%rd16003, %rd16000, %rd16001;
	add.s64 	%rd16004, %rd16003, %rd16002;
	shr.u64 	%rd16005, %rd16004, 32;
	mul.wide.u32 	%rd16006, %r7747, %r9109;
	add.s64 	%rd16007, %rd16005, %rd15971;
	add.s64 	%rd16008, %rd16007, %rd16006;
	shr.u64 	%rd16009, %rd16008, 32;
	and.b64  	%rd16010, %rd15979, 4294967295;
	mul.wide.u32 	%rd16011, %r7740, %r9110;
	add.s64 	%rd16012, %rd16011, %rd16010;
	shr.u64 	%rd16013, %rd16012, 32;
	and.b64  	%rd16014, %rd15984, 4294967295;
	mul.wide.u32 	%rd16015, %r7741, %r9110;
	add.s64 	%rd16016, %rd16013, %rd16014;
	add.s64 	%rd16017, %rd16016, %rd16015;
	shr.u64 	%rd16018, %rd16017, 32;
	and.b64  	%rd16019, %rd15989, 4294967295;
	mul.wide.u32 	%rd16020, %r7742, %r9110;
	add.s64 	%rd16021, %rd16018, %rd16019;
	add.s64 	%rd16022, %rd16021, %rd16020;
	shr.u64 	%rd16023, %rd16022, 32;
	and.b64  	%rd16024, %rd15994, 4294967295;
	mul.wide.u32 	%rd16025, %r7743, %r9110;
	add.s64 	%rd16026, %rd16023, %rd16024;
	add.s64 	%rd16027, %rd16026, %rd16025;
	shr.u64 	%rd16028, %rd16027, 32;
	and.b64  	%rd16029, %rd15999, 4294967295;
	mul.wide.u32 	%rd16030, %r7744, %r9110;
	add.s64 	%rd16031, %rd16028, %rd16029;
	add.s64 	%rd16032, %rd16031, %rd16030;
	shr.u64 	%rd16033, %rd16032, 32;
	and.b64  	%rd16034, %rd16004, 4294967295;
	mul.wide.u32 	%rd16035, %r7745, %r9110;
	add.s64 	%rd16036, %rd16033, %rd16034;
	add.s64 	%rd16037, %rd16036, %rd16035;
	shr.u64 	%rd16038, %rd16037, 32;
	and.b64  	%rd16039, %rd16008, 4294967295;
	mul.wide.u32 	%rd16040, %r7746, %r9110;
	add.s64 	%rd16041, %rd16038, %rd16039;
	add.s64 	%rd16042, %rd16041, %rd16040;
	shr.u64 	%rd16043, %rd16042, 32;
	mul.wide.u32 	%rd16044, %r7747, %r9110;
	add.s64 	%rd16045, %rd16043, %rd16009;
	add.s64 	%rd16046, %rd16045, %rd16044;
	shr.u64 	%rd16047, %rd16046, 32;
	and.b64  	%rd16048, %rd16017, 4294967295;
	mul.wide.u32 	%rd16049, %r7740, %r9111;
	add.s64 	%rd16050, %rd16049, %rd16048;
	shr.u64 	%rd16051, %rd16050, 32;
	and.b64  	%rd16052, %rd16022, 4294967295;
	mul.wide.u32 	%rd16053, %r7741, %r9111;
	add.s64 	%rd16054, %rd16051, %rd16052;
	add.s64 	%rd16055, %rd16054, %rd16053;
	shr.u64 	%rd16056, %rd16055, 32;
	and.b64  	%rd16057, %rd16027, 4294967295;
	mul.wide.u32 	%rd16058, %r7742, %r9111;
	add.s64 	%rd16059, %rd16056, %rd16057;
	add.s64 	%rd16060, %rd16059, %rd16058;
	shr.u64 	%rd16061, %rd16060, 32;
	and.b64  	%rd16062, %rd16032, 4294967295;
	mul.wide.u32 	%rd16063, %r7743, %r9111;
	add.s64 	%rd16064, %rd16061, %rd16062;
	add.s64 	%rd16065, %rd16064, %rd16063;
	shr.u64 	%rd16066, %rd16065, 32;
	and.b64  	%rd16067, %rd16037, 4294967295;
	mul.wide.u32 	%rd16068, %r7744, %r9111;
	add.s64 	%rd16069, %rd16066, %rd16067;
	add.s64 	%rd16070, %rd16069, %rd16068;
	shr.u64 	%rd16071, %rd16070, 32;
	and.b64  	%rd16072, %rd16042, 4294967295;
	mul.wide.u32 	%rd16073, %r7745, %r9111;
	add.s64 	%rd16074, %rd16071, %rd16072;
	add.s64 	%rd16075, %rd16074, %rd16073;
	shr.u64 	%rd16076, %rd16075, 32;
	and.b64  	%rd16077, %rd16046, 4294967295;
	mul.wide.u32 	%rd16078, %r7746, %r9111;
	add.s64 	%rd16079, %rd16076, %rd16077;
	add.s64 	%rd16080, %rd16079, %rd16078;
	shr.u64 	%rd16081, %rd16080, 32;
	mul.wide.u32 	%rd16082, %r7747, %r9111;
	add.s64 	%rd16083, %rd16081, %rd16047;
	add.s64 	%rd16084, %rd16083, %rd16082;
	shr.u64 	%rd16085, %rd16084, 32;
	and.b64  	%rd16086, %rd16055, 4294967295;
	mul.wide.u32 	%rd16087, %r7740, %r9112;
	add.s64 	%rd16088, %rd16087, %rd16086;
	shr.u64 	%rd16089, %rd16088, 32;
	and.b64  	%rd16090, %rd16060, 4294967295;
	mul.wide.u32 	%rd16091, %r7741, %r9112;
	add.s64 	%rd16092, %rd16089, %rd16090;
	add.s64 	%rd16093, %rd16092, %rd16091;
	shr.u64 	%rd16094, %rd16093, 32;
	and.b64  	%rd16095, %rd16065, 4294967295;
	mul.wide.u32 	%rd16096, %r7742, %r9112;
	add.s64 	%rd16097, %rd16094, %rd16095;
	add.s64 	%rd16098, %rd16097, %rd16096;
	shr.u64 	%rd16099, %rd16098, 32;
	and.b64  	%rd16100, %rd16070, 4294967295;
	mul.wide.u32 	%rd16101, %r7743, %r9112;
	add.s64 	%rd16102, %rd16099, %rd16100;
	add.s64 	%rd16103, %rd16102, %rd16101;
	shr.u64 	%rd16104, %rd16103, 32;
	and.b64  	%rd16105, %rd16075, 4294967295;
	mul.wide.u32 	%rd16106, %r7744, %r9112;
	add.s64 	%rd16107, %rd16104, %rd16105;
	add.s64 	%rd16108, %rd16107, %rd16106;
	shr.u64 	%rd16109, %rd16108, 32;
	and.b64  	%rd16110, %rd16080, 4294967295;
	mul.wide.u32 	%rd16111, %r7745, %r9112;
	add.s64 	%rd16112, %rd16109, %rd16110;
	add.s64 	%rd16113, %rd16112, %rd16111;
	shr.u64 	%rd16114, %rd16113, 32;
	and.b64  	%rd16115, %rd16084, 4294967295;
	mul.wide.u32 	%rd16116, %r7746, %r9112;
	add.s64 	%rd16117, %rd16114, %rd16115;
	add.s64 	%rd16118, %rd16117, %rd16116;
	shr.u64 	%rd16119, %rd16118, 32;
	mul.wide.u32 	%rd16120, %r7747, %r9112;
	add.s64 	%rd16121, %rd16119, %rd16085;
	add.s64 	%rd16122, %rd16121, %rd16120;
	shr.u64 	%rd16123, %rd16122, 32;
	and.b64  	%rd16124, %rd16093, 4294967295;
	mul.wide.u32 	%rd16125, %r7740, %r9113;
	add.s64 	%rd16126, %rd16125, %rd16124;
	shr.u64 	%rd16127, %rd16126, 32;
	and.b64  	%rd16128, %rd16098, 4294967295;
	mul.wide.u32 	%rd16129, %r7741, %r9113;
	add.s64 	%rd16130, %rd16127, %rd16128;
	add.s64 	%rd16131, %rd16130, %rd16129;
	shr.u64 	%rd16132, %rd16131, 32;
	and.b64  	%rd16133, %rd16103, 4294967295;
	mul.wide.u32 	%rd16134, %r7742, %r9113;
	add.s64 	%rd16135, %rd16132, %rd16133;
	add.s64 	%rd16136, %rd16135, %rd16134;
	shr.u64 	%rd16137, %rd16136, 32;
	and.b64  	%rd16138, %rd16108, 4294967295;
	mul.wide.u32 	%rd16139, %r7743, %r9113;
	add.s64 	%rd16140, %rd16137, %rd16138;
	add.s64 	%rd16141, %rd16140, %rd16139;
	shr.u64 	%rd16142, %rd16141, 32;
	and.b64  	%rd16143, %rd16113, 4294967295;
	mul.wide.u32 	%rd16144, %r7744, %r9113;
	add.s64 	%rd16145, %rd16142, %rd16143;
	add.s64 	%rd16146, %rd16145, %rd16144;
	shr.u64 	%rd16147, %rd16146, 32;
	and.b64  	%rd16148, %rd16118, 4294967295;
	mul.wide.u32 	%rd16149, %r7745, %r9113;
	add.s64 	%rd16150, %rd16147, %rd16148;
	add.s64 	%rd16151, %rd16150, %rd16149;
	shr.u64 	%rd16152, %rd16151, 32;
	and.b64  	%rd16153, %rd16122, 4294967295;
	mul.wide.u32 	%rd16154, %r7746, %r9113;
	add.s64 	%rd16155, %rd16152, %rd16153;
	add.s64 	%rd16156, %rd16155, %rd16154;
	shr.u64 	%rd16157, %rd16156, 32;
	mul.wide.u32 	%rd16158, %r7747, %r9113;
	add.s64 	%rd16159, %rd16157, %rd16123;
	add.s64 	%rd16160, %rd16159, %rd16158;
	shr.u64 	%rd16161, %rd16160, 32;
	{ .reg .b32 tmp; mov.b64 {tmp, %r7748}, %rd16160; }
	and.b64  	%rd16162, %rd16131, 4294967295;
	mul.lo.s64 	%rd16163, %rd16162, 977;
	and.b64  	%rd16164, %rd15873, 4294967295;
	and.b64  	%rd16165, %rd16163, 4294967295;
	add.s64 	%rd19485, %rd16165, %rd16164;
	shr.u64 	%rd16166, %rd16163, 32;
	shr.u64 	%rd16167, %rd19485, 32;
	add.s64 	%rd16168, %rd16167, %rd16166;
	and.b64  	%rd16169, %rd16136, 4294967295;
	mul.lo.s64 	%rd16170, %rd16169, 977;
	and.b64  	%rd16171, %rd15898, 4294967295;
	and.b64  	%rd16172, %rd16170, 4294967295;
	add.s64 	%rd16173, %rd16168, %rd16171;
	add.s64 	%rd16174, %rd16173, %rd16172;
	add.s64 	%rd19486, %rd16174, %rd16162;
	shr.u64 	%rd16175, %rd16170, 32;
	shr.u64 	%rd16176, %rd19486, 32;
	add.s64 	%rd16177, %rd16176, %rd16175;
	and.b64  	%rd16178, %rd16141, 4294967295;
	mul.lo.s64 	%rd16179, %rd16178, 977;
	and.b64  	%rd16180, %rd15936, 4294967295;
	and.b64  	%rd16181, %rd16179, 4294967295;
	add.s64 	%rd16182, %rd16177, %rd16180;
	add.s64 	%rd16183, %rd16182, %rd16181;
	add.s64 	%rd19487, %rd16183, %rd16169;
	shr.u64 	%rd16184, %rd16179, 32;
	shr.u64 	%rd16185, %rd19487, 32;
	add.s64 	%rd16186, %rd16185, %rd16184;
	and.b64  	%rd16187, %rd16146, 4294967295;
	mul.lo.s64 	%rd16188, %rd16187, 977;
	and.b64  	%rd16189, %rd15974, 4294967295;
	and.b64  	%rd16190, %rd16188, 4294967295;
	add.s64 	%rd16191, %rd16186, %rd16189;
	add.s64 	%rd16192, %rd16191, %rd16190;
	add.s64 	%rd19488, %rd16192, %rd16178;
	shr.u64 	%rd16193, %rd16188, 32;
	shr.u64 	%rd16194, %rd19488, 32;
	add.s64 	%rd16195, %rd16194, %rd16193;
	and.b64  	%rd16196, %rd16151, 4294967295;
	mul.lo.s64 	%rd16197, %rd16196, 977;
	and.b64  	%rd16198, %rd16012, 4294967295;
	and.b64  	%rd16199, %rd16197, 4294967295;
	add.s64 	%rd16200, %rd16195, %rd16198;
	add.s64 	%rd16201, %rd16200, %rd16199;
	add.s64 	%rd19489, %rd16201, %rd16187;
	shr.u64 	%rd16202, %rd16197, 32;
	shr.u64 	%rd16203, %rd19489, 32;
	add.s64 	%rd16204, %rd16203, %rd16202;
	and.b64  	%rd16205, %rd16156, 4294967295;
	mul.lo.s64 	%rd16206, %rd16205, 977;
	and.b64  	%rd16207, %rd16050, 4294967295;
	and.b64  	%rd16208, %rd16206, 4294967295;
	add.s64 	%rd16209, %rd16204, %rd16207;
	add.s64 	%rd16210, %rd16209, %rd16208;
	add.s64 	%rd19490, %rd16210, %rd16196;
	shr.u64 	%rd16211, %rd16206, 32;
	shr.u64 	%rd16212, %rd19490, 32;
	add.s64 	%rd16213, %rd16212, %rd16211;
	and.b64  	%rd16214, %rd16160, 4294967295;
	mul.lo.s64 	%rd16215, %rd16214, 977;
	and.b64  	%rd16216, %rd16088, 4294967295;
	and.b64  	%rd16217, %rd16215, 4294967295;
	add.s64 	%rd16218, %rd16213, %rd16216;
	add.s64 	%rd16219, %rd16218, %rd16217;
	add.s64 	%rd19491, %rd16219, %rd16205;
	shr.u64 	%rd16220, %rd16215, 32;
	shr.u64 	%rd16221, %rd19491, 32;
	add.s64 	%rd16222, %rd16221, %rd16220;
	mul.lo.s64 	%rd16223, %rd16161, 977;
	and.b64  	%rd16224, %rd16126, 4294967295;
	and.b64  	%rd16225, %rd16223, 4294967295;
	add.s64 	%rd16226, %rd16222, %rd16224;
	add.s64 	%rd16227, %rd16226, %rd16225;
	add.s64 	%rd19492, %rd16227, %rd16214;
	shr.u64 	%rd16228, %rd16223, 32;
	shr.u64 	%rd16229, %rd19492, 32;
	cvt.u32.u64 	%r7749, %rd16229;
	cvt.u32.u64 	%r7750, %rd16228;
	add.s32 	%r7751, %r7749, %r7750;
	add.s32 	%r1158, %r7751, %r7748;
	setp.eq.s32 	%p2580, %r1158, 0;
	mov.pred 	%p3154, 0;
	@%p2580 bra 	$L__BB1_814;
	cvt.u64.u32 	%rd16230, %r1158;
	mul.wide.u32 	%rd16231, %r1158, 977;
	shr.u64 	%rd16232, %rd16231, 32;
	and.b64  	%rd16233, %rd19485, 4294967295;
	and.b64  	%rd16234, %rd16231, 4294967295;
	add.s64 	%rd19485, %rd16234, %rd16233;
	shr.u64 	%rd16235, %rd19485, 32;
	and.b64  	%rd16236, %rd19486, 4294967295;
	add.s64 	%rd16237, %rd16232, %rd16236;
	add.s64 	%rd16238, %rd16237, %rd16230;
	add.s64 	%rd19486, %rd16238, %rd16235;
	setp.lt.u64 	%p2582, %rd19486, 4294967296;
	@%p2582 bra 	$L__BB1_814;
	shr.u64 	%rd16239, %rd19486, 32;
	and.b64  	%rd16240, %rd19487, 4294967295;
	add.s64 	%rd19487, %rd16239, %rd16240;
	setp.lt.u64 	%p2584, %rd19487, 4294967296;
	@%p2584 bra 	$L__BB1_814;
	shr.u64 	%rd16241, %rd19487, 32;
	and.b64  	%rd16242, %rd19488, 4294967295;
	add.s64 	%rd19488, %rd16241, %rd16242;
	setp.lt.u64 	%p2586, %rd19488, 4294967296;
	@%p2586 bra 	$L__BB1_814;
	shr.u64 	%rd16244, %rd19488, 32;
	and.b64  	%rd16245, %rd19489, 4294967295;
	add.s64 	%rd19489, %rd16244, %rd16245;
	setp.lt.u64 	%p2588, %rd19489, 4294967296;
	mov.b64 	%rd19488, 4294967296;
	@%p2588 bra 	$L__BB1_814;
	shr.u64 	%rd16247, %rd19489, 32;
	and.b64  	%rd16248, %rd19490, 4294967295;
	add.s64 	%rd19490, %rd16247, %rd16248;
	setp.lt.u64 	%p2590, %rd19490, 4294967296;
	mov.b64 	%rd19488, 4294967296;
	mov.u64 	%rd19489, %rd19488;
	@%p2590 bra 	$L__BB1_814;
	shr.u64 	%rd16250, %rd19490, 32;
	and.b64  	%rd16251, %rd19491, 4294967295;
	add.s64 	%rd19491, %rd16250, %rd16251;
	setp.lt.u64 	%p2592, %rd19491, 4294967296;
	mov.b64 	%rd19488, 4294967296;
	mov.u64 	%rd19490, %rd19488;
	@%p2592 bra 	$L__BB1_814;
	shr.u64 	%rd16253, %rd19491, 32;
	and.b64  	%rd16254, %rd19492, 4294967295;
	add.s64 	%rd16255, %rd16253, %rd16254;
	setp.gt.u64 	%p3154, %rd16255, 4294967295;
	min.u64 	%rd19492, %rd16255, 4294967296;
	mov.b64 	%rd19488, 4294967296;
	mov.u64 	%rd19489, %rd19488;
	mov.u64 	%rd19491, %rd19488;
$L__BB1_814:
	cvt.u32.u64 	%r9129, %rd19492;
	cvt.u32.u64 	%r9128, %rd19491;
	cvt.u32.u64 	%r9127, %rd19490;
	cvt.u32.u64 	%r9126, %rd19489;
	cvt.u32.u64 	%r9125, %rd19488;
	cvt.u32.u64 	%r9124, %rd19487;
	cvt.u32.u64 	%r9123, %rd19486;
	cvt.u32.u64 	%r9122, %rd19485;
	setp.lt.u32 	%p2593, %r9072, %r9129;
	or.pred  	%p2594, %p3154, %p2593;
	@%p2594 bra 	$L__BB1_828;
	setp.gt.u32 	%p2595, %r9072, %r9129;
	@%p2595 bra 	$L__BB1_829;
	ld.const.u32 	%r1167, [const_p+24];
	setp.lt.u32 	%p2596, %r1167, %r9128;
	@%p2596 bra 	$L__BB1_828;
	setp.gt.u32 	%p2597, %r1167, %r9128;
	@%p2597 bra 	$L__BB1_829;
	ld.const.u32 	%r1168, [const_p+20];
	setp.lt.u32 	%p2598, %r1168, %r9127;
	@%p2598 bra 	$L__BB1_828;
	setp.gt.u32 	%p2599, %r1168, %r9127;
	@%p2599 bra 	$L__BB1_829;
	ld.const.u32 	%r1169, [const_p+16];
	setp.lt.u32 	%p2600, %r1169, %r9126;
	@%p2600 bra 	$L__BB1_828;
	setp.gt.u32 	%p2601, %r1169, %r9126;
	@%p2601 bra 	$L__BB1_829;
	ld.const.u32 	%r1170, [const_p+12];
	setp.lt.u32 	%p2602, %r1170, %r9125;
	@%p2602 bra 	$L__BB1_828;
	setp.gt.u32 	%p2603, %r1170, %r9125;
	@%p2603 bra 	$L__BB1_829;
	ld.const.u32 	%r1171, [const_p+8];
	setp.lt.u32 	%p2604, %r1171, %r9124;
	@%p2604 bra 	$L__BB1_828;
	setp.gt.u32 	%p2605, %r1171, %r9124;
	@%p2605 bra 	$L__BB1_829;
	ld.const.u32 	%r1172, [const_p+4];
	setp.lt.u32 	%p2606, %r1172, %r9123;
	@%p2606 bra 	$L__BB1_828;
	setp.gt.u32 	%p2607, %r1172, %r9123;
	ld.const.u32 	%r7752, [const_p];
	setp.gt.u32 	%p2608, %r7752, %r9122;
	or.pred  	%p2609, %p2607, %p2608;
	@%p2609 bra 	$L__BB1_829;
$L__BB1_828:
	ld.const.u32 	%r7770, [const_p];
	ld.const.u32 	%r7771, [const_p+4];
	ld.const.u32 	%r7772, [const_p+8];
	ld.const.u32 	%r7773, [const_p+12];
	ld.const.u32 	%r7774, [const_p+16];
	ld.const.u32 	%r7775, [const_p+20];
	ld.const.u32 	%r7776, [const_p+24];
	// begin inline asm
	sub.cc.u32 %r9122, %r9122, %r7770;
	subc.cc.u32 %r9123, %r9123, %r7771;
	subc.cc.u32 %r9124, %r9124, %r7772;
	subc.cc.u32 %r9125, %r9125, %r7773;
	subc.cc.u32 %r9126, %r9126, %r7774;
	subc.cc.u32 %r9127, %r9127, %r7775;
	subc.cc.u32 %r9128, %r9128, %r7776;
	subc.u32 %r9129, %r9129, %r9072;
	
	// end inline asm
$L__BB1_829:
	setp.gt.u32 	%p2610, %r9129, %r9072;
	@%p2610 bra 	$L__BB1_842;
	bra.uni 	$L__BB1_843;
$L__BB1_830:
	ld.const.u32 	%r1181, [const_p+24];
	setp.gt.u32 	%p2612, %r9128, %r1181;
	@%p2612 bra 	$L__BB1_842;
	setp.lt.u32 	%p2613, %r9128, %r1181;
	@%p2613 bra 	$L__BB1_844;
	ld.const.u32 	%r1182, [const_p+20];
	setp.gt.u32 	%p2614, %r9127, %r1182;
	@%p2614 bra 	$L__BB1_842;
	setp.lt.u32 	%p2615, %r9127, %r1182;
	@%p2615 bra 	$L__BB1_844;
	ld.const.u32 	%r1183, [const_p+16];
	setp.gt.u32 	%p2616, %r9126, %r1183;
	@%p2616 bra 	$L__BB1_842;
	setp.lt.u32 	%p2617, %r9126, %r1183;
	@%p2617 bra 	$L__BB1_844;
	ld.const.u32 	%r1184, [const_p+12];
	setp.gt.u32 	%p2618, %r9125, %r1184;
	@%p2618 bra 	$L__BB1_842;
	setp.lt.u32 	%p2619, %r9125, %r1184;
	@%p2619 bra 	$L__BB1_844;
	ld.const.u32 	%r1185, [const_p+8];
	setp.gt.u32 	%p2620, %r9124, %r1185;
	@%p2620 bra 	$L__BB1_842;
	setp.lt.u32 	%p2621, %r9124, %r1185;
	@%p2621 bra 	$L__BB1_844;
	ld.const.u32 	%r1186, [const_p+4];
	setp.gt.u32 	%p2622, %r9123, %r1186;
	@%p2622 bra 	$L__BB1_842;
	setp.lt.u32 	%p2623, %r9123, %r1186;
	ld.const.u32 	%r7778, [const_p];
	setp.lt.u32 	%p2624, %r9122, %r7778;
	or.pred  	%p2625, %p2623, %p2624;
	@%p2625 bra 	$L__BB1_844;
$L__BB1_842:
	ld.const.u32 	%r7796, [const_p];
	ld.const.u32 	%r7797, [const_p+4];
	ld.const.u32 	%r7798, [const_p+8];
	ld.const.u32 	%r7799, [const_p+12];
	ld.const.u32 	%r7800, [const_p+16];
	ld.const.u32 	%r7801, [const_p+20];
	ld.const.u32 	%r7802, [const_p+24];
	// begin inline asm
	sub.cc.u32 %r9122, %r9122, %r7796;
	subc.cc.u32 %r9123, %r9123, %r7797;
	subc.cc.u32 %r9124, %r9124, %r7798;
	subc.cc.u32 %r9125, %r9125, %r7799;
	subc.cc.u32 %r9126, %r9126, %r7800;
	subc.cc.u32 %r9127, %r9127, %r7801;
	subc.cc.u32 %r9128, %r9128, %r7802;
	subc.u32 %r9129, %r9129, %r9072;
	
	// end inline asm
	bra.uni 	$L__BB1_844;
$L__BB1_843:
	setp.lt.u32 	%p2611, %r9129, %r9072;
	@%p2611 bra 	$L__BB1_844;
	bra.uni 	$L__BB1_830;
$L__BB1_844:
	st.global.u32 	[%rd439+100], %r9056;
	st.global.u32 	[%rd439+104], %r9057;
	st.global.u32 	[%rd439+108], %r9058;
	st.global.u32 	[%rd439+112], %r9059;
	st.global.u32 	[%rd439+116], %r9060;
	st.global.u32 	[%rd439+120], %r9061;
	st.global.u32 	[%rd439+124], %r9062;
	st.global.u32 	[%rd439+128], %r9063;
	st.global.u32 	[%rd439+132], %r9089;
	st.global.u32 	[%rd439+136], %r9090;
	st.global.u32 	[%rd439+140], %r9091;
	st.global.u32 	[%rd439+144], %r9092;
	st.global.u32 	[%rd439+148], %r9093;
	st.global.u32 	[%rd439+152], %r9094;
	st.global.u32 	[%rd439+156], %r9095;
	st.global.u32 	[%rd439+160], %r9096;
	st.global.u32 	[%rd439+164], %r9122;
	st.global.u32 	[%rd439+168], %r9123;
	st.global.u32 	[%rd439+172], %r9124;
	st.global.u32 	[%rd439+176], %r9125;
	st.global.u32 	[%rd439+180], %r9126;
	st.global.u32 	[%rd439+184], %r9127;
	st.global.u32 	[%rd439+188], %r9128;
	st.global.u32 	[%rd439+192], %r9129;
	mov.b16 	%rs15, 0;
	st.global.u8 	[%rd439+196], %rs15;
	bra.uni 	$L__BB1_2589;
$L__BB1_845:
	setp.gt.u32 	%p2628, %r8825, %r8807;
	@%p2628 bra 	$L__BB1_857;
	setp.lt.u32 	%p2629, %r8825, %r8807;
	@%p2629 bra 	$L__BB1_860;
	setp.gt.u32 	%p2630, %r8826, %r8808;
	@%p2630 bra 	$L__BB1_857;
	setp.lt.u32 	%p2631, %r8826, %r8808;
	@%p2631 bra 	$L__BB1_860;
	setp.gt.u32 	%p2632, %r8827, %r8809;
	@%p2632 bra 	$L__BB1_857;
	setp.lt.u32 	%p2633, %r8827, %r8809;
	@%p2633 bra 	$L__BB1_860;
	setp.gt.u32 	%p2634, %r8828, %r8810;
	@%p2634 bra 	$L__BB1_857;
	setp.lt.u32 	%p2635, %r8828, %r8810;
	@%p2635 bra 	$L__BB1_860;
	setp.gt.u32 	%p2636, %r8829, %r8811;
	@%p2636 bra 	$L__BB1_857;
	setp.lt.u32 	%p2637, %r8829, %r8811;
	@%p2637 bra 	$L__BB1_860;
	setp.gt.u32 	%p2638, %r8830, %r8812;
	@%p2638 bra 	$L__BB1_857;
	setp.lt.u32 	%p2639, %r8830, %r8812;
	setp.lt.u32 	%p2640, %r8831, %r8813;
	or.pred  	%p2641, %p2639, %p2640;
	@%p2641 bra 	$L__BB1_860;
$L__BB1_857:
	// begin inline asm
	sub.cc.u32 %r9130, %r8831, %r8813;
	subc.cc.u32 %r9131, %r8830, %r8812;
	subc.cc.u32 %r9132, %r8829, %r8811;
	subc.cc.u32 %r9133, %r8828, %r8810;
	subc.cc.u32 %r9134, %r8827, %r8809;
	subc.cc.u32 %r9135, %r8826, %r8808;
	subc.cc.u32 %r9136, %r8825, %r8807;
	subc.u32 %r9137, %r8824, %r8806;
	
	// end inline asm
	bra.uni 	$L__BB1_861;
$L__BB1_858:
	setp.gt.u32 	%p2626, %r8824, %r8806;
	@%p2626 bra 	$L__BB1_857;
	setp.le.u32 	%p2627, %r8806, %r8824;
	@%p2627 bra 	$L__BB1_845;
$L__BB1_860:
	ld.const.u32 	%r7820, [const_p];
	ld.const.u32 	%r7821, [const_p+4];
	ld.const.u32 	%r7822, [const_p+8];
	ld.const.u32 	%r7823, [const_p+12];
	ld.const.u32 	%r7824, [const_p+16];
	ld.const.u32 	%r7825, [const_p+20];
	ld.const.u32 	%r7826, [const_p+24];
	// begin inline asm
	add.cc.u32 %r7804, %r8831, %r7820;
	addc.cc.u32 %r7805, %r8830, %r7821;
	addc.cc.u32 %r7806, %r8829, %r7822;
	addc.cc.u32 %r7807, %r8828, %r7823;
	addc.cc.u32 %r7808, %r8827, %r7824;
	addc.cc.u32 %r7809, %r8826, %r7825;
	addc.cc.u32 %r7810, %r8825, %r7826;
	addc.u32 %r7811, %r8824, %r6345;
	
	// end inline asm
	// begin inline asm
	sub.cc.u32 %r9130, %r7804, %r8813;
	subc.cc.u32 %r9131, %r7805, %r8812;
	subc.cc.u32 %r9132, %r7806, %r8811;
	subc.cc.u32 %r9133, %r7807, %r8810;
	subc.cc.u32 %r9134, %r7808, %r8809;
	subc.cc.u32 %r9135, %r7809, %r8808;
	subc.cc.u32 %r9136, %r7810, %r8807;
	subc.u32 %r9137, %r7811, %r8806;
	
	// end inline asm
$L__BB1_861:
	setp.gt.u32 	%p2642, %r8896, %r8878;
	@%p2642 bra 	$L__BB1_862;
	bra.uni 	$L__BB1_875;
$L__BB1_862:
	// begin inline asm
	sub.cc.u32 %r9138, %r8903, %r8885;
	subc.cc.u32 %r9139, %r8902, %r8884;
	subc.cc.u32 %r9140, %r8901, %r8883;
	subc.cc.u32 %r9141, %r8900, %r8882;
	subc.cc.u32 %r9142, %r8899, %r8881;
	subc.cc.u32 %r9143, %r8898, %r8880;
	subc.cc.u32 %r9144, %r8897, %r8879;
	subc.u32 %r9145, %r8896, %r8878;
	
	// end inline asm
	bra.uni 	$L__BB1_877;
$L__BB1_863:
	setp.gt.u32 	%p2644, %r8897, %r8879;
	@%p2644 bra 	$L__BB1_862;
	setp.lt.u32 	%p2645, %r8897, %r8879;
	@%p2645 bra 	$L__BB1_876;
	setp.gt.u32 	%p2646, %r8898, %r8880;
	@%p2646 bra 	$L__BB1_862;
	setp.lt.u32 	%p2647, %r8898, %r8880;
	@%p2647 bra 	$L__BB1_876;
	setp.gt.u32 	%p2648, %r8899, %r8881;
	@%p2648 bra 	$L__BB1_862;
	setp.lt.u32 	%p2649, %r8899, %r8881;
	@%p2649 bra 	$L__BB1_876;
	setp.gt.u32 	%p2650, %r8900, %r8882;
	@%p2650 bra 	$L__BB1_862;
	setp.lt.u32 	%p2651, %r8900, %r8882;
	@%p2651 bra 	$L__BB1_876;
	setp.gt.u32 	%p2652, %r8901, %r8883;
	@%p2652 bra 	$L__BB1_862;
	setp.lt.u32 	%p2653, %r8901, %r8883;
	@%p2653 bra 	$L__BB1_876;
	setp.gt.u32 	%p2654, %r8902, %r8884;
	@%p2654 bra 	$L__BB1_862;
	setp.lt.u32 	%p2655, %r8902, %r8884;
	setp.lt.u32 	%p2656, %r8903, %r8885;
	or.pred  	%p2657, %p2655, %p2656;
	@%p2657 bra 	$L__BB1_876;
	bra.uni 	$L__BB1_862;
$L__BB1_875:
	setp.ge.u32 	%p2643, %r8896, %r8878;
	@%p2643 bra 	$L__BB1_863;
$L__BB1_876:
	ld.const.u32 	%r7892, [const_p];
	ld.const.u32 	%r7893, [const_p+4];
	ld.const.u32 	%r7894, [const_p+8];
	ld.const.u32 	%r7895, [const_p+12];
	ld.const.u32 	%r7896, [const_p+16];
	ld.const.u32 	%r7897, [const_p+20];
	ld.const.u32 	%r7898, [const_p+24];
	// begin inline asm
	add.cc.u32 %r7876, %r8903, %r7892;
	addc.cc.u32 %r7877, %r8902, %r7893;
	addc.cc.u32 %r7878, %r8901, %r7894;
	addc.cc.u32 %r7879, %r8900, %r7895;
	addc.cc.u32 %r7880, %r8899, %r7896;
	addc.cc.u32 %r7881, %r8898, %r7897;
	addc.cc.u32 %r7882, %r8897, %r7898;
	addc.u32 %r7883, %r8896, %r6345;
	
	// end inline asm
	// begin inline asm
	sub.cc.u32 %r9138, %r7876, %r8885;
	subc.cc.u32 %r9139, %r7877, %r8884;
	subc.cc.u32 %r9140, %r7878, %r8883;
	subc.cc.u32 %r9141, %r7879, %r8882;
	subc.cc.u32 %r9142, %r7880, %r8881;
	subc.cc.u32 %r9143, %r7881, %r8880;
	subc.cc.u32 %r9144, %r7882, %r8879;
	subc.u32 %r9145, %r7883, %r8878;
	
	// end inline asm
$L__BB1_877:
	mul.wide.u32 	%rd16256, %r9130, %r9130;
	shr.u64 	%rd16257, %rd16256, 32;
	mul.wide.u32 	%rd16258, %r9131, %r9130;
	add.s64 	%rd16259, %rd16257, %rd16258;
	shr.u64 	%rd16260, %rd16259, 32;
	mul.wide.u32 	%rd16261, %r9132, %r9130;
	add.s64 	%rd16262, %rd16260, %rd16261;
	shr.u64 	%rd16263, %rd16262, 32;
	mul.wide.u32 	%rd16264, %r9133, %r9130;
	add.s64 	%rd16265, %rd16263, %rd16264;
	shr.u64 	%rd16266, %rd16265, 32;
	mul.wide.u32 	%rd16267, %r9134, %r9130;
	add.s64 	%rd16268, %rd16266, %rd16267;
	shr.u64 	%rd16269, %rd16268, 32;
	mul.wide.u32 	%rd16270, %r9135, %r9130;
	add.s64 	%rd16271, %rd16269, %rd16270;
	shr.u64 	%rd16272, %rd16271, 32;
	mul.wide.u32 	%rd16273, %r9136, %r9130;
	add.s64 	%rd16274, %rd16272, %rd16273;
	shr.u64 	%rd16275, %rd16274, 32;
	mul.wide.u32 	%rd16276, %r9137, %r9130;
	add.s64 	%rd16277, %rd16275, %rd16276;
	shr.u64 	%rd16278, %rd16277, 32;
	and.b64  	%rd16279, %rd16259, 4294967295;
	add.s64 	%rd16280, %rd16258, %rd16279;
	shr.u64 	%rd16281, %rd16280, 32;
	and.b64  	%rd16282, %rd16262, 4294967295;
	mul.wide.u32 	%rd16283, %r9131, %r9131;
	add.s64 	%rd16284, %rd16281, %rd16282;
	add.s64 	%rd16285, %rd16284, %rd16283;
	shr.u64 	%rd16286, %rd16285, 32;
	and.b64  	%rd16287, %rd16265, 4294967295;
	mul.wide.u32 	%rd16288, %r9132, %r9131;
	add.s64 	%rd16289, %rd16286, %rd16287;
	add.s64 	%rd16290, %rd16289, %rd16288;
	shr.u64 	%rd16291, %rd16290, 32;
	and.b64  	%rd16292, %rd16268, 4294967295;
	mul.wide.u32 	%rd16293, %r9133, %r9131;
	add.s64 	%rd16294, %rd16291, %rd16292;
	add.s64 	%rd16295, %rd16294, %rd16293;
	shr.u64 	%rd16296, %rd16295, 32;
	and.b64  	%rd16297, %rd16271, 4294967295;
	mul.wide.u32 	%rd16298, %r9134, %r9131;
	add.s64 	%rd16299, %rd16296, %rd16297;
	add.s64 	%rd16300, %rd16299, %rd16298;
	shr.u64 	%rd16301, %rd16300, 32;
	and.b64  	%rd16302, %rd16274, 4294967295;
	mul.wide.u32 	%rd16303, %r9135, %r9131;
	add.s64 	%rd16304, %rd16301, %rd16302;
	add.s64 	%rd16305, %rd16304, %rd16303;
	shr.u64 	%rd16306, %rd16305, 32;
	and.b64  	%rd16307, %rd16277, 4294967295;
	mul.wide.u32 	%rd16308, %r9136, %r9131;
	add.s64 	%rd16309, %rd16306, %rd16307;
	add.s64 	%rd16310, %rd16309, %rd16308;
	shr.u64 	%rd16311, %rd16310, 32;
	mul.wide.u32 	%rd16312, %r9137, %r9131;
	add.s64 	%rd16313, %rd16311, %rd16278;
	add.s64 	%rd16314, %rd16313, %rd16312;
	shr.u64 	%rd16315, %rd16314, 32;
	and.b64  	%rd16316, %rd16285, 4294967295;
	add.s64 	%rd16317, %rd16261, %rd16316;
	shr.u64 	%rd16318, %rd16317, 32;
	and.b64  	%rd16319, %rd16290, 4294967295;
	add.s64 	%rd16320, %rd16318, %rd16319;
	add.s64 	%rd16321, %rd16320, %rd16288;
	shr.u64 	%rd16322, %rd16321, 32;
	and.b64  	%rd16323, %rd16295, 4294967295;
	mul.wide.u32 	%rd16324, %r9132, %r9132;
	add.s64 	%rd16325, %rd16322, %rd16323;
	add.s64 	%rd16326, %rd16325, %rd16324;
	shr.u64 	%rd16327, %rd16326, 32;
	and.b64  	%rd16328, %rd16300, 4294967295;
	mul.wide.u32 	%rd16329, %r9133, %r9132;
	add.s64 	%rd16330, %rd16327, %rd16328;
	add.s64 	%rd16331, %rd16330, %rd16329;
	shr.u64 	%rd16332, %rd16331, 32;
	and.b64  	%rd16333, %rd16305, 4294967295;
	mul.wide.u32 	%rd16334, %r9134, %r9132;
	add.s64 	%rd16335, %rd16332, %rd16333;
	add.s64 	%rd16336, %rd16335, %rd16334;
	shr.u64 	%rd16337, %rd16336, 32;
	and.b64  	%rd16338, %rd16310, 4294967295;
	mul.wide.u32 	%rd16339, %r9135, %r9132;
	add.s64 	%rd16340, %rd16337, %rd16338;
	add.s64 	%rd16341, %rd16340, %rd16339;
	shr.u64 	%rd16342, %rd16341, 32;
	and.b64  	%rd16343, %rd16314, 4294967295;
	mul.wide.u32 	%rd16344, %r9136, %r9132;
	add.s64 	%rd16345, %rd16342, %rd16343;
	add.s64 	%rd16346, %rd16345, %rd16344;
	shr.u64 	%rd16347, %rd16346, 32;
	mul.wide.u32 	%rd16348, %r9137, %r9132;
	add.s64 	%rd16349, %rd16347, %rd16315;
	add.s64 	%rd16350, %rd16349, %rd16348;
	shr.u64 	%rd16351, %rd16350, 32;
	and.b64  	%rd16352, %rd16321, 4294967295;
	add.s64 	%rd16353, %rd16264, %rd16352;
	shr.u64 	%rd16354, %rd16353, 32;
	and.b64  	%rd16355, %rd16326, 4294967295;
	add.s64 	%rd16356, %rd16354, %rd16355;
	add.s64 	%rd16357, %rd16356, %rd16293;
	shr.u64 	%rd16358, %rd16357, 32;
	and.b64  	%rd16359, %rd16331, 4294967295;
	add.s64 	%rd16360, %rd16358, %rd16359;
	add.s64 	%rd16361, %rd16360, %rd16329;
	shr.u64 	%rd16362, %rd16361, 32;
	and.b64  	%rd16363, %rd16336, 4294967295;
	mul.wide.u32 	%rd16364, %r9133, %r9133;
	add.s64 	%rd16365, %rd16362, %rd16363;
	add.s64 	%rd16366, %rd16365, %rd16364;
	shr.u64 	%rd16367, %rd16366, 32;
	and.b64  	%rd16368, %rd16341, 4294967295;
	mul.wide.u32 	%rd16369, %r9134, %r9133;
	add.s64 	%rd16370, %rd16367, %rd16368;
	add.s64 	%rd16371, %rd16370, %rd16369;
	shr.u64 	%rd16372, %rd16371, 32;
	and.b64  	%rd16373, %rd16346, 4294967295;
	mul.wide.u32 	%rd16374, %r9135, %r9133;
	add.s64 	%rd16375, %rd16372, %rd16373;
	add.s64 	%rd16376, %rd16375, %rd16374;
	shr.u64 	%rd16377, %rd16376, 32;
	and.b64  	%rd16378, %rd16350, 4294967295;
	mul.wide.u32 	%rd16379, %r9136, %r9133;
	add.s64 	%rd16380, %rd16377, %rd16378;
	add.s64 	%rd16381, %rd16380, %rd16379;
	shr.u64 	%rd16382, %rd16381, 32;
	mul.wide.u32 	%rd16383, %r9137, %r9133;
	add.s64 	%rd16384, %rd16382, %rd16351;
	add.s64 	%rd16385, %rd16384, %rd16383;
	shr.u64 	%rd16386, %rd16385, 32;
	and.b64  	%rd16387, %rd16357, 4294967295;
	add.s64 	%rd16388, %rd16267, %rd16387;
	shr.u64 	%rd16389, %rd16388, 32;
	and.b64  	%rd16390, %rd16361, 4294967295;
	add.s64 	%rd16391, %rd16389, %rd16390;
	add.s64 	%rd16392, %rd16391, %rd16298;
	shr.u64 	%rd16393, %rd16392, 32;
	and.b64  	%rd16394, %rd16366, 4294967295;
	add.s64 	%rd16395, %rd16393, %rd16394;
	add.s64 	%rd16396, %rd16395, %rd16334;
	shr.u64 	%rd16397, %rd16396, 32;
	and.b64  	%rd16398, %rd16371, 4294967295;
	add.s64 	%rd16399, %rd16397, %rd16398;
	add.s64 	%rd16400, %rd16399, %rd16369;
	shr.u64 	%rd16401, %rd16400, 32;
	and.b64  	%rd16402, %rd16376, 4294967295;
	mul.wide.u32 	%rd16403, %r9134, %r9134;
	add.s64 	%rd16404, %rd16401, %rd16402;
	add.s64 	%rd16405, %rd16404, %rd16403;
	shr.u64 	%rd16406, %rd16405, 32;
	and.b64  	%rd16407, %rd16381, 4294967295;
	mul.wide.u32 	%rd16408, %r9135, %r9134;
	add.s64 	%rd16409, %rd16406, %rd16407;
	add.s64 	%rd16410, %rd16409, %rd16408;
	shr.u64 	%rd16411, %rd16410, 32;
	and.b64  	%rd16412, %rd16385, 4294967295;
	mul.wide.u32 	%rd16413, %r9136, %r9134;
	add.s64 	%rd16414, %rd16411, %rd16412;
	add.s64 	%rd16415, %rd16414, %rd16413;
	shr.u64 	%rd16416, %rd16415, 32;
	mul.wide.u32 	%rd16417, %r9137, %r9134;
	add.s64 	%rd16418, %rd16416, %rd16386;
	add.s64 	%rd16419, %rd16418, %rd16417;
	shr.u64 	%rd16420, %rd16419, 32;
	and.b64  	%rd16421, %rd16392, 4294967295;
	add.s64 	%rd16422, %rd16270, %rd16421;
	shr.u64 	%rd16423, %rd16422, 32;
	and.b64  	%rd16424, %rd16396, 4294967295;
	add.s64 	%rd16425, %rd16423, %rd16424;
	add.s64 	%rd16426, %rd16425, %rd16303;
	shr.u64 	%rd16427, %rd16426, 32;
	and.b64  	%rd16428, %rd16400, 4294967295;
	add.s64 	%rd16429, %rd16427, %rd16428;
	add.s64 	%rd16430, %rd16429, %rd16339;
	shr.u64 	%rd16431, %rd16430, 32;
	and.b64  	%rd16432, %rd16405, 4294967295;
	add.s64 	%rd16433, %rd16431, %rd16432;
	add.s64 	%rd16434, %rd16433, %rd16374;
	shr.u64 	%rd16435, %rd16434, 32;
	and.b64  	%rd16436, %rd16410, 4294967295;
	add.s64 	%rd16437, %rd16435, %rd16436;
	add.s64 	%rd16438, %rd16437, %rd16408;
	shr.u64 	%rd16439, %rd16438, 32;
	and.b64  	%rd16440, %rd16415, 4294967295;
	mul.wide.u32 	%rd16441, %r9135, %r9135;
	add.s64 	%rd16442, %rd16439, %rd16440;
	add.s64 	%rd16443, %rd16442, %rd16441;
	shr.u64 	%rd16444, %rd16443, 32;
	and.b64  	%rd16445, %rd16419, 4294967295;
	mul.wide.u32 	%rd16446, %r9136, %r9135;
	add.s64 	%rd16447, %rd16444, %rd16445;
	add.s64 	%rd16448, %rd16447, %rd16446;
	shr.u64 	%rd16449, %rd16448, 32;
	mul.wide.u32 	%rd16450, %r9137, %r9135;
	add.s64 	%rd16451, %rd16449, %rd16420;
	add.s64 	%rd16452, %rd16451, %rd16450;
	shr.u64 	%rd16453, %rd16452, 32;
	and.b64  	%rd16454, %rd16426, 4294967295;
	add.s64 	%rd16455, %rd16273, %rd16454;
	shr.u64 	%rd16456, %rd16455, 32;
	and.b64  	%rd16457, %rd16430, 4294967295;
	add.s64 	%rd16458, %rd16456, %rd16457;
	add.s64 	%rd16459, %rd16458, %rd16308;
	shr.u64 	%rd16460, %rd16459, 32;
	and.b64  	%rd16461, %rd16434, 4294967295;
	add.s64 	%rd16462, %rd16460, %rd16461;
	add.s64 	%rd16463, %rd16462, %rd16344;
	shr.u64 	%rd16464, %rd16463, 32;
	and.b64  	%rd16465, %rd16438, 4294967295;
	add.s64 	%rd16466, %rd16464, %rd16465;
	add.s64 	%rd16467, %rd16466, %rd16379;
	shr.u64 	%rd16468, %rd16467, 32;
	and.b64  	%rd16469, %rd16443, 4294967295;
	add.s64 	%rd16470, %rd16468, %rd16469;
	add.s64 	%rd16471, %rd16470, %rd16413;
	shr.u64 	%rd16472, %rd16471, 32;
	and.b64  	%rd16473, %rd16448, 4294967295;
	add.s64 	%rd16474, %rd16472, %rd16473;
	add.s64 	%rd16475, %rd16474, %rd16446;
	shr.u64 	%rd16476, %rd16475, 32;
	and.b64  	%rd16477, %rd16452, 4294967295;
	mul.wide.u32 	%rd16478, %r9136, %r9136;
	add.s64 	%rd16479, %rd16476, %rd16477;
	add.s64 	%rd16480, %rd16479, %rd16478;
	shr.u64 	%rd16481, %rd16480, 32;
	mul.wide.u32 	%rd16482, %r9137, %r9136;
	add.s64 	%rd16483, %rd16481, %rd16453;
	add.s64 	%rd16484, %rd16483, %rd16482;
	shr.u64 	%rd16485, %rd16484, 32;
	and.b64  	%rd16486, %rd16459, 4294967295;
	add.s64 	%rd16487, %rd16276, %rd16486;
	shr.u64 	%rd16488, %rd16487, 32;
	and.b64  	%rd16489, %rd16463, 4294967295;
	add.s64 	%rd16490, %rd16488, %rd16489;
	add.s64 	%rd16491, %rd16490, %rd16312;
	shr.u64 	%rd16492, %rd16491, 32;
	and.b64  	%rd16493, %rd16467, 4294967295;
	add.s64 	%rd16494, %rd16492, %rd16493;
	add.s64 	%rd16495, %rd16494, %rd16348;
	shr.u64 	%rd16496, %rd16495, 32;
	and.b64  	%rd16497, %rd16471, 4294967295;
	add.s64 	%rd16498, %rd16496, %rd16497;
	add.s64 	%rd16499, %rd16498, %rd16383;
	shr.u64 	%rd16500, %rd16499, 32;
	and.b64  	%rd16501, %rd16475, 4294967295;
	add.s64 	%rd16502, %rd16500, %rd16501;
	add.s64 	%rd16503, %rd16502, %rd16417;
	shr.u64 	%rd16504, %rd16503, 32;
	and.b64  	%rd16505, %rd16480, 4294967295;
	add.s64 	%rd16506, %rd16504, %rd16505;
	add.s64 	%rd16507, %rd16506, %rd16450;
	shr.u64 	%rd16508, %rd16507, 32;
	and.b64  	%rd16509, %rd16484, 4294967295;
	add.s64 	%rd16510, %rd16508, %rd16509;
	add.s64 	%rd16511, %rd16510, %rd16482;
	shr.u64 	%rd16512, %rd16511, 32;
	mul.wide.u32 	%rd16513, %r9137, %r9137;
	add.s64 	%rd16514, %rd16512, %rd16485;
	add.s64 	%rd16515, %rd16514, %rd16513;
	shr.u64 	%rd16516, %rd16515, 32;
	{ .reg .b32 tmp; mov.b64 {tmp, %r7948}, %rd16515; }
	and.b64  	%rd16517, %rd16491, 4294967295;
	mul.lo.s64 	%rd16518, %rd16517, 977;
	and.b64  	%rd16519, %rd16256, 4294967293;
	and.b64  	%rd16520, %rd16518, 4294967295;
	add.s64 	%rd19493, %rd16520, %rd16519;
	shr.u64 	%rd16521, %rd16518, 32;
	shr.u64 	%rd16522, %rd19493, 32;
	add.s64 	%rd16523, %rd16522, %rd16521;
	and.b64  	%rd16524, %rd16495, 4294967295;
	mul.lo.s64 	%rd16525, %rd16524, 977;
	and.b64  	%rd16526, %rd16280, 4294967295;
	and.b64  	%rd16527, %rd16525, 4294967295;
	add.s64 	%rd16528, %rd16523, %rd16526;
	add.s64 	%rd16529, %rd16528, %rd16527;
	add.s64 	%rd19494, %rd16529, %rd16517;
	shr.u64 	%rd16530, %rd16525, 32;
	shr.u64 	%rd16531, %rd19494, 32;
	add.s64 	%rd16532, %rd16531, %rd16530;
	and.b64  	%rd16533, %rd16499, 4294967295;
	mul.lo.s64 	%rd16534, %rd16533, 977;
	and.b64  	%rd16535, %rd16317, 4294967295;
	and.b64  	%rd16536, %rd16534, 4294967295;
	add.s64 	%rd16537, %rd16532, %rd16535;
	add.s64 	%rd16538, %rd16537, %rd16536;
	add.s64 	%rd19495, %rd16538, %rd16524;
	shr.u64 	%rd16539, %rd16534, 32;
	shr.u64 	%rd16540, %rd19495, 32;
	add.s64 	%rd16541, %rd16540, %rd16539;
	and.b64  	%rd16542, %rd16503, 4294967295;
	mul.lo.s64 	%rd16543, %rd16542, 977;
	and.b64  	%rd16544, %rd16353, 4294967295;
	and.b64  	%rd16545, %rd16543, 4294967295;
	add.s64 	%rd16546, %rd16541, %rd16544;
	add.s64 	%rd16547, %rd16546, %rd16545;
	add.s64 	%rd19496, %rd16547, %rd16533;
	shr.u64 	%rd16548, %rd16543, 32;
	shr.u64 	%rd16549, %rd19496, 32;
	add.s64 	%rd16550, %rd16549, %rd16548;
	and.b64  	%rd16551, %rd16507, 4294967295;
	mul.lo.s64 	%rd16552, %rd16551, 977;
	and.b64  	%rd16553, %rd16388, 4294967295;
	and.b64  	%rd16554, %rd16552, 4294967295;
	add.s64 	%rd16555, %rd16550, %rd16553;
	add.s64 	%rd16556, %rd16555, %rd16554;
	add.s64 	%rd19497, %rd16556, %rd16542;
	shr.u64 	%rd16557, %rd16552, 32;
	shr.u64 	%rd16558, %rd19497, 32;
	add.s64 	%rd16559, %rd16558, %rd16557;
	and.b64  	%rd16560, %rd16511, 4294967295;
	mul.lo.s64 	%rd16561, %rd16560, 977;
	and.b64  	%rd16562, %rd16422, 4294967295;
	and.b64  	%rd16563, %rd16561, 4294967295;
	add.s64 	%rd16564, %rd16559, %rd16562;
	add.s64 	%rd16565, %rd16564, %rd16563;
	add.s64 	%rd19498, %rd16565, %rd16551;
	shr.u64 	%rd16566, %rd16561, 32;
	shr.u64 	%rd16567, %rd19498, 32;
	add.s64 	%rd16568, %rd16567, %rd16566;
	and.b64  	%rd16569, %rd16515, 4294967295;
	mul.lo.s64 	%rd16570, %rd16569, 977;
	and.b64  	%rd16571, %rd16455, 4294967295;
	and.b64  	%rd16572, %rd16570, 4294967295;
	add.s64 	%rd16573, %rd16568, %rd16571;
	add.s64 	%rd16574, %rd16573, %rd16572;
	add.s64 	%rd19499, %rd16574, %rd16560;
	shr.u64 	%rd16575, %rd16570, 32;
	shr.u64 	%rd16576, %rd19499, 32;
	add.s64 	%rd16577, %rd16576, %rd16575;
	mul.lo.s64 	%rd16578, %rd16516, 977;
	and.b64  	%rd16579, %rd16487, 4294967295;
	and.b64  	%rd16580, %rd16578, 4294967295;
	add.s64 	%rd16581, %rd16577, %rd16579;
	add.s64 	%rd16582, %rd16581, %rd16580;
	add.s64 	%rd19500, %rd16582, %rd16569;
	shr.u64 	%rd16583, %rd16578, 32;
	shr.u64 	%rd16584, %rd19500, 32;
	cvt.u32.u64 	%r7949, %rd16584;
	cvt.u32.u64 	%r7950, %rd16583;
	add.s32 	%r7951, %r7949, %r7950;
	add.s32 	%r1275, %r7951, %r7948;
	setp.eq.s32 	%p2659, %r1275, 0;
	mov.pred 	%p3155, -1;
	@%p2659 bra 	$L__BB1_885;
	cvt.u64.u32 	%rd16585, %r1275;
	mul.wide.u32 	%rd16586, %r1275, 977;
	shr.u64 	%rd16587, %rd16586, 32;
	and.b64  	%rd16588, %rd19493, 4294967295;
	and.b64  	%rd16589, %rd16586, 4294967295;
	add.s64 	%rd19493, %rd16589, %rd16588;
	shr.u64 	%rd16590, %rd19493, 32;
	and.b64  	%rd16591, %rd19494, 4294967295;
	add.s64 	%rd16592, %rd16587, %rd16591;
	add.s64 	%rd16593, %rd16592, %rd16585;
	add.s64 	%rd19494, %rd16593, %rd16590;
	setp.lt.u64 	%p2661, %rd19494, 4294967296;
	@%p2661 bra 	$L__BB1_885;
	shr.u64 	%rd16594, %rd19494, 32;
	and.b64  	%rd16595, %rd19495, 4294967295;
	add.s64 	%rd19495, %rd16594, %rd16595;
	setp.lt.u64 	%p2663, %rd19495, 4294967296;
	@%p2663 bra 	$L__BB1_885;
	shr.u64 	%rd16596, %rd19495, 32;
	and.b64  	%rd16597, %rd19496, 4294967295;
	add.s64 	%rd19496, %rd16596, %rd16597;
	setp.lt.u64 	%p2665, %rd19496, 4294967296;
	@%p2665 bra 	$L__BB1_885;
	shr.u64 	%rd16599, %rd19496, 32;
	and.b64  	%rd16600, %rd19497, 4294967295;
	add.s64 	%rd19497, %rd16599, %rd16600;
	setp.lt.u64 	%p2667, %rd19497, 4294967296;
	mov.b64 	%rd19496, 4294967296;
	@%p2667 bra 	$L__BB1_885;
	shr.u64 	%rd16602, %rd19497, 32;
	and.b64  	%rd16603, %rd19498, 4294967295;
	add.s64 	%rd19498, %rd16602, %rd16603;
	setp.lt.u64 	%p2669, %rd19498, 4294967296;
	mov.b64 	%rd19496, 4294967296;
	mov.u64 	%rd19497, %rd19496;
	@%p2669 bra 	$L__BB1_885;
	shr.u64 	%rd16605, %rd19498, 32;
	and.b64  	%rd16606, %rd19499, 4294967295;
	add.s64 	%rd19499, %rd16605, %rd16606;
	setp.lt.u64 	%p2671, %rd19499, 4294967296;
	mov.b64 	%rd19496, 4294967296;
	mov.u64 	%rd19498, %rd19496;
	@%p2671 bra 	$L__BB1_885;
	shr.u64 	%rd16608, %rd19499, 32;
	and.b64  	%rd16609, %rd19500, 4294967295;
	add.s64 	%rd16610, %rd16608, %rd16609;
	setp.lt.u64 	%p3155, %rd16610, 4294967296;
	min.u64 	%rd19500, %rd16610, 4294967296;
	mov.b64 	%rd19496, 4294967296;
	mov.u64 	%rd19497, %rd19496;
	mov.u64 	%rd19499, %rd19496;
$L__BB1_885:
	cvt.u32.u64 	%r9163, %rd19500;
	cvt.u32.u64 	%r9162, %rd19499;
	cvt.u32.u64 	%r9161, %rd19498;
	cvt.u32.u64 	%r9160, %rd19497;
	cvt.u32.u64 	%r9159, %rd19496;
	cvt.u32.u64 	%r9158, %rd19495;
	cvt.u32.u64 	%r9157, %rd19494;
	cvt.u32.u64 	%r9156, %rd19493;
	@%p3155 bra 	$L__BB1_899;
$L__BB1_886:
	ld.const.u32 	%r7970, [const_p];
	ld.const.u32 	%r7971, [const_p+4];
	ld.const.u32 	%r7972, [const_p+8];
	ld.const.u32 	%r7973, [const_p+12];
	ld.const.u32 	%r7974, [const_p+16];
	ld.const.u32 	%r7975, [const_p+20];
	ld.const.u32 	%r7976, [const_p+24];
	ld.const.u32 	%r9146, [const_p+28];
	// begin inline asm
	sub.cc.u32 %r9156, %r9156, %r7970;
	subc.cc.u32 %r9157, %r9157, %r7971;
	subc.cc.u32 %r9158, %r9158, %r7972;
	subc.cc.u32 %r9159, %r9159, %r7973;
	subc.cc.u32 %r9160, %r9160, %r7974;
	subc.cc.u32 %r9161, %r9161, %r7975;
	subc.cc.u32 %r9162, %r9162, %r7976;
	subc.u32 %r9163, %r9163, %r9146;
	
	// end inline asm
	bra.uni 	$L__BB1_901;
$L__BB1_887:
	ld.const.u32 	%r1284, [const_p+24];
	setp.lt.u32 	%p2674, %r1284, %r9162;
	@%p2674 bra 	$L__BB1_886;
	setp.gt.u32 	%p2675, %r1284, %r9162;
	@%p2675 bra 	$L__BB1_901;
	ld.const.u32 	%r1285, [const_p+20];
	setp.lt.u32 	%p2676, %r1285, %r9161;
	@%p2676 bra 	$L__BB1_886;
	setp.gt.u32 	%p2677, %r1285, %r9161;
	@%p2677 bra 	$L__BB1_901;
	ld.const.u32 	%r1286, [const_p+16];
	setp.lt.u32 	%p2678, %r1286, %r9160;
	@%p2678 bra 	$L__BB1_886;
	setp.gt.u32 	%p2679, %r1286, %r9160;
	@%p2679 bra 	$L__BB1_901;
	ld.const.u32 	%r1287, [const_p+12];
	setp.lt.u32 	%p2680, %r1287, %r9159;
	@%p2680 bra 	$L__BB1_886;
	setp.gt.u32 	%p2681, %r1287, %r9159;
	@%p2681 bra 	$L__BB1_901;
	ld.const.u32 	%r1288, [const_p+8];
	setp.lt.u32 	%p2682, %r1288, %r9158;
	@%p2682 bra 	$L__BB1_886;
	setp.gt.u32 	%p2683, %r1288, %r9158;
	@%p2683 bra 	$L__BB1_901;
	ld.const.u32 	%r1289, [const_p+4];
	setp.lt.u32 	%p2684, %r1289, %r9157;
	@%p2684 bra 	$L__BB1_886;
	setp.gt.u32 	%p2685, %r1289, %r9157;
	ld.const.u32 	%r7952, [const_p];
	setp.gt.u32 	%p2686, %r7952, %r9156;
	or.pred  	%p2687, %p2685, %p2686;
	@%p2687 bra 	$L__BB1_901;
	bra.uni 	$L__BB1_886;
$L__BB1_899:
	ld.const.u32 	%r9146, [const_p+28];
	setp.lt.u32 	%p2672, %r9146, %r9163;
	@%p2672 bra 	$L__BB1_886;
	setp.gt.u32 	%p2673, %r9146, %r9163;
	@%p2673 bra 	$L__BB1_901;
	bra.uni 	$L__BB1_887;
$L__BB1_901:
	setp.le.u32 	%p2688, %r9163, %r9146;
	@%p2688 bra 	$L__BB1_902;
	bra.uni 	$L__BB1_915;
$L__BB1_902:
	setp.lt.u32 	%p2689, %r9163, %r9146;
	@%p2689 bra 	$L__BB1_917;
	ld.const.u32 	%r9155, [const_p+24];
	setp.gt.u32 	%p2690, %r9162, %r9155;
	@%p2690 bra 	$L__BB1_916;
	setp.lt.u32 	%p2691, %r9162, %r9155;
	@%p2691 bra 	$L__BB1_917;
	ld.const.u32 	%r1301, [const_p+20];
	setp.gt.u32 	%p2692, %r9161, %r1301;
	@%p2692 bra 	$L__BB1_916;
	setp.lt.u32 	%p2693, %r9161, %r1301;
	@%p2693 bra 	$L__BB1_917;
	ld.const.u32 	%r1302, [const_p+16];
	setp.gt.u32 	%p2694, %r9160, %r1302;
	@%p2694 bra 	$L__BB1_916;
	setp.lt.u32 	%p2695, %r9160, %r1302;
	@%p2695 bra 	$L__BB1_917;
	ld.const.u32 	%r1303, [const_p+12];
	setp.gt.u32 	%p2696, %r9159, %r1303;
	@%p2696 bra 	$L__BB1_916;
	setp.lt.u32 	%p2697, %r9159, %r1303;
	@%p2697 bra 	$L__BB1_917;
	ld.const.u32 	%r1304, [const_p+8];
	setp.gt.u32 	%p2698, %r9158, %r1304;
	@%p2698 bra 	$L__BB1_916;
	setp.lt.u32 	%p2699, %r9158, %r1304;
	@%p2699 bra 	$L__BB1_917;
	ld.const.u32 	%r1305, [const_p+4];
	setp.gt.u32 	%p2700, %r9157, %r1305;
	@%p2700 bra 	$L__BB1_916;
	setp.lt.u32 	%p2701, %r9157, %r1305;
	ld.const.u32 	%r7978, [const_p];
	setp.lt.u32 	%p2702, %r9156, %r7978;
	or.pred  	%p2703, %p2701, %p2702;
	@%p2703 bra 	$L__BB1_917;
	bra.uni 	$L__BB1_916;
$L__BB1_915:
	ld.const.u32 	%r9155, [const_p+24];
$L__BB1_916:
	ld.const.u32 	%r7996, [const_p];
	ld.const.u32 	%r7997, [const_p+4];
	ld.const.u32 	%r7998, [const_p+8];
	ld.const.u32 	%r7999, [const_p+12];
	ld.const.u32 	%r8000, [const_p+16];
	ld.const.u32 	%r8001, [const_p+20];
	// begin inline asm
	sub.cc.u32 %r9156, %r9156, %r7996;
	subc.cc.u32 %r9157, %r9157, %r7997;
	subc.cc.u32 %r9158, %r9158, %r7998;
	subc.cc.u32 %r9159, %r9159, %r7999;
	subc.cc.u32 %r9160, %r9160, %r8000;
	subc.cc.u32 %r9161, %r9161, %r8001;
	subc.cc.u32 %r9162, %r9162, %r9155;
	subc.u32 %r9163, %r9163, %r9146;
	
	// end inline asm
$L__BB1_917:
	mul.wide.u32 	%rd16611, %r9130, %r9156;
	shr.u64 	%rd16612, %rd16611, 32;
	mul.wide.u32 	%rd16613, %r9131, %r9156;
	add.s64 	%rd16614, %rd16612, %rd16613;
	shr.u64 	%rd16615, %rd16614, 32;
	mul.wide.u32 	%rd16616, %r9132, %r9156;
	add.s64 	%rd16617, %rd16615, %rd16616;
	shr.u64 	%rd16618, %rd16617, 32;
	mul.wide.u32 	%rd16619, %r9133, %r9156;
	add.s64 	%rd16620, %rd16618, %rd16619;
	shr.u64 	%rd16621, %rd16620, 32;
	mul.wide.u32 	%rd16622, %r9134, %r9156;
	add.s64 	%rd16623, %rd16621, %rd16622;
	shr.u64 	%rd16624, %rd16623, 32;
	mul.wide.u32 	%rd16625, %r9135, %r9156;
	add.s64 	%rd16626, %rd16624, %rd16625;
	shr.u64 	%rd16627, %rd16626, 32;
	mul.wide.u32 	%rd16628, %r9136, %r9156;
	add.s64 	%rd16629, %rd16627, %rd16628;
	shr.u64 	%rd16630, %rd16629, 32;
	mul.wide.u32 	%rd16631, %r9137, %r9156;
	add.s64 	%rd16632, %rd16630, %rd16631;
	shr.u64 	%rd16633, %rd16632, 32;
	and.b64  	%rd16634, %rd16614, 4294967295;
	mul.wide.u32 	%rd16635, %r9130, %r9157;
	add.s64 	%rd16636, %rd16635, %rd16634;
	shr.u64 	%rd16637, %rd16636, 32;
	and.b64  	%rd16638, %rd16617, 4294967295;
	mul.wide.u32 	%rd16639, %r9131, %r9157;
	add.s64 	%rd16640, %rd16637, %rd16638;
	add.s64 	%rd16641, %rd16640, %rd16639;
	shr.u64 	%rd16642, %rd16641, 32;
	and.b64  	%rd16643, %rd16620, 4294967295;
	mul.wide.u32 	%rd16644, %r9132, %r9157;
	add.s64 	%rd16645, %rd16642, %rd16643;
	add.s64 	%rd16646, %rd16645, %rd16644;
	shr.u64 	%rd16647, %rd16646, 32;
	and.b64  	%rd16648, %rd16623, 4294967295;
	mul.wide.u32 	%rd16649, %r9133, %r9157;
	add.s64 	%rd16650, %rd16647, %rd16648;
	add.s64 	%rd16651, %rd16650, %rd16649;
	shr.u64 	%rd16652, %rd16651, 32;
	and.b64  	%rd16653, %rd16626, 4294967295;
	mul.wide.u32 	%rd16654, %r9134, %r9157;
	add.s64 	%rd16655, %rd16652, %rd16653;
	add.s64 	%rd16656, %rd16655, %rd16654;
	shr.u64 	%rd16657, %rd16656, 32;
	and.b64  	%rd16658, %rd16629, 4294967295;
	mul.wide.u32 	%rd16659, %r9135, %r9157;
	add.s64 	%rd16660, %rd16657, %rd16658;
	add.s64 	%rd16661, %rd16660, %rd16659;
	shr.u64 	%rd16662, %rd16661, 32;
	and.b64  	%rd16663, %rd16632, 4294967295;
	mul.wide.u32 	%rd16664, %r9136, %r9157;
	add.s64 	%rd16665, %rd16662, %rd16663;
	add.s64 	%rd16666, %rd16665, %rd16664;
	shr.u64 	%rd16667, %rd16666, 32;
	mul.wide.u32 	%rd16668, %r9137, %r9157;
	add.s64 	%rd16669, %rd16667, %rd16633;
	add.s64 	%rd16670, %rd16669, %rd16668;
	shr.u64 	%rd16671, %rd16670, 32;
	and.b64  	%rd16672, %rd16641, 4294967295;
	mul.wide.u32 	%rd16673, %r9130, %r9158;
	add.s64 	%rd16674, %rd16673, %rd16672;
	shr.u64 	%rd16675, %rd16674, 32;
	and.b64  	%rd16676, %rd16646, 4294967295;
	mul.wide.u32 	%rd16677, %r9131, %r9158;
	add.s64 	%rd16678, %rd16675, %rd16676;
	add.s64 	%rd16679, %rd16678, %rd16677;
	shr.u64 	%rd16680, %rd16679, 32;
	and.b64  	%rd16681, %rd16651, 4294967295;
	mul.wide.u32 	%rd16682, %r9132, %r9158;
	add.s64 	%rd16683, %rd16680, %rd16681;
	add.s64 	%rd16684, %rd16683, %rd16682;
	shr.u64 	%rd16685, %rd16684, 32;
	and.b64  	%rd16686, %rd16656, 4294967295;
	mul.wide.u32 	%rd16687, %r9133, %r9158;
	add.s64 	%rd16688, %rd16685, %rd16686;
	add.s64 	%rd16689, %rd16688, %rd16687;
	shr.u64 	%rd16690, %rd16689, 32;
	and.b64  	%rd16691, %rd16661, 4294967295;
	mul.wide.u32 	%rd16692, %r9134, %r9158;
	add.s64 	%rd16693, %rd16690, %rd16691;
	add.s64 	%rd16694, %rd16693, %rd16692;
	shr.u64 	%rd16695, %rd16694, 32;
	and.b64  	%rd16696, %rd16666, 4294967295;
	mul.wide.u32 	%rd16697, %r9135, %r9158;
	add.s64 	%rd16698, %rd16695, %rd16696;
	add.s64 	%rd16699, %rd16698, %rd16697;
	shr.u64 	%rd16700, %rd16699, 32;
	and.b64  	%rd16701, %rd16670, 4294967295;
	mul.wide.u32 	%rd16702, %r9136, %r9158;
	add.s64 	%rd16703, %rd16700, %rd16701;
	add.s64 	%rd16704, %rd16703, %rd16702;
	shr.u64 	%rd16705, %rd16704, 32;
	mul.wide.u32 	%rd16706, %r9137, %r9158;
	add.s64 	%rd16707, %rd16705, %rd16671;
	add.s64 	%rd16708, %rd16707, %rd16706;
	shr.u64 	%rd16709, %rd16708, 32;
	and.b64  	%rd16710, %rd16679, 4294967295;
	mul.wide.u32 	%rd16711, %r9130, %r9159;
	add.s64 	%rd16712, %rd16711, %rd16710;
	shr.u64 	%rd16713, %rd16712, 32;
	and.b64  	%rd16714, %rd16684, 4294967295;
	mul.wide.u32 	%rd16715, %r9131, %r9159;
	add.s64 	%rd16716, %rd16713, %rd16714;
	add.s64 	%rd16717, %rd16716, %rd16715;
	shr.u64 	%rd16718, %rd16717, 32;
	and.b64  	%rd16719, %rd16689, 4294967295;
	mul.wide.u32 	%rd16720, %r9132, %r9159;
	add.s64 	%rd16721, %rd16718, %rd16719;
	add.s64 	%rd16722, %rd16721, %rd16720;
	shr.u64 	%rd16723, %rd16722, 32;
	and.b64  	%rd16724, %rd16694, 4294967295;
	mul.wide.u32 	%rd16725, %r9133, %r9159;
	add.s64 	%rd16726, %rd16723, %rd16724;
	add.s64 	%rd16727, %rd16726, %rd16725;
	shr.u64 	%rd16728, %rd16727, 32;
	and.b64  	%rd16729, %rd16699, 4294967295;
	mul.wide.u32 	%rd16730, %r9134, %r9159;
	add.s64 	%rd16731, %rd16728, %rd16729;
	add.s64 	%rd16732, %rd16731, %rd16730;
	shr.u64 	%rd16733, %rd16732, 32;
	and.b64  	%rd16734, %rd16704, 4294967295;
	mul.wide.u32 	%rd16735, %r9135, %r9159;
	add.s64 	%rd16736, %rd16733, %rd16734;
	add.s64 	%rd16737, %rd16736, %rd16735;
	shr.u64 	%rd16738, %rd16737, 32;
	and.b64  	%rd16739, %rd16708, 4294967295;
	mul.wide.u32 	%rd16740, %r9136, %r9159;
	add.s64 	%rd16741, %rd16738, %rd16739;
	add.s64 	%rd16742, %rd16741, %rd16740;
	shr.u64 	%rd16743, %rd16742, 32;
	mul.wide.u32 	%rd16744, %r9137, %r9159;
	add.s64 	%rd16745, %rd16743, %rd16709;
	add.s64 	%rd16746, %rd16745, %rd16744;
	shr.u64 	%rd16747, %rd16746, 32;
	and.b64  	%rd16748, %rd16717, 4294967295;
	mul.wide.u32 	%rd16749, %r9130, %r9160;
	add.s64 	%rd16750, %rd16749, %rd16748;
	shr.u64 	%rd16751, %rd16750, 32;
	and.b64  	%rd16752, %rd16722, 4294967295;
	mul.wide.u32 	%rd16753, %r9131, %r9160;
	add.s64 	%rd16754, %rd16751, %rd16752;
	add.s64 	%rd16755, %rd16754, %rd16753;
	shr.u64 	%rd16756, %rd16755, 32;
	and.b64  	%rd16757, %rd16727, 4294967295;
	mul.wide.u32 	%rd16758, %r9132, %r9160;
	add.s64 	%rd16759, %rd16756, %rd16757;
	add.s64 	%rd16760, %rd16759, %rd16758;
	shr.u64 	%rd16761, %rd16760, 32;
	and.b64  	%rd16762, %rd16732, 4294967295;
	mul.wide.u32 	%rd16763, %r9133, %r9160;
	add.s64 	%rd16764, %rd16761, %rd16762;
	add.s64 	%rd16765, %rd16764, %rd16763;
	shr.u64 	%rd16766, %rd16765, 32;
	and.b64  	%rd16767, %rd16737, 4294967295;
	mul.wide.u32 	%rd16768, %r9134, %r9160;
	add.s64 	%rd16769, %rd16766, %rd16767;
	add.s64 	%rd16770, %rd16769, %rd16768;
	shr.u64 	%rd16771, %rd16770, 32;
	and.b64  	%rd16772, %rd16742, 4294967295;
	mul.wide.u32 	%rd16773, %r9135, %r9160;
	add.s64 	%rd16774, %rd16771, %rd16772;
	add.s64 	%rd16775, %rd16774, %rd16773;
	shr.u64 	%rd16776, %rd16775, 32;
	and.b64  	%rd16777, %rd16746, 4294967295;
	mul.wide.u32 	%rd16778, %r9136, %r9160;
	add.s64 	%rd16779, %rd16776, %rd16777;
	add.s64 	%rd16780, %rd16779, %rd16778;
	shr.u64 	%rd16781, %rd16780, 32;
	mul.wide.u32 	%rd16782, %r9137, %r9160;
	add.s64 	%rd16783, %rd16781, %rd16747;
	add.s64 	%rd16784, %rd16783, %rd16782;
	shr.u64 	%rd16785, %rd16784, 32;
	and.b64  	%rd16786, %rd16755, 4294967295;
	mul.wide.u32 	%rd16787, %r9130, %r9161;
	add.s64 	%rd16788, %rd16787, %rd16786;
	shr.u64 	%rd16789, %rd16788, 32;
	and.b64  	%rd16790, %rd16760, 4294967295;
	mul.wide.u32 	%rd16791, %r9131, %r9161;
	add.s64 	%rd16792, %rd16789, %rd16790;
	add.s64 	%rd16793, %rd16792, %rd16791;
	shr.u64 	%rd16794, %rd16793, 32;
	and.b64  	%rd16795, %rd16765, 4294967295;
	mul.wide.u32 	%rd16796, %r9132, %r9161;
	add.s64 	%rd16797, %rd16794, %rd16795;
	add.s64 	%rd16798, %rd16797, %rd16796;
	shr.u64 	%rd16799, %rd16798, 32;
	and.b64  	%rd16800, %rd16770, 4294967295;
	mul.wide.u32 	%rd16801, %r9133, %r9161;
	add.s64 	%rd16802, %rd16799, %rd16800;
	add.s64 	%rd16803, %rd16802, %rd16801;
	shr.u64 	%rd16804, %rd16803, 32;
	and.b64  	%rd16805, %rd16775, 4294967295;
	mul.wide.u32 	%rd16806, %r9134, %r9161;
	add.s64 	%rd16807, %rd16804, %rd16805;
	add.s64 	%rd16808, %rd16807, %rd16806;
	shr.u64 	%rd16809, %rd16808, 32;
	and.b64  	%rd16810, %rd16780, 4294967295;
	mul.wide.u32 	%rd16811, %r9135, %r9161;
	add.s64 	%rd16812, %rd16809, %rd16810;
	add.s64 	%rd16813, %rd16812, %rd16811;
	shr.u64 	%rd16814, %rd16813, 32;
	and.b64  	%rd16815, %rd16784, 4294967295;
	mul.wide.u32 	%rd16816, %r9136, %r9161;
	add.s64 	%rd16817, %rd16814, %rd16815;
	add.s64 	%rd16818, %rd16817, %rd16816;
	shr.u64 	%rd16819, %rd16818, 32;
	mul.wide.u32 	%rd16820, %r9137, %r9161;
	add.s64 	%rd16821, %rd16819, %rd16785;
	add.s64 	%rd16822, %rd16821, %rd16820;
	shr.u64 	%rd16823, %rd16822, 32;
	and.b64  	%rd16824, %rd16793, 4294967295;
	mul.wide.u32 	%rd16825, %r9130, %r9162;
	add.s64 	%rd16826, %rd16825, %rd16824;
	shr.u64 	%rd16827, %rd16826, 32;
	and.b64  	%rd16828, %rd16798, 4294967295;
	mul.wide.u32 	%rd16829, %r9131, %r9162;
	add.s64 	%rd16830, %rd16827, %rd16828;
	add.s64 	%rd16831, %rd16830, %rd16829;
	shr.u64 	%rd16832, %rd16831, 32;
	and.b64  	%rd16833, %rd16803, 4294967295;
	mul.wide.u32 	%rd16834, %r9132, %r9162;
	add.s64 	%rd16835, %rd16832, %rd16833;
	add.s64 	%rd16836, %rd16835, %rd16834;
	shr.u64 	%rd16837, %rd16836, 32;
	and.b64  	%rd16838, %rd16808, 4294967295;
	mul.wide.u32 	%rd16839, %r9133, %r9162;
	add.s64 	%rd16840, %rd16837, %rd16838;
	add.s64 	%rd16841, %rd16840, %rd16839;
	shr.u64 	%rd16842, %rd16841, 32;
	and.b64  	%rd16843, %rd16813, 4294967295;
	mul.wide.u32 	%rd16844, %r9134, %r9162;
	add.s64 	%rd16845, %rd16842, %rd16843;
	add.s64 	%rd16846, %rd16845, %rd16844;
	shr.u64 	%rd16847, %rd16846, 32;
	and.b64  	%rd16848, %rd16818, 4294967295;
	mul.wide.u32 	%rd16849, %r9135, %r9162;
	add.s64 	%rd16850, %rd16847, %rd16848;
	add.s64 	%rd16851, %rd16850, %rd16849;
	shr.u64 	%rd16852, %rd16851, 32;
	and.b64  	%rd16853, %rd16822, 4294967295;
	mul.wide.u32 	%rd16854, %r9136, %r9162;
	add.s64 	%rd16855, %rd16852, %rd16853;
	add.s64 	%rd16856, %rd16855, %rd16854;
	shr.u64 	%rd16857, %rd16856, 32;
	mul.wide.u32 	%rd16858, %r9137, %r9162;
	add.s64 	%rd16859, %rd16857, %rd16823;
	add.s64 	%rd16860, %rd16859, %rd16858;
	shr.u64 	%rd16861, %rd16860, 32;
	and.b64  	%rd16862, %rd16831, 4294967295;
	mul.wide.u32 	%rd16863, %r9130, %r9163;
	add.s64 	%rd16864, %rd16863, %rd16862;
	shr.u64 	%rd16865, %rd16864, 32;
	and.b64  	%rd16866, %rd16836, 4294967295;
	mul.wide.u32 	%rd16867, %r9131, %r9163;
	add.s64 	%rd16868, %rd16865, %rd16866;
	add.s64 	%rd16869, %rd16868, %rd16867;
	shr.u64 	%rd16870, %rd16869, 32;
	and.b64  	%rd16871, %rd16841, 4294967295;
	mul.wide.u32 	%rd16872, %r9132, %r9163;
	add.s64 	%rd16873, %rd16870, %rd16871;
	add.s64 	%rd16874, %rd16873, %rd16872;
	shr.u64 	%rd16875, %rd16874, 32;
	and.b64  	%rd16876, %rd16846, 4294967295;
	mul.wide.u32 	%rd16877, %r9133, %r9163;
	add.s64 	%rd16878, %rd16875, %rd16876;
	add.s64 	%rd16879, %rd16878, %rd16877;
	shr.u64 	%rd16880, %rd16879, 32;
	and.b64  	%rd16881, %rd16851, 4294967295;
	mul.wide.u32 	%rd16882, %r9134, %r9163;
	add.s64 	%rd16883, %rd16880, %rd16881;
	add.s64 	%rd16884, %rd16883, %rd16882;
	shr.u64 	%rd16885, %rd16884, 32;
	and.b64  	%rd16886, %rd16856, 4294967295;
	mul.wide.u32 	%rd16887, %r9135, %r9163;
	add.s64 	%rd16888, %rd16885, %rd16886;
	add.s64 	%rd16889, %rd16888, %rd16887;
	shr.u64 	%rd16890, %rd16889, 32;
	and.b64  	%rd16891, %rd16860, 4294967295;
	mul.wide.u32 	%rd16892, %r9136, %r9163;
	add.s64 	%rd16893, %rd16890, %rd16891;
	add.s64 	%rd16894, %rd16893, %rd16892;
	shr.u64 	%rd16895, %rd16894, 32;
	mul.wide.u32 	%rd16896, %r9137, %r9163;
	add.s64 	%rd16897, %rd16895, %rd16861;
	add.s64 	%rd16898, %rd16897, %rd16896;
	shr.u64 	%rd16899, %rd16898, 32;
	{ .reg .b32 tmp; mov.b64 {tmp, %r8004}, %rd16898; }
	and.b64  	%rd16900, %rd16869, 4294967295;
	mul.lo.s64 	%rd16901, %rd16900, 977;
	and.b64  	%rd16902, %rd16611, 4294967295;
	and.b64  	%rd16903, %rd16901, 4294967295;
	add.s64 	%rd19501, %rd16903, %rd16902;
	shr.u64 	%rd16904, %rd16901, 32;
	shr.u64 	%rd16905, %rd19501, 32;
	add.s64 	%rd16906, %rd16905, %rd16904;
	and.b64  	%rd16907, %rd16874, 4294967295;
	mul.lo.s64 	%rd16908, %rd16907, 977;
	and.b64  	%rd16909, %rd16636, 4294967295;
	and.b64  	%rd16910, %rd16908, 4294967295;
	add.s64 	%rd16911, %rd16906, %rd16909;
	add.s64 	%rd16912, %rd16911, %rd16910;
	add.s64 	%rd19502, %rd16912, %rd16900;
	shr.u64 	%rd16913, %rd16908, 32;
	shr.u64 	%rd16914, %rd19502, 32;
	add.s64 	%rd16915, %rd16914, %rd16913;
	and.b64  	%rd16916, %rd16879, 4294967295;
	mul.lo.s64 	%rd16917, %rd16916, 977;
	and.b64  	%rd16918, %rd16674, 4294967295;
	and.b64  	%rd16919, %rd16917, 4294967295;
	add.s64 	%rd16920, %rd16915, %rd16918;
	add.s64 	%rd16921, %rd16920, %rd16919;
	add.s64 	%rd19503, %rd16921, %rd16907;
	shr.u64 	%rd16922, %rd16917, 32;
	shr.u64 	%rd16923, %rd19503, 32;
	add.s64 	%rd16924, %rd16923, %rd16922;
	and.b64  	%rd16925, %rd16884, 4294967295;
	mul.lo.s64 	%rd16926, %rd16925, 977;
	and.b64  	%rd16927, %rd16712, 4294967295;
	and.b64  	%rd16928, %rd16926, 4294967295;
	add.s64 	%rd16929, %rd16924, %rd16927;
	add.s64 	%rd16930, %rd16929, %rd16928;
	add.s64 	%rd19504, %rd16930, %rd16916;
	shr.u64 	%rd16931, %rd16926, 32;
	shr.u64 	%rd16932, %rd19504, 32;
	add.s64 	%rd16933, %rd16932, %rd16931;
	and.b64  	%rd16934, %rd16889, 4294967295;
	mul.lo.s64 	%rd16935, %rd16934, 977;
	and.b64  	%rd16936, %rd16750, 4294967295;
	and.b64  	%rd16937, %rd16935, 4294967295;
	add.s64 	%rd16938, %rd16933, %rd16936;
	add.s64 	%rd16939, %rd16938, %rd16937;
	add.s64 	%rd19505, %rd16939, %rd16925;
	shr.u64 	%rd16940, %rd16935, 32;
	shr.u64 	%rd16941, %rd19505, 32;
	add.s64 	%rd16942, %rd16941, %rd16940;
	and.b64  	%rd16943, %rd16894, 4294967295;
	mul.lo.s64 	%rd16944, %rd16943, 977;
	and.b64  	%rd16945, %rd16788, 4294967295;
	and.b64  	%rd16946, %rd16944, 4294967295;
	add.s64 	%rd16947, %rd16942, %rd16945;
	add.s64 	%rd16948, %rd16947, %rd16946;
	add.s64 	%rd19506, %rd16948, %rd16934;
	shr.u64 	%rd16949, %rd16944, 32;
	shr.u64 	%rd16950, %rd19506, 32;
	add.s64 	%rd16951, %rd16950, %rd16949;
	and.b64  	%rd16952, %rd16898, 4294967295;
	mul.lo.s64 	%rd16953, %rd16952, 977;
	and.b64  	%rd16954, %rd16826, 4294967295;
	and.b64  	%rd16955, %rd16953, 4294967295;
	add.s64 	%rd16956, %rd16951, %rd16954;
	add.s64 	%rd16957, %rd16956, %rd16955;
	add.s64 	%rd19507, %rd16957, %rd16943;
	shr.u64 	%rd16958, %rd16953, 32;
	shr.u64 	%rd16959, %rd19507, 32;
	add.s64 	%rd16960, %rd16959, %rd16958;
	mul.lo.s64 	%rd16961, %rd16899, 977;
	and.b64  	%rd16962, %rd16864, 4294967295;
	and.b64  	%rd16963, %rd16961, 4294967295;
	add.s64 	%rd16964, %rd16960, %rd16962;
	add.s64 	%rd16965, %rd16964, %rd16963;
	add.s64 	%rd19508, %rd16965, %rd16952;
	shr.u64 	%rd16966, %rd16961, 32;
	shr.u64 	%rd16967, %rd19508, 32;
	cvt.u32.u64 	%r8005, %rd16967;
	cvt.u32.u64 	%r8006, %rd16966;
	add.s32 	%r8007, %r8005, %r8006;
	add.s32 	%r1333, %r8007, %r8004;
	setp.eq.s32 	%p2705, %r1333, 0;
	mov.pred 	%p3156, 0;
	@%p2705 bra 	$L__BB1_925;
	cvt.u64.u32 	%rd16968, %r1333;
	mul.wide.u32 	%rd16969, %r1333, 977;
	shr.u64 	%rd16970, %rd16969, 32;
	and.b64  	%rd16971, %rd19501, 4294967295;
	and.b64  	%rd16972, %rd16969, 4294967295;
	add.s64 	%rd19501, %rd16972, %rd16971;
	shr.u64 	%rd16973, %rd19501, 32;
	and.b64  	%rd16974, %rd19502, 4294967295;
	add.s64 	%rd16975, %rd16970, %rd16974;
	add.s64 	%rd16976, %rd16975, %rd16968;
	add.s64 	%rd19502, %rd16976, %rd16973;
	setp.lt.u64 	%p2707, %rd19502, 4294967296;
	@%p2707 bra 	$L__BB1_925;
	shr.u64 	%rd16977, %rd19502, 32;
	and.b64  	%rd16978, %rd19503, 4294967295;
	add.s64 	%rd19503, %rd16977, %rd16978;
	setp.lt.u64 	%p2709, %rd19503, 4294967296;
	@%p2709 bra 	$L__BB1_925;
	shr.u64 	%rd16979, %rd19503, 32;
	and.b64  	%rd16980, %rd19504, 4294967295;
	add.s64 	%rd19504, %rd16979, %rd16980;
	setp.lt.u64 	%p2711, %rd19504, 4294967296;
	@%p2711 bra 	$L__BB1_925;
	shr.u64 	%rd16982, %rd19504, 32;
	and.b64  	%rd16983, %rd19505, 4294967295;
	add.s64 	%rd19505, %rd16982, %rd16983;
	setp.lt.u64 	%p2713, %rd19505, 4294967296;
	mov.b64 	%rd19504, 4294967296;
	@%p2713 bra 	$L__BB1_925;
	shr.u64 	%rd16985, %rd19505, 32;
	and.b64  	%rd16986, %rd19506, 4294967295;
	add.s64 	%rd19506, %rd16985, %rd16986;
	setp.lt.u64 	%p2715, %rd19506, 4294967296;
	mov.b64 	%rd19504, 4294967296;
	mov.u64 	%rd19505, %rd19504;
	@%p2715 bra 	$L__BB1_925;
	shr.u64 	%rd16988, %rd19506, 32;
	and.b64  	%rd16989, %rd19507, 4294967295;
	add.s64 	%rd19507, %rd16988, %rd16989;
	setp.lt.u64 	%p2717, %rd19507, 4294967296;
	mov.b64 	%rd19504, 4294967296;
	mov.u64 	%rd19506, %rd19504;
	@%p2717 bra 	$L__BB1_925;
	shr.u64 	%rd16991, %rd19507, 32;
	and.b64  	%rd16992, %rd19508, 4294967295;
	add.s64 	%rd16993, %rd16991, %rd16992;
	setp.gt.u64 	%p3156, %rd16993, 4294967295;
	min.u64 	%rd19508, %rd16993, 4294967296;
	mov.b64 	%rd19504, 4294967296;
	mov.u64 	%rd19505, %rd19504;
	mov.u64 	%rd19507, %rd19504;
$L__BB1_925:
	cvt.u32.u64 	%r9181, %rd19508;
	cvt.u32.u64 	%r9180, %rd19507;
	cvt.u32.u64 	%r9179, %rd19506;
	cvt.u32.u64 	%r9178, %rd19505;
	cvt.u32.u64 	%r9177, %rd19504;
	cvt.u32.u64 	%r9176, %rd19503;
	cvt.u32.u64 	%r9175, %rd19502;
	cvt.u32.u64 	%r9174, %rd19501;
	setp.ge.u32 	%p2718, %r9146, %r9181;
	not.pred 	%p2719, %p3156;
	and.pred  	%p2720, %p2719, %p2718;
	@%p2720 bra 	$L__BB1_927;
	ld.const.u32 	%r9164, [const_p+24];
	bra.uni 	$L__BB1_940;
$L__BB1_927:
	setp.gt.u32 	%p2721, %r9146, %r9181;
	@%p2721 bra 	$L__BB1_941;
	ld.const.u32 	%r9164, [const_p+24];
	setp.lt.u32 	%p2722, %r9164, %r9180;
	@%p2722 bra 	$L__BB1_940;
	setp.gt.u32 	%p2723, %r9164, %r9180;
	@%p2723 bra 	$L__BB1_941;
	ld.const.u32 	%r1344, [const_p+20];
	setp.lt.u32 	%p2724, %r1344, %r9179;
	@%p2724 bra 	$L__BB1_940;
	setp.gt.u32 	%p2725, %r1344, %r9179;
	@%p2725 bra 	$L__BB1_941;
	ld.const.u32 	%r1345, [const_p+16];
	setp.lt.u32 	%p2726, %r1345, %r9178;
	@%p2726 bra 	$L__BB1_940;
	setp.gt.u32 	%p2727, %r1345, %r9178;
	@%p2727 bra 	$L__BB1_941;
	ld.const.u32 	%r1346, [const_p+12];
	setp.lt.u32 	%p2728, %r1346, %r9177;
	@%p2728 bra 	$L__BB1_940;
	setp.gt.u32 	%p2729, %r1346, %r9177;
	@%p2729 bra 	$L__BB1_941;
	ld.const.u32 	%r1347, [const_p+8];
	setp.lt.u32 	%p2730, %r1347, %r9176;
	@%p2730 bra 	$L__BB1_940;
	setp.gt.u32 	%p2731, %r1347, %r9176;
	@%p2731 bra 	$L__BB1_941;
	ld.const.u32 	%r1348, [const_p+4];
	setp.lt.u32 	%p2732, %r1348, %r9175;
	@%p2732 bra 	$L__BB1_940;
	setp.gt.u32 	%p2733, %r1348, %r9175;
	ld.const.u32 	%r8008, [const_p];
	setp.gt.u32 	%p2734, %r8008, %r9174;
	or.pred  	%p2735, %p2733, %p2734;
	@%p2735 bra 	$L__BB1_941;
$L__BB1_940:
	ld.const.u32 	%r8026, [const_p];
	ld.const.u32 	%r8027, [const_p+4];
	ld.const.u32 	%r8028, [const_p+8];
	ld.const.u32 	%r8029, [const_p+12];
	ld.const.u32 	%r8030, [const_p+16];
	ld.const.u32 	%r8031, [const_p+20];
	// begin inline asm
	sub.cc.u32 %r9174, %r9174, %r8026;
	subc.cc.u32 %r9175, %r9175, %r8027;
	subc.cc.u32 %r9176, %r9176, %r8028;
	subc.cc.u32 %r9177, %r9177, %r8029;
	subc.cc.u32 %r9178, %r9178, %r8030;
	subc.cc.u32 %r9179, %r9179, %r8031;
	subc.cc.u32 %r9180, %r9180, %r9164;
	subc.u32 %r9181, %r9181, %r9146;
	
	// end inline asm
$L__BB1_941:
	setp.le.u32 	%p2736, %r9181, %r9146;
	@%p2736 bra 	$L__BB1_942;
	bra.uni 	$L__BB1_955;
$L__BB1_942:
	setp.lt.u32 	%p2737, %r9181, %r9146;
	@%p2737 bra 	$L__BB1_957;
	ld.const.u32 	%r9173, [const_p+24];
	setp.gt.u32 	%p2738, %r9180, %r9173;
	@%p2738 bra 	$L__BB1_956;
	setp.lt.u32 	%p2739, %r9180, %r9173;
	@%p2739 bra 	$L__BB1_957;
	ld.const.u32 	%r1359, [const_p+20];
	setp.gt.u32 	%p2740, %r9179, %r1359;
	@%p2740 bra 	$L__BB1_956;
	setp.lt.u32 	%p2741, %r9179, %r1359;
	@%p2741 bra 	$L__BB1_957;
	ld.const.u32 	%r1360, [const_p+16];
	setp.gt.u32 	%p2742, %r9178, %r1360;
	@%p2742 bra 	$L__BB1_956;
	setp.lt.u32 	%p2743, %r9178, %r1360;
	@%p2743 bra 	$L__BB1_957;
	ld.const.u32 	%r1361, [const_p+12];
	setp.gt.u32 	%p2744, %r9177, %r1361;
	@%p2744 bra 	$L__BB1_956;
	setp.lt.u32 	%p2745, %r9177, %r1361;
	@%p2745 bra 	$L__BB1_957;
	ld.const.u32 	%r1362, [const_p+8];
	setp.gt.u32 	%p2746, %r9176, %r1362;
	@%p2746 bra 	$L__BB1_956;
	setp.lt.u32 	%p2747, %r9176, %r1362;
	@%p2747 bra 	$L__BB1_957;
	ld.const.u32 	%r1363, [const_p+4];
	setp.gt.u32 	%p2748, %r9175, %r1363;
	@%p2748 bra 	$L__BB1_956;
	setp.lt.u32 	%p2749, %r9175, %r1363;
	ld.const.u32 	%r8034, [const_p];
	setp.lt.u32 	%p2750, %r9174, %r8034;
	or.pred  	%p2751, %p2749, %p2750;
	@%p2751 bra 	$L__BB1_957;
	bra.uni 	$L__BB1_956;
$L__BB1_955:
	ld.const.u32 	%r9173, [const_p+24];
$L__BB1_956:
	ld.const.u32 	%r8052, [const_p];
	ld.const.u32 	%r8053, [const_p+4];
	ld.const.u32 	%r8054, [const_p+8];
	ld.const.u32 	%r8055, [const_p+12];
	ld.const.u32 	%r8056, [const_p+16];
	ld.const.u32 	%r8057, [const_p+20];
	// begin inline asm
	sub.cc.u32 %r9174, %r9174, %r8052;
	subc.cc.u32 %r9175, %r9175, %r8053;
	subc.cc.u32 %r9176, %r9176, %r8054;
	subc.cc.u32 %r9177, %r9177, %r8055;
	subc.cc.u32 %r9178, %r9178, %r8056;
	subc.cc.u32 %r9179, %r9179, %r8057;
	subc.cc.u32 %r9180, %r9180, %r9173;
	subc.u32 %r9181, %r9181, %r9146;
	
	// end inline asm
$L__BB1_957:
	mul.wide.u32 	%rd16994, %r9156, %r8813;
	shr.u64 	%rd16995, %rd16994, 32;
	mul.wide.u32 	%rd16996, %r9157, %r8813;
	add.s64 	%rd16997, %rd16995, %rd16996;
	shr.u64 	%rd16998, %rd16997, 32;
	mul.wide.u32 	%rd16999, %r9158, %r8813;
	add.s64 	%rd17000, %rd16998, %rd16999;
	shr.u64 	%rd17001, %rd17000, 32;
	mul.wide.u32 	%rd17002, %r9159, %r8813;
	add.s64 	%rd17003, %rd17001, %rd17002;
	shr.u64 	%rd17004, %rd17003, 32;
	mul.wide.u32 	%rd17005, %r9160, %r8813;
	add.s64 	%rd17006, %rd17004, %rd17005;
	shr.u64 	%rd17007, %rd17006, 32;
	mul.wide.u32 	%rd17008, %r9161, %r8813;
	add.s64 	%rd17009, %rd17007, %rd17008;
	shr.u64 	%rd17010, %rd17009, 32;
	mul.wide.u32 	%rd17011, %r9162, %r8813;
	add.s64 	%rd17012, %rd17010, %rd17011;
	shr.u64 	%rd17013, %rd17012, 32;
	mul.wide.u32 	%rd17014, %r9163, %r8813;
	add.s64 	%rd17015, %rd17013, %rd17014;
	shr.u64 	%rd17016, %rd17015, 32;
	and.b64  	%rd17017, %rd16997, 4294967295;
	mul.wide.u32 	%rd17018, %r9156, %r8812;
	add.s64 	%rd17019, %rd17018, %rd17017;
	shr.u64 	%rd17020, %rd17019, 32;
	and.b64  	%rd17021, %rd17000, 4294967295;
	mul.wide.u32 	%rd17022, %r9157, %r8812;
	add.s64 	%rd17023, %rd17020, %rd17021;
	add.s64 	%rd17024, %rd17023, %rd17022;
	shr.u64 	%rd17025, %rd17024, 32;
	and.b64  	%rd17026, %rd17003, 4294967295;
	mul.wide.u32 	%rd17027, %r9158, %r8812;
	add.s64 	%rd17028, %rd17025, %rd17026;
	add.s64 	%rd17029, %rd17028, %rd17027;
	shr.u64 	%rd17030, %rd17029, 32;
	and.b64  	%rd17031, %rd17006, 4294967295;
	mul.wide.u32 	%rd17032, %r9159, %r8812;
	add.s64 	%rd17033, %rd17030, %rd17031;
	add.s64 	%rd17034, %rd17033, %rd17032;
	shr.u64 	%rd17035, %rd17034, 32;
	and.b64  	%rd17036, %rd17009, 4294967295;
	mul.wide.u32 	%rd17037, %r9160, %r8812;
	add.s64 	%rd17038, %rd17035, %rd17036;
	add.s64 	%rd17039, %rd17038, %rd17037;
	shr.u64 	%rd17040, %rd17039, 32;
	and.b64  	%rd17041, %rd17012, 4294967295;
	mul.wide.u32 	%rd17042, %r9161, %r8812;
	add.s64 	%rd17043, %rd17040, %rd17041;
	add.s64 	%rd17044, %rd17043, %rd17042;
	shr.u64 	%rd17045, %rd17044, 32;
	and.b64  	%rd17046, %rd17015, 4294967295;
	mul.wide.u32 	%rd17047, %r9162, %r8812;
	add.s64 	%rd17048, %rd17045, %rd17046;
	add.s64 	%rd17049, %rd17048, %rd17047;
	shr.u64 	%rd17050, %rd17049, 32;
	mul.wide.u32 	%rd17051, %r9163, %r8812;
	add.s64 	%rd17052, %rd17050, %rd17016;
	add.s64 	%rd17053, %rd17052, %rd17051;
	shr.u64 	%rd17054, %rd17053, 32;
	and.b64  	%rd17055, %rd17024, 4294967295;
	mul.wide.u32 	%rd17056, %r9156, %r8811;
	add.s64 	%rd17057, %rd17056, %rd17055;
	shr.u64 	%rd17058, %rd17057, 32;
	and.b64  	%rd17059, %rd17029, 4294967295;
	mul.wide.u32 	%rd17060, %r9157, %r8811;
	add.s64 	%rd17061, %rd17058, %rd17059;
	add.s64 	%rd17062, %rd17061, %rd17060;
	shr.u64 	%rd17063, %rd17062, 32;
	and.b64  	%rd17064, %rd17034, 4294967295;
	mul.wide.u32 	%rd17065, %r9158, %r8811;
	add.s64 	%rd17066, %rd17063, %rd17064;
	add.s64 	%rd17067, %rd17066, %rd17065;
	shr.u64 	%rd17068, %rd17067, 32;
	and.b64  	%rd17069, %rd17039, 4294967295;
	mul.wide.u32 	%rd17070, %r9159, %r8811;
	add.s64 	%rd17071, %rd17068, %rd17069;
	add.s64 	%rd17072, %rd17071, %rd17070;
	shr.u64 	%rd17073, %rd17072, 32;
	and.b64  	%rd17074, %rd17044, 4294967295;
	mul.wide.u32 	%rd17075, %r9160, %r8811;
	add.s64 	%rd17076, %rd17073, %rd17074;
	add.s64 	%rd17077, %rd17076, %rd17075;
	shr.u64 	%rd17078, %rd17077, 32;
	and.b64  	%rd17079, %rd17049, 4294967295;
	mul.wide.u32 	%rd17080, %r9161, %r8811;
	add.s64 	%rd17081, %rd17078, %rd17079;
	add.s64 	%rd17082, %rd17081, %rd17080;
	shr.u64 	%rd17083, %rd17082, 32;
	and.b64  	%rd17084, %rd17053, 4294967295;
	mul.wide.u32 	%rd17085, %r9162, %r8811;
	add.s64 	%rd17086, %rd17083, %rd17084;
	add.s64 	%rd17087, %rd17086, %rd17085;
	shr.u64 	%rd17088, %rd17087, 32;
	mul.wide.u32 	%rd17089, %r9163, %r8811;
	add.s64 	%rd17090, %rd17088, %rd17054;
	add.s64 	%rd17091, %rd17090, %rd17089;
	shr.u64 	%rd17092, %rd17091, 32;
	and.b64  	%rd17093, %rd17062, 4294967295;
	mul.wide.u32 	%rd17094, %r9156, %r8810;
	add.s64 	%rd17095, %rd17094, %rd17093;
	shr.u64 	%rd17096, %rd17095, 32;
	and.b64  	%rd17097, %rd17067, 4294967295;
	mul.wide.u32 	%rd17098, %r9157, %r8810;
	add.s64 	%rd17099, %rd17096, %rd17097;
	add.s64 	%rd17100, %rd17099, %rd17098;
	shr.u64 	%rd17101, %rd17100, 32;
	and.b64  	%rd17102, %rd17072, 4294967295;
	mul.wide.u32 	%rd17103, %r9158, %r8810;
	add.s64 	%rd17104, %rd17101, %rd17102;
	add.s64 	%rd17105, %rd17104, %rd17103;
	shr.u64 	%rd17106, %rd17105, 32;
	and.b64  	%rd17107, %rd17077, 4294967295;
	mul.wide.u32 	%rd17108, %r9159, %r8810;
	add.s64 	%rd17109, %rd17106, %rd17107;
	add.s64 	%rd17110, %rd17109, %rd17108;
	shr.u64 	%rd17111, %rd17110, 32;
	and.b64  	%rd17112, %rd17082, 4294967295;
	mul.wide.u32 	%rd17113, %r9160, %r8810;
	add.s64 	%rd17114, %rd17111, %rd17112;
	add.s64 	%rd17115, %rd17114, %rd17113;
	shr.u64 	%rd17116, %rd17115, 32;
	and.b64  	%rd17117, %rd17087, 4294967295;
	mul.wide.u32 	%rd17118, %r9161, %r8810;
	add.s64 	%rd17119, %rd17116, %rd17117;
	add.s64 	%rd17120, %rd17119, %rd17118;
	shr.u64 	%rd17121, %rd17120, 32;
	and.b64  	%rd17122, %rd17091, 4294967295;
	mul.wide.u32 	%rd17123, %r9162, %r8810;
	add.s64 	%rd17124, %rd17121, %rd17122;
	add.s64 	%rd17125, %rd17124, %rd17123;
	shr.u64 	%rd17126, %rd17125, 32;
	mul.wide.u32 	%rd17127, %r9163, %r8810;
	add.s64 	%rd17128, %rd17126, %rd17092;
	add.s64 	%rd17129, %rd17128, %rd17127;
	shr.u64 	%rd17130, %rd17129, 32;
	and.b64  	%rd17131, %rd17100, 4294967295;
	mul.wide.u32 	%rd17132, %r9156, %r8809;
	add.s64 	%rd17133, %rd17132, %rd17131;
	shr.u64 	%rd17134, %rd17133, 32;
	and.b64  	%rd17135, %rd17105, 4294967295;
	mul.wide.u32 	%rd17136, %r9157, %r8809;
	add.s64 	%rd17137, %rd17134, %rd17135;
	add.s64 	%rd17138, %rd17137, %rd17136;
	shr.u64 	%rd17139, %rd17138, 32;
	and.b64  	%rd17140, %rd17110, 4294967295;
	mul.wide.u32 	%rd17141, %r9158, %r8809;
	add.s64 	%rd17142, %rd17139, %rd17140;
	add.s64 	%rd17143, %rd17142, %rd17141;
	shr.u64 	%rd17144, %rd17143, 32;
	and.b64  	%rd17145, %rd17115, 4294967295;
	mul.wide.u32 	%rd17146, %r9159, %r8809;
	add.s64 	%rd17147, %rd17144, %rd17145;
	add.s64 	%rd17148, %rd17147, %rd17146;
	shr.u64 	%rd17149, %rd17148, 32;
	and.b64  	%rd17150, %rd17120, 4294967295;
	mul.wide.u32 	%rd17151, %r9160, %r8809;
	add.s64 	%rd17152, %rd17149, %rd17150;
	add.s64 	%rd17153, %rd17152, %rd17151;
	shr.u64 	%rd17154, %rd17153, 32;
	and.b64  	%rd17155, %rd17125, 4294967295;
	mul.wide.u32 	%rd17156, %r9161, %r8809;
	add.s64 	%rd17157, %rd17154, %rd17155;
	add.s64 	%rd17158, %rd17157, %rd17156;
	shr.u64 	%rd17159, %rd17158, 32;
	and.b64  	%rd17160, %rd17129, 4294967295;
	mul.wide.u32 	%rd17161, %r9162, %r8809;
	add.s64 	%rd17162, %rd17159, %rd17160;
	add.s64 	%rd17163, %rd17162, %rd17161;
	shr.u64 	%rd17164, %rd17163, 32;
	mul.wide.u32 	%rd17165, %r9163, %r8809;
	add.s64 	%rd17166, %rd17164, %rd17130;
	add.s64 	%rd17167, %rd17166, %rd17165;
	shr.u64 	%rd17168, %rd17167, 32;
	and.b64  	%rd17169, %rd17138, 4294967295;
	mul.wide.u32 	%rd17170, %r9156, %r8808;
	add.s64 	%rd17171, %rd17170, %rd17169;
	shr.u64 	%rd17172, %rd17171, 32;
	and.b64  	%rd17173, %rd17143, 4294967295;
	mul.wide.u32 	%rd17174, %r9157, %r8808;
	add.s64 	%rd17175, %rd17172, %rd17173;
	add.s64 	%rd17176, %rd17175, %rd17174;
	shr.u64 	%rd17177, %rd17176, 32;
	and.b64  	%rd17178, %rd17148, 4294967295;
	mul.wide.u32 	%rd17179, %r9158, %r8808;
	add.s64 	%rd17180, %rd17177, %rd17178;
	add.s64 	%rd17181, %rd17180, %rd17179;
	shr.u64 	%rd17182, %rd17181, 32;
	and.b64  	%rd17183, %rd17153, 4294967295;
	mul.wide.u32 	%rd17184, %r9159, %r8808;
	add.s64 	%rd17185, %rd17182, %rd17183;
	add.s64 	%rd17186, %rd17185, %rd17184;
	shr.u64 	%rd17187, %rd17186, 32;
	and.b64  	%rd17188, %rd17158, 4294967295;
	mul.wide.u32 	%rd17189, %r9160, %r8808;
	add.s64 	%rd17190, %rd17187, %rd17188;
	add.s64 	%rd17191, %rd17190, %rd17189;
	shr.u64 	%rd17192, %rd17191, 32;
	and.b64  	%rd17193, %rd17163, 4294967295;
	mul.wide.u32 	%rd17194, %r9161, %r8808;
	add.s64 	%rd17195, %rd17192, %rd17193;
	add.s64 	%rd17196, %rd17195, %rd17194;
	shr.u64 	%rd17197, %rd17196, 32;
	and.b64  	%rd17198, %rd17167, 4294967295;
	mul.wide.u32 	%rd17199, %r9162, %r8808;
	add.s64 	%rd17200, %rd17197, %rd17198;
	add.s64 	%rd17201, %rd17200, %rd17199;
	shr.u64 	%rd17202, %rd17201, 32;
	mul.wide.u32 	%rd17203, %r9163, %r8808;
	add.s64 	%rd17204, %rd17202, %rd17168;
	add.s64 	%rd17205, %rd17204, %rd17203;
	shr.u64 	%rd17206, %rd17205, 32;
	and.b64  	%rd17207, %rd17176, 4294967295;
	mul.wide.u32 	%rd17208, %r9156, %r8807;
	add.s64 	%rd17209, %rd17208, %rd17207;
	shr.u64 	%rd17210, %rd17209, 32;
	and.b64  	%rd17211, %rd17181, 4294967295;
	mul.wide.u32 	%rd17212, %r9157, %r8807;
	add.s64 	%rd17213, %rd17210, %rd17211;
	add.s64 	%rd17214, %rd17213, %rd17212;
	shr.u64 	%rd17215, %rd17214, 32;
	and.b64  	%rd17216, %rd17186, 4294967295;
	mul.wide.u32 	%rd17217, %r9158, %r8807;
	add.s64 	%rd17218, %rd17215, %rd17216;
	add.s64 	%rd17219, %rd17218, %rd17217;
	shr.u64 	%rd17220, %rd17219, 32;
	and.b64  	%rd17221, %rd17191, 4294967295;
	mul.wide.u32 	%rd17222, %r9159, %r8807;
	add.s64 	%rd17223, %rd17220, %rd17221;
	add.s64 	%rd17224, %rd17223, %rd17222;
	shr.u64 	%rd17225, %rd17224, 32;
	and.b64  	%rd17226, %rd17196, 4294967295;
	mul.wide.u32 	%rd17227, %r9160, %r8807;
	add.s64 	%rd17228, %rd17225, %rd17226;
	add.s64 	%rd17229, %rd17228, %rd17227;
	shr.u64 	%rd17230, %rd17229, 32;
	and.b64  	%rd17231, %rd17201, 4294967295;
	mul.wide.u32 	%rd17232, %r9161, %r8807;
	add.s64 	%rd17233, %rd17230, %rd17231;
	add.s64 	%rd17234, %rd17233, %rd17232;
	shr.u64 	%rd17235, %rd17234, 32;
	and.b64  	%rd17236, %rd17205, 4294967295;
	mul.wide.u32 	%rd17237, %r9162, %r8807;
	add.s64 	%rd17238, %rd17235, %rd17236;
	add.s64 	%rd17239, %rd17238, %rd17237;
	shr.u64 	%rd17240, %rd17239, 32;
	mul.wide.u32 	%rd17241, %r9163, %r8807;
	add.s64 	%rd17242, %rd17240, %rd17206;
	add.s64 	%rd17243, %rd17242, %rd17241;
	shr.u64 	%rd17244, %rd17243, 32;
	and.b64  	%rd17245, %rd17214, 4294967295;
	mul.wide.u32 	%rd17246, %r9156, %r8806;
	add.s64 	%rd17247, %rd17246, %rd17245;
	shr.u64 	%rd17248, %rd17247, 32;
	and.b64  	%rd17249, %rd17219, 4294967295;
	mul.wide.u32 	%rd17250, %r9157, %r8806;
	add.s64 	%rd17251, %rd17248, %rd17249;
	add.s64 	%rd17252, %rd17251, %rd17250;
	shr.u64 	%rd17253, %rd17252, 32;
	and.b64  	%rd17254, %rd17224, 4294967295;
	mul.wide.u32 	%rd17255, %r9158, %r8806;
	add.s64 	%rd17256, %rd17253, %rd17254;
	add.s64 	%rd17257, %rd17256, %rd17255;
	shr.u64 	%rd17258, %rd17257, 32;
	and.b64  	%rd17259, %rd17229, 4294967295;
	mul.wide.u32 	%rd17260, %r9159, %r8806;
	add.s64 	%rd17261, %rd17258, %rd17259;
	add.s64 	%rd17262, %rd17261, %rd17260;
	shr.u64 	%rd17263, %rd17262, 32;
	and.b64  	%rd17264, %rd17234, 4294967295;
	mul.wide.u32 	%rd17265, %r9160, %r8806;
	add.s64 	%rd17266, %rd17263, %rd17264;
	add.s64 	%rd17267, %rd17266, %rd17265;
	shr.u64 	%rd17268, %rd17267, 32;
	and.b64  	%rd17269, %rd17239, 4294967295;
	mul.wide.u32 	%rd17270, %r9161, %r8806;
	add.s64 	%rd17271, %rd17268, %rd17269;
	add.s64 	%rd17272, %rd17271, %rd17270;
	shr.u64 	%rd17273, %rd17272, 32;
	and.b64  	%rd17274, %rd17243, 4294967295;
	mul.wide.u32 	%rd17275, %r9162, %r8806;
	add.s64 	%rd17276, %rd17273, %rd17274;
	add.s64 	%rd17277, %rd17276, %rd17275;
	shr.u64 	%rd17278, %rd17277, 32;
	mul.wide.u32 	%rd17279, %r9163, %r8806;
	add.s64 	%rd17280, %rd17278, %rd17244;
	add.s64 	%rd17281, %rd17280, %rd17279;
	shr.u64 	%rd17282, %rd17281, 32;
	{ .reg .b32 tmp; mov.b64 {tmp, %r8060}, %rd17281; }
	and.b64  	%rd17283, %rd17252, 4294967295;
	mul.lo.s64 	%rd17284, %rd17283, 977;
	and.b64  	%rd17285, %rd16994, 4294967295;
	and.b64  	%rd17286, %rd17284, 4294967295;
	add.s64 	%rd19509, %rd17286, %rd17285;
	shr.u64 	%rd17287, %rd17284, 32;
	shr.u64 	%rd17288, %rd19509, 32;
	add.s64 	%rd17289, %rd17288, %rd17287;
	and.b64  	%rd17290, %rd17257, 4294967295;
	mul.lo.s64 	%rd17291, %rd17290, 977;
	and.b64  	%rd17292, %rd17019, 4294967295;
	and.b64  	%rd17293, %rd17291, 4294967295;
	add.s64 	%rd17294, %rd17289, %rd17292;
	add.s64 	%rd17295, %rd17294, %rd17293;
	add.s64 	%rd19510, %rd17295, %rd17283;
	shr.u64 	%rd17296, %rd17291, 32;
	shr.u64 	%rd17297, %rd19510, 32;
	add.s64 	%rd17298, %rd17297, %rd17296;
	and.b64  	%rd17299, %rd17262, 4294967295;
	mul.lo.s64 	%rd17300, %rd17299, 977;
	and.b64  	%rd17301, %rd17057, 4294967295;
	and.b64  	%rd17302, %rd17300, 4294967295;
	add.s64 	%rd17303, %rd17298, %rd17301;
	add.s64 	%rd17304, %rd17303, %rd17302;
	add.s64 	%rd19511, %rd17304, %rd17290;
	shr.u64 	%rd17305, %rd17300, 32;
	shr.u64 	%rd17306, %rd19511, 32;
	add.s64 	%rd17307, %rd17306, %rd17305;
	and.b64  	%rd17308, %rd17267, 4294967295;
	mul.lo.s64 	%rd17309, %rd17308, 977;
	and.b64  	%rd17310, %rd17095, 4294967295;
	and.b64  	%rd17311, %rd17309, 4294967295;
	add.s64 	%rd17312, %rd17307, %rd17310;
	add.s64 	%rd17313, %rd17312, %rd17311;
	add.s64 	%rd19512, %rd17313, %rd17299;
	shr.u64 	%rd17314, %rd17309, 32;
	shr.u64 	%rd17315, %rd19512, 32;
	add.s64 	%rd17316, %rd17315, %rd17314;
	and.b64  	%rd17317, %rd17272, 4294967295;
	mul.lo.s64 	%rd17318, %rd17317, 977;
	and.b64  	%rd17319, %rd17133, 4294967295;
	and.b64  	%rd17320, %rd17318, 4294967295;
	add.s64 	%rd17321, %rd17316, %rd17319;
	add.s64 	%rd17322, %rd17321, %rd17320;
	add.s64 	%rd19513, %rd17322, %rd17308;
	shr.u64 	%rd17323, %rd17318, 32;
	shr.u64 	%rd17324, %rd19513, 32;
	add.s64 	%rd17325, %rd17324, %rd17323;
	and.b64  	%rd17326, %rd17277, 4294967295;
	mul.lo.s64 	%rd17327, %rd17326, 977;
	and.b64  	%rd17328, %rd17171, 4294967295;
	and.b64  	%rd17329, %rd17327, 4294967295;
	add.s64 	%rd17330, %rd17325, %rd17328;
	add.s64 	%rd17331, %rd17330, %rd17329;
	add.s64 	%rd19514, %rd17331, %rd17317;
	shr.u64 	%rd17332, %rd17327, 32;
	shr.u64 	%rd17333, %rd19514, 32;
	add.s64 	%rd17334, %rd17333, %rd17332;
	and.b64  	%rd17335, %rd17281, 4294967295;
	mul.lo.s64 	%rd17336, %rd17335, 977;
	and.b64  	%rd17337, %rd17209, 4294967295;
	and.b64  	%rd17338, %rd17336, 4294967295;
	add.s64 	%rd17339, %rd17334, %rd17337;
	add.s64 	%rd17340, %rd17339, %rd17338;
	add.s64 	%rd19515, %rd17340, %rd17326;
	shr.u64 	%rd17341, %rd17336, 32;
	shr.u64 	%rd17342, %rd19515, 32;
	add.s64 	%rd17343, %rd17342, %rd17341;
	mul.lo.s64 	%rd17344, %rd17282, 977;
	and.b64  	%rd17345, %rd17247, 4294967295;
	and.b64  	%rd17346, %rd17344, 4294967295;
	add.s64 	%rd17347, %rd17343, %rd17345;
	add.s64 	%rd17348, %rd17347, %rd17346;
	add.s64 	%rd19516, %rd17348, %rd17335;
	shr.u64 	%rd17349, %rd17344, 32;
	shr.u64 	%rd17350, %rd19516, 32;
	cvt.u32.u64 	%r8061, %rd17350;
	cvt.u32.u64 	%r8062, %rd17349;
	add.s32 	%r8063, %r8061, %r8062;
	add.s32 	%r1390, %r8063, %r8060;
	setp.eq.s32 	%p2753, %r1390, 0;
	mov.pred 	%p3157, 0;
	@%p2753 bra 	$L__BB1_965;
	cvt.u64.u32 	%rd17351, %r1390;
	mul.wide.u32 	%rd17352, %r1390, 977;
	shr.u64 	%rd17353, %rd17352, 32;
	and.b64  	%rd17354, %rd19509, 4294967295;
	and.b64  	%rd17355, %rd17352, 4294967295;
	add.s64 	%rd19509, %rd17355, %rd17354;
	shr.u64 	%rd17356, %rd19509, 32;
	and.b64  	%rd17357, %rd19510, 4294967295;
	add.s64 	%rd17358, %rd17353, %rd17357;
	add.s64 	%rd17359, %rd17358, %rd17351;
	add.s64 	%rd19510, %rd17359, %rd17356;
	setp.lt.u64 	%p2755, %rd19510, 4294967296;
	@%p2755 bra 	$L__BB1_965;
	shr.u64 	%rd17360, %rd19510, 32;
	and.b64  	%rd17361, %rd19511, 4294967295;
	add.s64 	%rd19511, %rd17360, %rd17361;
	setp.lt.u64 	%p2757, %rd19511, 4294967296;
	@%p2757 bra 	$L__BB1_965;
	shr.u64 	%rd17362, %rd19511, 32;
	and.b64  	%rd17363, %rd19512, 4294967295;
	add.s64 	%rd19512, %rd17362, %rd17363;
	setp.lt.u64 	%p2759, %rd19512, 4294967296;
	@%p2759 bra 	$L__BB1_965;
	shr.u64 	%rd17365, %rd19512, 32;
	and.b64  	%rd17366, %rd19513, 4294967295;
	add.s64 	%rd19513, %rd17365, %rd17366;
	setp.lt.u64 	%p2761, %rd19513, 4294967296;
	mov.b64 	%rd19512, 4294967296;
	@%p2761 bra 	$L__BB1_965;
	shr.u64 	%rd17368, %rd19513, 32;
	and.b64  	%rd17369, %rd19514, 4294967295;
	add.s64 	%rd19514, %rd17368, %rd17369;
	setp.lt.u64 	%p2763, %rd19514, 4294967296;
	mov.b64 	%rd19512, 4294967296;
	mov.u64 	%rd19513, %rd19512;
	@%p2763 bra 	$L__BB1_965;
	shr.u64 	%rd17371, %rd19514, 32;
	and.b64  	%rd17372, %rd19515, 4294967295;
	add.s64 	%rd19515, %rd17371, %rd17372;
	setp.lt.u64 	%p2765, %rd19515, 4294967296;
	mov.b64 	%rd19512, 4294967296;
	mov.u64 	%rd19514, %rd19512;
	@%p2765 bra 	$L__BB1_965;
	shr.u64 	%rd17374, %rd19515, 32;
	and.b64  	%rd17375, %rd19516, 4294967295;
	add.s64 	%rd17376, %rd17374, %rd17375;
	setp.gt.u64 	%p3157, %rd17376, 4294967295;
	min.u64 	%rd19516, %rd17376, 4294967296;
	mov.b64 	%rd19512, 4294967296;
	mov.u64 	%rd19513, %rd19512;
	mov.u64 	%rd19515, %rd19512;
$L__BB1_965:
	cvt.u32.u64 	%r9199, %rd19516;
	cvt.u32.u64 	%r9198, %rd19515;
	cvt.u32.u64 	%r9197, %rd19514;
	cvt.u32.u64 	%r9196, %rd19513;
	cvt.u32.u64 	%r9195, %rd19512;
	cvt.u32.u64 	%r9194, %rd19511;
	cvt.u32.u64 	%r9193, %rd19510;
	cvt.u32.u64 	%r9192, %rd19509;
	setp.ge.u32 	%p2766, %r9146, %r9199;
	not.pred 	%p2767, %p3157;
	and.pred  	%p2768, %p2767, %p2766;
	@%p2768 bra 	$L__BB1_967;
	ld.const.u32 	%r9182, [const_p+24];
	bra.uni 	$L__BB1_980;
$L__BB1_967:
	setp.gt.u32 	%p2769, %r9146, %r9199;
	@%p2769 bra 	$L__BB1_981;
	ld.const.u32 	%r9182, [const_p+24];
	setp.lt.u32 	%p2770, %r9182, %r9198;
	@%p2770 bra 	$L__BB1_980;
	setp.gt.u32 	%p2771, %r9182, %r9198;
	@%p2771 bra 	$L__BB1_981;
	ld.const.u32 	%r1401, [const_p+20];
	setp.lt.u32 	%p2772, %r1401, %r9197;
	@%p2772 bra 	$L__BB1_980;
	setp.gt.u32 	%p2773, %r1401, %r9197;
	@%p2773 bra 	$L__BB1_981;
	ld.const.u32 	%r1402, [const_p+16];
	setp.lt.u32 	%p2774, %r1402, %r9196;
	@%p2774 bra 	$L__BB1_980;
	setp.gt.u32 	%p2775, %r1402, %r9196;
	@%p2775 bra 	$L__BB1_981;
	ld.const.u32 	%r1403, [const_p+12];
	setp.lt.u32 	%p2776, %r1403, %r9195;
	@%p2776 bra 	$L__BB1_980;
	setp.gt.u32 	%p2777, %r1403, %r9195;
	@%p2777 bra 	$L__BB1_981;
	ld.const.u32 	%r1404, [const_p+8];
	setp.lt.u32 	%p2778, %r1404, %r9194;
	@%p2778 bra 	$L__BB1_980;
	setp.gt.u32 	%p2779, %r1404, %r9194;
	@%p2779 bra 	$L__BB1_981;
	ld.const.u32 	%r1405, [const_p+4];
	setp.lt.u32 	%p2780, %r1405, %r9193;
	@%p2780 bra 	$L__BB1_980;
	setp.gt.u32 	%p2781, %r1405, %r9193;
	ld.const.u32 	%r8064, [const_p];
	setp.gt.u32 	%p2782, %r8064, %r9192;
	or.pred  	%p2783, %p2781, %p2782;
	@%p2783 bra 	$L__BB1_981;
$L__BB1_980:
	ld.const.u32 	%r8082, [const_p];
	ld.const.u32 	%r8083, [const_p+4];
	ld.const.u32 	%r8084, [const_p+8];
	ld.const.u32 	%r8085, [const_p+12];
	ld.const.u32 	%r8086, [const_p+16];
	ld.const.u32 	%r8087, [const_p+20];
	// begin inline asm
	sub.cc.u32 %r9192, %r9192, %r8082;
	subc.cc.u32 %r9193, %r9193, %r8083;
	subc.cc.u32 %r9194, %r9194, %r8084;
	subc.cc.u32 %r9195, %r9195, %r8085;
	subc.cc.u32 %r9196, %r9196, %r8086;
	subc.cc.u32 %r9197, %r9197, %r8087;
	subc.cc.u32 %r9198, %r9198, %r9182;
	subc.u32 %r9199, %r9199, %r9146;
	
	// end inline asm
$L__BB1_981:
	setp.le.u32 	%p2784, %r9199, %r9146;
	@%p2784 bra 	$L__BB1_982;
	bra.uni 	$L__BB1_995;
$L__BB1_982:
	setp.lt.u32 	%p2785, %r9199, %r9146;
	@%p2785 bra 	$L__BB1_997;
	ld.const.u32 	%r9191, [const_p+24];
	setp.gt.u32 	%p2786, %r9198, %r9191;
	@%p2786 bra 	$L__BB1_996;
	setp.lt.u32 	%p2787, %r9198, %r9191;
	@%p2787 bra 	$L__BB1_997;
	ld.const.u32 	%r1416, [const_p+20];
	setp.gt.u32 	%p2788, %r9197, %r1416;
	@%p2788 bra 	$L__BB1_996;
	setp.lt.u32 	%p2789, %r9197, %r1416;
	@%p2789 bra 	$L__BB1_997;
	ld.const.u32 	%r1417, [const_p+16];
	setp.gt.u32 	%p2790, %r9196, %r1417;
	@%p2790 bra 	$L__BB1_996;
	setp.lt.u32 	%p2791, %r9196, %r1417;
	@%p2791 bra 	$L__BB1_997;
	ld.const.u32 	%r1418, [const_p+12];
	setp.gt.u32 	%p2792, %r9195, %r1418;
	@%p2792 bra 	$L__BB1_996;
	setp.lt.u32 	%p2793, %r9195, %r1418;
	@%p2793 bra 	$L__BB1_997;
	ld.const.u32 	%r1419, [const_p+8];
	setp.gt.u32 	%p2794, %r9194, %r1419;
	@%p2794 bra 	$L__BB1_996;
	setp.lt.u32 	%p2795, %r9194, %r1419;
	@%p2795 bra 	$L__BB1_997;
	ld.const.u32 	%r1420, [const_p+4];
	setp.gt.u32 	%p2796, %r9193, %r1420;
	@%p2796 bra 	$L__BB1_996;
	setp.lt.u32 	%p2797, %r9193, %r1420;
	ld.const.u32 	%r8090, [const_p];
	setp.lt.u32 	%p2798, %r9192, %r8090;
	or.pred  	%p2799, %p2797, %p2798;
	@%p2799 bra 	$L__BB1_997;
	bra.uni 	$L__BB1_996;
$L__BB1_995:
	ld.const.u32 	%r9191, [const_p+24];
$L__BB1_996:
	ld.const.u32 	%r8108, [const_p];
	ld.const.u32 	%r8109, [const_p+4];
	ld.const.u32 	%r8110, [const_p+8];
	ld.const.u32 	%r8111, [const_p+12];
	ld.const.u32 	%r8112, [const_p+16];
	ld.const.u32 	%r8113, [const_p+20];
	// begin inline asm
	sub.cc.u32 %r9192, %r9192, %r8108;
	subc.cc.u32 %r9193, %r9193, %r8109;
	subc.cc.u32 %r9194, %r9194, %r8110;
	subc.cc.u32 %r9195, %r9195, %r8111;
	subc.cc.u32 %r9196, %r9196, %r8112;
	subc.cc.u32 %r9197, %r9197, %r8113;
	subc.cc.u32 %r9198, %r9198, %r9191;
	subc.u32 %r9199, %r9199, %r9146;
	
	// end inline asm
$L__BB1_997:
	mul.wide.u32 	%rd17377, %r9138, %r9138;
	shr.u64 	%rd17378, %rd17377, 32;
	mul.wide.u32 	%rd17379, %r9139, %r9138;
	add.s64 	%rd17380, %rd17378, %rd17379;
	shr.u64 	%rd17381, %rd17380, 32;
	mul.wide.u32 	%rd17382, %r9140, %r9138;
	add.s64 	%rd17383, %rd17381, %rd17382;
	shr.u64 	%rd17384, %rd17383, 32;
	mul.wide.u32 	%rd17385, %r9141, %r9138;
	add.s64 	%rd17386, %rd17384, %rd17385;
	shr.u64 	%rd17387, %rd17386, 32;
	mul.wide.u32 	%rd17388, %r9142, %r9138;
	add.s64 	%rd17389, %rd17387, %rd17388;
	shr.u64 	%rd17390, %rd17389, 32;
	mul.wide.u32 	%rd17391, %r9143, %r9138;
	add.s64 	%rd17392, %rd17390, %rd17391;
	shr.u64 	%rd17393, %rd17392, 32;
	mul.wide.u32 	%rd17394, %r9144, %r9138;
	add.s64 	%rd17395, %rd17393, %rd17394;
	shr.u64 	%rd17396, %rd17395, 32;
	mul.wide.u32 	%rd17397, %r9145, %r9138;
	add.s64 	%rd17398, %rd17396, %rd17397;
	shr.u64 	%rd17399, %rd17398, 32;
	and.b64  	%rd17400, %rd17380, 4294967295;
	add.s64 	%rd17401, %rd17379, %rd17400;
	shr.u64 	%rd17402, %rd17401, 32;
	and.b64  	%rd17403, %rd17383, 4294967295;
	mul.wide.u32 	%rd17404, %r9139, %r9139;
	add.s64 	%rd17405, %rd17402, %rd17403;
	add.s64 	%rd17406, %rd17405, %rd17404;
	shr.u64 	%rd17407, %rd17406, 32;
	and.b64  	%rd17408, %rd17386, 4294967295;
	mul.wide.u32 	%rd17409, %r9140, %r9139;
	add.s64 	%rd17410, %rd17407, %rd17408;
	add.s64 	%rd17411, %rd17410, %rd17409;
	shr.u64 	%rd17412, %rd17411, 32;
	and.b64  	%rd17413, %rd17389, 4294967295;
	mul.wide.u32 	%rd17414, %r9141, %r9139;
	add.s64 	%rd17415, %rd17412, %rd17413;
	add.s64 	%rd17416, %rd17415, %rd17414;
	shr.u64 	%rd17417, %rd17416, 32;
	and.b64  	%rd17418, %rd17392, 4294967295;
	mul.wide.u32 	%rd17419, %r9142, %r9139;
	add.s64 	%rd17420, %rd17417, %rd17418;
	add.s64 	%rd17421, %rd17420, %rd17419;
	shr.u64 	%rd17422, %rd17421, 32;
	and.b64  	%rd17423, %rd17395, 4294967295;
	mul.wide.u32 	%rd17424, %r9143, %r9139;
	add.s64 	%rd17425, %rd17422, %rd17423;
	add.s64 	%rd17426, %rd17425, %rd17424;
	shr.u64 	%rd17427, %rd17426, 32;
	and.b64  	%rd17428, %rd17398, 4294967295;
	mul.wide.u32 	%rd17429, %r9144, %r9139;
	add.s64 	%rd17430, %rd17427, %rd17428;
	add.s64 	%rd17431, %rd17430, %rd17429;
	shr.u64 	%rd17432, %rd17431, 32;
	mul.wide.u32 	%rd17433, %r9145, %r9139;
	add.s64 	%rd17434, %rd17432, %rd17399;
	add.s64 	%rd17435, %rd17434, %rd17433;
	shr.u64 	%rd17436, %rd17435, 32;
	and.b64  	%rd17437, %rd17406, 4294967295;
	add.s64 	%rd17438, %rd17382, %rd17437;
	shr.u64 	%rd17439, %rd17438, 32;
	and.b64  	%rd17440, %rd17411, 4294967295;
	add.s64 	%rd17441, %rd17439, %rd17440;
	add.s64 	%rd17442, %rd17441, %rd17409;
	shr.u64 	%rd17443, %rd17442, 32;
	and.b64  	%rd17444, %rd17416, 4294967295;
	mul.wide.u32 	%rd17445, %r9140, %r9140;
	add.s64 	%rd17446, %rd17443, %rd17444;
	add.s64 	%rd17447, %rd17446, %rd17445;
	shr.u64 	%rd17448, %rd17447, 32;
	and.b64  	%rd17449, %rd17421, 4294967295;
	mul.wide.u32 	%rd17450, %r9141, %r9140;
	add.s64 	%rd17451, %rd17448, %rd17449;
	add.s64 	%rd17452, %rd17451, %rd17450;
	shr.u64 	%rd17453, %rd17452, 32;
	and.b64  	%rd17454, %rd17426, 4294967295;
	mul.wide.u32 	%rd17455, %r9142, %r9140;
	add.s64 	%rd17456, %rd17453, %rd17454;
	add.s64 	%rd17457, %rd17456, %rd17455;
	shr.u64 	%rd17458, %rd17457, 32;
	and.b64  	%rd17459, %rd17431, 4294967295;
	mul.wide.u32 	%rd17460, %r9143, %r9140;
	add.s64 	%rd17461, %rd17458, %rd17459;
	add.s64 	%rd17462, %rd17461, %rd17460;
	shr.u64 	%rd17463, %rd17462, 32;
	and.b64  	%rd17464, %rd17435, 4294967295;
	mul.wide.u32 	%rd17465, %r9144, %r9140;
	add.s64 	%rd17466, %rd17463, %rd17464;
	add.s64 	%rd17467, %rd17466, %rd17465;
	shr.u64 	%rd17468, %rd17467, 32;
	mul.wide.u32 	%rd17469, %r9145, %r9140;
	add.s64 	%rd17470, %rd17468, %rd17436;
	add.s64 	%rd17471, %rd17470, %rd17469;
	shr.u64 	%rd17472, %rd17471, 32;
	and.b64  	%rd17473, %rd17442, 4294967295;
	add.s64 	%rd17474, %rd17385, %rd17473;
	shr.u64 	%rd17475, %rd17474, 32;
	and.b64  	%rd17476, %rd17447, 4294967295;
	add.s64 	%rd17477, %rd17475, %rd17476;
	add.s64 	%rd17478, %rd17477, %rd17414;
	shr.u64 	%rd17479, %rd17478, 32;
	and.b64  	%rd17480, %rd17452, 4294967295;
	add.s64 	%rd17481, %rd17479, %rd17480;
	add.s64 	%rd17482, %rd17481, %rd17450;
	shr.u64 	%rd17483, %rd17482, 32;
	and.b64  	%rd17484, %rd17457, 4294967295;
	mul.wide.u32 	%rd17485, %r9141, %r9141;
	add.s64 	%rd17486, %rd17483, %rd17484;
	add.s64 	%rd17487, %rd17486, %rd17485;
	shr.u64 	%rd17488, %rd17487, 32;
	and.b64  	%rd17489, %rd17462, 4294967295;
	mul.wide.u32 	%rd17490, %r9142, %r9141;
	add.s64 	%rd17491, %rd17488, %rd17489;
	add.s64 	%rd17492, %rd17491, %rd17490;
	shr.u64 	%rd17493, %rd17492, 32;
	and.b64  	%rd17494, %rd17467, 4294967295;
	mul.wide.u32 	%rd17495, %r9143, %r9141;
	add.s64 	%rd17496, %rd17493, %rd17494;
	add.s64 	%rd17497, %rd17496, %rd17495;
	shr.u64 	%rd17498, %rd17497, 32;
	and.b64  	%rd17499, %rd17471, 4294967295;
	mul.wide.u32 	%rd17500, %r9144, %r9141;
	add.s64 	%rd17501, %rd17498, %rd17499;
	add.s64 	%rd17502, %rd17501, %rd17500;
	shr.u64 	%rd17503, %rd17502, 32;
	mul.wide.u32 	%rd17504, %r9145, %r9141;
	add.s64 	%rd17505, %rd17503, %rd17472;
	add.s64 	%rd17506, %rd17505, %rd17504;
	shr.u64 	%rd17507, %rd17506, 32;
	and.b64  	%rd17508, %rd17478, 4294967295;
	add.s64 	%rd17509, %rd17388, %rd17508;
	shr.u64 	%rd17510, %rd17509, 32;
	and.b64  	%rd17511, %rd17482, 4294967295;
	add.s64 	%rd17512, %rd17510, %rd17511;
	add.s64 	%rd17513, %rd17512, %rd17419;
	shr.u64 	%rd17514, %rd17513, 32;
	and.b64  	%rd17515, %rd17487, 4294967295;
	add.s64 	%rd17516, %rd17514, %rd17515;
	add.s64 	%rd17517, %rd17516, %rd17455;
	shr.u64 	%rd17518, %rd17517, 32;
	and.b64  	%rd17519, %rd17492, 4294967295;
	add.s64 	%rd17520, %rd17518, %rd17519;
	add.s64 	%rd17521, %rd17520, %rd17490;
	shr.u64 	%rd17522, %rd17521, 32;
	and.b64  	%rd17523, %rd17497, 4294967295;
	mul.wide.u32 	%rd17524, %r9142, %r9142;
	add.s64 	%rd17525, %rd17522, %rd17523;
	add.s64 	%rd17526, %rd17525, %rd17524;
	shr.u64 	%rd17527, %rd17526, 32;
	and.b64  	%rd17528, %rd17502, 4294967295;
	mul.wide.u32 	%rd17529, %r9143, %r9142;
	add.s64 	%rd17530, %rd17527, %rd17528;
	add.s64 	%rd17531, %rd17530, %rd17529;
	shr.u64 	%rd17532, %rd17531, 32;
	and.b64  	%rd17533, %rd17506, 4294967295;
	mul.wide.u32 	%rd17534, %r9144, %r9142;
	add.s64 	%rd17535, %rd17532, %rd17533;
	add.s64 	%rd17536, %rd17535, %rd17534;
	shr.u64 	%rd17537, %rd17536, 32;
	mul.wide.u32 	%rd17538, %r9145, %r9142;
	add.s64 	%rd17539, %rd17537, %rd17507;
	add.s64 	%rd17540, %rd17539, %rd17538;
	shr.u64 	%rd17541, %rd17540, 32;
	and.b64  	%rd17542, %rd17513, 4294967295;
	add.s64 	%rd17543, %rd17391, %rd17542;
	shr.u64 	%rd17544, %rd17543, 32;
	and.b64  	%rd17545, %rd17517, 4294967295;
	add.s64 	%rd17546, %rd17544, %rd17545;
	add.s64 	%rd17547, %rd17546, %rd17424;
	shr.u64 	%rd17548, %rd17547, 32;
	and.b64  	%rd17549, %rd17521, 4294967295;
	add.s64 	%rd17550, %rd17548, %rd17549;
	add.s64 	%rd17551, %rd17550, %rd17460;
	shr.u64 	%rd17552, %rd17551, 32;
	and.b64  	%rd17553, %rd17526, 4294967295;
	add.s64 	%rd17554, %rd17552, %rd17553;
	add.s64 	%rd17555, %rd17554, %rd17495;
	shr.u64 	%rd17556, %rd17555, 32;
	and.b64  	%rd17557, %rd17531, 4294967295;
	add.s64 	%rd17558, %rd17556, %rd17557;
	add.s64 	%rd17559, %rd17558, %rd17529;
	shr.u64 	%rd17560, %rd17559, 32;
	and.b64  	%rd17561, %rd17536, 4294967295;
	mul.wide.u32 	%rd17562, %r9143, %r9143;
	add.s64 	%rd17563, %rd17560, %rd17561;
	add.s64 	%rd17564, %rd17563, %rd17562;
	shr.u64 	%rd17565, %rd17564, 32;
	and.b64  	%rd17566, %rd17540, 4294967295;
	mul.wide.u32 	%rd17567, %r9144, %r9143;
	add.s64 	%rd17568, %rd17565, %rd17566;
	add.s64 	%rd17569, %rd17568, %rd17567;
	shr.u64 	%rd17570, %rd17569, 32;
	mul.wide.u32 	%rd17571, %r9145, %r9143;
	add.s64 	%rd17572, %rd17570, %rd17541;
	add.s64 	%rd17573, %rd17572, %rd17571;
	shr.u64 	%rd17574, %rd17573, 32;
	and.b64  	%rd17575, %rd17547, 4294967295;
	add.s64 	%rd17576, %rd17394, %rd17575;
	shr.u64 	%rd17577, %rd17576, 32;
	and.b64  	%rd17578, %rd17551, 4294967295;
	add.s64 	%rd17579, %rd17577, %rd17578;
	add.s64 	%rd17580, %rd17579, %rd17429;
	shr.u64 	%rd17581, %rd17580, 32;
	and.b64  	%rd17582, %rd17555, 4294967295;
	add.s64 	%rd17583, %rd17581, %rd17582;
	add.s64 	%rd17584, %rd17583, %rd17465;
	shr.u64 	%rd17585, %rd17584, 32;
	and.b64  	%rd17586, %rd17559, 4294967295;
	add.s64 	%rd17587, %rd17585, %rd17586;
	add.s64 	%rd17588, %rd17587, %rd17500;
	shr.u64 	%rd17589, %rd17588, 32;
	and.b64  	%rd17590, %rd17564, 4294967295;
	add.s64 	%rd17591, %rd17589, %rd17590;
	add.s64 	%rd17592, %rd17591, %rd17534;
	shr.u64 	%rd17593, %rd17592, 32;
	and.b64  	%rd17594, %rd17569, 4294967295;
	add.s64 	%rd17595, %rd17593, %rd17594;
	add.s64 	%rd17596, %rd17595, %rd17567;
	shr.u64 	%rd17597, %rd17596, 32;
	and.b64  	%rd17598, %rd17573, 4294967295;
	mul.wide.u32 	%rd17599, %r9144, %r9144;
	add.s64 	%rd17600, %rd17597, %rd17598;
	add.s64 	%rd17601, %rd17600, %rd17599;
	shr.u64 	%rd17602, %rd17601, 32;
	mul.wide.u32 	%rd17603, %r9145, %r9144;
	add.s64 	%rd17604, %rd17602, %rd17574;
	add.s64 	%rd17605, %rd17604, %rd17603;
	shr.u64 	%rd17606, %rd17605, 32;
	and.b64  	%rd17607, %rd17580, 4294967295;
	add.s64 	%rd17608, %rd17397, %rd17607;
	shr.u64 	%rd17609, %rd17608, 32;
	and.b64  	%rd17610, %rd17584, 4294967295;
	add.s64 	%rd17611, %rd17609, %rd17610;
	add.s64 	%rd17612, %rd17611, %rd17433;
	shr.u64 	%rd17613, %rd17612, 32;
	and.b64  	%rd17614, %rd17588, 4294967295;
	add.s64 	%rd17615, %rd17613, %rd17614;
	add.s64 	%rd17616, %rd17615, %rd17469;
	shr.u64 	%rd17617, %rd17616, 32;
	and.b64  	%rd17618, %rd17592, 4294967295;
	add.s64 	%rd17619, %rd17617, %rd17618;
	add.s64 	%rd17620, %rd17619, %rd17504;
	shr.u64 	%rd17621, %rd17620, 32;
	and.b64  	%rd17622, %rd17596, 4294967295;
	add.s64 	%rd17623, %rd17621, %rd17622;
	add.s64 	%rd17624, %rd17623, %rd17538;
	shr.u64 	%rd17625, %rd17624, 32;
	and.b64  	%rd17626, %rd17601, 4294967295;
	add.s64 	%rd17627, %rd17625, %rd17626;
	add.s64 	%rd17628, %rd17627, %rd17571;
	shr.u64 	%rd17629, %rd17628, 32;
	and.b64  	%rd17630, %rd17605, 4294967295;
	add.s64 	%rd17631, %rd17629, %rd17630;
	add.s64 	%rd17632, %rd17631, %rd17603;
	shr.u64 	%rd17633, %rd17632, 32;
	mul.wide.u32 	%rd17634, %r9145, %r9145;
	add.s64 	%rd17635, %rd17633, %rd17606;
	add.s64 	%rd17636, %rd17635, %rd17634;
	shr.u64 	%rd17637, %rd17636, 32;
	{ .reg .b32 tmp; mov.b64 {tmp, %r8116}, %rd17636; }
	and.b64  	%rd17638, %rd17612, 4294967295;
	mul.lo.s64 	%rd17639, %rd17638, 977;
	and.b64  	%rd17640, %rd17377, 4294967293;
	and.b64  	%rd17641, %rd17639, 4294967295;
	add.s64 	%rd19517, %rd17641, %rd17640;
	shr.u64 	%rd17642, %rd17639, 32;
	shr.u64 	%rd17643, %rd19517, 32;
	add.s64 	%rd17644, %rd17643, %rd17642;
	and.b64  	%rd17645, %rd17616, 4294967295;
	mul.lo.s64 	%rd17646, %rd17645, 977;
	and.b64  	%rd17647, %rd17401, 4294967295;
	and.b64  	%rd17648, %rd17646, 4294967295;
	add.s64 	%rd17649, %rd17644, %rd17647;
	add.s64 	%rd17650, %rd17649, %rd17648;
	add.s64 	%rd19518, %rd17650, %rd17638;
	shr.u64 	%rd17651, %rd17646, 32;
	shr.u64 	%rd17652, %rd19518, 32;
	add.s64 	%rd17653, %rd17652, %rd17651;
	and.b64  	%rd17654, %rd17620, 4294967295;
	mul.lo.s64 	%rd17655, %rd17654, 977;
	and.b64  	%rd17656, %rd17438, 4294967295;
	and.b64  	%rd17657, %rd17655, 4294967295;
	add.s64 	%rd17658, %rd17653, %rd17656;
	add.s64 	%rd17659, %rd17658, %rd17657;
	add.s64 	%rd19519, %rd17659, %rd17645;
	shr.u64 	%rd17660, %rd17655, 32;
	shr.u64 	%rd17661, %rd19519, 32;
	add.s64 	%rd17662, %rd17661, %rd17660;
	and.b64  	%rd17663, %rd17624, 4294967295;
	mul.lo.s64 	%rd17664, %rd17663, 977;
	and.b64  	%rd17665, %rd17474, 4294967295;
	and.b64  	%rd17666, %rd17664, 4294967295;
	add.s64 	%rd17667, %rd17662, %rd17665;
	add.s64 	%rd17668, %rd17667, %rd17666;
	add.s64 	%rd19520, %rd17668, %rd17654;
	shr.u64 	%rd17669, %rd17664, 32;
	shr.u64 	%rd17670, %rd19520, 32;
	add.s64 	%rd17671, %rd17670, %rd17669;
	and.b64  	%rd17672, %rd17628, 4294967295;
	mul.lo.s64 	%rd17673, %rd17672, 977;
	and.b64  	%rd17674, %rd17509, 4294967295;
	and.b64  	%rd17675, %rd17673, 4294967295;
	add.s64 	%rd17676, %rd17671, %rd17674;
	add.s64 	%rd17677, %rd17676, %rd17675;
	add.s64 	%rd19521, %rd17677, %rd17663;
	shr.u64 	%rd17678, %rd17673, 32;
	shr.u64 	%rd17679, %rd19521, 32;
	add.s64 	%rd17680, %rd17679, %rd17678;
	and.b64  	%rd17681, %rd17632, 4294967295;
	mul.lo.s64 	%rd17682, %rd17681, 977;
	and.b64  	%rd17683, %rd17543, 4294967295;
	and.b64  	%rd17684, %rd17682, 4294967295;
	add.s64 	%rd17685, %rd17680, %rd17683;
	add.s64 	%rd17686, %rd17685, %rd17684;
	add.s64 	%rd19522, %rd17686, %rd17672;
	shr.u64 	%rd17687, %rd17682, 32;
	shr.u64 	%rd17688, %rd19522, 32;
	add.s64 	%rd17689, %rd17688, %rd17687;
	and.b64  	%rd17690, %rd17636, 4294967295;
	mul.lo.s64 	%rd17691, %rd17690, 977;
	and.b64  	%rd17692, %rd17576, 4294967295;
	and.b64  	%rd17693, %rd17691, 4294967295;
	add.s64 	%rd17694, %rd17689, %rd17692;
	add.s64 	%rd17695, %rd17694, %rd17693;
	add.s64 	%rd19523, %rd17695, %rd17681;
	shr.u64 	%rd17696, %rd17691, 32;
	shr.u64 	%rd17697, %rd19523, 32;
	add.s64 	%rd17698, %rd17697, %rd17696;
	mul.lo.s64 	%rd17699, %rd17637, 977;
	and.b64  	%rd17700, %rd17608, 4294967295;
	and.b64  	%rd17701, %rd17699, 4294967295;
	add.s64 	%rd17702, %rd17698, %rd17700;
	add.s64 	%rd17703, %rd17702, %rd17701;
	add.s64 	%rd19524, %rd17703, %rd17690;
	shr.u64 	%rd17704, %rd17699, 32;
	shr.u64 	%rd17705, %rd19524, 32;
	cvt.u32.u64 	%r8117, %rd17705;
	cvt.u32.u64 	%r8118, %rd17704;
	add.s32 	%r8119, %r8117, %r8118;
	add.s32 	%r1447, %r8119, %r8116;
	setp.eq.s32 	%p2801, %r1447, 0;
	mov.pred 	%p3158, 0;
	@%p2801 bra 	$L__BB1_1005;
	cvt.u64.u32 	%rd17706, %r1447;
	mul.wide.u32 	%rd17707, %r1447, 977;
	shr.u64 	%rd17708, %rd17707, 32;
	and.b64  	%rd17709, %rd19517, 4294967295;
	and.b64  	%rd17710, %rd17707, 4294967295;
	add.s64 	%rd19517, %rd17710, %rd17709;
	shr.u64 	%rd17711, %rd19517, 32;
	and.b64  	%rd17712, %rd19518, 4294967295;
	add.s64 	%rd17713, %rd17708, %rd17712;
	add.s64 	%rd17714, %rd17713, %rd17706;
	add.s64 	%rd19518, %rd17714, %rd17711;
	setp.lt.u64 	%p2803, %rd19518, 4294967296;
	@%p2803 bra 	$L__BB1_1005;
	shr.u64 	%rd17715, %rd19518, 32;
	and.b64  	%rd17716, %rd19519, 4294967295;
	add.s64 	%rd19519, %rd17715, %rd17716;
	setp.lt.u64 	%p2805, %rd19519, 4294967296;
	@%p2805 bra 	$L__BB1_1005;
	shr.u64 	%rd17717, %rd19519, 32;
	and.b64  	%rd17718, %rd19520, 4294967295;
	add.s64 	%rd19520, %rd17717, %rd17718;
	setp.lt.u64 	%p2807, %rd19520, 4294967296;
	@%p2807 bra 	$L__BB1_1005;
	shr.u64 	%rd17720, %rd19520, 32;
	and.b64  	%rd17721, %rd19521, 4294967295;
	add.s64 	%rd19521, %rd17720, %rd17721;
	setp.lt.u64 	%p2809, %rd19521, 4294967296;
	mov.b64 	%rd19520, 4294967296;
	@%p2809 bra 	$L__BB1_1005;
	shr.u64 	%rd17723, %rd19521, 32;
	and.b64  	%rd17724, %rd19522, 4294967295;
	add.s64 	%rd19522, %rd17723, %rd17724;
	setp.lt.u64 	%p2811, %rd19522, 4294967296;
	mov.b64 	%rd19520, 4294967296;
	mov.u64 	%rd19521, %rd19520;
	@%p2811 bra 	$L__BB1_1005;
	shr.u64 	%rd17726, %rd19522, 32;
	and.b64  	%rd17727, %rd19523, 4294967295;
	add.s64 	%rd19523, %rd17726, %rd17727;
	setp.lt.u64 	%p2813, %rd19523, 4294967296;
	mov.b64 	%rd19520, 4294967296;
	mov.u64 	%rd19522, %rd19520;
	@%p2813 bra 	$L__BB1_1005;
	shr.u64 	%rd17729, %rd19523, 32;
	and.b64  	%rd17730, %rd19524, 4294967295;
	add.s64 	%rd17731, %rd17729, %rd17730;
	setp.gt.u64 	%p3158, %rd17731, 4294967295;
	min.u64 	%rd19524, %rd17731, 4294967296;
	mov.b64 	%rd19520, 4294967296;
	mov.u64 	%rd19521, %rd19520;
	mov.u64 	%rd19523, %rd19520;
$L__BB1_1005:
	cvt.u32.u64 	%r9217, %rd19524;
	cvt.u32.u64 	%r9216, %rd19523;
	cvt.u32.u64 	%r9215, %rd19522;
	cvt.u32.u64 	%r9214, %rd19521;
	cvt.u32.u64 	%r9213, %rd19520;
	cvt.u32.u64 	%r9212, %rd19519;
	cvt.u32.u64 	%r9211, %rd19518;
	cvt.u32.u64 	%r9210, %rd19517;
	setp.ge.u32 	%p2814, %r9146, %r9217;
	not.pred 	%p2815, %p3158;
	and.pred  	%p2816, %p2815, %p2814;
	@%p2816 bra 	$L__BB1_1007;
	ld.const.u32 	%r9200, [const_p+24];
	bra.uni 	$L__BB1_1020;
$L__BB1_1007:
	setp.gt.u32 	%p2817, %r9146, %r9217;
	@%p2817 bra 	$L__BB1_1021;
	ld.const.u32 	%r9200, [const_p+24];
	setp.lt.u32 	%p2818, %r9200, %r9216;
	@%p2818 bra 	$L__BB1_1020;
	setp.gt.u32 	%p2819, %r9200, %r9216;
	@%p2819 bra 	$L__BB1_1021;
	ld.const.u32 	%r1458, [const_p+20];
	setp.lt.u32 	%p2820, %r1458, %r9215;
	@%p2820 bra 	$L__BB1_1020;
	setp.gt.u32 	%p2821, %r1458, %r9215;
	@%p2821 bra 	$L__BB1_1021;
	ld.const.u32 	%r1459, [const_p+16];
	setp.lt.u32 	%p2822, %r1459, %r9214;
	@%p2822 bra 	$L__BB1_1020;
	setp.gt.u32 	%p2823, %r1459, %r9214;
	@%p2823 bra 	$L__BB1_1021;
	ld.const.u32 	%r1460, [const_p+12];
	setp.lt.u32 	%p2824, %r1460, %r9213;
	@%p2824 bra 	$L__BB1_1020;
	setp.gt.u32 	%p2825, %r1460, %r9213;
	@%p2825 bra 	$L__BB1_1021;
	ld.const.u32 	%r1461, [const_p+8];
	setp.lt.u32 	%p2826, %r1461, %r9212;
	@%p2826 bra 	$L__BB1_1020;
	setp.gt.u32 	%p2827, %r1461, %r9212;
	@%p2827 bra 	$L__BB1_1021;
	ld.const.u32 	%r1462, [const_p+4];
	setp.lt.u32 	%p2828, %r1462, %r9211;
	@%p2828 bra 	$L__BB1_1020;
	setp.gt.u32 	%p2829, %r1462, %r9211;
	ld.const.u32 	%r8120, [const_p];
	setp.gt.u32 	%p2830, %r8120, %r9210;
	or.pred  	%p2831, %p2829, %p2830;
	@%p2831 bra 	$L__BB1_1021;
$L__BB1_1020:
	ld.const.u32 	%r8138, [const_p];
	ld.const.u32 	%r8139, [const_p+4];
	ld.const.u32 	%r8140, [const_p+8];
	ld.const.u32 	%r8141, [const_p+12];
	ld.const.u32 	%r8142, [const_p+16];
	ld.const.u32 	%r8143, [const_p+20];
	// begin inline asm
	sub.cc.u32 %r9210, %r9210, %r8138;
	subc.cc.u32 %r9211, %r9211, %r8139;
	subc.cc.u32 %r9212, %r9212, %r8140;
	subc.cc.u32 %r9213, %r9213, %r8141;
	subc.cc.u32 %r9214, %r9214, %r8142;
	subc.cc.u32 %r9215, %r9215, %r8143;
	subc.cc.u32 %r9216, %r9216, %r9200;
	subc.u32 %r9217, %r9217, %r9146;
	
	// end inline asm
$L__BB1_1021:
	setp.le.u32 	%p2832, %r9217, %r9146;
	@%p2832 bra 	$L__BB1_1022;
	bra.uni 	$L__BB1_1035;
$L__BB1_1022:
	setp.lt.u32 	%p2833, %r9217, %r9146;
	@%p2833 bra 	$L__BB1_1037;
	ld.const.u32 	%r9209, [const_p+24];
	setp.gt.u32 	%p2834, %r9216, %r9209;
	@%p2834 bra 	$L__BB1_1036;
	setp.lt.u32 	%p2835, %r9216, %r9209;
	@%p2835 bra 	$L__BB1_1037;
	ld.const.u32 	%r1473, [const_p+20];
	setp.gt.u32 	%p2836, %r9215, %r1473;
	@%p2836 bra 	$L__BB1_1036;
	setp.lt.u32 	%p2837, %r9215, %r1473;
	@%p2837 bra 	$L__BB1_1037;
	ld.const.u32 	%r1474, [const_p+16];
	setp.gt.u32 	%p2838, %r9214, %r1474;
	@%p2838 bra 	$L__BB1_1036;
	setp.lt.u32 	%p2839, %r9214, %r1474;
	@%p2839 bra 	$L__BB1_1037;
	ld.const.u32 	%r1475, [const_p+12];
	setp.gt.u32 	%p2840, %r9213, %r1475;
	@%p2840 bra 	$L__BB1_1036;
	setp.lt.u32 	%p2841, %r9213, %r1475;
	@%p2841 bra 	$L__BB1_1037;
	ld.const.u32 	%r1476, [const_p+8];
	setp.gt.u32 	%p2842, %r9212, %r1476;
	@%p2842 bra 	$L__BB1_1036;
	setp.lt.u32 	%p2843, %r9212, %r1476;
	@%p2843 bra 	$L__BB1_1037;
	ld.const.u32 	%r1477, [const_p+4];
	setp.gt.u32 	%p2844, %r9211, %r1477;
	@%p2844 bra 	$L__BB1_1036;
	setp.lt.u32 	%p2845, %r9211, %r1477;
	ld.const.u32 	%r8146, [const_p];
	setp.lt.u32 	%p2846, %r9210, %r8146;
	or.pred  	%p2847, %p2845, %p2846;
	@%p2847 bra 	$L__BB1_1037;
	bra.uni 	$L__BB1_1036;
$L__BB1_1035:
	ld.const.u32 	%r9209, [const_p+24];
$L__BB1_1036:
	ld.const.u32 	%r8164, [const_p];
	ld.const.u32 	%r8165, [const_p+4];
	ld.const.u32 	%r8166, [const_p+8];
	ld.const.u32 	%r8167, [const_p+12];
	ld.const.u32 	%r8168, [const_p+16];
	ld.const.u32 	%r8169, [const_p+20];
	// begin inline asm
	sub.cc.u32 %r9210, %r9210, %r8164;
	subc.cc.u32 %r9211, %r9211, %r8165;
	subc.cc.u32 %r9212, %r9212, %r8166;
	subc.cc.u32 %r9213, %r9213, %r8167;
	subc.cc.u32 %r9214, %r9214, %r8168;
	subc.cc.u32 %r9215, %r9215, %r8169;
	subc.cc.u32 %r9216, %r9216, %r9209;
	subc.u32 %r9217, %r9217, %r9146;
	
	// end inline asm
$L__BB1_1037:
	shl.b32 	%r8172, %r9192, 1;
	shr.u32 	%r8173, %r9192, 31;
	cvt.u64.u32 	%rd17732, %r8173;
	mul.wide.u32 	%rd17733, %r9193, 2;
	or.b64  	%rd17734, %rd17733, %rd17732;
	shr.u64 	%rd17735, %rd17733, 32;
	mul.wide.u32 	%rd17736, %r9194, 2;
	or.b64  	%rd17737, %rd17736, %rd17735;
	shr.u64 	%rd17738, %rd17736, 32;
	mul.wide.u32 	%rd17739, %r9195, 2;
	or.b64  	%rd17740, %rd17739, %rd17738;
	shr.u64 	%rd17741, %rd17739, 32;
	mul.wide.u32 	%rd17742, %r9196, 2;
	add.s64 	%rd17743, %rd17742, %rd17741;
	shr.u64 	%rd17744, %rd17743, 32;
	mul.wide.u32 	%rd17745, %r9197, 2;
	add.s64 	%rd17746, %rd17745, %rd17744;
	shr.u64 	%rd17747, %rd17746, 32;
	mul.wide.u32 	%rd17748, %r9198, 2;
	add.s64 	%rd17749, %rd17748, %rd17747;
	shr.u64 	%rd17750, %rd17749, 32;
	mul.wide.u32 	%rd17751, %r9199, 2;
	add.s64 	%rd17752, %rd17751, %rd17750;
	shr.u64 	%rd17753, %rd17752, 32;
	cvt.u64.u32 	%rd17754, %r8172;
	mad.lo.s64 	%rd19525, %rd17753, 977, %rd17754;
	shr.u64 	%rd17755, %rd19525, 32;
	and.b64  	%rd17756, %rd17734, 4294967295;
	add.s64 	%rd17757, %rd17755, %rd17756;
	add.s64 	%rd19526, %rd17757, %rd17753;
	shr.u64 	%rd17758, %rd19526, 32;
	and.b64  	%rd17759, %rd17737, 4294967295;
	add.s64 	%rd19527, %rd17758, %rd17759;
	shr.u64 	%rd17760, %rd19527, 32;
	and.b64  	%rd17761, %rd17740, 4294967295;
	add.s64 	%rd19528, %rd17760, %rd17761;
	shr.u64 	%rd17762, %rd19528, 32;
	and.b64  	%rd17763, %rd17743, 4294967295;
	add.s64 	%rd19529, %rd17762, %rd17763;
	shr.u64 	%rd17764, %rd19529, 32;
	and.b64  	%rd17765, %rd17746, 4294967295;
	add.s64 	%rd19530, %rd17764, %rd17765;
	shr.u64 	%rd17766, %rd19530, 32;
	and.b64  	%rd17767, %rd17749, 4294967295;
	add.s64 	%rd19531, %rd17766, %rd17767;
	shr.u64 	%rd17768, %rd19531, 32;
	and.b64  	%rd17769, %rd17752, 4294967295;
	add.s64 	%rd19532, %rd17768, %rd17769;
	shr.u64 	%rd593, %rd19532, 32;
	{ .reg .b32 tmp; mov.b64 {tmp, %r9218}, %rd19532; }
	setp.lt.u64 	%p2848, %rd19532, 4294967296;
	@%p2848 bra 	$L__BB1_1044;
	and.b64  	%rd17771, %rd19525, 4294967295;
	mad.lo.s64 	%rd19525, %rd593, 977, %rd17771;
	shr.u64 	%rd17772, %rd19525, 32;
	and.b64  	%rd17773, %rd19526, 4294967295;
	add.s64 	%rd17774, %rd17773, %rd593;
	add.s64 	%rd19526, %rd17774, %rd17772;
	setp.lt.u64 	%p2849, %rd19526, 4294967296;
	mov.b32 	%r9218, 0;
	mov.b64 	%rd19532, 4294967296;
	@%p2849 bra 	$L__BB1_1044;
	shr.u64 	%rd17776, %rd19526, 32;
	and.b64  	%rd17777, %rd19527, 4294967295;
	add.s64 	%rd19527, %rd17776, %rd17777;
	setp.lt.u64 	%p2850, %rd19527, 4294967296;
	@%p2850 bra 	$L__BB1_1044;
	shr.u64 	%rd17779, %rd19527, 32;
	and.b64  	%rd17780, %rd19528, 4294967295;
	add.s64 	%rd19528, %rd17779, %rd17780;
	setp.lt.u64 	%p2851, %rd19528, 4294967296;
	mov.b64 	%rd19527, 4294967296;
	mov.u64 	%rd19532, %rd19527;
	@%p2851 bra 	$L__BB1_1044;
	shr.u64 	%rd17782, %rd19528, 32;
	and.b64  	%rd17783, %rd19529, 4294967295;
	add.s64 	%rd19529, %rd17782, %rd17783;
	setp.lt.u64 	%p2852, %rd19529, 4294967296;
	mov.b64 	%rd19527, 4294967296;
	mov.u64 	%rd19528, %rd19527;
	@%p2852 bra 	$L__BB1_1044;
	shr.u64 	%rd17785, %rd19529, 32;
	and.b64  	%rd17786, %rd19530, 4294967295;
	add.s64 	%rd19530, %rd17785, %rd17786;
	setp.lt.u64 	%p2853, %rd19530, 4294967296;
	mov.b64 	%rd19527, 4294967296;
	mov.u64 	%rd19529, %rd19527;
	mov.u64 	%rd19532, %rd19527;
	@%p2853 bra 	$L__BB1_1044;
	shr.u64 	%rd17788, %rd19530, 32;
	and.b64  	%rd17789, %rd19531, 4294967295;
	add.s64 	%rd17790, %rd17788, %rd17789;
	setp.gt.u64 	%p2854, %rd17790, 4294967295;
	selp.b64 	%rd19531, 4294967296, %rd17790, %p2854;
	selp.b64 	%rd19532, 1, 4294967296, %p2854;
	mov.b64 	%rd19527, 4294967296;
	mov.u64 	%rd19528, %rd19527;
	mov.u64 	%rd19530, %rd19527;
$L__BB1_1044:
	cvt.u32.u64 	%r9236, %rd19532;
	cvt.u32.u64 	%r9235, %rd19531;
	cvt.u32.u64 	%r9234, %rd19530;
	cvt.u32.u64 	%r9233, %rd19529;
	cvt.u32.u64 	%r9232, %rd19528;
	cvt.u32.u64 	%r9231, %rd19527;
	cvt.u32.u64 	%r9230, %rd19526;
	cvt.u32.u64 	%r9229, %rd19525;
	setp.eq.s32 	%p2855, %r9218, 0;
	setp.ge.u32 	%p2856, %r9146, %r9236;
	and.pred  	%p2857, %p2855, %p2856;
	@%p2857 bra 	$L__BB1_1046;
	ld.const.u32 	%r9219, [const_p+24];
	bra.uni 	$L__BB1_1059;
$L__BB1_1046:
	setp.gt.u32 	%p2858, %r9146, %r9236;
	@%p2858 bra 	$L__BB1_1060;
	ld.const.u32 	%r9219, [const_p+24];
	setp.lt.u32 	%p2859, %r9219, %r9235;
	@%p2859 bra 	$L__BB1_1059;
	setp.gt.u32 	%p2860, %r9219, %r9235;
	@%p2860 bra 	$L__BB1_1060;
	ld.const.u32 	%r1516, [const_p+20];
	setp.lt.u32 	%p2861, %r1516, %r9234;
	@%p2861 bra 	$L__BB1_1059;
	setp.gt.u32 	%p2862, %r1516, %r9234;
	@%p2862 bra 	$L__BB1_1060;
	ld.const.u32 	%r1517, [const_p+16];
	setp.lt.u32 	%p2863, %r1517, %r9233;
	@%p2863 bra 	$L__BB1_1059;
	setp.gt.u32 	%p2864, %r1517, %r9233;
	@%p2864 bra 	$L__BB1_1060;
	ld.const.u32 	%r1518, [const_p+12];
	setp.lt.u32 	%p2865, %r1518, %r9232;
	@%p2865 bra 	$L__BB1_1059;
	setp.gt.u32 	%p2866, %r1518, %r9232;
	@%p2866 bra 	$L__BB1_1060;
	ld.const.u32 	%r1519, [const_p+8];
	setp.lt.u32 	%p2867, %r1519, %r9231;
	@%p2867 bra 	$L__BB1_1059;
	setp.gt.u32 	%p2868, %r1519, %r9231;
	@%p2868 bra 	$L__BB1_1060;
	ld.const.u32 	%r1520, [const_p+4];
	setp.lt.u32 	%p2869, %r1520, %r9230;
	@%p2869 bra 	$L__BB1_1059;
	setp.gt.u32 	%p2870, %r1520, %r9230;
	ld.const.u32 	%r8180, [const_p];
	setp.gt.u32 	%p2871, %r8180, %r9229;
	or.pred  	%p2872, %p2870, %p2871;
	@%p2872 bra 	$L__BB1_1060;
$L__BB1_1059:
	ld.const.u32 	%r8198, [const_p];
	ld.const.u32 	%r8199, [const_p+4];
	ld.const.u32 	%r8200, [const_p+8];
	ld.const.u32 	%r8201, [const_p+12];
	ld.const.u32 	%r8202, [const_p+16];
	ld.const.u32 	%r8203, [const_p+20];
	// begin inline asm
	sub.cc.u32 %r9229, %r9229, %r8198;
	subc.cc.u32 %r9230, %r9230, %r8199;
	subc.cc.u32 %r9231, %r9231, %r8200;
	subc.cc.u32 %r9232, %r9232, %r8201;
	subc.cc.u32 %r9233, %r9233, %r8202;
	subc.cc.u32 %r9234, %r9234, %r8203;
	subc.cc.u32 %r9235, %r9235, %r9219;
	subc.u32 %r9236, %r9236, %r9146;
	
	// end inline asm
$L__BB1_1060:
	setp.le.u32 	%p2873, %r9236, %r9146;
	@%p2873 bra 	$L__BB1_1061;
	bra.uni 	$L__BB1_1074;
$L__BB1_1061:
	setp.lt.u32 	%p2874, %r9236, %r9146;
	@%p2874 bra 	$L__BB1_1076;
	ld.const.u32 	%r9228, [const_p+24];
	setp.gt.u32 	%p2875, %r9235, %r9228;
	@%p2875 bra 	$L__BB1_1075;
	setp.lt.u32 	%p2876, %r9235, %r9228;
	@%p2876 bra 	$L__BB1_1076;
	ld.const.u32 	%r1531, [const_p+20];
	setp.gt.u32 	%p2877, %r9234, %r1531;
	@%p2877 bra 	$L__BB1_1075;
	setp.lt.u32 	%p2878, %r9234, %r1531;
	@%p2878 bra 	$L__BB1_1076;
	ld.const.u32 	%r1532, [const_p+16];
	setp.gt.u32 	%p2879, %r9233, %r1532;
	@%p2879 bra 	$L__BB1_1075;
	setp.lt.u32 	%p2880, %r9233, %r1532;
	@%p2880 bra 	$L__BB1_1076;
	ld.const.u32 	%r1533, [const_p+12];
	setp.gt.u32 	%p2881, %r9232, %r1533;
	@%p2881 bra 	$L__BB1_1075;
	setp.lt.u32 	%p2882, %r9232, %r1533;
	@%p2882 bra 	$L__BB1_1076;
	ld.const.u32 	%r1534, [const_p+8];
	setp.gt.u32 	%p2883, %r9231, %r1534;
	@%p2883 bra 	$L__BB1_1075;
	setp.lt.u32 	%p2884, %r9231, %r1534;
	@%p2884 bra 	$L__BB1_1076;
	ld.const.u32 	%r1535, [const_p+4];
	setp.gt.u32 	%p2885, %r9230, %r1535;
	@%p2885 bra 	$L__BB1_1075;
	setp.lt.u32 	%p2886, %r9230, %r1535;
	ld.const.u32 	%r8206, [const_p];
	setp.lt.u32 	%p2887, %r9229, %r8206;
	or.pred  	%p2888, %p2886, %p2887;
	@%p2888 bra 	$L__BB1_1076;
	bra.uni 	$L__BB1_1075;
$L__BB1_1074:
	ld.const.u32 	%r9228, [const_p+24];
$L__BB1_1075:
	ld.const.u32 	%r8224, [const_p];
	ld.const.u32 	%r8225, [const_p+4];
	ld.const.u32 	%r8226, [const_p+8];
	ld.const.u32 	%r8227, [const_p+12];
	ld.const.u32 	%r8228, [const_p+16];
	ld.const.u32 	%r8229, [const_p+20];
	// begin inline asm
	sub.cc.u32 %r9229, %r9229, %r8224;
	subc.cc.u32 %r9230, %r9230, %r8225;
	subc.cc.u32 %r9231, %r9231, %r8226;
	subc.cc.u32 %r9232, %r9232, %r8227;
	subc.cc.u32 %r9233, %r9233, %r8228;
	subc.cc.u32 %r9234, %r9234, %r8229;
	subc.cc.u32 %r9235, %r9235, %r9228;
	subc.u32 %r9236, %r9236, %r9146;
	
	// end inline asm
$L__BB1_1076:
	setp.gt.u32 	%p2889, %r9217, %r9181;
	@%p2889 bra 	$L__BB1_1077;
	bra.uni 	$L__BB1_1090;
$L__BB1_1077:
	// begin inline asm
	sub.cc.u32 %r9237, %r9210, %r9174;
	subc.cc.u32 %r9238, %r9211, %r9175;
	subc.cc.u32 %r9239, %r9212, %r9176;
	subc.cc.u32 %r9240, %r9213, %r9177;
	subc.cc.u32 %r9241, %r9214, %r9178;
	subc.cc.u32 %r9242, %r9215, %r9179;
	subc.cc.u32 %r9243, %r9216, %r9180;
	subc.u32 %r9244, %r9217, %r9181;
	
	// end inline asm
	bra.uni 	$L__BB1_1092;
$L__BB1_1078:
	setp.gt.u32 	%p2891, %r9216, %r9180;
	@%p2891 bra 	$L__BB1_1077;
	setp.lt.u32 	%p2892, %r9216, %r9180;
	@%p2892 bra 	$L__BB1_1091;
	setp.gt.u32 	%p2893, %r9215, %r9179;
	@%p2893 bra 	$L__BB1_1077;
	setp.lt.u32 	%p2894, %r9215, %r9179;
	@%p2894 bra 	$L__BB1_1091;
	setp.gt.u32 	%p2895, %r9214, %r9178;
	@%p2895 bra 	$L__BB1_1077;
	setp.lt.u32 	%p2896, %r9214, %r9178;
	@%p2896 bra 	$L__BB1_1091;
	setp.gt.u32 	%p2897, %r9213, %r9177;
	@%p2897 bra 	$L__BB1_1077;
	setp.lt.u32 	%p2898, %r9213, %r9177;
	@%p2898 bra 	$L__BB1_1091;
	setp.gt.u32 	%p2899, %r9212, %r9176;
	@%p2899 bra 	$L__BB1_1077;
	setp.lt.u32 	%p2900, %r9212, %r9176;
	@%p2900 bra 	$L__BB1_1091;
	setp.gt.u32 	%p2901, %r9211, %r9175;
	@%p2901 bra 	$L__BB1_1077;
	setp.lt.u32 	%p2902, %r9211, %r9175;
	setp.lt.u32 	%p2903, %r9210, %r9174;
	or.pred  	%p2904, %p2902, %p2903;
	@%p2904 bra 	$L__BB1_1091;
	bra.uni 	$L__BB1_1077;
$L__BB1_1090:
	setp.ge.u32 	%p2890, %r9217, %r9181;
	@%p2890 bra 	$L__BB1_1078;
$L__BB1_1091:
	ld.const.u32 	%r8248, [const_p];
	ld.const.u32 	%r8249, [const_p+4];
	ld.const.u32 	%r8250, [const_p+8];
	ld.const.u32 	%r8251, [const_p+12];
	ld.const.u32 	%r8252, [const_p+16];
	ld.const.u32 	%r8253, [const_p+20];
	ld.const.u32 	%r8254, [const_p+24];
	// begin inline asm
	add.cc.u32 %r8232, %r9210, %r8248;
	addc.cc.u32 %r8233, %r9211, %r8249;
	addc.cc.u32 %r8234, %r9212, %r8250;
	addc.cc.u32 %r8235, %r9213, %r8251;
	addc.cc.u32 %r8236, %r9214, %r8252;
	addc.cc.u32 %r8237, %r9215, %r8253;
	addc.cc.u32 %r8238, %r9216, %r8254;
	addc.u32 %r8239, %r9217, %r9146;
	
	// end inline asm
	// begin inline asm
	sub.cc.u32 %r9237, %r8232, %r9174;
	subc.cc.u32 %r9238, %r8233, %r9175;
	subc.cc.u32 %r9239, %r8234, %r9176;
	subc.cc.u32 %r9240, %r8235, %r9177;
	subc.cc.u32 %r9241, %r8236, %r9178;
	subc.cc.u32 %r9242, %r8237, %r9179;
	subc.cc.u32 %r9243, %r8238, %r9180;
	subc.u32 %r9244, %r8239, %r9181;
	
	// end inline asm
$L__BB1_1092:
	setp.gt.u32 	%p2905, %r9244, %r9236;
	@%p2905 bra 	$L__BB1_1093;
	bra.uni 	$L__BB1_1106;
$L__BB1_1093:
	// begin inline asm
	sub.cc.u32 %r9245, %r9237, %r9229;
	subc.cc.u32 %r9246, %r9238, %r9230;
	subc.cc.u32 %r9247, %r9239, %r9231;
	subc.cc.u32 %r9248, %r9240, %r9232;
	subc.cc.u32 %r9249, %r9241, %r9233;
	subc.cc.u32 %r9250, %r9242, %r9234;
	subc.cc.u32 %r9251, %r9243, %r9235;
	subc.u32 %r9252, %r9244, %r9236;
	
	// end inline asm
	bra.uni 	$L__BB1_1108;
$L__BB1_1094:
	setp.gt.u32 	%p2907, %r9243, %r9235;
	@%p2907 bra 	$L__BB1_1093;
	setp.lt.u32 	%p2908, %r9243, %r9235;
	@%p2908 bra 	$L__BB1_1107;
	setp.gt.u32 	%p2909, %r9242, %r9234;
	@%p2909 bra 	$L__BB1_1093;
	setp.lt.u32 	%p2910, %r9242, %r9234;
	@%p2910 bra 	$L__BB1_1107;
	setp.gt.u32 	%p2911, %r9241, %r9233;
	@%p2911 bra 	$L__BB1_1093;
	setp.lt.u32 	%p2912, %r9241, %r9233;
	@%p2912 bra 	$L__BB1_1107;
	setp.gt.u32 	%p2913, %r9240, %r9232;
	@%p2913 bra 	$L__BB1_1093;
	setp.lt.u32 	%p2914, %r9240, %r9232;
	@%p2914 bra 	$L__BB1_1107;
	setp.gt.u32 	%p2915, %r9239, %r9231;
	@%p2915 bra 	$L__BB1_1093;
	setp.lt.u32 	%p2916, %r9239, %r9231;
	@%p2916 bra 	$L__BB1_1107;
	setp.gt.u32 	%p2917, %r9238, %r9230;
	@%p2917 bra 	$L__BB1_1093;
	setp.lt.u32 	%p2918, %r9238, %r9230;
	setp.lt.u32 	%p2919, %r9237, %r9229;
	or.pred  	%p2920, %p2918, %p2919;
	@%p2920 bra 	$L__BB1_1107;
	bra.uni 	$L__BB1_1093;
$L__BB1_1106:
	setp.ge.u32 	%p2906, %r9244, %r9236;
	@%p2906 bra 	$L__BB1_1094;
$L__BB1_1107:
	ld.const.u32 	%r8320, [const_p];
	ld.const.u32 	%r8321, [const_p+4];
	ld.const.u32 	%r8322, [const_p+8];
	ld.const.u32 	%r8323, [const_p+12];
	ld.const.u32 	%r8324, [const_p+16];
	ld.const.u32 	%r8325, [const_p+20];
	ld.const.u32 	%r8326, [const_p+24];
	// begin inline asm
	add.cc.u32 %r8304, %r9237, %r8320;
	addc.cc.u32 %r8305, %r9238, %r8321;
	addc.cc.u32 %r8306, %r9239, %r8322;
	addc.cc.u32 %r8307, %r9240, %r8323;
	addc.cc.u32 %r8308, %r9241, %r8324;
	addc.cc.u32 %r8309, %r9242, %r8325;
	addc.cc.u32 %r8310, %r9243, %r8326;
	addc.u32 %r8311, %r9244, %r9146;
	
	// end inline asm
	// begin inline asm
	sub.cc.u32 %r9245, %r8304, %r9229;
	subc.cc.u32 %r9246, %r8305, %r9230;
	subc.cc.u32 %r9247, %r8306, %r9231;
	subc.cc.u32 %r9248, %r8307, %r9232;
	subc.cc.u32 %r9249, %r8308, %r9233;
	subc.cc.u32 %r9250, %r8309, %r9234;
	subc.cc.u32 %r9251, %r8310, %r9235;
	subc.u32 %r9252, %r8311, %r9236;
	
	// end inline asm
$L__BB1_1108:
	setp.gt.u32 	%p2921, %r9199, %r9252;
	@%p2921 bra 	$L__BB1_1109;
	bra.uni 	$L__BB1_1122;
$L__BB1_1109:
	// begin inline asm
	sub.cc.u32 %r9253, %r9192, %r9245;
	subc.cc.u32 %r9254, %r9193, %r9246;
	subc.cc.u32 %r9255, %r9194, %r9247;
	subc.cc.u32 %r9256, %r9195, %r9248;
	subc.cc.u32 %r9257, %r9196, %r9249;
	subc.cc.u32 %r9258, %r9197, %r9250;
	subc.cc.u32 %r9259, %r9198, %r9251;
	subc.u32 %r9260, %r9199, %r9252;
	
	// end inline asm
	bra.uni 	$L__BB1_1124;
$L__BB1_1110:
	setp.gt.u32 	%p2923, %r9198, %r9251;
	@%p2923 bra 	$L__BB1_1109;
	setp.lt.u32 	%p2924, %r9198, %r9251;
	@%p2924 bra 	$L__BB1_1123;
	setp.gt.u32 	%p2925, %r9197, %r9250;
	@%p2925 bra 	$L__BB1_1109;
	setp.lt.u32 	%p2926, %r9197, %r9250;
	@%p2926 bra 	$L__BB1_1123;
	setp.gt.u32 	%p2927, %r9196, %r9249;
	@%p2927 bra 	$L__BB1_1109;
	setp.lt.u32 	%p2928, %r9196, %r9249;
	@%p2928 bra 	$L__BB1_1123;
	setp.gt.u32 	%p2929, %r9195, %r9248;
	@%p2929 bra 	$L__BB1_1109;
	setp.lt.u32 	%p2930, %r9195, %r9248;
	@%p2930 bra 	$L__BB1_1123;
	setp.gt.u32 	%p2931, %r9194, %r9247;
	@%p2931 bra 	$L__BB1_1109;
	setp.lt.u32 	%p2932, %r9194, %r9247;
	@%p2932 bra 	$L__BB1_1123;
	setp.gt.u32 	%p2933, %r9193, %r9246;
	@%p2933 bra 	$L__BB1_1109;
	setp.lt.u32 	%p2934, %r9193, %r9246;
	setp.lt.u32 	%p2935, %r9192, %r9245;
	or.pred  	%p2936, %p2934, %p2935;
	@%p2936 bra 	$L__BB1_1123;
	bra.uni 	$L__BB1_1109;
$L__BB1_1122:
	setp.ge.u32 	%p2922, %r9199, %r9252;
	@%p2922 bra 	$L__BB1_1110;
$L__BB1_1123:
	ld.const.u32 	%r8392, [const_p];
	ld.const.u32 	%r8393, [const_p+4];
	ld.const.u32 	%r8394, [const_p+8];
	ld.const.u32 	%r8395, [const_p+12];
	ld.const.u32 	%r8396, [const_p+16];
	ld.const.u32 	%r8397, [const_p+20];
	ld.const.u32 	%r8398, [const_p+24];
	// begin inline asm
	add.cc.u32 %r8376, %r9192, %r8392;
	addc.cc.u32 %r8377, %r9193, %r8393;
	addc.cc.u32 %r8378, %r9194, %r8394;
	addc.cc.u32 %r8379, %r9195, %r8395;
	addc.cc.u32 %r8380, %r9196, %r8396;
	addc.cc.u32 %r8381, %r9197, %r8397;
	addc.cc.u32 %r8382, %r9198, %r8398;
	addc.u32 %r8383, %r9199, %r9146;
	
	// end inline asm
	// begin inline asm
	sub.cc.u32 %r9253, %r8376, %r9245;
	subc.cc.u32 %r9254, %r8377, %r9246;
	subc.cc.u32 %r9255, %r8378, %r9247;
	subc.cc.u32 %r9256, %r8379, %r9248;
	subc.cc.u32 %r9257, %r8380, %r9249;
	subc.cc.u32 %r9258, %r8381, %r9250;
	subc.cc.u32 %r9259, %r8382, %r9251;
	subc.u32 %r9260, %r8383, %r9252;
	
	// end inline asm
$L__BB1_1124:
	mul.wide.u32 	%rd17791, %r9253, %r9138;
	shr.u64 	%rd17792, %rd17791, 32;
	mul.wide.u32 	%rd17793, %r9254, %r9138;
	add.s64 	%rd17794, %rd17792, %rd17793;
	shr.u64 	%rd17795, %rd17794, 32;
	mul.wide.u32 	%rd17796, %r9255, %r9138;
	add.s64 	%rd17797, %rd17795, %rd17796;
	shr.u64 	%rd17798, %rd17797, 32;
	mul.wide.u32 	%rd17799, %r9256, %r9138;
	add.s64 	%rd17800, %rd17798, %rd17799;
	shr.u64 	%rd17801, %rd17800, 32;
	mul.wide.u32 	%rd17802, %r9257, %r9138;
	add.s64 	%rd17803, %rd17801, %rd17802;
	shr.u64 	%rd17804, %rd17803, 32;
	mul.wide.u32 	%rd17805, %r9258, %r9138;
	add.s64 	%rd17806, %rd17804, %rd17805;
	shr.u64 	%rd17807, %rd17806, 32;
	mul.wide.u32 	%rd17808, %r9259, %r9138;
	add.s64 	%rd17809, %rd17807, %rd17808;
	shr.u64 	%rd17810, %rd17809, 32;
	mul.wide.u32 	%rd17811, %r9260, %r9138;
	add.s64 	%rd17812, %rd17810, %rd17811;
	shr.u64 	%rd17813, %rd17812, 32;
	and.b64  	%rd17814, %rd17794, 4294967295;
	mul.wide.u32 	%rd17815, %r9253, %r9139;
	add.s64 	%rd17816, %rd17815, %rd17814;
	shr.u64 	%rd17817, %rd17816, 32;
	and.b64  	%rd17818, %rd17797, 4294967295;
	mul.wide.u32 	%rd17819, %r9254, %r9139;
	add.s64 	%rd17820, %rd17817, %rd17818;
	add.s64 	%rd17821, %rd17820, %rd17819;
	shr.u64 	%rd17822, %rd17821, 32;
	and.b64  	%rd17823, %rd17800, 4294967295;
	mul.wide.u32 	%rd17824, %r9255, %r9139;
	add.s64 	%rd17825, %rd17822, %rd17823;
	add.s64 	%rd17826, %rd17825, %rd17824;
	shr.u64 	%rd17827, %rd17826, 32;
	and.b64  	%rd17828, %rd17803, 4294967295;
	mul.wide.u32 	%rd17829, %r9256, %r9139;
	add.s64 	%rd17830, %rd17827, %rd17828;
	add.s64 	%rd17831, %rd17830, %rd17829;
	shr.u64 	%rd17832, %rd17831, 32;
	and.b64  	%rd17833, %rd17806, 4294967295;
	mul.wide.u32 	%rd17834, %r9257, %r9139;
	add.s64 	%rd17835, %rd17832, %rd17833;
	add.s64 	%rd17836, %rd17835, %rd17834;
	shr.u64 	%rd17837, %rd17836, 32;
	and.b64  	%rd17838, %rd17809, 4294967295;
	mul.wide.u32 	%rd17839, %r9258, %r9139;
	add.s64 	%rd17840, %rd17837, %rd17838;
	add.s64 	%rd17841, %rd17840, %rd17839;
	shr.u64 	%rd17842, %rd17841, 32;
	and.b64  	%rd17843, %rd17812, 4294967295;
	mul.wide.u32 	%rd17844, %r9259, %r9139;
	add.s64 	%rd17845, %rd17842, %rd17843;
	add.s64 	%rd17846, %rd17845, %rd17844;
	shr.u64 	%rd17847, %rd17846, 32;
	mul.wide.u32 	%rd17848, %r9260, %r9139;
	add.s64 	%rd17849, %rd17847, %rd17813;
	add.s64 	%rd17850, %rd17849, %rd17848;
	shr.u64 	%rd17851, %rd17850, 32;
	and.b64  	%rd17852, %rd17821, 4294967295;
	mul.wide.u32 	%rd17853, %r9253, %r9140;
	add.s64 	%rd17854, %rd17853, %rd17852;
	shr.u64 	%rd17855, %rd17854, 32;
	and.b64  	%rd17856, %rd17826, 4294967295;
	mul.wide.u32 	%rd17857, %r9254, %r9140;
	add.s64 	%rd17858, %rd17855, %rd17856;
	add.s64 	%rd17859, %rd17858, %rd17857;
	shr.u64 	%rd17860, %rd17859, 32;
	and.b64  	%rd17861, %rd17831, 4294967295;
	mul.wide.u32 	%rd17862, %r9255, %r9140;
	add.s64 	%rd17863, %rd17860, %rd17861;
	add.s64 	%rd17864, %rd17863, %rd17862;
	shr.u64 	%rd17865, %rd17864, 32;
	and.b64  	%rd17866, %rd17836, 4294967295;
	mul.wide.u32 	%rd17867, %r9256, %r9140;
	add.s64 	%rd17868, %rd17865, %rd17866;
	add.s64 	%rd17869, %rd17868, %rd17867;
	shr.u64 	%rd17870, %rd17869, 32;
	and.b64  	%rd17871, %rd17841, 4294967295;
	mul.wide.u32 	%rd17872, %r9257, %r9140;
	add.s64 	%rd17873, %rd17870, %rd17871;
	add.s64 	%rd17874, %rd17873, %rd17872;
	shr.u64 	%rd17875, %rd17874, 32;
	and.b64  	%rd17876, %rd17846, 4294967295;
	mul.wide.u32 	%rd17877, %r9258, %r9140;
	add.s64 	%rd17878, %rd17875, %rd17876;
	add.s64 	%rd17879, %rd17878, %rd17877;
	shr.u64 	%rd17880, %rd17879, 32;
	and.b64  	%rd17881, %rd17850, 4294967295;
	mul.wide.u32 	%rd17882, %r9259, %r9140;
	add.s64 	%rd17883, %rd17880, %rd17881;
	add.s64 	%rd17884, %rd17883, %rd17882;
	shr.u64 	%rd17885, %rd17884, 32;
	mul.wide.u32 	%rd17886, %r9260, %r9140;
	add.s64 	%rd17887, %rd17885, %rd17851;
	add.s64 	%rd17888, %rd17887, %rd17886;
	shr.u64 	%rd17889, %rd17888, 32;
	and.b64  	%rd17890, %rd17859, 4294967295;
	mul.wide.u32 	%rd17891, %r9253, %r9141;
	add.s64 	%rd17892, %rd17891, %rd17890;
	shr.u64 	%rd17893, %rd17892, 32;
	and.b64  	%rd17894, %rd17864, 4294967295;
	mul.wide.u32 	%rd17895, %r9254, %r9141;
	add.s64 	%rd17896, %rd17893, %rd17894;
	add.s64 	%rd17897, %rd17896, %rd17895;
	shr.u64 	%rd17898, %rd17897, 32;
	and.b64  	%rd17899, %rd17869, 4294967295;
	mul.wide.u32 	%rd17900, %r9255, %r9141;
	add.s64 	%rd17901, %rd17898, %rd17899;
	add.s64 	%rd17902, %rd17901, %rd17900;
	shr.u64 	%rd17903, %rd17902, 32;
	and.b64  	%rd17904, %rd17874, 4294967295;
	mul.wide.u32 	%rd17905, %r9256, %r9141;
	add.s64 	%rd17906, %rd17903, %rd17904;
	add.s64 	%rd17907, %rd17906, %rd17905;
	shr.u64 	%rd17908, %rd17907, 32;
	and.b64  	%rd17909, %rd17879, 4294967295;
	mul.wide.u32 	%rd17910, %r9257, %r9141;
	add.s64 	%rd17911, %rd17908, %rd17909;
	add.s64 	%rd17912, %rd17911, %rd17910;
	shr.u64 	%rd17913, %rd17912, 32;
	and.b64  	%rd17914, %rd17884, 4294967295;
	mul.wide.u32 	%rd17915, %r9258, %r9141;
	add.s64 	%rd17916, %rd17913, %rd17914;
	add.s64 	%rd17917, %rd17916, %rd17915;
	shr.u64 	%rd17918, %rd17917, 32;
	and.b64  	%rd17919, %rd17888, 4294967295;
	mul.wide.u32 	%rd17920, %r9259, %r9141;
	add.s64 	%rd17921, %rd17918, %rd17919;
	add.s64 	%rd17922, %rd17921, %rd17920;
	shr.u64 	%rd17923, %rd17922, 32;
	mul.wide.u32 	%rd17924, %r9260, %r9141;
	add.s64 	%rd17925, %rd17923, %rd17889;
	add.s64 	%rd17926, %rd17925, %rd17924;
	shr.u64 	%rd17927, %rd17926, 32;
	and.b64  	%rd17928, %rd17897, 4294967295;
	mul.wide.u32 	%rd17929, %r9253, %r9142;
	add.s64 	%rd17930, %rd17929, %rd17928;
	shr.u64 	%rd17931, %rd17930, 32;
	and.b64  	%rd17932, %rd17902, 4294967295;
	mul.wide.u32 	%rd17933, %r9254, %r9142;
	add.s64 	%rd17934, %rd17931, %rd17932;
	add.s64 	%rd17935, %rd17934, %rd17933;
	shr.u64 	%rd17936, %rd17935, 32;
	and.b64  	%rd17937, %rd17907, 4294967295;
	mul.wide.u32 	%rd17938, %r9255, %r9142;
	add.s64 	%rd17939, %rd17936, %rd17937;
	add.s64 	%rd17940, %rd17939, %rd17938;
	shr.u64 	%rd17941, %rd17940, 32;
	and.b64  	%rd17942, %rd17912, 4294967295;
	mul.wide.u32 	%rd17943, %r9256, %r9142;
	add.s64 	%rd17944, %rd17941, %rd17942;
	add.s64 	%rd17945, %rd17944, %rd17943;
	shr.u64 	%rd17946, %rd17945, 32;
	and.b64  	%rd17947, %rd17917, 4294967295;
	mul.wide.u32 	%rd17948, %r9257, %r9142;
	add.s64 	%rd17949, %rd17946, %rd17947;
	add.s64 	%rd17950, %rd17949, %rd17948;
	shr.u64 	%rd17951, %rd17950, 32;
	and.b64  	%rd17952, %rd17922, 4294967295;
	mul.wide.u32 	%rd17953, %r9258, %r9142;
	add.s64 	%rd17954, %rd17951, %rd17952;
	add.s64 	%rd17955, %rd17954, %rd17953;
	shr.u64 	%rd17956, %rd17955, 32;
	and.b64  	%rd17957, %rd17926, 4294967295;
	mul.wide.u32 	%rd17958, %r9259, %r9142;
	add.s64 	%rd17959, %rd17956, %rd17957;
	add.s64 	%rd17960, %rd17959, %rd17958;
	shr.u64 	%rd17961, %rd17960, 32;
	mul.wide.u32 	%rd17962, %r9260, %r9142;
	add.s64 	%rd17963, %rd17961, %rd17927;
	add.s64 	%rd17964, %rd17963, %rd17962;
	shr.u64 	%rd17965, %rd17964, 32;
	and.b64  	%rd17966, %rd17935, 4294967295;
	mul.wide.u32 	%rd17967, %r9253, %r9143;
	add.s64 	%rd17968, %rd17967, %rd17966;
	shr.u64 	%rd17969, %rd17968, 32;
	and.b64  	%rd17970, %rd17940, 4294967295;
	mul.wide.u32 	%rd17971, %r9254, %r9143;
	add.s64 	%rd17972, %rd17969, %rd17970;
	add.s64 	%rd17973, %rd17972, %rd17971;
	shr.u64 	%rd17974, %rd17973, 32;
	and.b64  	%rd17975, %rd17945, 4294967295;
	mul.wide.u32 	%rd17976, %r9255, %r9143;
	add.s64 	%rd17977, %rd17974, %rd17975;
	add.s64 	%rd17978, %rd17977, %rd17976;
	shr.u64 	%rd17979, %rd17978, 32;
	and.b64  	%rd17980, %rd17950, 4294967295;
	mul.wide.u32 	%rd17981, %r9256, %r9143;
	add.s64 	%rd17982, %rd17979, %rd17980;
	add.s64 	%rd17983, %rd17982, %rd17981;
	shr.u64 	%rd17984, %rd17983, 32;
	and.b64  	%rd17985, %rd17955, 4294967295;
	mul.wide.u32 	%rd17986, %r9257, %r9143;
	add.s64 	%rd17987, %rd17984, %rd17985;
	add.s64 	%rd17988, %rd17987, %rd17986;
	shr.u64 	%rd17989, %rd17988, 32;
	and.b64  	%rd17990, %rd17960, 4294967295;
	mul.wide.u32 	%rd17991, %r9258, %r9143;
	add.s64 	%rd17992, %rd17989, %rd17990;
	add.s64 	%rd17993, %rd17992, %rd17991;
	shr.u64 	%rd17994, %rd17993, 32;
	and.b64  	%rd17995, %rd17964, 4294967295;
	mul.wide.u32 	%rd17996, %r9259, %r9143;
	add.s64 	%rd17997, %rd17994, %rd17995;
	add.s64 	%rd17998, %rd17997, %rd17996;
	shr.u64 	%rd17999, %rd17998, 32;
	mul.wide.u32 	%rd18000, %r9260, %r9143;
	add.s64 	%rd18001, %rd17999, %rd17965;
	add.s64 	%rd18002, %rd18001, %rd18000;
	shr.u64 	%rd18003, %rd18002, 32;
	and.b64  	%rd18004, %rd17973, 4294967295;
	mul.wide.u32 	%rd18005, %r9253, %r9144;
	add.s64 	%rd18006, %rd18005, %rd18004;
	shr.u64 	%rd18007, %rd18006, 32;
	and.b64  	%rd18008, %rd17978, 4294967295;
	mul.wide.u32 	%rd18009, %r9254, %r9144;
	add.s64 	%rd18010, %rd18007, %rd18008;
	add.s64 	%rd18011, %rd18010, %rd18009;
	shr.u64 	%rd18012, %rd18011, 32;
	and.b64  	%rd18013, %rd17983, 4294967295;
	mul.wide.u32 	%rd18014, %r9255, %r9144;
	add.s64 	%rd18015, %rd18012, %rd18013;
	add.s64 	%rd18016, %rd18015, %rd18014;
	shr.u64 	%rd18017, %rd18016, 32;
	and.b64  	%rd18018, %rd17988, 4294967295;
	mul.wide.u32 	%rd18019, %r9256, %r9144;
	add.s64 	%rd18020, %rd18017, %rd18018;
	add.s64 	%rd18021, %rd18020, %rd18019;
	shr.u64 	%rd18022, %rd18021, 32;
	and.b64  	%rd18023, %rd17993, 4294967295;
	mul.wide.u32 	%rd18024, %r9257, %r9144;
	add.s64 	%rd18025, %rd18022, %rd18023;
	add.s64 	%rd18026, %rd18025, %rd18024;
	shr.u64 	%rd18027, %rd18026, 32;
	and.b64  	%rd18028, %rd17998, 4294967295;
	mul.wide.u32 	%rd18029, %r9258, %r9144;
	add.s64 	%rd18030, %rd18027, %rd18028;
	add.s64 	%rd18031, %rd18030, %rd18029;
	shr.u64 	%rd18032, %rd18031, 32;
	and.b64  	%rd18033, %rd18002, 4294967295;
	mul.wide.u32 	%rd18034, %r9259, %r9144;
	add.s64 	%rd18035, %rd18032, %rd18033;
	add.s64 	%rd18036, %rd18035, %rd18034;
	shr.u64 	%rd18037, %rd18036, 32;
	mul.wide.u32 	%rd18038, %r9260, %r9144;
	add.s64 	%rd18039, %rd18037, %rd18003;
	add.s64 	%rd18040, %rd18039, %rd18038;
	shr.u64 	%rd18041, %rd18040, 32;
	and.b64  	%rd18042, %rd18011, 4294967295;
	mul.wide.u32 	%rd18043, %r9253, %r9145;
	add.s64 	%rd18044, %rd18043, %rd18042;
	shr.u64 	%rd18045, %rd18044, 32;
	and.b64  	%rd18046, %rd18016, 4294967295;
	mul.wide.u32 	%rd18047, %r9254, %r9145;
	add.s64 	%rd18048, %rd18045, %rd18046;
	add.s64 	%rd18049, %rd18048, %rd18047;
	shr.u64 	%rd18050, %rd18049, 32;
	and.b64  	%rd18051, %rd18021, 4294967295;
	mul.wide.u32 	%rd18052, %r9255, %r9145;
	add.s64 	%rd18053, %rd18050, %rd18051;
	add.s64 	%rd18054, %rd18053, %rd18052;
	shr.u64 	%rd18055, %rd18054, 32;
	and.b64  	%rd18056, %rd18026, 4294967295;
	mul.wide.u32 	%rd18057, %r9256, %r9145;
	add.s64 	%rd18058, %rd18055, %rd18056;
	add.s64 	%rd18059, %rd18058, %rd18057;
	shr.u64 	%rd18060, %rd18059, 32;
	and.b64  	%rd18061, %rd18031, 4294967295;
	mul.wide.u32 	%rd18062, %r9257, %r9145;
	add.s64 	%rd18063, %rd18060, %rd18061;
	add.s64 	%rd18064, %rd18063, %rd18062;
	shr.u64 	%rd18065, %rd18064, 32;
	and.b64  	%rd18066, %rd18036, 4294967295;
	mul.wide.u32 	%rd18067, %r9258, %r9145;
	add.s64 	%rd18068, %rd18065, %rd18066;
	add.s64 	%rd18069, %rd18068, %rd18067;
	shr.u64 	%rd18070, %rd18069, 32;
	and.b64  	%rd18071, %rd18040, 4294967295;
	mul.wide.u32 	%rd18072, %r9259, %r9145;
	add.s64 	%rd18073, %rd18070, %rd18071;
	add.s64 	%rd18074, %rd18073, %rd18072;
	shr.u64 	%rd18075, %rd18074, 32;
	mul.wide.u32 	%rd18076, %r9260, %r9145;
	add.s64 	%rd18077, %rd18075, %rd18041;
	add.s64 	%rd18078, %rd18077, %rd18076;
	shr.u64 	%rd18079, %rd18078, 32;
	{ .reg .b32 tmp; mov.b64 {tmp, %r8448}, %rd18078; }
	and.b64  	%rd18080, %rd18049, 4294967295;
	mul.lo.s64 	%rd18081, %rd18080, 977;
	and.b64  	%rd18082, %rd17791, 4294967295;
	and.b64  	%rd18083, %rd18081, 4294967295;
	add.s64 	%rd19533, %rd18083, %rd18082;
	shr.u64 	%rd18084, %rd18081, 32;
	shr.u64 	%rd18085, %rd19533, 32;
	add.s64 	%rd18086, %rd18085, %rd18084;
	and.b64  	%rd18087, %rd18054, 4294967295;
	mul.lo.s64 	%rd18088, %rd18087, 977;
	and.b64  	%rd18089, %rd17816, 4294967295;
	and.b64  	%rd18090, %rd18088, 4294967295;
	add.s64 	%rd18091, %rd18086, %rd18089;
	add.s64 	%rd18092, %rd18091, %rd18090;
	add.s64 	%rd19534, %rd18092, %rd18080;
	shr.u64 	%rd18093, %rd18088, 32;
	shr.u64 	%rd18094, %rd19534, 32;
	add.s64 	%rd18095, %rd18094, %rd18093;
	and.b64  	%rd18096, %rd18059, 4294967295;
	mul.lo.s64 	%rd18097, %rd18096, 977;
	and.b64  	%rd18098, %rd17854, 4294967295;
	and.b64  	%rd18099, %rd18097, 4294967295;
	add.s64 	%rd18100, %rd18095, %rd18098;
	add.s64 	%rd18101, %rd18100, %rd18099;
	add.s64 	%rd19535, %rd18101, %rd18087;
	shr.u64 	%rd18102, %rd18097, 32;
	shr.u64 	%rd18103, %rd19535, 32;
	add.s64 	%rd18104, %rd18103, %rd18102;
	and.b64  	%rd18105, %rd18064, 4294967295;
	mul.lo.s64 	%rd18106, %rd18105, 977;
	and.b64  	%rd18107, %rd17892, 4294967295;
	and.b64  	%rd18108, %rd18106, 4294967295;
	add.s64 	%rd18109, %rd18104, %rd18107;
	add.s64 	%rd18110, %rd18109, %rd18108;
	add.s64 	%rd19536, %rd18110, %rd18096;
	shr.u64 	%rd18111, %rd18106, 32;
	shr.u64 	%rd18112, %rd19536, 32;
	add.s64 	%rd18113, %rd18112, %rd18111;
	and.b64  	%rd18114, %rd18069, 4294967295;
	mul.lo.s64 	%rd18115, %rd18114, 977;
	and.b64  	%rd18116, %rd17930, 4294967295;
	and.b64  	%rd18117, %rd18115, 4294967295;
	add.s64 	%rd18118, %rd18113, %rd18116;
	add.s64 	%rd18119, %rd18118, %rd18117;
	add.s64 	%rd19537, %rd18119, %rd18105;
	shr.u64 	%rd18120, %rd18115, 32;
	shr.u64 	%rd18121, %rd19537, 32;
	add.s64 	%rd18122, %rd18121, %rd18120;
	and.b64  	%rd18123, %rd18074, 4294967295;
	mul.lo.s64 	%rd18124, %rd18123, 977;
	and.b64  	%rd18125, %rd17968, 4294967295;
	and.b64  	%rd18126, %rd18124, 4294967295;
	add.s64 	%rd18127, %rd18122, %rd18125;
	add.s64 	%rd18128, %rd18127, %rd18126;
	add.s64 	%rd19538, %rd18128, %rd18114;
	shr.u64 	%rd18129, %rd18124, 32;
	shr.u64 	%rd18130, %rd19538, 32;
	add.s64 	%rd18131, %rd18130, %rd18129;
	and.b64  	%rd18132, %rd18078, 4294967295;
	mul.lo.s64 	%rd18133, %rd18132, 977;
	and.b64  	%rd18134, %rd18006, 4294967295;
	and.b64  	%rd18135, %rd18133, 4294967295;
	add.s64 	%rd18136, %rd18131, %rd18134;
	add.s64 	%rd18137, %rd18136, %rd18135;
	add.s64 	%rd19539, %rd18137, %rd18123;
	shr.u64 	%rd18138, %rd18133, 32;
	shr.u64 	%rd18139, %rd19539, 32;
	add.s64 	%rd18140, %rd18139, %rd18138;
	mul.lo.s64 	%rd18141, %rd18079, 977;
	and.b64  	%rd18142, %rd18044, 4294967295;
	and.b64  	%rd18143, %rd18141, 4294967295;
	add.s64 	%rd18144, %rd18140, %rd18142;
	add.s64 	%rd18145, %rd18144, %rd18143;
	add.s64 	%rd19540, %rd18145, %rd18132;
	shr.u64 	%rd18146, %rd18141, 32;
	shr.u64 	%rd18147, %rd19540, 32;
	cvt.u32.u64 	%r8449, %rd18147;
	cvt.u32.u64 	%r8450, %rd18146;
	add.s32 	%r8451, %r8449, %r8450;
	add.s32 	%r1650, %r8451, %r8448;
	setp.eq.s32 	%p2938, %r1650, 0;
	mov.pred 	%p3159, 0;
	@%p2938 bra 	$L__BB1_1132;
	cvt.u64.u32 	%rd18148, %r1650;
	mul.wide.u32 	%rd18149, %r1650, 977;
	shr.u64 	%rd18150, %rd18149, 32;
	and.b64  	%rd18151, %rd19533, 4294967295;
	and.b64  	%rd18152, %rd18149, 4294967295;
	add.s64 	%rd19533, %rd18152, %rd18151;
	shr.u64 	%rd18153, %rd19533, 32;
	and.b64  	%rd18154, %rd19534, 4294967295;
	add.s64 	%rd18155, %rd18150, %rd18154;
	add.s64 	%rd18156, %rd18155, %rd18148;
	add.s64 	%rd19534, %rd18156, %rd18153;
	setp.lt.u64 	%p2940, %rd19534, 4294967296;
	@%p2940 bra 	$L__BB1_1132;
	shr.u64 	%rd18157, %rd19534, 32;
	and.b64  	%rd18158, %rd19535, 4294967295;
	add.s64 	%rd19535, %rd18157, %rd18158;
	setp.lt.u64 	%p2942, %rd19535, 4294967296;
	@%p2942 bra 	$L__BB1_1132;
	shr.u64 	%rd18159, %rd19535, 32;
	and.b64  	%rd18160, %rd19536, 4294967295;
	add.s64 	%rd19536, %rd18159, %rd18160;
	setp.lt.u64 	%p2944, %rd19536, 4294967296;
	@%p2944 bra 	$L__BB1_1132;
	shr.u64 	%rd18162, %rd19536, 32;
	and.b64  	%rd18163, %rd19537, 4294967295;
	add.s64 	%rd19537, %rd18162, %rd18163;
	setp.lt.u64 	%p2946, %rd19537, 4294967296;
	mov.b64 	%rd19536, 4294967296;
	@%p2946 bra 	$L__BB1_1132;
	shr.u64 	%rd18165, %rd19537, 32;
	and.b64  	%rd18166, %rd19538, 4294967295;
	add.s64 	%rd19538, %rd18165, %rd18166;
	setp.lt.u64 	%p2948, %rd19538, 4294967296;
	mov.b64 	%rd19536, 4294967296;
	mov.u64 	%rd19537, %rd19536;
	@%p2948 bra 	$L__BB1_1132;
	shr.u64 	%rd18168, %rd19538, 32;
	and.b64  	%rd18169, %rd19539, 4294967295;
	add.s64 	%rd19539, %rd18168, %rd18169;
	setp.lt.u64 	%p2950, %rd19539, 4294967296;
	mov.b64 	%rd19536, 4294967296;
	mov.u64 	%rd19538, %rd19536;
	@%p2950 bra 	$L__BB1_1132;
	shr.u64 	%rd18171, %rd19539, 32;
	and.b64  	%rd18172, %rd19540, 4294967295;
	add.s64 	%rd18173, %rd18171, %rd18172;
	setp.gt.u64 	%p3159, %rd18173, 4294967295;
	min.u64 	%rd19540, %rd18173, 4294967296;
	mov.b64 	%rd19536, 4294967296;
	mov.u64 	%rd19537, %rd19536;
	mov.u64 	%rd19539, %rd19536;
$L__BB1_1132:
	cvt.u32.u64 	%r9277, %rd19540;
	cvt.u32.u64 	%r9276, %rd19539;
	cvt.u32.u64 	%r9275, %rd19538;
	cvt.u32.u64 	%r9274, %rd19537;
	cvt.u32.u64 	%r9273, %rd19536;
	cvt.u32.u64 	%r9272, %rd19535;
	cvt.u32.u64 	%r9271, %rd19534;
	cvt.u32.u64 	%r9270, %rd19533;
	setp.lt.u32 	%p2951, %r9146, %r9277;
	or.pred  	%p2952, %p3159, %p2951;
	@%p2952 bra 	$L__BB1_1146;
	setp.gt.u32 	%p2953, %r9146, %r9277;
	@%p2953 bra 	$L__BB1_1147;
	ld.const.u32 	%r1659, [const_p+24];
	setp.lt.u32 	%p2954, %r1659, %r9276;
	@%p2954 bra 	$L__BB1_1146;
	setp.gt.u32 	%p2955, %r1659, %r9276;
	@%p2955 bra 	$L__BB1_1147;
	ld.const.u32 	%r1660, [const_p+20];
	setp.lt.u32 	%p2956, %r1660, %r9275;
	@%p2956 bra 	$L__BB1_1146;
	setp.gt.u32 	%p2957, %r1660, %r9275;
	@%p2957 bra 	$L__BB1_1147;
	ld.const.u32 	%r1661, [const_p+16];
	setp.lt.u32 	%p2958, %r1661, %r9274;
	@%p2958 bra 	$L__BB1_1146;
	setp.gt.u32 	%p2959, %r1661, %r9274;
	@%p2959 bra 	$L__BB1_1147;
	ld.const.u32 	%r1662, [const_p+12];
	setp.lt.u32 	%p2960, %r1662, %r9273;
	@%p2960 bra 	$L__BB1_1146;
	setp.gt.u32 	%p2961, %r1662, %r9273;
	@%p2961 bra 	$L__BB1_1147;
	ld.const.u32 	%r1663, [const_p+8];
	setp.lt.u32 	%p2962, %r1663, %r9272;
	@%p2962 bra 	$L__BB1_1146;
	setp.gt.u32 	%p2963, %r1663, %r9272;
	@%p2963 bra 	$L__BB1_1147;
	ld.const.u32 	%r1664, [const_p+4];
	setp.lt.u32 	%p2964, %r1664, %r9271;
	@%p2964 bra 	$L__BB1_1146;
	setp.gt.u32 	%p2965, %r1664, %r9271;
	ld.const.u32 	%r8452, [const_p];
	setp.gt.u32 	%p2966, %r8452, %r9270;
	or.pred  	%p2967, %p2965, %p2966;
	@%p2967 bra 	$L__BB1_1147;
$L__BB1_1146:
	ld.const.u32 	%r8470, [const_p];
	ld.const.u32 	%r8471, [const_p+4];
	ld.const.u32 	%r8472, [const_p+8];
	ld.const.u32 	%r8473, [const_p+12];
	ld.const.u32 	%r8474, [const_p+16];
	ld.const.u32 	%r8475, [const_p+20];
	ld.const.u32 	%r8476, [const_p+24];
	// begin inline asm
	sub.cc.u32 %r9270, %r9270, %r8470;
	subc.cc.u32 %r9271, %r9271, %r8471;
	subc.cc.u32 %r9272, %r9272, %r8472;
	subc.cc.u32 %r9273, %r9273, %r8473;
	subc.cc.u32 %r9274, %r9274, %r8474;
	subc.cc.u32 %r9275, %r9275, %r8475;
	subc.cc.u32 %r9276, %r9276, %r8476;
	subc.u32 %r9277, %r9277, %r9146;
	
	// end inline asm
$L__BB1_1147:
	setp.le.u32 	%p2968, %r9277, %r9146;
	@%p2968 bra 	$L__BB1_1148;
	bra.uni 	$L__BB1_1161;
$L__BB1_1148:
	setp.lt.u32 	%p2969, %r9277, %r9146;
	@%p2969 bra 	$L__BB1_1163;
	ld.const.u32 	%r9269, [const_p+24];
	setp.gt.u32 	%p2970, %r9276, %r9269;
	@%p2970 bra 	$L__BB1_1162;
	setp.lt.u32 	%p2971, %r9276, %r9269;
	@%p2971 bra 	$L__BB1_1163;
	ld.const.u32 	%r1674, [const_p+20];
	setp.gt.u32 	%p2972, %r9275, %r1674;
	@%p2972 bra 	$L__BB1_1162;
	setp.lt.u32 	%p2973, %r9275, %r1674;
	@%p2973 bra 	$L__BB1_1163;
	ld.const.u32 	%r1675, [const_p+16];
	setp.gt.u32 	%p2974, %r9274, %r1675;
	@%p2974 bra 	$L__BB1_1162;
	setp.lt.u32 	%p2975, %r9274, %r1675;
	@%p2975 bra 	$L__BB1_1163;
	ld.const.u32 	%r1676, [const_p+12];
	setp.gt.u32 	%p2976, %r9273, %r1676;
	@%p2976 bra 	$L__BB1_1162;
	setp.lt.u32 	%p2977, %r9273, %r1676;
	@%p2977 bra 	$L__BB1_1163;
	ld.const.u32 	%r1677, [const_p+8];
	setp.gt.u32 	%p2978, %r9272, %r1677;
	@%p2978 bra 	$L__BB1_1162;
	setp.lt.u32 	%p2979, %r9272, %r1677;
	@%p2979 bra 	$L__BB1_1163;
	ld.const.u32 	%r1678, [const_p+4];
	setp.gt.u32 	%p2980, %r9271, %r1678;
	@%p2980 bra 	$L__BB1_1162;
	setp.lt.u32 	%p2981, %r9271, %r1678;
	ld.const.u32 	%r8478, [const_p];
	setp.lt.u32 	%p2982, %r9270, %r8478;
	or.pred  	%p2983, %p2981, %p2982;
	@%p2983 bra 	$L__BB1_1163;
	bra.uni 	$L__BB1_1162;
$L__BB1_1161:
	ld.const.u32 	%r9269, [const_p+24];
$L__BB1_1162:
	ld.const.u32 	%r8496, [const_p];
	ld.const.u32 	%r8497, [const_p+4];
	ld.const.u32 	%r8498, [const_p+8];
	ld.const.u32 	%r8499, [const_p+12];
	ld.const.u32 	%r8500, [const_p+16];
	ld.const.u32 	%r8501, [const_p+20];
	// begin inline asm
	sub.cc.u32 %r9270, %r9270, %r8496;
	subc.cc.u32 %r9271, %r9271, %r8497;
	subc.cc.u32 %r9272, %r9272, %r8498;
	subc.cc.u32 %r9273, %r9273, %r8499;
	subc.cc.u32 %r9274, %r9274, %r8500;
	subc.cc.u32 %r9275, %r9275, %r8501;
	subc.cc.u32 %r9276, %r9276, %r9269;
	subc.u32 %r9277, %r9277, %r9146;
	
	// end inline asm
$L__BB1_1163:
	mul.wide.u32 	%rd18174, %r9174, %r8885;
	shr.u64 	%rd18175, %rd18174, 32;
	mul.wide.u32 	%rd18176, %r9175, %r8885;
	add.s64 	%rd18177, %rd18175, %rd18176;
	shr.u64 	%rd18178, %rd18177, 32;
	mul.wide.u32 	%rd18179, %r9176, %r8885;
	add.s64 	%rd18180, %rd18178, %rd18179;
	shr.u64 	%rd18181, %rd18180, 32;
	mul.wide.u32 	%rd18182, %r9177, %r8885;
	add.s64 	%rd18183, %rd18181, %rd18182;
	shr.u64 	%rd18184, %rd18183, 32;
	mul.wide.u32 	%rd18185, %r9178, %r8885;
	add.s64 	%rd18186, %rd18184, %rd18185;
	shr.u64 	%rd18187, %rd18186, 32;
	mul.wide.u32 	%rd18188, %r9179, %r8885;
	add.s64 	%rd18189, %rd18187, %rd18188;
	shr.u64 	%rd18190, %rd18189, 32;
	mul.wide.u32 	%rd18191, %r9180, %r8885;
	add.s64 	%rd18192, %rd18190, %rd18191;
	shr.u64 	%rd18193, %rd18192, 32;
	mul.wide.u32 	%rd18194, %r9181, %r8885;
	add.s64 	%rd18195, %rd18193, %rd18194;
	shr.u64 	%rd18196, %rd18195, 32;
	and.b64  	%rd18197, %rd18177, 4294967295;
	mul.wide.u32 	%rd18198, %r9174, %r8884;
	add.s64 	%rd18199, %rd18198, %rd18197;
	shr.u64 	%rd18200, %rd18199, 32;
	and.b64  	%rd18201, %rd18180, 4294967295;
	mul.wide.u32 	%rd18202, %r9175, %r8884;
	add.s64 	%rd18203, %rd18200, %rd18201;
	add.s64 	%rd18204, %rd18203, %rd18202;
	shr.u64 	%rd18205, %rd18204, 32;
	and.b64  	%rd18206, %rd18183, 4294967295;
	mul.wide.u32 	%rd18207, %r9176, %r8884;
	add.s64 	%rd18208, %rd18205, %rd18206;
	add.s64 	%rd18209, %rd18208, %rd18207;
	shr.u64 	%rd18210, %rd18209, 32;
	and.b64  	%rd18211, %rd18186, 4294967295;
	mul.wide.u32 	%rd18212, %r9177, %r8884;
	add.s64 	%rd18213, %rd18210, %rd18211;
	add.s64 	%rd18214, %rd18213, %rd18212;
	shr.u64 	%rd18215, %rd18214, 32;
	and.b64  	%rd18216, %rd18189, 4294967295;
	mul.wide.u32 	%rd18217, %r9178, %r8884;
	add.s64 	%rd18218, %rd18215, %rd18216;
	add.s64 	%rd18219, %rd18218, %rd18217;
	shr.u64 	%rd18220, %rd18219, 32;
	and.b64  	%rd18221, %rd18192, 4294967295;
	mul.wide.u32 	%rd18222, %r9179, %r8884;
	add.s64 	%rd18223, %rd18220, %rd18221;
	add.s64 	%rd18224, %rd18223, %rd18222;
	shr.u64 	%rd18225, %rd18224, 32;
	and.b64  	%rd18226, %rd18195, 4294967295;
	mul.wide.u32 	%rd18227, %r9180, %r8884;
	add.s64 	%rd18228, %rd18225, %rd18226;
	add.s64 	%rd18229, %rd18228, %rd18227;
	shr.u64 	%rd18230, %rd18229, 32;
	mul.wide.u32 	%rd18231, %r9181, %r8884;
	add.s64 	%rd18232, %rd18230, %rd18196;
	add.s64 	%rd18233, %rd18232, %rd18231;
	shr.u64 	%rd18234, %rd18233, 32;
	and.b64  	%rd18235, %rd18204, 4294967295;
	mul.wide.u32 	%rd18236, %r9174, %r8883;
	add.s64 	%rd18237, %rd18236, %rd18235;
	shr.u64 	%rd18238, %rd18237, 32;
	and.b64  	%rd18239, %rd18209, 4294967295;
	mul.wide.u32 	%rd18240, %r9175, %r8883;
	add.s64 	%rd18241, %rd18238, %rd18239;
	add.s64 	%rd18242, %rd18241, %rd18240;
	shr.u64 	%rd18243, %rd18242, 32;
	and.b64  	%rd18244, %rd18214, 4294967295;
	mul.wide.u32 	%rd18245, %r9176, %r8883;
	add.s64 	%rd18246, %rd18243, %rd18244;
	add.s64 	%rd18247, %rd18246, %rd18245;
	shr.u64 	%rd18248, %rd18247, 32;
	and.b64  	%rd18249, %rd18219, 4294967295;
	mul.wide.u32 	%rd18250, %r9177, %r8883;
	add.s64 	%rd18251, %rd18248, %rd18249;
	add.s64 	%rd18252, %rd18251, %rd18250;
	shr.u64 	%rd18253, %rd18252, 32;
	and.b64  	%rd18254, %rd18224, 4294967295;
	mul.wide.u32 	%rd18255, %r9178, %r8883;
	add.s64 	%rd18256, %rd18253, %rd18254;
	add.s64 	%rd18257, %rd18256, %rd18255;
	shr.u64 	%rd18258, %rd18257, 32;
	and.b64  	%rd18259, %rd18229, 4294967295;
	mul.wide.u32 	%rd18260, %r9179, %r8883;
	add.s64 	%rd18261, %rd18258, %rd18259;
	add.s64 	%rd18262, %rd18261, %rd18260;
	shr.u64 	%rd18263, %rd18262, 32;
	and.b64  	%rd18264, %rd18233, 4294967295;
	mul.wide.u32 	%rd18265, %r9180, %r8883;
	add.s64 	%rd18266, %rd18263, %rd18264;
	add.s64 	%rd18267, %rd18266, %rd18265;
	shr.u64 	%rd18268, %rd18267, 32;
	mul.wide.u32 	%rd18269, %r9181, %r8883;
	add.s64 	%rd18270, %rd18268, %rd18234;
	add.s64 	%rd18271, %rd18270, %rd18269;
	shr.u64 	%rd18272, %rd18271, 32;
	and.b64  	%rd18273, %rd18242, 4294967295;
	mul.wide.u32 	%rd18274, %r9174, %r8882;
	add.s64 	%rd18275, %rd18274, %rd18273;
	shr.u64 	%rd18276, %rd18275, 32;
	and.b64  	%rd18277, %rd18247, 4294967295;
	mul.wide.u32 	%rd18278, %r9175, %r8882;
	add.s64 	%rd18279, %rd18276, %rd18277;
	add.s64 	%rd18280, %rd18279, %rd18278;
	shr.u64 	%rd18281, %rd18280, 32;
	and.b64  	%rd18282, %rd18252, 4294967295;
	mul.wide.u32 	%rd18283, %r9176, %r8882;
	add.s64 	%rd18284, %rd18281, %rd18282;
	add.s64 	%rd18285, %rd18284, %rd18283;
	shr.u64 	%rd18286, %rd18285, 32;
	and.b64  	%rd18287, %rd18257, 4294967295;
	mul.wide.u32 	%rd18288, %r9177, %r8882;
	add.s64 	%rd18289, %rd18286, %rd18287;
	add.s64 	%rd18290, %rd18289, %rd18288;
	shr.u64 	%rd18291, %rd18290, 32;
	and.b64  	%rd18292, %rd18262, 4294967295;
	mul.wide.u32 	%rd18293, %r9178, %r8882;
	add.s64 	%rd18294, %rd18291, %rd18292;
	add.s64 	%rd18295, %rd18294, %rd18293;
	shr.u64 	%rd18296, %rd18295, 32;
	and.b64  	%rd18297, %rd18267, 4294967295;
	mul.wide.u32 	%rd18298, %r9179, %r8882;
	add.s64 	%rd18299, %rd18296, %rd18297;
	add.s64 	%rd18300, %rd18299, %rd18298;
	shr.u64 	%rd18301, %rd18300, 32;
	and.b64  	%rd18302, %rd18271, 4294967295;
	mul.wide.u32 	%rd18303, %r9180, %r8882;
	add.s64 	%rd18304, %rd18301, %rd18302;
	add.s64 	%rd18305, %rd18304, %rd18303;
	shr.u64 	%rd18306, %rd18305, 32;
	mul.wide.u32 	%rd18307, %r9181, %r8882;
	add.s64 	%rd18308, %rd18306, %rd18272;
	add.s64 	%rd18309, %rd18308, %rd18307;
	shr.u64 	%rd18310, %rd18309, 32;
	and.b64  	%rd18311, %rd18280, 4294967295;
	mul.wide.u32 	%rd18312, %r9174, %r8881;
	add.s64 	%rd18313, %rd18312, %rd18311;
	shr.u64 	%rd18314, %rd18313, 32;
	and.b64  	%rd18315, %rd18285, 4294967295;
	mul.wide.u32 	%rd18316, %r9175, %r8881;
	add.s64 	%rd18317, %rd18314, %rd18315;
	add.s64 	%rd18318, %rd18317, %rd18316;
	shr.u64 	%rd18319, %rd18318, 32;
	and.b64  	%rd18320, %rd18290, 4294967295;
	mul.wide.u32 	%rd18321, %r9176, %r8881;
	add.s64 	%rd18322, %rd18319, %rd18320;
	add.s64 	%rd18323, %rd18322, %rd18321;
	shr.u64 	%rd18324, %rd18323, 32;
	and.b64  	%rd18325, %rd18295, 4294967295;
	mul.wide.u32 	%rd18326, %r9177, %r8881;
	add.s64 	%rd18327, %rd18324, %rd18325;
	add.s64 	%rd18328, %rd18327, %rd18326;
	shr.u64 	%rd18329, %rd18328, 32;
	and.b64  	%rd18330, %rd18300, 4294967295;
	mul.wide.u32 	%rd18331, %r9178, %r8881;
	add.s64 	%rd18332, %rd18329, %rd18330;
	add.s64 	%rd18333, %rd18332, %rd18331;
	shr.u64 	%rd18334, %rd18333, 32;
	and.b64  	%rd18335, %rd18305, 4294967295;
	mul.wide.u32 	%rd18336, %r9179, %r8881;
	add.s64 	%rd18337, %rd18334, %rd18335;
	add.s64 	%rd18338, %rd18337, %rd18336;
	shr.u64 	%rd18339, %rd18338, 32;
	and.b64  	%rd18340, %rd18309, 4294967295;
	mul.wide.u32 	%rd18341, %r9180, %r8881;
	add.s64 	%rd18342, %rd18339, %rd18340;
	add.s64 	%rd18343, %rd18342, %rd18341;
	shr.u64 	%rd18344, %rd18343, 32;
	mul.wide.u32 	%rd18345, %r9181, %r8881;
	add.s64 	%rd18346, %rd18344, %rd18310;
	add.s64 	%rd18347, %rd18346, %rd18345;
	shr.u64 	%rd18348, %rd18347, 32;
	and.b64  	%rd18349, %rd18318, 4294967295;
	mul.wide.u32 	%rd18350, %r9174, %r8880;
	add.s64 	%rd18351, %rd18350, %rd18349;
	shr.u64 	%rd18352, %rd18351, 32;
	and.b64  	%rd18353, %rd18323, 4294967295;
	mul.wide.u32 	%rd18354, %r9175, %r8880;
	add.s64 	%rd18355, %rd18352, %rd18353;
	add.s64 	%rd18356, %rd18355, %rd18354;
	shr.u64 	%rd18357, %rd18356, 32;
	and.b64  	%rd18358, %rd18328, 4294967295;
	mul.wide.u32 	%rd18359, %r9176, %r8880;
	add.s64 	%rd18360, %rd18357, %rd18358;
	add.s64 	%rd18361, %rd18360, %rd18359;
	shr.u64 	%rd18362, %rd18361, 32;
	and.b64  	%rd18363, %rd18333, 4294967295;
	mul.wide.u32 	%rd18364, %r9177, %r8880;
	add.s64 	%rd18365, %rd18362, %rd18363;
	add.s64 	%rd18366, %rd18365, %rd18364;
	shr.u64 	%rd18367, %rd18366, 32;
	and.b64  	%rd18368, %rd18338, 4294967295;
	mul.wide.u32 	%rd18369, %r9178, %r8880;
	add.s64 	%rd18370, %rd18367, %rd18368;
	add.s64 	%rd18371, %rd18370, %rd18369;
	shr.u64 	%rd18372, %rd18371, 32;
	and.b64  	%rd18373, %rd18343, 4294967295;
	mul.wide.u32 	%rd18374, %r9179, %r8880;
	add.s64 	%rd18375, %rd18372, %rd18373;
	add.s64 	%rd18376, %rd18375, %rd18374;
	shr.u64 	%rd18377, %rd18376, 32;
	and.b64  	%rd18378, %rd18347, 4294967295;
	mul.wide.u32 	%rd18379, %r9180, %r8880;
	add.s64 	%rd18380, %rd18377, %rd18378;
	add.s64 	%rd18381, %rd18380, %rd18379;
	shr.u64 	%rd18382, %rd18381, 32;
	mul.wide.u32 	%rd18383, %r9181, %r8880;
	add.s64 	%rd18384, %rd18382, %rd18348;
	add.s64 	%rd18385, %rd18384, %rd18383;
	shr.u64 	%rd18386, %rd18385, 32;
	and.b64  	%rd18387, %rd18356, 4294967295;
	mul.wide.u32 	%rd18388, %r9174, %r8879;
	add.s64 	%rd18389, %rd18388, %rd18387;
	shr.u64 	%rd18390, %rd18389, 32;
	and.b64  	%rd18391, %rd18361, 4294967295;
	mul.wide.u32 	%rd18392, %r9175, %r8879;
	add.s64 	%rd18393, %rd18390, %rd18391;
	add.s64 	%rd18394, %rd18393, %rd18392;
	shr.u64 	%rd18395, %rd18394, 32;
	and.b64  	%rd18396, %rd18366, 4294967295;
	mul.wide.u32 	%rd18397, %r9176, %r8879;
	add.s64 	%rd18398, %rd18395, %rd18396;
	add.s64 	%rd18399, %rd18398, %rd18397;
	shr.u64 	%rd18400, %rd18399, 32;
	and.b64  	%rd18401, %rd18371, 4294967295;
	mul.wide.u32 	%rd18402, %r9177, %r8879;
	add.s64 	%rd18403, %rd18400, %rd18401;
	add.s64 	%rd18404, %rd18403, %rd18402;
	shr.u64 	%rd18405, %rd18404, 32;
	and.b64  	%rd18406, %rd18376, 4294967295;
	mul.wide.u32 	%rd18407, %r9178, %r8879;
	add.s64 	%rd18408, %rd18405, %rd18406;
	add.s64 	%rd18409, %rd18408, %rd18407;
	shr.u64 	%rd18410, %rd18409, 32;
	and.b64  	%rd18411, %rd18381, 4294967295;
	mul.wide.u32 	%rd18412, %r9179, %r8879;
	add.s64 	%rd18413, %rd18410, %rd18411;
	add.s64 	%rd18414, %rd18413, %rd18412;
	shr.u64 	%rd18415, %rd18414, 32;
	and.b64  	%rd18416, %rd18385, 4294967295;
	mul.wide.u32 	%rd18417, %r9180, %r8879;
	add.s64 	%rd18418, %rd18415, %rd18416;
	add.s64 	%rd18419, %rd18418, %rd18417;
	shr.u64 	%rd18420, %rd18419, 32;
	mul.wide.u32 	%rd18421, %r9181, %r8879;
	add.s64 	%rd18422, %rd18420, %rd18386;
	add.s64 	%rd18423, %rd18422, %rd18421;
	shr.u64 	%rd18424, %rd18423, 32;
	and.b64  	%rd18425, %rd18394, 4294967295;
	mul.wide.u32 	%rd18426, %r9174, %r8878;
	add.s64 	%rd18427, %rd18426, %rd18425;
	shr.u64 	%rd18428, %rd18427, 32;
	and.b64  	%rd18429, %rd18399, 4294967295;
	mul.wide.u32 	%rd18430, %r9175, %r8878;
	add.s64 	%rd18431, %rd18428, %rd18429;
	add.s64 	%rd18432, %rd18431, %rd18430;
	shr.u64 	%rd18433, %rd18432, 32;
	and.b64  	%rd18434, %rd18404, 4294967295;
	mul.wide.u32 	%rd18435, %r9176, %r8878;
	add.s64 	%rd18436, %rd18433, %rd18434;
	add.s64 	%rd18437, %rd18436, %rd18435;
	shr.u64 	%rd18438, %rd18437, 32;
	and.b64  	%rd18439, %rd18409, 4294967295;
	mul.wide.u32 	%rd18440, %r9177, %r8878;
	add.s64 	%rd18441, %rd18438, %rd18439;
	add.s64 	%rd18442, %rd18441, %rd18440;
	shr.u64 	%rd18443, %rd18442, 32;
	and.b64  	%rd18444, %rd18414, 4294967295;
	mul.wide.u32 	%rd18445, %r9178, %r8878;
	add.s64 	%rd18446, %rd18443, %rd18444;
	add.s64 	%rd18447, %rd18446, %rd18445;
	shr.u64 	%rd18448, %rd18447, 32;
	and.b64  	%rd18449, %rd18419, 4294967295;
	mul.wide.u32 	%rd18450, %r9179, %r8878;
	add.s64 	%rd18451, %rd18448, %rd18449;
	add.s64 	%rd18452, %rd18451, %rd18450;
	shr.u64 	%rd18453, %rd18452, 32;
	and.b64  	%rd18454, %rd18423, 4294967295;
	mul.wide.u32 	%rd18455, %r9180, %r8878;
	add.s64 	%rd18456, %rd18453, %rd18454;
	add.s64 	%rd18457, %rd18456, %rd18455;
	shr.u64 	%rd18458, %rd18457, 32;
	mul.wide.u32 	%rd18459, %r9181, %r8878;
	add.s64 	%rd18460, %rd18458, %rd18424;
	add.s64 	%rd18461, %rd18460, %rd18459;
	shr.u64 	%rd18462, %rd18461, 32;
	{ .reg .b32 tmp; mov.b64 {tmp, %r8504}, %rd18461; }
	and.b64  	%rd18463, %rd18432, 4294967295;
	mul.lo.s64 	%rd18464, %rd18463, 977;
	and.b64  	%rd18465, %rd18174, 4294967295;
	and.b64  	%rd18466, %rd18464, 4294967295;
	add.s64 	%rd19541, %rd18466, %rd18465;
	shr.u64 	%rd18467, %rd18464, 32;
	shr.u64 	%rd18468, %rd19541, 32;
	add.s64 	%rd18469, %rd18468, %rd18467;
	and.b64  	%rd18470, %rd18437, 4294967295;
	mul.lo.s64 	%rd18471, %rd18470, 977;
	and.b64  	%rd18472, %rd18199, 4294967295;
	and.b64  	%rd18473, %rd18471, 4294967295;
	add.s64 	%rd18474, %rd18469, %rd18472;
	add.s64 	%rd18475, %rd18474, %rd18473;
	add.s64 	%rd19542, %rd18475, %rd18463;
	shr.u64 	%rd18476, %rd18471, 32;
	shr.u64 	%rd18477, %rd19542, 32;
	add.s64 	%rd18478, %rd18477, %rd18476;
	and.b64  	%rd18479, %rd18442, 4294967295;
	mul.lo.s64 	%rd18480, %rd18479, 977;
	and.b64  	%rd18481, %rd18237, 4294967295;
	and.b64  	%rd18482, %rd18480, 4294967295;
	add.s64 	%rd18483, %rd18478, %rd18481;
	add.s64 	%rd18484, %rd18483, %rd18482;
	add.s64 	%rd19543, %rd18484, %rd18470;
	shr.u64 	%rd18485, %rd18480, 32;
	shr.u64 	%rd18486, %rd19543, 32;
	add.s64 	%rd18487, %rd18486, %rd18485;
	and.b64  	%rd18488, %rd18447, 4294967295;
	mul.lo.s64 	%rd18489, %rd18488, 977;
	and.b64  	%rd18490, %rd18275, 4294967295;
	and.b64  	%rd18491, %rd18489, 4294967295;
	add.s64 	%rd18492, %rd18487, %rd18490;
	add.s64 	%rd18493, %rd18492, %rd18491;
	add.s64 	%rd19544, %rd18493, %rd18479;
	shr.u64 	%rd18494, %rd18489, 32;
	shr.u64 	%rd18495, %rd19544, 32;
	add.s64 	%rd18496, %rd18495, %rd18494;
	and.b64  	%rd18497, %rd18452, 4294967295;
	mul.lo.s64 	%rd18498, %rd18497, 977;
	and.b64  	%rd18499, %rd18313, 4294967295;
	and.b64  	%rd18500, %rd18498, 4294967295;
	add.s64 	%rd18501, %rd18496, %rd18499;
	add.s64 	%rd18502, %rd18501, %rd18500;
	add.s64 	%rd19545, %rd18502, %rd18488;
	shr.u64 	%rd18503, %rd18498, 32;
	shr.u64 	%rd18504, %rd19545, 32;
	add.s64 	%rd18505, %rd18504, %rd18503;
	and.b64  	%rd18506, %rd18457, 4294967295;
	mul.lo.s64 	%rd18507, %rd18506, 977;
	and.b64  	%rd18508, %rd18351, 4294967295;
	and.b64  	%rd18509, %rd18507, 4294967295;
	add.s64 	%rd18510, %rd18505, %rd18508;
	add.s64 	%rd18511, %rd18510, %rd18509;
	add.s64 	%rd19546, %rd18511, %rd18497;
	shr.u64 	%rd18512, %rd18507, 32;
	shr.u64 	%rd18513, %rd19546, 32;
	add.s64 	%rd18514, %rd18513, %rd18512;
	and.b64  	%rd18515, %rd18461, 4294967295;
	mul.lo.s64 	%rd18516, %rd18515, 977;
	and.b64  	%rd18517, %rd18389, 4294967295;
	and.b64  	%rd18518, %rd18516, 4294967295;
	add.s64 	%rd18519, %rd18514, %rd18517;
	add.s64 	%rd18520, %rd18519, %rd18518;
	add.s64 	%rd19547, %rd18520, %rd18506;
	shr.u64 	%rd18521, %rd18516, 32;
	shr.u64 	%rd18522, %rd19547, 32;
	add.s64 	%rd18523, %rd18522, %rd18521;
	mul.lo.s64 	%rd18524, %rd18462, 977;
	and.b64  	%rd18525, %rd18427, 4294967295;
	and.b64  	%rd18526, %rd18524, 4294967295;
	add.s64 	%rd18527, %rd18523, %rd18525;
	add.s64 	%rd18528, %rd18527, %rd18526;
	add.s64 	%rd19548, %rd18528, %rd18515;
	shr.u64 	%rd18529, %rd18524, 32;
	shr.u64 	%rd18530, %rd19548, 32;
	cvt.u32.u64 	%r8505, %rd18530;
	cvt.u32.u64 	%r8506, %rd18529;
	add.s32 	%r8507, %r8505, %r8506;
	add.s32 	%r1705, %r8507, %r8504;
	setp.eq.s32 	%p2985, %r1705, 0;
	mov.pred 	%p3160, 0;
	@%p2985 bra 	$L__BB1_1171;
	cvt.u64.u32 	%rd18531, %r1705;
	mul.wide.u32 	%rd18532, %r1705, 977;
	shr.u64 	%rd18533, %rd18532, 32;
	and.b64  	%rd18534, %rd19541, 4294967295;
	and.b64  	%rd18535, %rd18532, 4294967295;
	add.s64 	%rd19541, %rd18535, %rd18534;
	shr.u64 	%rd18536, %rd19541, 32;
	and.b64  	%rd18537, %rd19542, 4294967295;
	add.s64 	%rd18538, %rd18533, %rd18537;
	add.s64 	%rd18539, %rd18538, %rd18531;
	add.s64 	%rd19542, %rd18539, %rd18536;
	setp.lt.u64 	%p2987, %rd19542, 4294967296;
	@%p2987 bra 	$L__BB1_1171;
	shr.u64 	%rd18540, %rd19542, 32;
	and.b64  	%rd18541, %rd19543, 4294967295;
	add.s64 	%rd19543, %rd18540, %rd18541;
	setp.lt.u64 	%p2989, %rd19543, 4294967296;
	@%p2989 bra 	$L__BB1_1171;
	shr.u64 	%rd18542, %rd19543, 32;
	and.b64  	%rd18543, %rd19544, 4294967295;
	add.s64 	%rd19544, %rd18542, %rd18543;
	setp.lt.u64 	%p2991, %rd19544, 4294967296;
	@%p2991 bra 	$L__BB1_1171;
	shr.u64 	%rd18545, %rd19544, 32;
	and.b64  	%rd18546, %rd19545, 4294967295;
	add.s64 	%rd19545, %rd18545, %rd18546;
	setp.lt.u64 	%p2993, %rd19545, 4294967296;
	mov.b64 	%rd19544, 4294967296;
	@%p2993 bra 	$L__BB1_1171;
	shr.u64 	%rd18548, %rd19545, 32;
	and.b64  	%rd18549, %rd19546, 4294967295;
	add.s64 	%rd19546, %rd18548, %rd18549;
	setp.lt.u64 	%p2995, %rd19546, 4294967296;
	mov.b64 	%rd19544, 4294967296;
	mov.u64 	%rd19545, %rd19544;
	@%p2995 bra 	$L__BB1_1171;
	shr.u64 	%rd18551, %rd19546, 32;
	and.b64  	%rd18552, %rd19547, 4294967295;
	add.s64 	%rd19547, %rd18551, %rd18552;
	setp.lt.u64 	%p2997, %rd19547, 4294967296;
	mov.b64 	%rd19544, 4294967296;
	mov.u64 	%rd19546, %rd19544;
	@%p2997 bra 	$L__BB1_1171;
	shr.u64 	%rd18554, %rd19547, 32;
	and.b64  	%rd18555, %rd19548, 4294967295;
	add.s64 	%rd18556, %rd18554, %rd18555;
	setp.gt.u64 	%p3160, %rd18556, 4294967295;
	min.u64 	%rd19548, %rd18556, 4294967296;
	mov.b64 	%rd19544, 4294967296;
	mov.u64 	%rd19545, %rd19544;
	mov.u64 	%rd19547, %rd19544;
$L__BB1_1171:
	cvt.u32.u64 	%r9293, %rd19548;
	cvt.u32.u64 	%r9292, %rd19547;
	cvt.u32.u64 	%r9291, %rd19546;
	cvt.u32.u64 	%r9290, %rd19545;
	cvt.u32.u64 	%r9289, %rd19544;
	cvt.u32.u64 	%r9288, %rd19543;
	cvt.u32.u64 	%r9287, %rd19542;
	cvt.u32.u64 	%r9286, %rd19541;
	setp.lt.u32 	%p2998, %r9146, %r9293;
	or.pred  	%p2999, %p3160, %p2998;
	@%p2999 bra 	$L__BB1_1185;
	setp.gt.u32 	%p3000, %r9146, %r9293;
	@%p3000 bra 	$L__BB1_1186;
	ld.const.u32 	%r1714, [const_p+24];
	setp.lt.u32 	%p3001, %r1714, %r9292;
	@%p3001 bra 	$L__BB1_1185;
	setp.gt.u32 	%p3002, %r1714, %r9292;
	@%p3002 bra 	$L__BB1_1186;
	ld.const.u32 	%r1715, [const_p+20];
	setp.lt.u32 	%p3003, %r1715, %r9291;
	@%p3003 bra 	$L__BB1_1185;
	setp.gt.u32 	%p3004, %r1715, %r9291;
	@%p3004 bra 	$L__BB1_1186;
	ld.const.u32 	%r1716, [const_p+16];
	setp.lt.u32 	%p3005, %r1716, %r9290;
	@%p3005 bra 	$L__BB1_1185;
	setp.gt.u32 	%p3006, %r1716, %r9290;
	@%p3006 bra 	$L__BB1_1186;
	ld.const.u32 	%r1717, [const_p+12];
	setp.lt.u32 	%p3007, %r1717, %r9289;
	@%p3007 bra 	$L__BB1_1185;
	setp.gt.u32 	%p3008, %r1717, %r9289;
	@%p3008 bra 	$L__BB1_1186;
	ld.const.u32 	%r1718, [const_p+8];
	setp.lt.u32 	%p3009, %r1718, %r9288;
	@%p3009 bra 	$L__BB1_1185;
	setp.gt.u32 	%p3010, %r1718, %r9288;
	@%p3010 bra 	$L__BB1_1186;
	ld.const.u32 	%r1719, [const_p+4];
	setp.lt.u32 	%p3011, %r1719, %r9287;
	@%p3011 bra 	$L__BB1_1185;
	setp.gt.u32 	%p3012, %r1719, %r9287;
	ld.const.u32 	%r8508, [const_p];
	setp.gt.u32 	%p3013, %r8508, %r9286;
	or.pred  	%p3014, %p3012, %p3013;
	@%p3014 bra 	$L__BB1_1186;
$L__BB1_1185:
	ld.const.u32 	%r8526, [const_p];
	ld.const.u32 	%r8527, [const_p+4];
	ld.const.u32 	%r8528, [const_p+8];
	ld.const.u32 	%r8529, [const_p+12];
	ld.const.u32 	%r8530, [const_p+16];
	ld.const.u32 	%r8531, [const_p+20];
	ld.const.u32 	%r8532, [const_p+24];
	// begin inline asm
	sub.cc.u32 %r9286, %r9286, %r8526;
	subc.cc.u32 %r9287, %r9287, %r8527;
	subc.cc.u32 %r9288, %r9288, %r8528;
	subc.cc.u32 %r9289, %r9289, %r8529;
	subc.cc.u32 %r9290, %r9290, %r8530;
	subc.cc.u32 %r9291, %r9291, %r8531;
	subc.cc.u32 %r9292, %r9292, %r8532;
	subc.u32 %r9293, %r9293, %r9146;
	
	// end inline asm
$L__BB1_1186:
	setp.gt.u32 	%p3015, %r9293, %r9146;
	@%p3015 bra 	$L__BB1_1199;
	bra.uni 	$L__BB1_1200;
$L__BB1_1187:
	ld.const.u32 	%r1728, [const_p+24];
	setp.gt.u32 	%p3017, %r9292, %r1728;
	@%p3017 bra 	$L__BB1_1199;
	setp.lt.u32 	%p3018, %r9292, %r1728;
	@%p3018 bra 	$L__BB1_1201;
	ld.const.u32 	%r1729, [const_p+20];
	setp.gt.u32 	%p3019, %r9291, %r1729;
	@%p3019 bra 	$L__BB1_1199;
	setp.lt.u32 	%p3020, %r9291, %r1729;
	@%p3020 bra 	$L__BB1_1201;
	ld.const.u32 	%r1730, [const_p+16];
	setp.gt.u32 	%p3021, %r9290, %r1730;
	@%p3021 bra 	$L__BB1_1199;
	setp.lt.u32 	%p3022, %r9290, %r1730;
	@%p3022 bra 	$L__BB1_1201;
	ld.const.u32 	%r1731, [const_p+12];
	setp.gt.u32 	%p3023, %r9289, %r1731;
	@%p3023 bra 	$L__BB1_1199;
	setp.lt.u32 	%p3024, %r9289, %r1731;
	@%p3024 bra 	$L__BB1_1201;
	ld.const.u32 	%r1732, [const_p+8];
	setp.gt.u32 	%p3025, %r9288, %r1732;
	@%p3025 bra 	$L__BB1_1199;
	setp.lt.u32 	%p3026, %r9288, %r1732;
	@%p3026 bra 	$L__BB1_1201;
	ld.const.u32 	%r1733, [const_p+4];
	setp.gt.u32 	%p3027, %r9287, %r1733;
	@%p3027 bra 	$L__BB1_1199;
	setp.lt.u32 	%p3028, %r9287, %r1733;
	ld.const.u32 	%r8534, [const_p];
	setp.lt.u32 	%p3029, %r9286, %r8534;
	or.pred  	%p3030, %p3028, %p3029;
	@%p3030 bra 	$L__BB1_1201;
$L__BB1_1199:
	ld.const.u32 	%r8552, [const_p];
	ld.const.u32 	%r8553, [const_p+4];
	ld.const.u32 	%r8554, [const_p+8];
	ld.const.u32 	%r8555, [const_p+12];
	ld.const.u32 	%r8556, [const_p+16];
	ld.const.u32 	%r8557, [const_p+20];
	ld.const.u32 	%r8558, [const_p+24];
	// begin inline asm
	sub.cc.u32 %r9286, %r9286, %r8552;
	subc.cc.u32 %r9287, %r9287, %r8553;
	subc.cc.u32 %r9288, %r9288, %r8554;
	subc.cc.u32 %r9289, %r9289, %r8555;
	subc.cc.u32 %r9290, %r9290, %r8556;
	subc.cc.u32 %r9291, %r9291, %r8557;
	subc.cc.u32 %r9292, %r9292, %r8558;
	subc.u32 %r9293, %r9293, %r9146;
	
	// end inline asm
	bra.uni 	$L__BB1_1201;
$L__BB1_1200:
	setp.lt.u32 	%p3016, %r9293, %r9146;
	@%p3016 bra 	$L__BB1_1201;
	bra.uni 	$L__BB1_1187;
$L__BB1_1201:
	setp.gt.u32 	%p3031, %r9277, %r9293;
	@%p3031 bra 	$L__BB1_1202;
	bra.uni 	$L__BB1_1215;
$L__BB1_1202:
	// begin inline asm
	sub.cc.u32 %r9294, %r9270, %r9286;
	subc.cc.u32 %r9295, %r9271, %r9287;
	subc.cc.u32 %r9296, %r9272, %r9288;
	subc.cc.u32 %r9297, %r9273, %r9289;
	subc.cc.u32 %r9298, %r9274, %r9290;
	subc.cc.u32 %r9299, %r9275, %r9291;
	subc.cc.u32 %r9300, %r9276, %r9292;
	subc.u32 %r9301, %r9277, %r9293;
	
	// end inline asm
	bra.uni 	$L__BB1_1217;
$L__BB1_1203:
	setp.gt.u32 	%p3033, %r9276, %r9292;
	@%p3033 bra 	$L__BB1_1202;
	setp.lt.u32 	%p3034, %r9276, %r9292;
	@%p3034 bra 	$L__BB1_1216;
	setp.gt.u32 	%p3035, %r9275, %r9291;
	@%p3035 bra 	$L__BB1_1202;
	setp.lt.u32 	%p3036, %r9275, %r9291;
	@%p3036 bra 	$L__BB1_1216;
	setp.gt.u32 	%p3037, %r9274, %r9290;
	@%p3037 bra 	$L__BB1_1202;
	setp.lt.u32 	%p3038, %r9274, %r9290;
	@%p3038 bra 	$L__BB1_1216;
	setp.gt.u32 	%p3039, %r9273, %r9289;
	@%p3039 bra 	$L__BB1_1202;
	setp.lt.u32 	%p3040, %r9273, %r9289;
	@%p3040 bra 	$L__BB1_1216;
	setp.gt.u32 	%p3041, %r9272, %r9288;
	@%p3041 bra 	$L__BB1_1202;
	setp.lt.u32 	%p3042, %r9272, %r9288;
	@%p3042 bra 	$L__BB1_1216;
	setp.gt.u32 	%p3043, %r9271, %r9287;
	@%p3043 bra 	$L__BB1_1202;
	setp.lt.u32 	%p3044, %r9271, %r9287;
	setp.lt.u32 	%p3045, %r9270, %r9286;
	or.pred  	%p3046, %p3044, %p3045;
	@%p3046 bra 	$L__BB1_1216;
	bra.uni 	$L__BB1_1202;
$L__BB1_1215:
	setp.ge.u32 	%p3032, %r9277, %r9293;
	@%p3032 bra 	$L__BB1_1203;
$L__BB1_1216:
	ld.const.u32 	%r8576, [const_p];
	ld.const.u32 	%r8577, [const_p+4];
	ld.const.u32 	%r8578, [const_p+8];
	ld.const.u32 	%r8579, [const_p+12];
	ld.const.u32 	%r8580, [const_p+16];
	ld.const.u32 	%r8581, [const_p+20];
	ld.const.u32 	%r8582, [const_p+24];
	// begin inline asm
	add.cc.u32 %r8560, %r9270, %r8576;
	addc.cc.u32 %r8561, %r9271, %r8577;
	addc.cc.u32 %r8562, %r9272, %r8578;
	addc.cc.u32 %r8563, %r9273, %r8579;
	addc.cc.u32 %r8564, %r9274, %r8580;
	addc.cc.u32 %r8565, %r9275, %r8581;
	addc.cc.u32 %r8566, %r9276, %r8582;
	addc.u32 %r8567, %r9277, %r9146;
	
	// end inline asm
	// begin inline asm
	sub.cc.u32 %r9294, %r8560, %r9286;
	subc.cc.u32 %r9295, %r8561, %r9287;
	subc.cc.u32 %r9296, %r8562, %r9288;
	subc.cc.u32 %r9297, %r8563, %r9289;
	subc.cc.u32 %r9298, %r8564, %r9290;
	subc.cc.u32 %r9299, %r8565, %r9291;
	subc.cc.u32 %r9300, %r8566, %r9292;
	subc.u32 %r9301, %r8567, %r9293;
	
	// end inline asm
$L__BB1_1217:
	ld.param.u64 	%rd19332, [_Z21compute_batch_precompP10ECPointJacii_param_0];
	cvta.to.global.u64 	%rd658, %rd19332;
	ld.global.u32 	%r8632, [%rd658+64];
	ld.const.u32 	%r8633, [const_G_jacobian+64];
	mul.wide.u32 	%rd18557, %r8633, %r8632;
	shr.u64 	%rd18558, %rd18557, 32;
	ld.const.u32 	%r8634, [const_G_jacobian+68];
	mul.wide.u32 	%rd18559, %r8634, %r8632;
	add.s64 	%rd18560, %rd18558, %rd18559;
	shr.u64 	%rd18561, %rd18560, 32;
	ld.const.u32 	%r8635, [const_G_jacobian+72];
	mul.wide.u32 	%rd18562, %r8635, %r8632;
	add.s64 	%rd18563, %rd18561, %rd18562;
	shr.u64 	%rd18564, %rd18563, 32;
	ld.const.u32 	%r8636, [const_G_jacobian+76];
	mul.wide.u32 	%rd18565, %r8636, %r8632;
	add.s64 	%rd18566, %rd18564, %rd18565;
	shr.u64 	%rd18567, %rd18566, 32;
	ld.const.u32 	%r8637, [const_G_jacobian+80];
	mul.wide.u32 	%rd18568, %r8637, %r8632;
	add.s64 	%rd18569, %rd18567, %rd18568;
	shr.u64 	%rd18570, %rd18569, 32;
	ld.const.u32 	%r8638, [const_G_jacobian+84];
	mul.wide.u32 	%rd18571, %r8638, %r8632;
	add.s64 	%rd18572, %rd18570, %rd18571;
	shr.u64 	%rd18573, %rd18572, 32;
	ld.const.u32 	%r8639, [const_G_jacobian+88];
	mul.wide.u32 	%rd18574, %r8639, %r8632;
	add.s64 	%rd18575, %rd18573, %rd18574;
	shr.u64 	%rd18576, %rd18575, 32;
	ld.const.u32 	%r8640, [const_G_jacobian+92];
	mul.wide.u32 	%rd18577, %r8640, %r8632;
	add.s64 	%rd18578, %rd18576, %rd18577;
	shr.u64 	%rd18579, %rd18578, 32;
	ld.global.u32 	%r8641, [%rd658+68];
	and.b64  	%rd18580, %rd18560, 4294967295;
	mul.wide.u32 	%rd18581, %r8633, %r8641;
	add.s64 	%rd18582, %rd18581, %rd18580;
	shr.u64 	%rd18583, %rd18582, 32;
	and.b64  	%rd18584, %rd18563, 4294967295;
	mul.wide.u32 	%rd18585, %r8634, %r8641;
	add.s64 	%rd18586, %rd18583, %rd18584;
	add.s64 	%rd18587, %rd18586, %rd18585;
	shr.u64 	%rd18588, %rd18587, 32;
	and.b64  	%rd18589, %rd18566, 4294967295;
	mul.wide.u32 	%rd18590, %r8635, %r8641;
	add.s64 	%rd18591, %rd18588, %rd18589;
	add.s64 	%rd18592, %rd18591, %rd18590;
	shr.u64 	%rd18593, %rd18592, 32;
	and.b64  	%rd18594, %rd18569, 4294967295;
	mul.wide.u32 	%rd18595, %r8636, %r8641;
	add.s64 	%rd18596, %rd18593, %rd18594;
	add.s64 	%rd18597, %rd18596, %rd18595;
	shr.u64 	%rd18598, %rd18597, 32;
	and.b64  	%rd18599, %rd18572, 4294967295;
	mul.wide.u32 	%rd18600, %r8637, %r8641;
	add.s64 	%rd18601, %rd18598, %rd18599;
	add.s64 	%rd18602, %rd18601, %rd18600;
	shr.u64 	%rd18603, %rd18602, 32;
	and.b64  	%rd18604, %rd18575, 4294967295;
	mul.wide.u32 	%rd18605, %r8638, %r8641;
	add.s64 	%rd18606, %rd18603, %rd18604;
	add.s64 	%rd18607, %rd18606, %rd18605;
	shr.u64 	%rd18608, %rd18607, 32;
	and.b64  	%rd18609, %rd18578, 4294967295;
	mul.wide.u32 	%rd18610, %r8639, %r8641;
	add.s64 	%rd18611, %rd18608, %rd18609;
	add.s64 	%rd18612, %rd18611, %rd18610;
	shr.u64 	%rd18613, %rd18612, 32;
	mul.wide.u32 	%rd18614, %r8640, %r8641;
	add.s64 	%rd18615, %rd18613, %rd18579;
	add.s64 	%rd18616, %rd18615, %rd18614;
	shr.u64 	%rd18617, %rd18616, 32;
	ld.global.u32 	%r8642, [%rd658+72];
	and.b64  	%rd18618, %rd18587, 4294967295;
	mul.wide.u32 	%rd18619, %r8633, %r8642;
	add.s64 	%rd18620, %rd18619, %rd18618;
	shr.u64 	%rd18621, %rd18620, 32;
	and.b64  	%rd18622, %rd18592, 4294967295;
	mul.wide.u32 	%rd18623, %r8634, %r8642;
	add.s64 	%rd18624, %rd18621, %rd18622;
	add.s64 	%rd18625, %rd18624, %rd18623;
	shr.u64 	%rd18626, %rd18625, 32;
	and.b64  	%rd18627, %rd18597, 4294967295;
	mul.wide.u32 	%rd18628, %r8635, %r8642;
	add.s64 	%rd18629, %rd18626, %rd18627;
	add.s64 	%rd18630, %rd18629, %rd18628;
	shr.u64 	%rd18631, %rd18630, 32;
	and.b64  	%rd18632, %rd18602, 4294967295;
	mul.wide.u32 	%rd18633, %r8636, %r8642;
	add.s64 	%rd18634, %rd18631, %rd18632;
	add.s64 	%rd18635, %rd18634, %rd18633;
	shr.u64 	%rd18636, %rd18635, 32;
	and.b64  	%rd18637, %rd18607, 4294967295;
	mul.wide.u32 	%rd18638, %r8637, %r8642;
	add.s64 	%rd18639, %rd18636, %rd18637;
	add.s64 	%rd18640, %rd18639, %rd18638;
	shr.u64 	%rd18641, %rd18640, 32;
	and.b64  	%rd18642, %rd18612, 4294967295;
	mul.wide.u32 	%rd18643, %r8638, %r8642;
	add.s64 	%rd18644, %rd18641, %rd18642;
	add.s64 	%rd18645, %rd18644, %rd18643;
	shr.u64 	%rd18646, %rd18645, 32;
	and.b64  	%rd18647, %rd18616, 4294967295;
	mul.wide.u32 	%rd18648, %r8639, %r8642;
	add.s64 	%rd18649, %rd18646, %rd18647;
	add.s64 	%rd18650, %rd18649, %rd18648;
	shr.u64 	%rd18651, %rd18650, 32;
	mul.wide.u32 	%rd18652, %r8640, %r8642;
	add.s64 	%rd18653, %rd18651, %rd18617;
	add.s64 	%rd18654, %rd18653, %rd18652;
	shr.u64 	%rd18655, %rd18654, 32;
	ld.global.u32 	%r8643, [%rd658+76];
	and.b64  	%rd18656, %rd18625, 4294967295;
	mul.wide.u32 	%rd18657, %r8633, %r8643;
	add.s64 	%rd18658, %rd18657, %rd18656;
	shr.u64 	%rd18659, %rd18658, 32;
	and.b64  	%rd18660, %rd18630, 4294967295;
	mul.wide.u32 	%rd18661, %r8634, %r8643;
	add.s64 	%rd18662, %rd18659, %rd18660;
	add.s64 	%rd18663, %rd18662, %rd18661;
	shr.u64 	%rd18664, %rd18663, 32;
	and.b64  	%rd18665, %rd18635, 4294967295;
	mul.wide.u32 	%rd18666, %r8635, %r8643;
	add.s64 	%rd18667, %rd18664, %rd18665;
	add.s64 	%rd18668, %rd18667, %rd18666;
	shr.u64 	%rd18669, %rd18668, 32;
	and.b64  	%rd18670, %rd18640, 4294967295;
	mul.wide.u32 	%rd18671, %r8636, %r8643;
	add.s64 	%rd18672, %rd18669, %rd18670;
	add.s64 	%rd18673, %rd18672, %rd18671;
	shr.u64 	%rd18674, %rd18673, 32;
	and.b64  	%rd18675, %rd18645, 4294967295;
	mul.wide.u32 	%rd18676, %r8637, %r8643;
	add.s64 	%rd18677, %rd18674, %rd18675;
	add.s64 	%rd18678, %rd18677, %rd18676;
	shr.u64 	%rd18679, %rd18678, 32;
	and.b64  	%rd18680, %rd18650, 4294967295;
	mul.wide.u32 	%rd18681, %r8638, %r8643;
	add.s64 	%rd18682, %rd18679, %rd18680;
	add.s64 	%rd18683, %rd18682, %rd18681;
	shr.u64 	%rd18684, %rd18683, 32;
	and.b64  	%rd18685, %rd18654, 4294967295;
	mul.wide.u32 	%rd18686, %r8639, %r8643;
	add.s64 	%rd18687, %rd18684, %rd18685;
	add.s64 	%rd18688, %rd18687, %rd18686;
	shr.u64 	%rd18689, %rd18688, 32;
	mul.wide.u32 	%rd18690, %r8640, %r8643;
	add.s64 	%rd18691, %rd18689, %rd18655;
	add.s64 	%rd18692, %rd18691, %rd18690;
	shr.u64 	%rd18693, %rd18692, 32;
	ld.global.u32 	%r8644, [%rd658+80];
	and.b64  	%rd18694, %rd18663, 4294967295;
	mul.wide.u32 	%rd18695, %r8633, %r8644;
	add.s64 	%rd18696, %rd18695, %rd18694;
	shr.u64 	%rd18697, %rd18696, 32;
	and.b64  	%rd18698, %rd18668, 4294967295;
	mul.wide.u32 	%rd18699, %r8634, %r8644;
	add.s64 	%rd18700, %rd18697, %rd18698;
	add.s64 	%rd18701, %rd18700, %rd18699;
	shr.u64 	%rd18702, %rd18701, 32;
	and.b64  	%rd18703, %rd18673, 4294967295;
	mul.wide.u32 	%rd18704, %r8635, %r8644;
	add.s64 	%rd18705, %rd18702, %rd18703;
	add.s64 	%rd18706, %rd18705, %rd18704;
	shr.u64 	%rd18707, %rd18706, 32;
	and.b64  	%rd18708, %rd18678, 4294967295;
	mul.wide.u32 	%rd18709, %r8636, %r8644;
	add.s64 	%rd18710, %rd18707, %rd18708;
	add.s64 	%rd18711, %rd18710, %rd18709;
	shr.u64 	%rd18712, %rd18711, 32;
	and.b64  	%rd18713, %rd18683, 4294967295;
	mul.wide.u32 	%rd18714, %r8637, %r8644;
	add.s64 	%rd18715, %rd18712, %rd18713;
	add.s64 	%rd18716, %rd18715, %rd18714;
	shr.u64 	%rd18717, %rd18716, 32;
	and.b64  	%rd18718, %rd18688, 4294967295;
	mul.wide.u32 	%rd18719, %r8638, %r8644;
	add.s64 	%rd18720, %rd18717, %rd18718;
	add.s64 	%rd18721, %rd18720, %rd18719;
	shr.u64 	%rd18722, %rd18721, 32;
	and.b64  	%rd18723, %rd18692, 4294967295;
	mul.wide.u32 	%rd18724, %r8639, %r8644;
	add.s64 	%rd18725, %rd18722, %rd18723;
	add.s64 	%rd18726, %rd18725, %rd18724;
	shr.u64 	%rd18727, %rd18726, 32;
	mul.wide.u32 	%rd18728, %r8640, %r8644;
	add.s64 	%rd18729, %rd18727, %rd18693;
	add.s64 	%rd18730, %rd18729, %rd18728;
	shr.u64 	%rd18731, %rd18730, 32;
	ld.global.u32 	%r8645, [%rd658+84];
	and.b64  	%rd18732, %rd18701, 4294967295;
	mul.wide.u32 	%rd18733, %r8633, %r8645;
	add.s64 	%rd18734, %rd18733, %rd18732;
	shr.u64 	%rd18735, %rd18734, 32;
	and.b64  	%rd18736, %rd18706, 4294967295;
	mul.wide.u32 	%rd18737, %r8634, %r8645;
	add.s64 	%rd18738, %rd18735, %rd18736;
	add.s64 	%rd18739, %rd18738, %rd18737;
	shr.u64 	%rd18740, %rd18739, 32;
	and.b64  	%rd18741, %rd18711, 4294967295;
	mul.wide.u32 	%rd18742, %r8635, %r8645;
	add.s64 	%rd18743, %rd18740, %rd18741;
	add.s64 	%rd18744, %rd18743, %rd18742;
	shr.u64 	%rd18745, %rd18744, 32;
	and.b64  	%rd18746, %rd18716, 4294967295;
	mul.wide.u32 	%rd18747, %r8636, %r8645;
	add.s64 	%rd18748, %rd18745, %rd18746;
	add.s64 	%rd18749, %rd18748, %rd18747;
	shr.u64 	%rd18750, %rd18749, 32;
	and.b64  	%rd18751, %rd18721, 4294967295;
	mul.wide.u32 	%rd18752, %r8637, %r8645;
	add.s64 	%rd18753, %rd18750, %rd18751;
	add.s64 	%rd18754, %rd18753, %rd18752;
	shr.u64 	%rd18755, %rd18754, 32;
	and.b64  	%rd18756, %rd18726, 4294967295;
	mul.wide.u32 	%rd18757, %r8638, %r8645;
	add.s64 	%rd18758, %rd18755, %rd18756;
	add.s64 	%rd18759, %rd18758, %rd18757;
	shr.u64 	%rd18760, %rd18759, 32;
	and.b64  	%rd18761, %rd18730, 4294967295;
	mul.wide.u32 	%rd18762, %r8639, %r8645;
	add.s64 	%rd18763, %rd18760, %rd18761;
	add.s64 	%rd18764, %rd18763, %rd18762;
	shr.u64 	%rd18765, %rd18764, 32;
	mul.wide.u32 	%rd18766, %r8640, %r8645;
	add.s64 	%rd18767, %rd18765, %rd18731;
	add.s64 	%rd18768, %rd18767, %rd18766;
	shr.u64 	%rd18769, %rd18768, 32;
	ld.global.u32 	%r8646, [%rd658+88];
	and.b64  	%rd18770, %rd18739, 4294967295;
	mul.wide.u32 	%rd18771, %r8633, %r8646;
	add.s64 	%rd18772, %rd18771, %rd18770;
	shr.u64 	%rd18773, %rd18772, 32;
	and.b64  	%rd18774, %rd18744, 4294967295;
	mul.wide.u32 	%rd18775, %r8634, %r8646;
	add.s64 	%rd18776, %rd18773, %rd18774;
	add.s64 	%rd18777, %rd18776, %rd18775;
	shr.u64 	%rd18778, %rd18777, 32;
	and.b64  	%rd18779, %rd18749, 4294967295;
	mul.wide.u32 	%rd18780, %r8635, %r8646;
	add.s64 	%rd18781, %rd18778, %rd18779;
	add.s64 	%rd18782, %rd18781, %rd18780;
	shr.u64 	%rd18783, %rd18782, 32;
	and.b64  	%rd18784, %rd18754, 4294967295;
	mul.wide.u32 	%rd18785, %r8636, %r8646;
	add.s64 	%rd18786, %rd18783, %rd18784;
	add.s64 	%rd18787, %rd18786, %rd18785;
	shr.u64 	%rd18788, %rd18787, 32;
	and.b64  	%rd18789, %rd18759, 4294967295;
	mul.wide.u32 	%rd18790, %r8637, %r8646;
	add.s64 	%rd18791, %rd18788, %rd18789;
	add.s64 	%rd18792, %rd18791, %rd18790;
	shr.u64 	%rd18793, %rd18792, 32;
	and.b64  	%rd18794, %rd18764, 4294967295;
	mul.wide.u32 	%rd18795, %r8638, %r8646;
	add.s64 	%rd18796, %rd18793, %rd18794;
	add.s64 	%rd18797, %rd18796, %rd18795;
	shr.u64 	%rd18798, %rd18797, 32;
	and.b64  	%rd18799, %rd18768, 4294967295;
	mul.wide.u32 	%rd18800, %r8639, %r8646;
	add.s64 	%rd18801, %rd18798, %rd18799;
	add.s64 	%rd18802, %rd18801, %rd18800;
	shr.u64 	%rd18803, %rd18802, 32;
	mul.wide.u32 	%rd18804, %r8640, %r8646;
	add.s64 	%rd18805, %rd18803, %rd18769;
	add.s64 	%rd18806, %rd18805, %rd18804;
	shr.u64 	%rd18807, %rd18806, 32;
	ld.global.u32 	%r8647, [%rd658+92];
	and.b64  	%rd18808, %rd18777, 4294967295;
	mul.wide.u32 	%rd18809, %r8633, %r8647;
	add.s64 	%rd18810, %rd18809, %rd18808;
	shr.u64 	%rd18811, %rd18810, 32;
	and.b64  	%rd18812, %rd18782, 4294967295;
	mul.wide.u32 	%rd18813, %r8634, %r8647;
	add.s64 	%rd18814, %rd18811, %rd18812;
	add.s64 	%rd18815, %rd18814, %rd18813;
	shr.u64 	%rd18816, %rd18815, 32;
	and.b64  	%rd18817, %rd18787, 4294967295;
	mul.wide.u32 	%rd18818, %r8635, %r8647;
	add.s64 	%rd18819, %rd18816, %rd18817;
	add.s64 	%rd18820, %rd18819, %rd18818;
	shr.u64 	%rd18821, %rd18820, 32;
	and.b64  	%rd18822, %rd18792, 4294967295;
	mul.wide.u32 	%rd18823, %r8636, %r8647;
	add.s64 	%rd18824, %rd18821, %rd18822;
	add.s64 	%rd18825, %rd18824, %rd18823;
	shr.u64 	%rd18826, %rd18825, 32;
	and.b64  	%rd18827, %rd18797, 4294967295;
	mul.wide.u32 	%rd18828, %r8637, %r8647;
	add.s64 	%rd18829, %rd18826, %rd18827;
	add.s64 	%rd18830, %rd18829, %rd18828;
	shr.u64 	%rd18831, %rd18830, 32;
	and.b64  	%rd18832, %rd18802, 4294967295;
	mul.wide.u32 	%rd18833, %r8638, %r8647;
	add.s64 	%rd18834, %rd18831, %rd18832;
	add.s64 	%rd18835, %rd18834, %rd18833;
	shr.u64 	%rd18836, %rd18835, 32;
	and.b64  	%rd18837, %rd18806, 4294967295;
	mul.wide.u32 	%rd18838, %r8639, %r8647;
	add.s64 	%rd18839, %rd18836, %rd18837;
	add.s64 	%rd18840, %rd18839, %rd18838;
	shr.u64 	%rd18841, %rd18840, 32;
	mul.wide.u32 	%rd18842, %r8640, %r8647;
	add.s64 	%rd18843, %rd18841, %rd18807;
	add.s64 	%rd18844, %rd18843, %rd18842;
	shr.u64 	%rd18845, %rd18844, 32;
	{ .reg .b32 tmp; mov.b64 {tmp, %r8648}, %rd18844; }
	and.b64  	%rd18846, %rd18815, 4294967295;
	mul.lo.s64 	%rd18847, %rd18846, 977;
	and.b64  	%rd18848, %rd18557, 4294967295;
	and.b64  	%rd18849, %rd18847, 4294967295;
	add.s64 	%rd19549, %rd18849, %rd18848;
	shr.u64 	%rd18850, %rd18847, 32;
	shr.u64 	%rd18851, %rd19549, 32;
	add.s64 	%rd18852, %rd18851, %rd18850;
	and.b64  	%rd18853, %rd18820, 4294967295;
	mul.lo.s64 	%rd18854, %rd18853, 977;
	and.b64  	%rd18855, %rd18582, 4294967295;
	and.b64  	%rd18856, %rd18854, 4294967295;
	add.s64 	%rd18857, %rd18852, %rd18855;
	add.s64 	%rd18858, %rd18857, %rd18856;
	add.s64 	%rd19550, %rd18858, %rd18846;
	shr.u64 	%rd18859, %rd18854, 32;
	shr.u64 	%rd18860, %rd19550, 32;
	add.s64 	%rd18861, %rd18860, %rd18859;
	and.b64  	%rd18862, %rd18825, 4294967295;
	mul.lo.s64 	%rd18863, %rd18862, 977;
	and.b64  	%rd18864, %rd18620, 4294967295;
	and.b64  	%rd18865, %rd18863, 4294967295;
	add.s64 	%rd18866, %rd18861, %rd18864;
	add.s64 	%rd18867, %rd18866, %rd18865;
	add.s64 	%rd19551, %rd18867, %rd18853;
	shr.u64 	%rd18868, %rd18863, 32;
	shr.u64 	%rd18869, %rd19551, 32;
	add.s64 	%rd18870, %rd18869, %rd18868;
	and.b64  	%rd18871, %rd18830, 4294967295;
	mul.lo.s64 	%rd18872, %rd18871, 977;
	and.b64  	%rd18873, %rd18658, 4294967295;
	and.b64  	%rd18874, %rd18872, 4294967295;
	add.s64 	%rd18875, %rd18870, %rd18873;
	add.s64 	%rd18876, %rd18875, %rd18874;
	add.s64 	%rd19552, %rd18876, %rd18862;
	shr.u64 	%rd18877, %rd18872, 32;
	shr.u64 	%rd18878, %rd19552, 32;
	add.s64 	%rd18879, %rd18878, %rd18877;
	and.b64  	%rd18880, %rd18835, 4294967295;
	mul.lo.s64 	%rd18881, %rd18880, 977;
	and.b64  	%rd18882, %rd18696, 4294967295;
	and.b64  	%rd18883, %rd18881, 4294967295;
	add.s64 	%rd18884, %rd18879, %rd18882;
	add.s64 	%rd18885, %rd18884, %rd18883;
	add.s64 	%rd19553, %rd18885, %rd18871;
	shr.u64 	%rd18886, %rd18881, 32;
	shr.u64 	%rd18887, %rd19553, 32;
	add.s64 	%rd18888, %rd18887, %rd18886;
	and.b64  	%rd18889, %rd18840, 4294967295;
	mul.lo.s64 	%rd18890, %rd18889, 977;
	and.b64  	%rd18891, %rd18734, 4294967295;
	and.b64  	%rd18892, %rd18890, 4294967295;
	add.s64 	%rd18893, %rd18888, %rd18891;
	add.s64 	%rd18894, %rd18893, %rd18892;
	add.s64 	%rd19554, %rd18894, %rd18880;
	shr.u64 	%rd18895, %rd18890, 32;
	shr.u64 	%rd18896, %rd19554, 32;
	add.s64 	%rd18897, %rd18896, %rd18895;
	and.b64  	%rd18898, %rd18844, 4294967295;
	mul.lo.s64 	%rd18899, %rd18898, 977;
	and.b64  	%rd18900, %rd18772, 4294967295;
	and.b64  	%rd18901, %rd18899, 4294967295;
	add.s64 	%rd18902, %rd18897, %rd18900;
	add.s64 	%rd18903, %rd18902, %rd18901;
	add.s64 	%rd19555, %rd18903, %rd18889;
	shr.u64 	%rd18904, %rd18899, 32;
	shr.u64 	%rd18905, %rd19555, 32;
	add.s64 	%rd18906, %rd18905, %rd18904;
	mul.lo.s64 	%rd18907, %rd18845, 977;
	and.b64  	%rd18908, %rd18810, 4294967295;
	and.b64  	%rd18909, %rd18907, 4294967295;
	add.s64 	%rd18910, %rd18906, %rd18908;
	add.s64 	%rd18911, %rd18910, %rd18909;
	add.s64 	%rd19556, %rd18911, %rd18898;
	shr.u64 	%rd18912, %rd18907, 32;
	shr.u64 	%rd18913, %rd19556, 32;
	cvt.u32.u64 	%r8649, %rd18913;
	cvt.u32.u64 	%r8650, %rd18912;
	add.s32 	%r8651, %r8649, %r8650;
	add.s32 	%r1790, %r8651, %r8648;
	setp.eq.s32 	%p3048, %r1790, 0;
	mov.pred 	%p3161, 0;
	@%p3048 bra 	$L__BB1_1225;
	cvt.u64.u32 	%rd18914, %r1790;
	mul.wide.u32 	%rd18915, %r1790, 977;
	shr.u64 	%rd18916, %rd18915, 32;
	and.b64  	%rd18917, %rd19549, 4294967295;
	and.b64  	%rd18918, %rd18915, 4294967295;
	add.s64 	%rd19549, %rd18918, %rd18917;
	shr.u64 	%rd18919, %rd19549, 32;
	and.b64  	%rd18920, %rd19550, 4294967295;
	add.s64 	%rd18921, %rd18916, %rd18920;
	add.s64 	%rd18922, %rd18921, %rd18914;
	add.s64 	%rd19550, %rd18922, %rd18919;
	setp.lt.u64 	%p3050, %rd19550, 4294967296;
	@%p3050 bra 	$L__BB1_1225;
	shr.u64 	%rd18923, %rd19550, 32;
	and.b64  	%rd18924, %rd19551, 4294967295;
	add.s64 	%rd19551, %rd18923, %rd18924;
	setp.lt.u64 	%p3052, %rd19551, 4294967296;
	@%p3052 bra 	$L__BB1_1225;
	shr.u64 	%rd18925, %rd19551, 32;
	and.b64  	%rd18926, %rd19552, 4294967295;
	add.s64 	%rd19552, %rd18925, %rd18926;
	setp.lt.u64 	%p3054, %rd19552, 4294967296;
	@%p3054 bra 	$L__BB1_1225;
	shr.u64 	%rd18928, %rd19552, 32;
	and.b64  	%rd18929, %rd19553, 4294967295;
	add.s64 	%rd19553, %rd18928, %rd18929;
	setp.lt.u64 	%p3056, %rd19553, 4294967296;
	mov.b64 	%rd19552, 4294967296;
	@%p3056 bra 	$L__BB1_1225;
	shr.u64 	%rd18931, %rd19553, 32;
	and.b64  	%rd18932, %rd19554, 4294967295;
	add.s64 	%rd19554, %rd18931, %rd18932;
	setp.lt.u64 	%p3058, %rd19554, 4294967296;
	mov.b64 	%rd19552, 4294967296;
	mov.u64 	%rd19553, %rd19552;
	@%p3058 bra 	$L__BB1_1225;
	shr.u64 	%rd18934, %rd19554, 32;
	and.b64  	%rd18935, %rd19555, 4294967295;
	add.s64 	%rd19555, %rd18934, %rd18935;
	setp.lt.u64 	%p3060, %rd19555, 4294967296;
	mov.b64 	%rd19552, 4294967296;
	mov.u64 	%rd19554, %rd19552;
	@%p3060 bra 	$L__BB1_1225;
	shr.u64 	%rd18937, %rd19555, 32;
	and.b64  	%rd18938, %rd19556, 4294967295;
	add.s64 	%rd18939, %rd18937, %rd18938;
	setp.gt.u64 	%p3161, %rd18939, 4294967295;
	min.u64 	%rd19556, %rd18939, 4294967296;
	mov.b64 	%rd19552, 4294967296;
	mov.u64 	%rd19553, %rd19552;
	mov.u64 	%rd19555, %rd19552;
$L__BB1_1225:
	cvt.u32.u64 	%r9317, %rd19556;
	cvt.u32.u64 	%r9316, %rd19555;
	cvt.u32.u64 	%r9315, %rd19554;
	cvt.u32.u64 	%r9314, %rd19553;
	cvt.u32.u64 	%r9313, %rd19552;
	cvt.u32.u64 	%r9312, %rd19551;
	cvt.u32.u64 	%r9311, %rd19550;
	cvt.u32.u64 	%r9310, %rd19549;
	setp.lt.u32 	%p3061, %r9146, %r9317;
	or.pred  	%p3062, %p3161, %p3061;
	@%p3062 bra 	$L__BB1_1239;
	setp.gt.u32 	%p3063, %r9146, %r9317;
	@%p3063 bra 	$L__BB1_1240;
	ld.const.u32 	%r1799, [const_p+24];
	setp.lt.u32 	%p3064, %r1799, %r9316;
	@%p3064 bra 	$L__BB1_1239;
	setp.gt.u32 	%p3065, %r1799, %r9316;
	@%p3065 bra 	$L__BB1_1240;
	ld.const.u32 	%r1800, [const_p+20];
	setp.lt.u32 	%p3066, %r1800, %r9315;
	@%p3066 bra 	$L__BB1_1239;
	setp.gt.u32 	%p3067, %r1800, %r9315;
	@%p3067 bra 	$L__BB1_1240;
	ld.const.u32 	%r1801, [const_p+16];
	setp.lt.u32 	%p3068, %r1801, %r9314;
	@%p3068 bra 	$L__BB1_1239;
	setp.gt.u32 	%p3069, %r1801, %r9314;
	@%p3069 bra 	$L__BB1_1240;
	ld.const.u32 	%r1802, [const_p+12];
	setp.lt.u32 	%p3070, %r1802, %r9313;
	@%p3070 bra 	$L__BB1_1239;
	setp.gt.u32 	%p3071, %r1802, %r9313;
	@%p3071 bra 	$L__BB1_1240;
	ld.const.u32 	%r1803, [const_p+8];
	setp.lt.u32 	%p3072, %r1803, %r9312;
	@%p3072 bra 	$L__BB1_1239;
	setp.gt.u32 	%p3073, %r1803, %r9312;
	@%p3073 bra 	$L__BB1_1240;
	ld.const.u32 	%r1804, [const_p+4];
	setp.lt.u32 	%p3074, %r1804, %r9311;
	@%p3074 bra 	$L__BB1_1239;
	setp.gt.u32 	%p3075, %r1804, %r9311;
	ld.const.u32 	%r8652, [const_p];
	setp.gt.u32 	%p3076, %r8652, %r9310;
	or.pred  	%p3077, %p3075, %p3076;
	@%p3077 bra 	$L__BB1_1240;
$L__BB1_1239:
	ld.const.u32 	%r8670, [const_p];
	ld.const.u32 	%r8671, [const_p+4];
	ld.const.u32 	%r8672, [const_p+8];
	ld.const.u32 	%r8673, [const_p+12];
	ld.const.u32 	%r8674, [const_p+16];
	ld.const.u32 	%r8675, [const_p+20];
	ld.const.u32 	%r8676, [const_p+24];
	// begin inline asm
	sub.cc.u32 %r9310, %r9310, %r8670;
	subc.cc.u32 %r9311, %r9311, %r8671;
	subc.cc.u32 %r9312, %r9312, %r8672;
	subc.cc.u32 %r9313, %r9313, %r8673;
	subc.cc.u32 %r9314, %r9314, %r8674;
	subc.cc.u32 %r9315, %r9315, %r8675;
	subc.cc.u32 %r9316, %r9316, %r8676;
	subc.u32 %r9317, %r9317, %r9146;
	
	// end inline asm
$L__BB1_1240:
	setp.gt.u32 	%p3078, %r9317, %r9146;
	@%p3078 bra 	$L__BB1_1253;
	bra.uni 	$L__BB1_1254;
$L__BB1_1241:
	ld.const.u32 	%r1813, [const_p+24];
	setp.gt.u32 	%p3080, %r9316, %r1813;
	@%p3080 bra 	$L__BB1_1253;
	setp.lt.u32 	%p3081, %r9316, %r1813;
	@%p3081 bra 	$L__BB1_1255;
	ld.const.u32 	%r1814, [const_p+20];
	setp.gt.u32 	%p3082, %r9315, %r1814;
	@%p3082 bra 	$L__BB1_1253;
	setp.lt.u32 	%p3083, %r9315, %r1814;
	@%p3083 bra 	$L__BB1_1255;
	ld.const.u32 	%r1815, [const_p+16];
	setp.gt.u32 	%p3084, %r9314, %r1815;
	@%p3084 bra 	$L__BB1_1253;
	setp.lt.u32 	%p3085, %r9314, %r1815;
	@%p3085 bra 	$L__BB1_1255;
	ld.const.u32 	%r1816, [const_p+12];
	setp.gt.u32 	%p3086, %r9313, %r1816;
	@%p3086 bra 	$L__BB1_1253;
	setp.lt.u32 	%p3087, %r9313, %r1816;
	@%p3087 bra 	$L__BB1_1255;
	ld.const.u32 	%r1817, [const_p+8];
	setp.gt.u32 	%p3088, %r9312, %r1817;
	@%p3088 bra 	$L__BB1_1253;
	setp.lt.u32 	%p3089, %r9312, %r1817;
	@%p3089 bra 	$L__BB1_1255;
	ld.const.u32 	%r1818, [const_p+4];
	setp.gt.u32 	%p3090, %r9311, %r1818;
	@%p3090 bra 	$L__BB1_1253;
	setp.lt.u32 	%p3091, %r9311, %r1818;
	ld.const.u32 	%r8678, [const_p];
	setp.lt.u32 	%p3092, %r9310, %r8678;
	or.pred  	%p3093, %p3091, %p3092;
	@%p3093 bra 	$L__BB1_1255;
$L__BB1_1253:
	ld.const.u32 	%r8696, [const_p];
	ld.const.u32 	%r8697, [const_p+4];
	ld.const.u32 	%r8698, [const_p+8];
	ld.const.u32 	%r8699, [const_p+12];
	ld.const.u32 	%r8700, [const_p+16];
	ld.const.u32 	%r8701, [const_p+20];
	ld.const.u32 	%r8702, [const_p+24];
	// begin inline asm
	sub.cc.u32 %r9310, %r9310, %r8696;
	subc.cc.u32 %r9311, %r9311, %r8697;
	subc.cc.u32 %r9312, %r9312, %r8698;
	subc.cc.u32 %r9313, %r9313, %r8699;
	subc.cc.u32 %r9314, %r9314, %r8700;
	subc.cc.u32 %r9315, %r9315, %r8701;
	subc.cc.u32 %r9316, %r9316, %r8702;
	subc.u32 %r9317, %r9317, %r9146;
	
	// end inline asm
	bra.uni 	$L__BB1_1255;
$L__BB1_1254:
	setp.lt.u32 	%p3079, %r9317, %r9146;
	@%p3079 bra 	$L__BB1_1255;
	bra.uni 	$L__BB1_1241;
$L__BB1_1255:
	mul.wide.u32 	%rd18940, %r9130, %r9310;
	shr.u64 	%rd18941, %rd18940, 32;
	mul.wide.u32 	%rd18942, %r9131, %r9310;
	add.s64 	%rd18943, %rd18941, %rd18942;
	shr.u64 	%rd18944, %rd18943, 32;
	mul.wide.u32 	%rd18945, %r9132, %r9310;
	add.s64 	%rd18946, %rd18944, %rd18945;
	shr.u64 	%rd18947, %rd18946, 32;
	mul.wide.u32 	%rd18948, %r9133, %r9310;
	add.s64 	%rd18949, %rd18947, %rd18948;
	shr.u64 	%rd18950, %rd18949, 32;
	mul.wide.u32 	%rd18951, %r9134, %r9310;
	add.s64 	%rd18952, %rd18950, %rd18951;
	shr.u64 	%rd18953, %rd18952, 32;
	mul.wide.u32 	%rd18954, %r9135, %r9310;
	add.s64 	%rd18955, %rd18953, %rd18954;
	shr.u64 	%rd18956, %rd18955, 32;
	mul.wide.u32 	%rd18957, %r9136, %r9310;
	add.s64 	%rd18958, %rd18956, %rd18957;
	shr.u64 	%rd18959, %rd18958, 32;
	mul.wide.u32 	%rd18960, %r9137, %r9310;
	add.s64 	%rd18961, %rd18959, %rd18960;
	shr.u64 	%rd18962, %rd18961, 32;
	and.b64  	%rd18963, %rd18943, 4294967295;
	mul.wide.u32 	%rd18964, %r9130, %r9311;
	add.s64 	%rd18965, %rd18964, %rd18963;
	shr.u64 	%rd18966, %rd18965, 32;
	and.b64  	%rd18967, %rd18946, 4294967295;
	mul.wide.u32 	%rd18968, %r9131, %r9311;
	add.s64 	%rd18969, %rd18966, %rd18967;
	add.s64 	%rd18970, %rd18969, %rd18968;
	shr.u64 	%rd18971, %rd18970, 32;
	and.b64  	%rd18972, %rd18949, 4294967295;
	mul.wide.u32 	%rd18973, %r9132, %r9311;
	add.s64 	%rd18974, %rd18971, %rd18972;
	add.s64 	%rd18975, %rd18974, %rd18973;
	shr.u64 	%rd18976, %rd18975, 32;
	and.b64  	%rd18977, %rd18952, 4294967295;
	mul.wide.u32 	%rd18978, %r9133, %r9311;
	add.s64 	%rd18979, %rd18976, %rd18977;
	add.s64 	%rd18980, %rd18979, %rd18978;
	shr.u64 	%rd18981, %rd18980, 32;
	and.b64  	%rd18982, %rd18955, 4294967295;
	mul.wide.u32 	%rd18983, %r9134, %r9311;
	add.s64 	%rd18984, %rd18981, %rd18982;
	add.s64 	%rd18985, %rd18984, %rd18983;
	shr.u64 	%rd18986, %rd18985, 32;
	and.b64  	%rd18987, %rd18958, 4294967295;
	mul.wide.u32 	%rd18988, %r9135, %r9311;
	add.s64 	%rd18989, %rd18986, %rd18987;
	add.s64 	%rd18990, %rd18989, %rd18988;
	shr.u64 	%rd18991, %rd18990, 32;
	and.b64  	%rd18992, %rd18961, 4294967295;
	mul.wide.u32 	%rd18993, %r9136, %r9311;
	add.s64 	%rd18994, %rd18991, %rd18992;
	add.s64 	%rd18995, %rd18994, %rd18993;
	shr.u64 	%rd18996, %rd18995, 32;
	mul.wide.u32 	%rd18997, %r9137, %r9311;
	add.s64 	%rd18998, %rd18996, %rd18962;
	add.s64 	%rd18999, %rd18998, %rd18997;
	shr.u64 	%rd19000, %rd18999, 32;
	and.b64  	%rd19001, %rd18970, 4294967295;
	mul.wide.u32 	%rd19002, %r9130, %r9312;
	add.s64 	%rd19003, %rd19002, %rd19001;
	shr.u64 	%rd19004, %rd19003, 32;
	and.b64  	%rd19005, %rd18975, 4294967295;
	mul.wide.u32 	%rd19006, %r9131, %r9312;
	add.s64 	%rd19007, %rd19004, %rd19005;
	add.s64 	%rd19008, %rd19007, %rd19006;
	shr.u64 	%rd19009, %rd19008, 32;
	and.b64  	%rd19010, %rd18980, 4294967295;
	mul.wide.u32 	%rd19011, %r9132, %r9312;
	add.s64 	%rd19012, %rd19009, %rd19010;
	add.s64 	%rd19013, %rd19012, %rd19011;
	shr.u64 	%rd19014, %rd19013, 32;
	and.b64  	%rd19015, %rd18985, 4294967295;
	mul.wide.u32 	%rd19016, %r9133, %r9312;
	add.s64 	%rd19017, %rd19014, %rd19015;
	add.s64 	%rd19018, %rd19017, %rd19016;
	shr.u64 	%rd19019, %rd19018, 32;
	and.b64  	%rd19020, %rd18990, 4294967295;
	mul.wide.u32 	%rd19021, %r9134, %r9312;
	add.s64 	%rd19022, %rd19019, %rd19020;
	add.s64 	%rd19023, %rd19022, %rd19021;
	shr.u64 	%rd19024, %rd19023, 32;
	and.b64  	%rd19025, %rd18995, 4294967295;
	mul.wide.u32 	%rd19026, %r9135, %r9312;
	add.s64 	%rd19027, %rd19024, %rd19025;
	add.s64 	%rd19028, %rd19027, %rd19026;
	shr.u64 	%rd19029, %rd19028, 32;
	and.b64  	%rd19030, %rd18999, 4294967295;
	mul.wide.u32 	%rd19031, %r9136, %r9312;
	add.s64 	%rd19032, %rd19029, %rd19030;
	add.s64 	%rd19033, %rd19032, %rd19031;
	shr.u64 	%rd19034, %rd19033, 32;
	mul.wide.u32 	%rd19035, %r9137, %r9312;
	add.s64 	%rd19036, %rd19034, %rd19000;
	add.s64 	%rd19037, %rd19036, %rd19035;
	shr.u64 	%rd19038, %rd19037, 32;
	and.b64  	%rd19039, %rd19008, 4294967295;
	mul.wide.u32 	%rd19040, %r9130, %r9313;
	add.s64 	%rd19041, %rd19040, %rd19039;
	shr.u64 	%rd19042, %rd19041, 32;
	and.b64  	%rd19043, %rd19013, 4294967295;
	mul.wide.u32 	%rd19044, %r9131, %r9313;
	add.s64 	%rd19045, %rd19042, %rd19043;
	add.s64 	%rd19046, %rd19045, %rd19044;
	shr.u64 	%rd19047, %rd19046, 32;
	and.b64  	%rd19048, %rd19018, 4294967295;
	mul.wide.u32 	%rd19049, %r9132, %r9313;
	add.s64 	%rd19050, %rd19047, %rd19048;
	add.s64 	%rd19051, %rd19050, %rd19049;
	shr.u64 	%rd19052, %rd19051, 32;
	and.b64  	%rd19053, %rd19023, 4294967295;
	mul.wide.u32 	%rd19054, %r9133, %r9313;
	add.s64 	%rd19055, %rd19052, %rd19053;
	add.s64 	%rd19056, %rd19055, %rd19054;
	shr.u64 	%rd19057, %rd19056, 32;
	and.b64  	%rd19058, %rd19028, 4294967295;
	mul.wide.u32 	%rd19059, %r9134, %r9313;
	add.s64 	%rd19060, %rd19057, %rd19058;
	add.s64 	%rd19061, %rd19060, %rd19059;
	shr.u64 	%rd19062, %rd19061, 32;
	and.b64  	%rd19063, %rd19033, 4294967295;
	mul.wide.u32 	%rd19064, %r9135, %r9313;
	add.s64 	%rd19065, %rd19062, %rd19063;
	add.s64 	%rd19066, %rd19065, %rd19064;
	shr.u64 	%rd19067, %rd19066, 32;
	and.b64  	%rd19068, %rd19037, 4294967295;
	mul.wide.u32 	%rd19069, %r9136, %r9313;
	add.s64 	%rd19070, %rd19067, %rd19068;
	add.s64 	%rd19071, %rd19070, %rd19069;
	shr.u64 	%rd19072, %rd19071, 32;
	mul.wide.u32 	%rd19073, %r9137, %r9313;
	add.s64 	%rd19074, %rd19072, %rd19038;
	add.s64 	%rd19075, %rd19074, %rd19073;
	shr.u64 	%rd19076, %rd19075, 32;
	and.b64  	%rd19077, %rd19046, 4294967295;
	mul.wide.u32 	%rd19078, %r9130, %r9314;
	add.s64 	%rd19079, %rd19078, %rd19077;
	shr.u64 	%rd19080, %rd19079, 32;
	and.b64  	%rd19081, %rd19051, 4294967295;
	mul.wide.u32 	%rd19082, %r9131, %r9314;
	add.s64 	%rd19083, %rd19080, %rd19081;
	add.s64 	%rd19084, %rd19083, %rd19082;
	shr.u64 	%rd19085, %rd19084, 32;
	and.b64  	%rd19086, %rd19056, 4294967295;
	mul.wide.u32 	%rd19087, %r9132, %r9314;
	add.s64 	%rd19088, %rd19085, %rd19086;
	add.s64 	%rd19089, %rd19088, %rd19087;
	shr.u64 	%rd19090, %rd19089, 32;
	and.b64  	%rd19091, %rd19061, 4294967295;
	mul.wide.u32 	%rd19092, %r9133, %r9314;
	add.s64 	%rd19093, %rd19090, %rd19091;
	add.s64 	%rd19094, %rd19093, %rd19092;
	shr.u64 	%rd19095, %rd19094, 32;
	and.b64  	%rd19096, %rd19066, 4294967295;
	mul.wide.u32 	%rd19097, %r9134, %r9314;
	add.s64 	%rd19098, %rd19095, %rd19096;
	add.s64 	%rd19099, %rd19098, %rd19097;
	shr.u64 	%rd19100, %rd19099, 32;
	and.b64  	%rd19101, %rd19071, 4294967295;
	mul.wide.u32 	%rd19102, %r9135, %r9314;
	add.s64 	%rd19103, %rd19100, %rd19101;
	add.s64 	%rd19104, %rd19103, %rd19102;
	shr.u64 	%rd19105, %rd19104, 32;
	and.b64  	%rd19106, %rd19075, 4294967295;
	mul.wide.u32 	%rd19107, %r9136, %r9314;
	add.s64 	%rd19108, %rd19105, %rd19106;
	add.s64 	%rd19109, %rd19108, %rd19107;
	shr.u64 	%rd19110, %rd19109, 32;
	mul.wide.u32 	%rd19111, %r9137, %r9314;
	add.s64 	%rd19112, %rd19110, %rd19076;
	add.s64 	%rd19113, %rd19112, %rd19111;
	shr.u64 	%rd19114, %rd19113, 32;
	and.b64  	%rd19115, %rd19084, 4294967295;
	mul.wide.u32 	%rd19116, %r9130, %r9315;
	add.s64 	%rd19117, %rd19116, %rd19115;
	shr.u64 	%rd19118, %rd19117, 32;
	and.b64  	%rd19119, %rd19089, 4294967295;
	mul.wide.u32 	%rd19120, %r9131, %r9315;
	add.s64 	%rd19121, %rd19118, %rd19119;
	add.s64 	%rd19122, %rd19121, %rd19120;
	shr.u64 	%rd19123, %rd19122, 32;
	and.b64  	%rd19124, %rd19094, 4294967295;
	mul.wide.u32 	%rd19125, %r9132, %r9315;
	add.s64 	%rd19126, %rd19123, %rd19124;
	add.s64 	%rd19127, %rd19126, %rd19125;
	shr.u64 	%rd19128, %rd19127, 32;
	and.b64  	%rd19129, %rd19099, 4294967295;
	mul.wide.u32 	%rd19130, %r9133, %r9315;
	add.s64 	%rd19131, %rd19128, %rd19129;
	add.s64 	%rd19132, %rd19131, %rd19130;
	shr.u64 	%rd19133, %rd19132, 32;
	and.b64  	%rd19134, %rd19104, 4294967295;
	mul.wide.u32 	%rd19135, %r9134, %r9315;
	add.s64 	%rd19136, %rd19133, %rd19134;
	add.s64 	%rd19137, %rd19136, %rd19135;
	shr.u64 	%rd19138, %rd19137, 32;
	and.b64  	%rd19139, %rd19109, 4294967295;
	mul.wide.u32 	%rd19140, %r9135, %r9315;
	add.s64 	%rd19141, %rd19138, %rd19139;
	add.s64 	%rd19142, %rd19141, %rd19140;
	shr.u64 	%rd19143, %rd19142, 32;
	and.b64  	%rd19144, %rd19113, 4294967295;
	mul.wide.u32 	%rd19145, %r9136, %r9315;
	add.s64 	%rd19146, %rd19143, %rd19144;
	add.s64 	%rd19147, %rd19146, %rd19145;
	shr.u64 	%rd19148, %rd19147, 32;
	mul.wide.u32 	%rd19149, %r9137, %r9315;
	add.s64 	%rd19150, %rd19148, %rd19114;
	add.s64 	%rd19151, %rd19150, %rd19149;
	shr.u64 	%rd19152, %rd19151, 32;
	and.b64  	%rd19153, %rd19122, 4294967295;
	mul.wide.u32 	%rd19154, %r9130, %r9316;
	add.s64 	%rd19155, %rd19154, %rd19153;
	shr.u64 	%rd19156, %rd19155, 32;
	and.b64  	%rd19157, %rd19127, 4294967295;
	mul.wide.u32 	%rd19158, %r9131, %r9316;
	add.s64 	%rd19159, %rd19156, %rd19157;
	add.s64 	%rd19160, %rd19159, %rd19158;
	shr.u64 	%rd19161, %rd19160, 32;
	and.b64  	%rd19162, %rd19132, 4294967295;
	mul.wide.u32 	%rd19163, %r9132, %r9316;
	add.s64 	%rd19164, %rd19161, %rd19162;
	add.s64 	%rd19165, %rd19164, %rd19163;
	shr.u64 	%rd19166, %rd19165, 32;
	and.b64  	%rd19167, %rd19137, 4294967295;
	mul.wide.u32 	%rd19168, %r9133, %r9316;
	add.s64 	%rd19169, %rd19166, %rd19167;
	add.s64 	%rd19170, %rd19169, %rd19168;
	shr.u64 	%rd19171, %rd19170, 32;
	and.b64  	%rd19172, %rd19142, 4294967295;
	mul.wide.u32 	%rd19173, %r9134, %r9316;
	add.s64 	%rd19174, %rd19171, %rd19172;
	add.s64 	%rd19175, %rd19174, %rd19173;
	shr.u64 	%rd19176, %rd19175, 32;
	and.b64  	%rd19177, %rd19147, 4294967295;
	mul.wide.u32 	%rd19178, %r9135, %r9316;
	add.s64 	%rd19179, %rd19176, %rd19177;
	add.s64 	%rd19180, %rd19179, %rd19178;
	shr.u64 	%rd19181, %rd19180, 32;
	and.b64  	%rd19182, %rd19151, 4294967295;
	mul.wide.u32 	%rd19183, %r9136, %r9316;
	add.s64 	%rd19184, %rd19181, %rd19182;
	add.s64 	%rd19185, %rd19184, %rd19183;
	shr.u64 	%rd19186, %rd19185, 32;
	mul.wide.u32 	%rd19187, %r9137, %r9316;
	add.s64 	%rd19188, %rd19186, %rd19152;
	add.s64 	%rd19189, %rd19188, %rd19187;
	shr.u64 	%rd19190, %rd19189, 32;
	and.b64  	%rd19191, %rd19160, 4294967295;
	mul.wide.u32 	%rd19192, %r9130, %r9317;
	add.s64 	%rd19193, %rd19192, %rd19191;
	shr.u64 	%rd19194, %rd19193, 32;
	and.b64  	%rd19195, %rd19165, 4294967295;
	mul.wide.u32 	%rd19196, %r9131, %r9317;
	add.s64 	%rd19197, %rd19194, %rd19195;
	add.s64 	%rd19198, %rd19197, %rd19196;
	shr.u64 	%rd19199, %rd19198, 32;
	and.b64  	%rd19200, %rd19170, 4294967295;
	mul.wide.u32 	%rd19201, %r9132, %r9317;
	add.s64 	%rd19202, %rd19199, %rd19200;
	add.s64 	%rd19203, %rd19202, %rd19201;
	shr.u64 	%rd19204, %rd19203, 32;
	and.b64  	%rd19205, %rd19175, 4294967295;
	mul.wide.u32 	%rd19206, %r9133, %r9317;
	add.s64 	%rd19207, %rd19204, %rd19205;
	add.s64 	%rd19208, %rd19207, %rd19206;
	shr.u64 	%rd19209, %rd19208, 32;
	and.b64  	%rd19210, %rd19180, 4294967295;
	mul.wide.u32 	%rd19211, %r9134, %r9317;
	add.s64 	%rd19212, %rd19209, %rd19210;
	add.s64 	%rd19213, %rd19212, %rd19211;
	shr.u64 	%rd19214, %rd19213, 32;
	and.b64  	%rd19215, %rd19185, 4294967295;
	mul.wide.u32 	%rd19216, %r9135, %r9317;
	add.s64 	%rd19217, %rd19214, %rd19215;
	add.s64 	%rd19218, %rd19217, %rd19216;
	shr.u64 	%rd19219, %rd19218, 32;
	and.b64  	%rd19220, %rd19189, 4294967295;
	mul.wide.u32 	%rd19221, %r9136, %r9317;
	add.s64 	%rd19222, %rd19219, %rd19220;
	add.s64 	%rd19223, %rd19222, %rd19221;
	shr.u64 	%rd19224, %rd19223, 32;
	mul.wide.u32 	%rd19225, %r9137, %r9317;
	add.s64 	%rd19226, %rd19224, %rd19190;
	add.s64 	%rd19227, %rd19226, %rd19225;
	shr.u64 	%rd19228, %rd19227, 32;
	{ .reg .b32 tmp; mov.b64 {tmp, %r8704}, %rd19227; }
	and.b64  	%rd19229, %rd19198, 4294967295;
	mul.lo.s64 	%rd19230, %rd19229, 977;
	and.b64  	%rd19231, %rd18940, 4294967295;
	and.b64  	%rd19232, %rd19230, 4294967295;
	add.s64 	%rd19557, %rd19232, %rd19231;
	shr.u64 	%rd19233, %rd19230, 32;
	shr.u64 	%rd19234, %rd19557, 32;
	add.s64 	%rd19235, %rd19234, %rd19233;
	and.b64  	%rd19236, %rd19203, 4294967295;
	mul.lo.s64 	%rd19237, %rd19236, 977;
	and.b64  	%rd19238, %rd18965, 4294967295;
	and.b64  	%rd19239, %rd19237, 4294967295;
	add.s64 	%rd19240, %rd19235, %rd19238;
	add.s64 	%rd19241, %rd19240, %rd19239;
	add.s64 	%rd19558, %rd19241, %rd19229;
	shr.u64 	%rd19242, %rd19237, 32;
	shr.u64 	%rd19243, %rd19558, 32;
	add.s64 	%rd19244, %rd19243, %rd19242;
	and.b64  	%rd19245, %rd19208, 4294967295;
	mul.lo.s64 	%rd19246, %rd19245, 977;
	and.b64  	%rd19247, %rd19003, 4294967295;
	and.b64  	%rd19248, %rd19246, 4294967295;
	add.s64 	%rd19249, %rd19244, %rd19247;
	add.s64 	%rd19250, %rd19249, %rd19248;
	add.s64 	%rd19559, %rd19250, %rd19236;
	shr.u64 	%rd19251, %rd19246, 32;
	shr.u64 	%rd19252, %rd19559, 32;
	add.s64 	%rd19253, %rd19252, %rd19251;
	and.b64  	%rd19254, %rd19213, 4294967295;
	mul.lo.s64 	%rd19255, %rd19254, 977;
	and.b64  	%rd19256, %rd19041, 4294967295;
	and.b64  	%rd19257, %rd19255, 4294967295;
	add.s64 	%rd19258, %rd19253, %rd19256;
	add.s64 	%rd19259, %rd19258, %rd19257;
	add.s64 	%rd19560, %rd19259, %rd19245;
	shr.u64 	%rd19260, %rd19255, 32;
	shr.u64 	%rd19261, %rd19560, 32;
	add.s64 	%rd19262, %rd19261, %rd19260;
	and.b64  	%rd19263, %rd19218, 4294967295;
	mul.lo.s64 	%rd19264, %rd19263, 977;
	and.b64  	%rd19265, %rd19079, 4294967295;
	and.b64  	%rd19266, %rd19264, 4294967295;
	add.s64 	%rd19267, %rd19262, %rd19265;
	add.s64 	%rd19268, %rd19267, %rd19266;
	add.s64 	%rd19561, %rd19268, %rd19254;
	shr.u64 	%rd19269, %rd19264, 32;
	shr.u64 	%rd19270, %rd19561, 32;
	add.s64 	%rd19271, %rd19270, %rd19269;
	and.b64  	%rd19272, %rd19223, 4294967295;
	mul.lo.s64 	%rd19273, %rd19272, 977;
	and.b64  	%rd19274, %rd19117, 4294967295;
	and.b64  	%rd19275, %rd19273, 4294967295;
	add.s64 	%rd19276, %rd19271, %rd19274;
	add.s64 	%rd19277, %rd19276, %rd19275;
	add.s64 	%rd19562, %rd19277, %rd19263;
	shr.u64 	%rd19278, %rd19273, 32;
	shr.u64 	%rd19279, %rd19562, 32;
	add.s64 	%rd19280, %rd19279, %rd19278;
	and.b64  	%rd19281, %rd19227, 4294967295;
	mul.lo.s64 	%rd19282, %rd19281, 977;
	and.b64  	%rd19283, %rd19155, 4294967295;
	and.b64  	%rd19284, %rd19282, 4294967295;
	add.s64 	%rd19285, %rd19280, %rd19283;
	add.s64 	%rd19286, %rd19285, %rd19284;
	add.s64 	%rd19563, %rd19286, %rd19272;
	shr.u64 	%rd19287, %rd19282, 32;
	shr.u64 	%rd19288, %rd19563, 32;
	add.s64 	%rd19289, %rd19288, %rd19287;
	mul.lo.s64 	%rd19290, %rd19228, 977;
	and.b64  	%rd19291, %rd19193, 4294967295;
	and.b64  	%rd19292, %rd19290, 4294967295;
	add.s64 	%rd19293, %rd19289, %rd19291;
	add.s64 	%rd19294, %rd19293, %rd19292;
	add.s64 	%rd19564, %rd19294, %rd19281;
	shr.u64 	%rd19295, %rd19290, 32;
	shr.u64 	%rd19296, %rd19564, 32;
	cvt.u32.u64 	%r8705, %rd19296;
	cvt.u32.u64 	%r8706, %rd19295;
	add.s32 	%r8707, %r8705, %r8706;
	add.s32 	%r1843, %r8707, %r8704;
	setp.eq.s32 	%p3095, %r1843, 0;
	mov.pred 	%p3162, -1;
	@%p3095 bra 	$L__BB1_1263;
	cvt.u64.u32 	%rd19297, %r1843;
	mul.wide.u32 	%rd19298, %r1843, 977;
	shr.u64 	%rd19299, %rd19298, 32;
	and.b64  	%rd19300, %rd19557, 4294967295;
	and.b64  	%rd19301, %rd19298, 4294967295;
	add.s64 	%rd19557, %rd19301, %rd19300;
	shr.u64 	%rd19302, %rd19557, 32;
	and.b64  	%rd19303, %rd19558, 4294967295;
	add.s64 	%rd19304, %rd19299, %rd19303;
	add.s64 	%rd19305, %rd19304, %rd19297;
	add.s64 	%rd19558, %rd19305, %rd19302;
	setp.lt.u64 	%p3097, %rd19558, 4294967296;
	@%p3097 bra 	$L__BB1_1263;
	shr.u64 	%rd19306, %rd19558, 32;
	and.b64  	%rd19307, %rd19559, 4294967295;
	add.s64 	%rd19559, %rd19306, %rd19307;
	setp.lt.u64 	%p3099, %rd19559, 4294967296;
	@%p3099 bra 	$L__BB1_1263;
	shr.u64 	%rd19308, %rd19559, 32;
	and.b64  	%rd19309, %rd19560, 4294967295;
	add.s64 	%rd19560, %rd19308, %rd19309;
	setp.lt.u64 	%p3101, %rd19560, 4294967296;
	@%p3101 bra 	$L__BB1_1263;
	shr.u64 	%rd19311, %rd19560, 32;
	and.b64  	%rd19312, %rd19561, 4294967295;
	add.s64 	%rd19561, %rd19311, %rd19312;
	setp.lt.u64 	%p3103, %rd19561, 4294967296;
	mov.b64 	%rd19560, 4294967296;
	@%p3103 bra 	$L__BB1_1263;
	shr.u64 	%rd19314, %rd19561, 32;
	and.b64  	%rd19315, %rd19562, 4294967295;
	add.s64 	%rd19562, %rd19314, %rd19315;
	setp.lt.u64 	%p3105, %rd19562, 4294967296;
	mov.b64 	%rd19560, 4294967296;
	mov.u64 	%rd19561, %rd19560;
	@%p3105 bra 	$L__BB1_1263;
	shr.u64 	%rd19317, %rd19562, 32;
	and.b64  	%rd19318, %rd19563, 4294967295;
	add.s64 	%rd19563, %rd19317, %rd19318;
	setp.lt.u64 	%p3107, %rd19563, 4294967296;
	mov.b64 	%rd19560, 4294967296;
	mov.u64 	%rd19562, %rd19560;
	@%p3107 bra 	$L__BB1_1263;
	shr.u64 	%rd19320, %rd19563, 32;
	and.b64  	%rd19321, %rd19564, 4294967295;
	add.s64 	%rd19322, %rd19320, %rd19321;
	setp.lt.u64 	%p3162, %rd19322, 4294967296;
	min.u64 	%rd19564, %rd19322, 4294967296;
	mov.b64 	%rd19560, 4294967296;
	mov.u64 	%rd19561, %rd19560;
	mov.u64 	%rd19563, %rd19560;
$L__BB1_1263:
	cvt.u32.u64 	%r9333, %rd19564;
	cvt.u32.u64 	%r9332, %rd19563;
	cvt.u32.u64 	%r9331, %rd19562;
	cvt.u32.u64 	%r9330, %rd19561;
	cvt.u32.u64 	%r9329, %rd19560;
	cvt.u32.u64 	%r9328, %rd19559;
	cvt.u32.u64 	%r9327, %rd19558;
	cvt.u32.u64 	%r9326, %rd19557;
	@%p3162 bra 	$L__BB1_1277;
$L__BB1_1264:
	ld.const.u32 	%r8726, [const_p];
	ld.const.u32 	%r8727, [const_p+4];
	ld.const.u32 	%r8728, [const_p+8];
	ld.const.u32 	%r8729, [const_p+12];
	ld.const.u32 	%r8730, [const_p+16];
	ld.const.u32 	%r8731, [const_p+20];
	ld.const.u32 	%r8732, [const_p+24];
	// begin inline asm
	sub.cc.u32 %r9326, %r9326, %r8726;
	subc.cc.u32 %r9327, %r9327, %r8727;
	subc.cc.u32 %r9328, %r9328, %r8728;
	subc.cc.u32 %r9329, %r9329, %r8729;
	subc.cc.u32 %r9330, %r9330, %r8730;
	subc.cc.u32 %r9331, %r9331, %r8731;
	subc.cc.u32 %r9332, %r9332, %r8732;
	subc.u32 %r9333, %r9333, %r9146;
	
	// end inline asm
	bra.uni 	$L__BB1_1279;
$L__BB1_1265:
	ld.const.u32 	%r1852, [const_p+24];
	setp.lt.u32 	%p3110, %r1852, %r9332;
	@%p3110 bra 	$L__BB1_1264;
	setp.gt.u32 	%p3111, %r1852, %r9332;
	@%p3111 bra 	$L__BB1_1279;
	ld.const.u32 	%r1853, [const_p+20];
	setp.lt.u32 	%p3112, %r1853, %r9331;
	@%p3112 bra 	$L__BB1_1264;
	setp.gt.u32 	%p3113, %r1853, %r9331;
	@%p3113 bra 	$L__BB1_1279;
	ld.const.u32 	%r1854, [const_p+16];
	setp.lt.u32 	%p3114, %r1854, %r9330;
	@%p3114 bra 	$L__BB1_1264;
	setp.gt.u32 	%p3115, %r1854, %r9330;
	@%p3115 bra 	$L__BB1_1279;
	ld.const.u32 	%r1855, [const_p+12];
	setp.lt.u32 	%p3116, %r1855, %r9329;
	@%p3116 bra 	$L__BB1_1264;
	setp.gt.u32 	%p3117, %r1855, %r9329;
	@%p3117 bra 	$L__BB1_1279;
	ld.const.u32 	%r1856, [const_p+8];
	setp.lt.u32 	%p3118, %r1856, %r9328;
	@%p3118 bra 	$L__BB1_1264;
	setp.gt.u32 	%p3119, %r1856, %r9328;
	@%p3119 bra 	$L__BB1_1279;
	ld.const.u32 	%r1857, [const_p+4];
	setp.lt.u32 	%p3120, %r1857, %r9327;
	@%p3120 bra 	$L__BB1_1264;
	setp.gt.u32 	%p3121, %r1857, %r9327;
	ld.const.u32 	%r8708, [const_p];
	setp.gt.u32 	%p3122, %r8708, %r9326;
	or.pred  	%p3123, %p3121, %p3122;
	@%p3123 bra 	$L__BB1_1279;
	bra.uni 	$L__BB1_1264;
$L__BB1_1277:
	setp.lt.u32 	%p3108, %r9146, %r9333;
	@%p3108 bra 	$L__BB1_1264;
	setp.gt.u32 	%p3109, %r9146, %r9333;
	@%p3109 bra 	$L__BB1_1279;
	bra.uni 	$L__BB1_1265;
$L__BB1_1279:
	setp.gt.u32 	%p3124, %r9333, %r9146;
	@%p3124 bra 	$L__BB1_1292;
	bra.uni 	$L__BB1_1293;
$L__BB1_1280:
	ld.const.u32 	%r1866, [const_p+24];
	setp.gt.u32 	%p3126, %r9332, %r1866;
	@%p3126 bra 	$L__BB1_1292;
	setp.lt.u32 	%p3127, %r9332, %r1866;
	@%p3127 bra 	$L__BB1_1294;
	ld.const.u32 	%r1867, [const_p+20];
	setp.gt.u32 	%p3128, %r9331, %r1867;
	@%p3128 bra 	$L__BB1_1292;
	setp.lt.u32 	%p3129, %r9331, %r1867;
	@%p3129 bra 	$L__BB1_1294;
	ld.const.u32 	%r1868, [const_p+16];
	setp.gt.u32 	%p3130, %r9330, %r1868;
	@%p3130 bra 	$L__BB1_1292;
	setp.lt.u32 	%p3131, %r9330, %r1868;
	@%p3131 bra 	$L__BB1_1294;
	ld.const.u32 	%r1869, [const_p+12];
	setp.gt.u32 	%p3132, %r9329, %r1869;
	@%p3132 bra 	$L__BB1_1292;
	setp.lt.u32 	%p3133, %r9329, %r1869;
	@%p3133 bra 	$L__BB1_1294;
	ld.const.u32 	%r1870, [const_p+8];
	setp.gt.u32 	%p3134, %r9328, %r1870;
	@%p3134 bra 	$L__BB1_1292;
	setp.lt.u32 	%p3135, %r9328, %r1870;
	@%p3135 bra 	$L__BB1_1294;
	ld.const.u32 	%r1871, [const_p+4];
	setp.gt.u32 	%p3136, %r9327, %r1871;
	@%p3136 bra 	$L__BB1_1292;
	setp.lt.u32 	%p3137, %r9327, %r1871;
	ld.const.u32 	%r8734, [const_p];
	setp.lt.u32 	%p3138, %r9326, %r8734;
	or.pred  	%p3139, %p3137, %p3138;
	@%p3139 bra 	$L__BB1_1294;
$L__BB1_1292:
	ld.const.u32 	%r8752, [const_p];
	ld.const.u32 	%r8753, [const_p+4];
	ld.const.u32 	%r8754, [const_p+8];
	ld.const.u32 	%r8755, [const_p+12];
	ld.const.u32 	%r8756, [const_p+16];
	ld.const.u32 	%r8757, [const_p+20];
	ld.const.u32 	%r8758, [const_p+24];
	// begin inline asm
	sub.cc.u32 %r9326, %r9326, %r8752;
	subc.cc.u32 %r9327, %r9327, %r8753;
	subc.cc.u32 %r9328, %r9328, %r8754;
	subc.cc.u32 %r9329, %r9329, %r8755;
	subc.cc.u32 %r9330, %r9330, %r8756;
	subc.cc.u32 %r9331, %r9331, %r8757;
	subc.cc.u32 %r9332, %r9332, %r8758;
	subc.u32 %r9333, %r9333, %r9146;
	
	// end inline asm
	bra.uni 	$L__BB1_1294;
$L__BB1_1293:
	setp.lt.u32 	%p3125, %r9333, %r9146;
	@%p3125 bra 	$L__BB1_1294;
	bra.uni 	$L__BB1_1280;
$L__BB1_1294:
	st.global.u32 	[%rd658+100], %r9245;
	st.global.u32 	[%rd658+104], %r9246;
	st.global.u32 	[%rd658+108], %r9247;
	st.global.u32 	[%rd658+112], %r9248;
	st.global.u32 	[%rd658+116], %r9249;
	st.global.u32 	[%rd658+120], %r9250;
	st.global.u32 	[%rd658+124], %r9251;
	st.global.u32 	[%rd658+128], %r9252;
	st.global.u32 	[%rd658+132], %r9294;
	st.global.u32 	[%rd658+136], %r9295;
	st.global.u32 	[%rd658+140], %r9296;
	st.global.u32 	[%rd658+144], %r9297;
	st.global.u32 	[%rd658+148], %r9298;
	st.global.u32 	[%rd658+152], %r9299;
	st.global.u32 	[%rd658+156], %r9300;
	st.global.u32 	[%rd658+160], %r9301;
	st.global.u32 	[%rd658+164], %r9326;
	st.global.u32 	[%rd658+168], %r9327;
	st.global.u32 	[%rd658+172], %r9328;
	st.global.u32 	[%rd658+176], %r9329;
	st.global.u32 	[%rd658+180], %r9330;
	st.global.u32 	[%rd658+184], %r9331;
	st.global.u32 	[%rd658+188], %r9332;
	st.global.u32 	[%rd658+192], %r9333;
	mov.b16 	%rs18, 0;
	st.global.u8 	[%rd658+196], %rs18;
	bra.uni 	$L__BB1_2589;
$L__BB1_1295:
	setp.lt.s32 	%p97, %r1, 1;
	@%p97 bra 	$L__BB1_2589;
	mul.wide.u32 	%rd1413, %r1, 100;
	add.s64 	%rd707, %rd1, %rd1413;
	add.s32 	%r3796, %r1, -1;
	mul.wide.u32 	%rd1414, %r3796, 100;
	add.s64 	%rd708, %rd1, %rd1414;
	ld.global.u8 	%rs1, [%rd708+96];
	setp.eq.s16 	%p98, %rs1, 0;
	@%p98 bra 	$L__BB1_1298;
	ld.const.u32 	%r3797, [const_G_jacobian];
	st.global.u32 	[%rd707], %r3797;
	ld.const.u32 	%r3798, [const_G_jacobian+4];
	st.global.u32 	[%rd707+4], %r3798;
	ld.const.u32 	%r3799, [const_G_jacobian+8];
	st.global.u32 	[%rd707+8], %r3799;
	ld.const.u32 	%r3800, [const_G_jacobian+12];
	st.global.u32 	[%rd707+12], %r3800;
	ld.const.u32 	%r3801, [const_G_jacobian+16];
	st.global.u32 	[%rd707+16], %r3801;
	ld.const.u32 	%r3802, [const_G_jacobian+20];
	st.global.u32 	[%rd707+20], %r3802;
	ld.const.u32 	%r3803, [const_G_jacobian+24];
	st.global.u32 	[%rd707+24], %r3803;
	ld.const.u32 	%r3804, [const_G_jacobian+28];
	st.global.u32 	[%rd707+28], %r3804;
	ld.const.u32 	%r3805, [const_G_jacobian+32];
	st.global.u32 	[%rd707+32], %r3805;
	ld.const.u32 	%r3806, [const_G_jacobian+36];
	st.global.u32 	[%rd707+36], %r3806;
	ld.const.u32 	%r3807, [const_G_jacobian+40];
	st.global.u32 	[%rd707+40], %r3807;
	ld.const.u32 	%r3808, [const_G_jacobian+44];
	st.global.u32 	[%rd707+44], %r3808;
	ld.const.u32 	%r3809, [const_G_jacobian+48];
	st.global.u32 	[%rd707+48], %r3809;
	ld.const.u32 	%r3810, [const_G_jacobian+52];
	st.global.u32 	[%rd707+52], %r3810;
	ld.const.u32 	%r3811, [const_G_jacobian+56];
	st.global.u32 	[%rd707+56], %r3811;
	ld.const.u32 	%r3812, [const_G_jacobian+60];
	st.global.u32 	[%rd707+60], %r3812;
	ld.const.u32 	%r3813, [const_G_jacobian+64];
	st.global.u32 	[%rd707+64], %r3813;
	ld.const.u32 	%r3814, [const_G_jacobian+68];
	st.global.u32 	[%rd707+68], %r3814;
	ld.const.u32 	%r3815, [const_G_jacobian+72];
	st.global.u32 	[%rd707+72], %r3815;
	ld.const.u32 	%r3816, [const_G_jacobian+76];
	st.global.u32 	[%rd707+76], %r3816;
	ld.const.u32 	%r3817, [const_G_jacobian+80];
	st.global.u32 	[%rd707+80], %r3817;
	ld.const.u32 	%r3818, [const_G_jacobian+84];
	st.global.u32 	[%rd707+84], %r3818;
	ld.const.u32 	%r3819, [const_G_jacobian+88];
	st.global.u32 	[%rd707+88], %r3819;
	ld.const.u32 	%r3820, [const_G_jacobian+92];
	st.global.u32 	[%rd707+92], %r3820;
	ld.const.u8 	%rs2, [const_G_jacobian+96];
	st.global.u8 	[%rd707+96], %rs2;
	bra.uni 	$L__BB1_2589;
$L__BB1_1298:
	ld.const.u8 	%rs3, [const_G_jacobian+96];
	setp.eq.s16 	%p99, %rs3, 0;
	@%p99 bra 	$L__BB1_1300;
	ld.global.u32 	%r3821, [%rd708];
	st.global.u32 	[%rd707], %r3821;
	ld.global.u32 	%r3822, [%rd708+4];
	st.global.u32 	[%rd707+4], %r3822;
	ld.global.u32 	%r3823, [%rd708+8];
	st.global.u32 	[%rd707+8], %r3823;
	ld.global.u32 	%r3824, [%rd708+12];
	st.global.u32 	[%rd707+12], %r3824;
	ld.global.u32 	%r3825, [%rd708+16];
	st.global.u32 	[%rd707+16], %r3825;
	ld.global.u32 	%r3826, [%rd708+20];
	st.global.u32 	[%rd707+20], %r3826;
	ld.global.u32 	%r3827, [%rd708+24];
	st.global.u32 	[%rd707+24], %r3827;
	ld.global.u32 	%r3828, [%rd708+28];
	st.global.u32 	[%rd707+28], %r3828;
	ld.global.u32 	%r3829, [%rd708+32];
	st.global.u32 	[%rd707+32], %r3829;
	ld.global.u32 	%r3830, [%rd708+36];
	st.global.u32 	[%rd707+36], %r3830;
	ld.global.u32 	%r3831, [%rd708+40];
	st.global.u32 	[%rd707+40], %r3831;
	ld.global.u32 	%r3832, [%rd708+44];
	st.global.u32 	[%rd707+44], %r3832;
	ld.global.u32 	%r3833, [%rd708+48];
	st.global.u32 	[%rd707+48], %r3833;
	ld.global.u32 	%r3834, [%rd708+52];
	st.global.u32 	[%rd707+52], %r3834;
	ld.global.u32 	%r3835, [%rd708+56];
	st.global.u32 	[%rd707+56], %r3835;
	ld.global.u32 	%r3836, [%rd708+60];
	st.global.u32 	[%rd707+60], %r3836;
	ld.global.u32 	%r3837, [%rd708+64];
	st.global.u32 	[%rd707+64], %r3837;
	ld.global.u32 	%r3838, [%rd708+68];
	st.global.u32 	[%rd707+68], %r3838;
	ld.global.u32 	%r3839, [%rd708+72];
	st.global.u32 	[%rd707+72], %r3839;
	ld.global.u32 	%r3840, [%rd708+76];
	st.global.u32 	[%rd707+76], %r3840;
	ld.global.u32 	%r3841, [%rd708+80];
	st.global.u32 	[%rd707+80], %r3841;
	ld.global.u32 	%r3842, [%rd708+84];
	st.global.u32 	[%rd707+84], %r3842;
	ld.global.u32 	%r3843, [%rd708+88];
	st.global.u32 	[%rd707+88], %r3843;
	ld.global.u32 	%r3844, [%rd708+92];
	st.global.u32 	[%rd707+92], %r3844;
	mov.b16 	%rs4, 0;
	st.global.u8 	[%rd707+96], %rs4;
	bra.uni 	$L__BB1_2589;
$L__BB1_1300:
	ld.global.u32 	%r3845, [%rd708+64];
	mul.wide.u32 	%rd1415, %r3845, %r3845;
	shr.u64 	%rd1416, %rd1415, 32;
	ld.global.u32 	%r3846, [%rd708+68];
	mul.wide.u32 	%rd1417, %r3846, %r3845;
	add.s64 	%rd1418, %rd1416, %rd1417;
	shr.u64 	%rd1419, %rd1418, 32;
	ld.global.u32 	%r3847, [%rd708+72];
	mul.wide.u32 	%rd1420, %r3847, %r3845;
	add.s64 	%rd1421, %rd1419, %rd1420;
	shr.u64 	%rd1422, %rd1421, 32;
	ld.global.u32 	%r3848, [%rd708+76];
	mul.wide.u32 	%rd1423, %r3848, %r3845;
	add.s64 	%rd1424, %rd1422, %rd1423;
	shr.u64 	%rd1425, %rd1424, 32;
	ld.global.u32 	%r3849, [%rd708+80];
	mul.wide.u32 	%rd1426, %r3849, %r3845;
	add.s64 	%rd1427, %rd1425, %rd1426;
	shr.u64 	%rd1428, %rd1427, 32;
	ld.global.u32 	%r3850, [%rd708+84];
	mul.wide.u32 	%rd1429, %r3850, %r3845;
	add.s64 	%rd1430, %rd1428, %rd1429;
	shr.u64 	%rd1431, %rd1430, 32;
	ld.global.u32 	%r3851, [%rd708+88];
	mul.wide.u32 	%rd1432, %r3851, %r3845;
	add.s64 	%rd1433, %rd1431, %rd1432;
	shr.u64 	%rd1434, %rd1433, 32;
	ld.global.u32 	%r3852, [%rd708+92];
	mul.wide.u32 	%rd1435, %r3852, %r3845;
	add.s64 	%rd1436, %rd1434, %rd1435;
	shr.u64 	%rd1437, %rd1436, 32;
	and.b64  	%rd1438, %rd1418, 4294967295;
	add.s64 	%rd1439, %rd1417, %rd1438;
	shr.u64 	%rd1440, %rd1439, 32;
	and.b64  	%rd1441, %rd1421, 4294967295;
	mul.wide.u32 	%rd1442, %r3846, %r3846;
	add.s64 	%rd1443, %rd1440, %rd1441;
	add.s64 	%rd1444, %rd1443, %rd1442;
	shr.u64 	%rd1445, %rd1444, 32;
	and.b64  	%rd1446, %rd1424, 4294967295;
	mul.wide.u32 	%rd1447, %r3847, %r3846;
	add.s64 	%rd1448, %rd1445, %rd1446;
	add.s64 	%rd1449, %rd1448, %rd1447;
	shr.u64 	%rd1450, %rd1449, 32;
	and.b64  	%rd1451, %rd1427, 4294967295;
	mul.wide.u32 	%rd1452, %r3848, %r3846;
	add.s64 	%rd1453, %rd1450, %rd1451;
	add.s64 	%rd1454, %rd1453, %rd1452;
	shr.u64 	%rd1455, %rd1454, 32;
	and.b64  	%rd1456, %rd1430, 4294967295;
	mul.wide.u32 	%rd1457, %r3849, %r3846;
	add.s64 	%rd1458, %rd1455, %rd1456;
	add.s64 	%rd1459, %rd1458, %rd1457;
	shr.u64 	%rd1460, %rd1459, 32;
	and.b64  	%rd1461, %rd1433, 4294967295;
	mul.wide.u32 	%rd1462, %r3850, %r3846;
	add.s64 	%rd1463, %rd1460, %rd1461;
	add.s64 	%rd1464, %rd1463, %rd1462;
	shr.u64 	%rd1465, %rd1464, 32;
	and.b64  	%rd1466, %rd1436, 4294967295;
	mul.wide.u32 	%rd1467, %r3851, %r3846;
	add.s64 	%rd1468, %rd1465, %rd1466;
	add.s64 	%rd1469, %rd1468, %rd1467;
	shr.u64 	%rd1470, %rd1469, 32;
	mul.wide.u32 	%rd1471, %r3852, %r3846;
	add.s64 	%rd1472, %rd1470, %rd1437;
	add.s64 	%rd1473, %rd1472, %rd1471;
	shr.u64 	%rd1474, %rd1473, 32;
	and.b64  	%rd1475, %rd1444, 4294967295;
	add.s64 	%rd1476, %rd1420, %rd1475;
	shr.u64 	%rd1477, %rd1476, 32;
	and.b64  	%rd1478, %rd1449, 4294967295;
	add.s64 	%rd1479, %rd1477, %rd1478;
	add.s64 	%rd1480, %rd1479, %rd1447;
	shr.u64 	%rd1481, %rd1480, 32;
	and.b64  	%rd1482, %rd1454, 4294967295;
	mul.wide.u32 	%rd1483, %r3847, %r3847;
	add.s64 	%rd1484, %rd1481, %rd1482;
	add.s64 	%rd1485, %rd1484, %rd1483;
	shr.u64 	%rd1486, %rd1485, 32;
	and.b64  	%rd1487, %rd1459, 4294967295;
	mul.wide.u32 	%rd1488, %r3848, %r3847;
	add.s64 	%rd1489, %rd1486, %rd1487;
	add.s64 	%rd1490, %rd1489, %rd1488;
	shr.u64 	%rd1491, %rd1490, 32;
	and.b64  	%rd1492, %rd1464, 4294967295;
	mul.wide.u32 	%rd1493, %r3849, %r3847;
	add.s64 	%rd1494, %rd1491, %rd1492;
	add.s64 	%rd1495, %rd1494, %rd1493;
	shr.u64 	%rd1496, %rd1495, 32;
	and.b64  	%rd1497, %rd1469, 4294967295;
	mul.wide.u32 	%rd1498, %r3850, %r3847;
	add.s64 	%rd1499, %rd1496, %rd1497;
	add.s64 	%rd1500, %rd1499, %rd1498;
	shr.u64 	%rd1501, %rd1500, 32;
	and.b64  	%rd1502, %rd1473, 4294967295;
	mul.wide.u32 	%rd1503, %r3851, %r3847;
	add.s64 	%rd1504, %rd1501, %rd1502;
	add.s64 	%rd1505, %rd1504, %rd1503;
	shr.u64 	%rd1506, %rd1505, 32;
	mul.wide.u32 	%rd1507, %r3852, %r3847;
	add.s64 	%rd1508, %rd1506, %rd1474;
	add.s64 	%rd1509, %rd1508, %rd1507;
	shr.u64 	%rd1510, %rd1509, 32;
	and.b64  	%rd1511, %rd1480, 4294967295;
	add.s64 	%rd1512, %rd1423, %rd1511;
	shr.u64 	%rd1513, %rd1512, 32;
	and.b64  	%rd1514, %rd1485, 4294967295;
	add.s64 	%rd1515, %rd1513, %rd1514;
	add.s64 	%rd1516, %rd1515, %rd1452;
	shr.u64 	%rd1517, %rd1516, 32;
	and.b64  	%rd1518, %rd1490, 4294967295;
	add.s64 	%rd1519, %rd1517, %rd1518;
	add.s64 	%rd1520, %rd1519, %rd1488;
	shr.u64 	%rd1521, %rd1520, 32;
	and.b64  	%rd1522, %rd1495, 4294967295;
	mul.wide.u32 	%rd1523, %r3848, %r3848;
	add.s64 	%rd1524, %rd1521, %rd1522;
	add.s64 	%rd1525, %rd1524, %rd1523;
	shr.u64 	%rd1526, %rd1525, 32;
	and.b64  	%rd1527, %rd1500, 4294967295;
	mul.wide.u32 	%rd1528, %r3849, %r3848;
	add.s64 	%rd1529, %rd1526, %rd1527;
	add.s64 	%rd1530, %rd1529, %rd1528;
	shr.u64 	%rd1531, %rd1530, 32;
	and.b64  	%rd1532, %rd1505, 4294967295;
	mul.wide.u32 	%rd1533, %r3850, %r3848;
	add.s64 	%rd1534, %rd1531, %rd1532;
	add.s64 	%rd1535, %rd1534, %rd1533;
	shr.u64 	%rd1536, %rd1535, 32;
	and.b64  	%rd1537, %rd1509, 4294967295;
	mul.wide.u32 	%rd1538, %r3851, %r3848;
	add.s64 	%rd1539, %rd1536, %rd1537;
	add.s64 	%rd1540, %rd1539, %rd1538;
	shr.u64 	%rd1541, %rd1540, 32;
	mul.wide.u32 	%rd1542, %r3852, %r3848;
	add.s64 	%rd1543, %rd1541, %rd1510;
	add.s64 	%rd1544, %rd1543, %rd1542;
	shr.u64 	%rd1545, %rd1544, 32;
	and.b64  	%rd1546, %rd1516, 4294967295;
	add.s64 	%rd1547, %rd1426, %rd1546;
	shr.u64 	%rd1548, %rd1547, 32;
	and.b64  	%rd1549, %rd1520, 4294967295;
	add.s64 	%rd1550, %rd1548, %rd1549;
	add.s64 	%rd1551, %rd1550, %rd1457;
	shr.u64 	%rd1552, %rd1551, 32;
	and.b64  	%rd1553, %rd1525, 4294967295;
	add.s64 	%rd1554, %rd1552, %rd1553;
	add.s64 	%rd1555, %rd1554, %rd1493;
	shr.u64 	%rd1556, %rd1555, 32;
	and.b64  	%rd1557, %rd1530, 4294967295;
	add.s64 	%rd1558, %rd1556, %rd1557;
	add.s64 	%rd1559, %rd1558, %rd1528;
	shr.u64 	%rd1560, %rd1559, 32;
	and.b64  	%rd1561, %rd1535, 4294967295;
	mul.wide.u32 	%rd1562, %r3849, %r3849;
	add.s64 	%rd1563, %rd1560, %rd1561;
	add.s64 	%rd1564, %rd1563, %rd1562;
	shr.u64 	%rd1565, %rd1564, 32;
	and.b64  	%rd1566, %rd1540, 4294967295;
	mul.wide.u32 	%rd1567, %r3850, %r3849;
	add.s64 	%rd1568, %rd1565, %rd1566;
	add.s64 	%rd1569, %rd1568, %rd1567;
	shr.u64 	%rd1570, %rd1569, 32;
	and.b64  	%rd1571, %rd1544, 4294967295;
	mul.wide.u32 	%rd1572, %r3851, %r3849;
	add.s64 	%rd1573, %rd1570, %rd1571;
	add.s64 	%rd1574, %rd1573, %rd1572;
	shr.u64 	%rd1575, %rd1574, 32;
	mul.wide.u32 	%rd1576, %r3852, %r3849;
	add.s64 	%rd1577, %rd1575, %rd1545;
	add.s64 	%rd1578, %rd1577, %rd1576;
	shr.u64 	%rd1579, %rd1578, 32;
	and.b64  	%rd1580, %rd1551, 4294967295;
	add.s64 	%rd1581, %rd1429, %rd1580;
	shr.u64 	%rd1582, %rd1581, 32;
	and.b64  	%rd1583, %rd1555, 4294967295;
	add.s64 	%rd1584, %rd1582, %rd1583;
	add.s64 	%rd1585, %rd1584, %rd1462;
	shr.u64 	%rd1586, %rd1585, 32;
	and.b64  	%rd1587, %rd1559, 4294967295;
	add.s64 	%rd1588, %rd1586, %rd1587;
	add.s64 	%rd1589, %rd1588, %rd1498;
	shr.u64 	%rd1590, %rd1589, 32;
	and.b64  	%rd1591, %rd1564, 4294967295;
	add.s64 	%rd1592, %rd1590, %rd1591;
	add.s64 	%rd1593, %rd1592, %rd1533;
	shr.u64 	%rd1594, %rd1593, 32;
	and.b64  	%rd1595, %rd1569, 4294967295;
	add.s64 	%rd1596, %rd1594, %rd1595;
	add.s64 	%rd1597, %rd1596, %rd1567;
	shr.u64 	%rd1598, %rd1597, 32;
	and.b64  	%rd1599, %rd1574, 4294967295;
	mul.wide.u32 	%rd1600, %r3850, %r3850;
	add.s64 	%rd1601, %rd1598, %rd1599;
	add.s64 	%rd1602, %rd1601, %rd1600;
	shr.u64 	%rd1603, %rd1602, 32;
	and.b64  	%rd1604, %rd1578, 4294967295;
	mul.wide.u32 	%rd1605, %r3851, %r3850;
	add.s64 	%rd1606, %rd1603, %rd1604;
	add.s64 	%rd1607, %rd1606, %rd1605;
	shr.u64 	%rd1608, %rd1607, 32;
	mul.wide.u32 	%rd1609, %r3852, %r3850;
	add.s64 	%rd1610, %rd1608, %rd1579;
	add.s64 	%rd1611, %rd1610, %rd1609;
	shr.u64 	%rd1612, %rd1611, 32;
	and.b64  	%rd1613, %rd1585, 4294967295;
	add.s64 	%rd1614, %rd1432, %rd1613;
	shr.u64 	%rd1615, %rd1614, 32;
	and.b64  	%rd1616, %rd1589, 4294967295;
	add.s64 	%rd1617, %rd1615, %rd1616;
	add.s64 	%rd1618, %rd1617, %rd1467;
	shr.u64 	%rd1619, %rd1618, 32;
	and.b64  	%rd1620, %rd1593, 4294967295;
	add.s64 	%rd1621, %rd1619, %rd1620;
	add.s64 	%rd1622, %rd1621, %rd1503;
	shr.u64 	%rd1623, %rd1622, 32;
	and.b64  	%rd1624, %rd1597, 4294967295;
	add.s64 	%rd1625, %rd1623, %rd1624;
	add.s64 	%rd1626, %rd1625, %rd1538;
	shr.u64 	%rd1627, %rd1626, 32;
	and.b64  	%rd1628, %rd1602, 4294967295;
	add.s64 	%rd1629, %rd1627, %rd1628;
	add.s64 	%rd1630, %rd1629, %rd1572;
	shr.u64 	%rd1631, %rd1630, 32;
	and.b64  	%rd1632, %rd1607, 4294967295;
	add.s64 	%rd1633, %rd1631, %rd1632;
	add.s64 	%rd1634, %rd1633, %rd1605;
	shr.u64 	%rd1635, %rd1634, 32;
	and.b64  	%rd1636, %rd1611, 4294967295;
	mul.wide.u32 	%rd1637, %r3851, %r3851;
	add.s64 	%rd1638, %rd1635, %rd1636;
	add.s64 	%rd1639, %rd1638, %rd1637;
	shr.u64 	%rd1640, %rd1639, 32;
	mul.wide.u32 	%rd1641, %r3852, %r3851;
	add.s64 	%rd1642, %rd1640, %rd1612;
	add.s64 	%rd1643, %rd1642, %rd1641;
	shr.u64 	%rd1644, %rd1643, 32;
	and.b64  	%rd1645, %rd1618, 4294967295;
	add.s64 	%rd1646, %rd1435, %rd1645;
	shr.u64 	%rd1647, %rd1646, 32;
	and.b64  	%rd1648, %rd1622, 4294967295;
	add.s64 	%rd1649, %rd1647, %rd1648;
	add.s64 	%rd1650, %rd1649, %rd1471;
	shr.u64 	%rd1651, %rd1650, 32;
	and.b64  	%rd1652, %rd1626, 4294967295;
	add.s64 	%rd1653, %rd1651, %rd1652;
	add.s64 	%rd1654, %rd1653, %rd1507;
	shr.u64 	%rd1655, %rd1654, 32;
	and.b64  	%rd1656, %rd1630, 4294967295;
	add.s64 	%rd1657, %rd1655, %rd1656;
	add.s64 	%rd1658, %rd1657, %rd1542;
	shr.u64 	%rd1659, %rd1658, 32;
	and.b64  	%rd1660, %rd1634, 4294967295;
	add.s64 	%rd1661, %rd1659, %rd1660;
	add.s64 	%rd1662, %rd1661, %rd1576;
	shr.u64 	%rd1663, %rd1662, 32;
	and.b64  	%rd1664, %rd1639, 4294967295;
	add.s64 	%rd1665, %rd1663, %rd1664;
	add.s64 	%rd1666, %rd1665, %rd1609;
	shr.u64 	%rd1667, %rd1666, 32;
	and.b64  	%rd1668, %rd1643, 4294967295;
	add.s64 	%rd1669, %rd1667, %rd1668;
	add.s64 	%rd1670, %rd1669, %rd1641;
	shr.u64 	%rd1671, %rd1670, 32;
	mul.wide.u32 	%rd1672, %r3852, %r3852;
	add.s64 	%rd1673, %rd1671, %rd1644;
	add.s64 	%rd1674, %rd1673, %rd1672;
	shr.u64 	%rd1675, %rd1674, 32;
	{ .reg .b32 tmp; mov.b64 {tmp, %r3853}, %rd1674; }
	and.b64  	%rd1676, %rd1650, 4294967295;
	mul.lo.s64 	%rd1677, %rd1676, 977;
	and.b64  	%rd1678, %rd1415, 4294967295;
	and.b64  	%rd1679, %rd1677, 4294967295;
	add.s64 	%rd19565, %rd1679, %rd1678;
	shr.u64 	%rd1680, %rd1677, 32;
	shr.u64 	%rd1681, %rd19565, 32;
	add.s64 	%rd1682, %rd1681, %rd1680;
	and.b64  	%rd1683, %rd1654, 4294967295;
	mul.lo.s64 	%rd1684, %rd1683, 977;
	and.b64  	%rd1685, %rd1439, 4294967295;
	and.b64  	%rd1686, %rd1684, 4294967295;
	add.s64 	%rd1687, %rd1682, %rd1685;
	add.s64 	%rd1688, %rd1687, %rd1686;
	add.s64 	%rd19566, %rd1688, %rd1676;
	shr.u64 	%rd1689, %rd1684, 32;
	shr.u64 	%rd1690, %rd19566, 32;
	add.s64 	%rd1691, %rd1690, %rd1689;
	and.b64  	%rd1692, %rd1658, 4294967295;
	mul.lo.s64 	%rd1693, %rd1692, 977;
	and.b64  	%rd1694, %rd1476, 4294967295;
	and.b64  	%rd1695, %rd1693, 4294967295;
	add.s64 	%rd1696, %rd1691, %rd1694;
	add.s64 	%rd1697, %rd1696, %rd1695;
	add.s64 	%rd19567, %rd1697, %rd1683;
	shr.u64 	%rd1698, %rd1693, 32;
	shr.u64 	%rd1699, %rd19567, 32;
	add.s64 	%rd1700, %rd1699, %rd1698;
	and.b64  	%rd1701, %rd1662, 4294967295;
	mul.lo.s64 	%rd1702, %rd1701, 977;
	and.b64  	%rd1703, %rd1512, 4294967295;
	and.b64  	%rd1704, %rd1702, 4294967295;
	add.s64 	%rd1705, %rd1700, %rd1703;
	add.s64 	%rd1706, %rd1705, %rd1704;
	add.s64 	%rd19568, %rd1706, %rd1692;
	shr.u64 	%rd1707, %rd1702, 32;
	shr.u64 	%rd1708, %rd19568, 32;
	add.s64 	%rd1709, %rd1708, %rd1707;
	and.b64  	%rd1710, %rd1666, 4294967295;
	mul.lo.s64 	%rd1711, %rd1710, 977;
	and.b64  	%rd1712, %rd1547, 4294967295;
	and.b64  	%rd1713, %rd1711, 4294967295;
	add.s64 	%rd1714, %rd1709, %rd1712;
	add.s64 	%rd1715, %rd1714, %rd1713;
	add.s64 	%rd19569, %rd1715, %rd1701;
	shr.u64 	%rd1716, %rd1711, 32;
	shr.u64 	%rd1717, %rd19569, 32;
	add.s64 	%rd1718, %rd1717, %rd1716;
	and.b64  	%rd1719, %rd1670, 4294967295;
	mul.lo.s64 	%rd1720, %rd1719, 977;
	and.b64  	%rd1721, %rd1581, 4294967295;
	and.b64  	%rd1722, %rd1720, 4294967295;
	add.s64 	%rd1723, %rd1718, %rd1721;
	add.s64 	%rd1724, %rd1723, %rd1722;
	add.s64 	%rd19570, %rd1724, %rd1710;
	shr.u64 	%rd1725, %rd1720, 32;
	shr.u64 	%rd1726, %rd19570, 32;
	add.s64 	%rd1727, %rd1726, %rd1725;
	and.b64  	%rd1728, %rd1674, 4294967295;
	mul.lo.s64 	%rd1729, %rd1728, 977;
	and.b64  	%rd1730, %rd1614, 4294967295;
	and.b64  	%rd1731, %rd1729, 4294967295;
	add.s64 	%rd1732, %rd1727, %rd1730;
	add.s64 	%rd1733, %rd1732, %rd1731;
	add.s64 	%rd19571, %rd1733, %rd1719;
	shr.u64 	%rd1734, %rd1729, 32;
	shr.u64 	%rd1735, %rd19571, 32;
	add.s64 	%rd1736, %rd1735, %rd1734;
	mul.lo.s64 	%rd1737, %rd1675, 977;
	and.b64  	%rd1738, %rd1646, 4294967295;
	and.b64  	%rd1739, %rd1737, 4294967295;
	add.s64 	%rd1740, %rd1736, %rd1738;
	add.s64 	%rd1741, %rd1740, %rd1739;
	add.s64 	%rd19572, %rd1741, %rd1728;
	shr.u64 	%rd1742, %rd1737, 32;
	shr.u64 	%rd1743, %rd19572, 32;
	cvt.u32.u64 	%r3854, %rd1743;
	cvt.u32.u64 	%r3855, %rd1742;
	add.s32 	%r3856, %r3854, %r3855;
	add.s32 	%r1896, %r3856, %r3853;
	setp.eq.s32 	%p101, %r1896, 0;
	mov.pred 	%p3163, 0;
	@%p101 bra 	$L__BB1_1308;
	cvt.u64.u32 	%rd1744, %r1896;
	mul.wide.u32 	%rd1745, %r1896, 977;
	shr.u64 	%rd1746, %rd1745, 32;
	and.b64  	%rd1747, %rd19565, 4294967295;
	and.b64  	%rd1748, %rd1745, 4294967295;
	add.s64 	%rd19565, %rd1748, %rd1747;
	shr.u64 	%rd1749, %rd19565, 32;
	and.b64  	%rd1750, %rd19566, 4294967295;
	add.s64 	%rd1751, %rd1746, %rd1750;
	add.s64 	%rd1752, %rd1751, %rd1744;
	add.s64 	%rd19566, %rd1752, %rd1749;
	setp.lt.u64 	%p103, %rd19566, 4294967296;
	@%p103 bra 	$L__BB1_1308;
	shr.u64 	%rd1753, %rd19566, 32;
	and.b64  	%rd1754, %rd19567, 4294967295;
	add.s64 	%rd19567, %rd1753, %rd1754;
	setp.lt.u64 	%p105, %rd19567, 4294967296;
	@%p105 bra 	$L__BB1_1308;
	shr.u64 	%rd1755, %rd19567, 32;
	and.b64  	%rd1756, %rd19568, 4294967295;
	add.s64 	%rd19568, %rd1755, %rd1756;
	setp.lt.u64 	%p107, %rd19568, 4294967296;
	@%p107 bra 	$L__BB1_1308;
	shr.u64 	%rd1758, %rd19568, 32;
	and.b64  	%rd1759, %rd19569, 4294967295;
	add.s64 	%rd19569, %rd1758, %rd1759;
	setp.lt.u64 	%p109, %rd19569, 4294967296;
	mov.b64 	%rd19568, 4294967296;
	@%p109 bra 	$L__BB1_1308;
	shr.u64 	%rd1761, %rd19569, 32;
	and.b64  	%rd1762, %rd19570, 4294967295;
	add.s64 	%rd19570, %rd1761, %rd1762;
	setp.lt.u64 	%p111, %rd19570, 4294967296;
	mov.b64 	%rd19568, 4294967296;
	mov.u64 	%rd19569, %rd19568;
	@%p111 bra 	$L__BB1_1308;
	shr.u64 	%rd1764, %rd19570, 32;
	and.b64  	%rd1765, %rd19571, 4294967295;
	add.s64 	%rd19571, %rd1764, %rd1765;
	setp.lt.u64 	%p113, %rd19571, 4294967296;
	mov.b64 	%rd19568, 4294967296;
	mov.u64 	%rd19570, %rd19568;
	@%p113 bra 	$L__BB1_1308;
	shr.u64 	%rd1767, %rd19571, 32;
	and.b64  	%rd1768, %rd19572, 4294967295;
	add.s64 	%rd1769, %rd1767, %rd1768;
	setp.gt.u64 	%p3163, %rd1769, 4294967295;
	min.u64 	%rd19572, %rd1769, 4294967296;
	mov.b64 	%rd19568, 4294967296;
	mov.u64 	%rd19569, %rd19568;
	mov.u64 	%rd19571, %rd19568;
$L__BB1_1308:
	cvt.u32.u64 	%r9351, %rd19572;
	cvt.u32.u64 	%r9350, %rd19571;
	cvt.u32.u64 	%r9349, %rd19570;
	cvt.u32.u64 	%r9348, %rd19569;
	cvt.u32.u64 	%r9347, %rd19568;
	cvt.u32.u64 	%r9346, %rd19567;
	cvt.u32.u64 	%r9345, %rd19566;
	cvt.u32.u64 	%r9344, %rd19565;
	ld.const.u32 	%r3857, [const_p+28];
	setp.ge.u32 	%p114, %r3857, %r9351;
	not.pred 	%p115, %p3163;
	and.pred  	%p116, %p115, %p114;
	@%p116 bra 	$L__BB1_1310;
	ld.const.u32 	%r9334, [const_p+24];
	bra.uni 	$L__BB1_1323;
$L__BB1_1310:
	setp.gt.u32 	%p117, %r3857, %r9351;
	@%p117 bra 	$L__BB1_1324;
	ld.const.u32 	%r9334, [const_p+24];
	setp.lt.u32 	%p118, %r9334, %r9350;
	@%p118 bra 	$L__BB1_1323;
	setp.gt.u32 	%p119, %r9334, %r9350;
	@%p119 bra 	$L__BB1_1324;
	ld.const.u32 	%r1908, [const_p+20];
	setp.lt.u32 	%p120, %r1908, %r9349;
	@%p120 bra 	$L__BB1_1323;
	setp.gt.u32 	%p121, %r1908, %r9349;
	@%p121 bra 	$L__BB1_1324;
	ld.const.u32 	%r1909, [const_p+16];
	setp.lt.u32 	%p122, %r1909, %r9348;
	@%p122 bra 	$L__BB1_1323;
	setp.gt.u32 	%p123, %r1909, %r9348;
	@%p123 bra 	$L__BB1_1324;
	ld.const.u32 	%r1910, [const_p+12];
	setp.lt.u32 	%p124, %r1910, %r9347;
	@%p124 bra 	$L__BB1_1323;
	setp.gt.u32 	%p125, %r1910, %r9347;
	@%p125 bra 	$L__BB1_1324;
	ld.const.u32 	%r1911, [const_p+8];
	setp.lt.u32 	%p126, %r1911, %r9346;
	@%p126 bra 	$L__BB1_1323;
	setp.gt.u32 	%p127, %r1911, %r9346;
	@%p127 bra 	$L__BB1_1324;
	ld.const.u32 	%r1912, [const_p+4];
	setp.lt.u32 	%p128, %r1912, %r9345;
	@%p128 bra 	$L__BB1_1323;
	setp.gt.u32 	%p129, %r1912, %r9345;
	ld.const.u32 	%r3858, [const_p];
	setp.gt.u32 	%p130, %r3858, %r9344;
	or.pred  	%p131, %p129, %p130;
	@%p131 bra 	$L__BB1_1324;
$L__BB1_1323:
	ld.const.u32 	%r3876, [const_p];
	ld.const.u32 	%r3877, [const_p+4];
	ld.const.u32 	%r3878, [const_p+8];
	ld.const.u32 	%r3879, [const_p+12];
	ld.const.u32 	%r3880, [const_p+16];
	ld.const.u32 	%r3881, [const_p+20];
	// begin inline asm
	sub.cc.u32 %r9344, %r9344, %r3876;
	subc.cc.u32 %r9345, %r9345, %r3877;
	subc.cc.u32 %r9346, %r9346, %r3878;
	subc.cc.u32 %r9347, %r9347, %r3879;
	subc.cc.u32 %r9348, %r9348, %r3880;
	subc.cc.u32 %r9349, %r9349, %r3881;
	subc.cc.u32 %r9350, %r9350, %r9334;
	subc.u32 %r9351, %r9351, %r3857;
	
	// end inline asm
$L__BB1_1324:
	setp.le.u32 	%p132, %r9351, %r3857;
	@%p132 bra 	$L__BB1_1325;
	bra.uni 	$L__BB1_1338;
$L__BB1_1325:
	setp.lt.u32 	%p133, %r9351, %r3857;
	@%p133 bra 	$L__BB1_1340;
	ld.const.u32 	%r9343, [const_p+24];
	setp.gt.u32 	%p134, %r9350, %r9343;
	@%p134 bra 	$L__BB1_1339;
	setp.lt.u32 	%p135, %r9350, %r9343;
	@%p135 bra 	$L__BB1_1340;
	ld.const.u32 	%r1923, [const_p+20];
	setp.gt.u32 	%p136, %r9349, %r1923;
	@%p136 bra 	$L__BB1_1339;
	setp.lt.u32 	%p137, %r9349, %r1923;
	@%p137 bra 	$L__BB1_1340;
	ld.const.u32 	%r1924, [const_p+16];
	setp.gt.u32 	%p138, %r9348, %r1924;
	@%p138 bra 	$L__BB1_1339;
	setp.lt.u32 	%p139, %r9348, %r1924;
	@%p139 bra 	$L__BB1_1340;
	ld.const.u32 	%r1925, [const_p+12];
	setp.gt.u32 	%p140, %r9347, %r1925;
	@%p140 bra 	$L__BB1_1339;
	setp.lt.u32 	%p141, %r9347, %r1925;
	@%p141 bra 	$L__BB1_1340;
	ld.const.u32 	%r1926, [const_p+8];
	setp.gt.u32 	%p142, %r9346, %r1926;
	@%p142 bra 	$L__BB1_1339;
	setp.lt.u32 	%p143, %r9346, %r1926;
	@%p143 bra 	$L__BB1_1340;
	ld.const.u32 	%r1927, [const_p+4];
	setp.gt.u32 	%p144, %r9345, %r1927;
	@%p144 bra 	$L__BB1_1339;
	setp.lt.u32 	%p145, %r9345, %r1927;
	ld.const.u32 	%r3884, [const_p];
	setp.lt.u32 	%p146, %r9344, %r3884;
	or.pred  	%p147, %p145, %p146;
	@%p147 bra 	$L__BB1_1340;
	bra.uni 	$L__BB1_1339;
$L__BB1_1338:
	ld.const.u32 	%r9343, [const_p+24];
$L__BB1_1339:
	ld.const.u32 	%r3902, [const_p];
	ld.const.u32 	%r3903, [const_p+4];
	ld.const.u32 	%r3904, [const_p+8];
	ld.const.u32 	%r3905, [const_p+12];
	ld.const.u32 	%r3906, [const_p+16];
	ld.const.u32 	%r3907, [const_p+20];
	// begin inline asm
	sub.cc.u32 %r9344, %r9344, %r3902;
	subc.cc.u32 %r9345, %r9345, %r3903;
	subc.cc.u32 %r9346, %r9346, %r3904;
	subc.cc.u32 %r9347, %r9347, %r3905;
	subc.cc.u32 %r9348, %r9348, %r3906;
	subc.cc.u32 %r9349, %r9349, %r3907;
	subc.cc.u32 %r9350, %r9350, %r9343;
	subc.u32 %r9351, %r9351, %r3857;
	
	// end inline asm
$L__BB1_1340:
	ld.const.u32 	%r3910, [const_G_jacobian+64];
	mul.wide.u32 	%rd1771, %r3910, %r3910;
	shr.u64 	%rd1772, %rd1771, 32;
	ld.const.u32 	%r3911, [const_G_jacobian+68];
	mul.wide.u32 	%rd1773, %r3911, %r3910;
	add.s64 	%rd1774, %rd1772, %rd1773;
	shr.u64 	%rd1775, %rd1774, 32;
	ld.const.u32 	%r3912, [const_G_jacobian+72];
	mul.wide.u32 	%rd1776, %r3912, %r3910;
	add.s64 	%rd1777, %rd1775, %rd1776;
	shr.u64 	%rd1778, %rd1777, 32;
	ld.const.u32 	%r3913, [const_G_jacobian+76];
	mul.wide.u32 	%rd1779, %r3913, %r3910;
	add.s64 	%rd1780, %rd1778, %rd1779;
	shr.u64 	%rd1781, %rd1780, 32;
	ld.const.u32 	%r3914, [const_G_jacobian+80];
	mul.wide.u32 	%rd1782, %r3914, %r3910;
	add.s64 	%rd1783, %rd1781, %rd1782;
	shr.u64 	%rd1784, %rd1783, 32;
	ld.const.u32 	%r3915, [const_G_jacobian+84];
	mul.wide.u32 	%rd1785, %r3915, %r3910;
	add.s64 	%rd1786, %rd1784, %rd1785;
	shr.u64 	%rd1787, %rd1786, 32;
	ld.const.u32 	%r3916, [const_G_jacobian+88];
	mul.wide.u32 	%rd1788, %r3916, %r3910;
	add.s64 	%rd1789, %rd1787, %rd1788;
	shr.u64 	%rd1790, %rd1789, 32;
	ld.const.u32 	%r3917, [const_G_jacobian+92];
	mul.wide.u32 	%rd1791, %r3917, %r3910;
	add.s64 	%rd1792, %rd1790, %rd1791;
	shr.u64 	%rd1793, %rd1792, 32;
	and.b64  	%rd1794, %rd1774, 4294967295;
	add.s64 	%rd1795, %rd1773, %rd1794;
	shr.u64 	%rd1796, %rd1795, 32;
	and.b64  	%rd1797, %rd1777, 4294967295;
	mul.wide.u32 	%rd1798, %r3911, %r3911;
	add.s64 	%rd1799, %rd1796, %rd1797;
	add.s64 	%rd1800, %rd1799, %rd1798;
	shr.u64 	%rd1801, %rd1800, 32;
	and.b64  	%rd1802, %rd1780, 4294967295;
	mul.wide.u32 	%rd1803, %r3912, %r3911;
	add.s64 	%rd1804, %rd1801, %rd1802;
	add.s64 	%rd1805, %rd1804, %rd1803;
	shr.u64 	%rd1806, %rd1805, 32;
	and.b64  	%rd1807, %rd1783, 4294967295;
	mul.wide.u32 	%rd1808, %r3913, %r3911;
	add.s64 	%rd1809, %rd1806, %rd1807;
	add.s64 	%rd1810, %rd1809, %rd1808;
	shr.u64 	%rd1811, %rd1810, 32;
	and.b64  	%rd1812, %rd1786, 4294967295;
	mul.wide.u32 	%rd1813, %r3914, %r3911;
	add.s64 	%rd1814, %rd1811, %rd1812;
	add.s64 	%rd1815, %rd1814, %rd1813;
	shr.u64 	%rd1816, %rd1815, 32;
	and.b64  	%rd1817, %rd1789, 4294967295;
	mul.wide.u32 	%rd1818, %r3915, %r3911;
	add.s64 	%rd1819, %rd1816, %rd1817;
	add.s64 	%rd1820, %rd1819, %rd1818;
	shr.u64 	%rd1821, %rd1820, 32;
	and.b64  	%rd1822, %rd1792, 4294967295;
	mul.wide.u32 	%rd1823, %r3916, %r3911;
	add.s64 	%rd1824, %rd1821, %rd1822;
	add.s64 	%rd1825, %rd1824, %rd1823;
	shr.u64 	%rd1826, %rd1825, 32;
	mul.wide.u32 	%rd1827, %r3917, %r3911;
	add.s64 	%rd1828, %rd1826, %rd1793;
	add.s64 	%rd1829, %rd1828, %rd1827;
	shr.u64 	%rd1830, %rd1829, 32;
	and.b64  	%rd1831, %rd1800, 4294967295;
	add.s64 	%rd1832, %rd1776, %rd1831;
	shr.u64 	%rd1833, %rd1832, 32;
	and.b64  	%rd1834, %rd1805, 4294967295;
	add.s64 	%rd1835, %rd1833, %rd1834;
	add.s64 	%rd1836, %rd1835, %rd1803;
	shr.u64 	%rd1837, %rd1836, 32;
	and.b64  	%rd1838, %rd1810, 4294967295;
	mul.wide.u32 	%rd1839, %r3912, %r3912;
	add.s64 	%rd1840, %rd1837, %rd1838;
	add.s64 	%rd1841, %rd1840, %rd1839;
	shr.u64 	%rd1842, %rd1841, 32;
	and.b64  	%rd1843, %rd1815, 4294967295;
	mul.wide.u32 	%rd1844, %r3913, %r3912;
	add.s64 	%rd1845, %rd1842, %rd1843;
	add.s64 	%rd1846, %rd1845, %rd1844;
	shr.u64 	%rd1847, %rd1846, 32;
	and.b64  	%rd1848, %rd1820, 4294967295;
	mul.wide.u32 	%rd1849, %r3914, %r3912;
	add.s64 	%rd1850, %rd1847, %rd1848;
	add.s64 	%rd1851, %rd1850, %rd1849;
	shr.u64 	%rd1852, %rd1851, 32;
	and.b64  	%rd1853, %rd1825, 4294967295;
	mul.wide.u32 	%rd1854, %r3915, %r3912;
	add.s64 	%rd1855, %rd1852, %rd1853;
	add.s64 	%rd1856, %rd1855, %rd1854;
	shr.u64 	%rd1857, %rd1856, 32;
	and.b64  	%rd1858, %rd1829, 4294967295;
	mul.wide.u32 	%rd1859, %r3916, %r3912;
	add.s64 	%rd1860, %rd1857, %rd1858;
	add.s64 	%rd1861, %rd1860, %rd1859;
	shr.u64 	%rd1862, %rd1861, 32;
	mul.wide.u32 	%rd1863, %r3917, %r3912;
	add.s64 	%rd1864, %rd1862, %rd1830;
	add.s64 	%rd1865, %rd1864, %rd1863;
	shr.u64 	%rd1866, %rd1865, 32;
	and.b64  	%rd1867, %rd1836, 4294967295;
	add.s64 	%rd1868, %rd1779, %rd1867;
	shr.u64 	%rd1869, %rd1868, 32;
	and.b64  	%rd1870, %rd1841, 4294967295;
	add.s64 	%rd1871, %rd1869, %rd1870;
	add.s64 	%rd1872, %rd1871, %rd1808;
	shr.u64 	%rd1873, %rd1872, 32;
	and.b64  	%rd1874, %rd1846, 4294967295;
	add.s64 	%rd1875, %rd1873, %rd1874;
	add.s64 	%rd1876, %rd1875, %rd1844;
	shr.u64 	%rd1877, %rd1876, 32;
	and.b64  	%rd1878, %rd1851, 4294967295;
	mul.wide.u32 	%rd1879, %r3913, %r3913;
	add.s64 	%rd1880, %rd1877, %rd1878;
	add.s64 	%rd1881, %rd1880, %rd1879;
	shr.u64 	%rd1882, %rd1881, 32;
	and.b64  	%rd1883, %rd1856, 4294967295;
	mul.wide.u32 	%rd1884, %r3914, %r3913;
	add.s64 	%rd1885, %rd1882, %rd1883;
	add.s64 	%rd1886, %rd1885, %rd1884;
	shr.u64 	%rd1887, %rd1886, 32;
	and.b64  	%rd1888, %rd1861, 4294967295;
	mul.wide.u32 	%rd1889, %r3915, %r3913;
	add.s64 	%rd1890, %rd1887, %rd1888;
	add.s64 	%rd1891, %rd1890, %rd1889;
	shr.u64 	%rd1892, %rd1891, 32;
	and.b64  	%rd1893, %rd1865, 4294967295;
	mul.wide.u32 	%rd1894, %r3916, %r3913;
	add.s64 	%rd1895, %rd1892, %rd1893;
	add.s64 	%rd1896, %rd1895, %rd1894;
	shr.u64 	%rd1897, %rd1896, 32;
	mul.wide.u32 	%rd1898, %r3917, %r3913;
	add.s64 	%rd1899, %rd1897, %rd1866;
	add.s64 	%rd1900, %rd1899, %rd1898;
	shr.u64 	%rd1901, %rd1900, 32;
	and.b64  	%rd1902, %rd1872, 4294967295;
	add.s64 	%rd1903, %rd1782, %rd1902;
	shr.u64 	%rd1904, %rd1903, 32;
	and.b64  	%rd1905, %rd1876, 4294967295;
	add.s64 	%rd1906, %rd1904, %rd1905;
	add.s64 	%rd1907, %rd1906, %rd1813;
	shr.u64 	%rd1908, %rd1907, 32;
	and.b64  	%rd1909, %rd1881, 4294967295;
	add.s64 	%rd1910, %rd1908, %rd1909;
	add.s64 	%rd1911, %rd1910, %rd1849;
	shr.u64 	%rd1912, %rd1911, 32;
	and.b64  	%rd1913, %rd1886, 4294967295;
	add.s64 	%rd1914, %rd1912, %rd1913;
	add.s64 	%rd1915, %rd1914, %rd1884;
	shr.u64 	%rd1916, %rd1915, 32;
	and.b64  	%rd1917, %rd1891, 4294967295;
	mul.wide.u32 	%rd1918, %r3914, %r3914;
	add.s64 	%rd1919, %rd1916, %rd1917;
	add.s64 	%rd1920, %rd1919, %rd1918;
	shr.u64 	%rd1921, %rd1920, 32;
	and.b64  	%rd1922, %rd1896, 4294967295;
	mul.wide.u32 	%rd1923, %r3915, %r3914;
	add.s64 	%rd1924, %rd1921, %rd1922;
	add.s64 	%rd1925, %rd1924, %rd1923;
	shr.u64 	%rd1926, %rd1925, 32;
	and.b64  	%rd1927, %rd1900, 4294967295;
	mul.wide.u32 	%rd1928, %r3916, %r3914;
	add.s64 	%rd1929, %rd1926, %rd1927;
	add.s64 	%rd1930, %rd1929, %rd1928;
	shr.u64 	%rd1931, %rd1930, 32;
	mul.wide.u32 	%rd1932, %r3917, %r3914;
	add.s64 	%rd1933, %rd1931, %rd1901;
	add.s64 	%rd1934, %rd1933, %rd1932;
	shr.u64 	%rd1935, %rd1934, 32;
	and.b64  	%rd1936, %rd1907, 4294967295;
	add.s64 	%rd1937, %rd1785, %rd1936;
	shr.u64 	%rd1938, %rd1937, 32;
	and.b64  	%rd1939, %rd1911, 4294967295;
	add.s64 	%rd1940, %rd1938, %rd1939;
	add.s64 	%rd1941, %rd1940, %rd1818;
	shr.u64 	%rd1942, %rd1941, 32;
	and.b64  	%rd1943, %rd1915, 4294967295;
	add.s64 	%rd1944, %rd1942, %rd1943;
	add.s64 	%rd1945, %rd1944, %rd1854;
	shr.u64 	%rd1946, %rd1945, 32;
	and.b64  	%rd1947, %rd1920, 4294967295;
	add.s64 	%rd1948, %rd1946, %rd1947;
	add.s64 	%rd1949, %rd1948, %rd1889;
	shr.u64 	%rd1950, %rd1949, 32;
	and.b64  	%rd1951, %rd1925, 4294967295;
	add.s64 	%rd1952, %rd1950, %rd1951;
	add.s64 	%rd1953, %rd1952, %rd1923;
	shr.u64 	%rd1954, %rd1953, 32;
	and.b64  	%rd1955, %rd1930, 4294967295;
	mul.wide.u32 	%rd1956, %r3915, %r3915;
	add.s64 	%rd1957, %rd1954, %rd1955;
	add.s64 	%rd1958, %rd1957, %rd1956;
	shr.u64 	%rd1959, %rd1958, 32;
	and.b64  	%rd1960, %rd1934, 4294967295;
	mul.wide.u32 	%rd1961, %r3916, %r3915;
	add.s64 	%rd1962, %rd1959, %rd1960;
	add.s64 	%rd1963, %rd1962, %rd1961;
	shr.u64 	%rd1964, %rd1963, 32;
	mul.wide.u32 	%rd1965, %r3917, %r3915;
	add.s64 	%rd1966, %rd1964, %rd1935;
	add.s64 	%rd1967, %rd1966, %rd1965;
	shr.u64 	%rd1968, %rd1967, 32;
	and.b64  	%rd1969, %rd1941, 4294967295;
	add.s64 	%rd1970, %rd1788, %rd1969;
	shr.u64 	%rd1971, %rd1970, 32;
	and.b64  	%rd1972, %rd1945, 4294967295;
	add.s64 	%rd1973, %rd1971, %rd1972;
	add.s64 	%rd1974, %rd1973, %rd1823;
	shr.u64 	%rd1975, %rd1974, 32;
	and.b64  	%rd1976, %rd1949, 4294967295;
	add.s64 	%rd1977, %rd1975, %rd1976;
	add.s64 	%rd1978, %rd1977, %rd1859;
	shr.u64 	%rd1979, %rd1978, 32;
	and.b64  	%rd1980, %rd1953, 4294967295;
	add.s64 	%rd1981, %rd1979, %rd1980;
	add.s64 	%rd1982, %rd1981, %rd1894;
	shr.u64 	%rd1983, %rd1982, 32;
	and.b64  	%rd1984, %rd1958, 4294967295;
	add.s64 	%rd1985, %rd1983, %rd1984;
	add.s64 	%rd1986, %rd1985, %rd1928;
	shr.u64 	%rd1987, %rd1986, 32;
	and.b64  	%rd1988, %rd1963, 4294967295;
	add.s64 	%rd1989, %rd1987, %rd1988;
	add.s64 	%rd1990, %rd1989, %rd1961;
	shr.u64 	%rd1991, %rd1990, 32;
	and.b64  	%rd1992, %rd1967, 4294967295;
	mul.wide.u32 	%rd1993, %r3916, %r3916;
	add.s64 	%rd1994, %rd1991, %rd1992;
	add.s64 	%rd1995, %rd1994, %rd1993;
	shr.u64 	%rd1996, %rd1995, 32;
	mul.wide.u32 	%rd1997, %r3917, %r3916;
	add.s64 	%rd1998, %rd1996, %rd1968;
	add.s64 	%rd1999, %rd1998, %rd1997;
	shr.u64 	%rd2000, %rd1999, 32;
	and.b64  	%rd2001, %rd1974, 4294967295;
	add.s64 	%rd2002, %rd1791, %rd2001;
	shr.u64 	%rd2003, %rd2002, 32;
	and.b64  	%rd2004, %rd1978, 4294967295;
	add.s64 	%rd2005, %rd2003, %rd2004;
	add.s64 	%rd2006, %rd2005, %rd1827;
	shr.u64 	%rd2007, %rd2006, 32;
	and.b64  	%rd2008, %rd1982, 4294967295;
	add.s64 	%rd2009, %rd2007, %rd2008;
	add.s64 	%rd2010, %rd2009, %rd1863;
	shr.u64 	%rd2011, %rd2010, 32;
	and.b64  	%rd2012, %rd1986, 4294967295;
	add.s64 	%rd2013, %rd2011, %rd2012;
	add.s64 	%rd2014, %rd2013, %rd1898;
	shr.u64 	%rd2015, %rd2014, 32;
	and.b64  	%rd2016, %rd1990, 4294967295;
	add.s64 	%rd2017, %rd2015, %rd2016;
	add.s64 	%rd2018, %rd2017, %rd1932;
	shr.u64 	%rd2019, %rd2018, 32;
	and.b64  	%rd2020, %rd1995, 4294967295;
	add.s64 	%rd2021, %rd2019, %rd2020;
	add.s64 	%rd2022, %rd2021, %rd1965;
	shr.u64 	%rd2023, %rd2022, 32;
	and.b64  	%rd2024, %rd1999, 4294967295;
	add.s64 	%rd2025, %rd2023, %rd2024;
	add.s64 	%rd2026, %rd2025, %rd1997;
	shr.u64 	%rd2027, %rd2026, 32;
	mul.wide.u32 	%rd2028, %r3917, %r3917;
	add.s64 	%rd2029, %rd2027, %rd2000;
	add.s64 	%rd2030, %rd2029, %rd2028;
	shr.u64 	%rd2031, %rd2030, 32;
	{ .reg .b32 tmp; mov.b64 {tmp, %r3918}, %rd2030; }
	and.b64  	%rd2032, %rd2006, 4294967295;
	mul.lo.s64 	%rd2033, %rd2032, 977;
	and.b64  	%rd2034, %rd1771, 4294967295;
	and.b64  	%rd2035, %rd2033, 4294967295;
	add.s64 	%rd19573, %rd2035, %rd2034;
	shr.u64 	%rd2036, %rd2033, 32;
	shr.u64 	%rd2037, %rd19573, 32;
	add.s64 	%rd2038, %rd2037, %rd2036;
	and.b64  	%rd2039, %rd2010, 4294967295;
	mul.lo.s64 	%rd2040, %rd2039, 977;
	and.b64  	%rd2041, %rd1795, 4294967295;
	and.b64  	%rd2042, %rd2040, 4294967295;
	add.s64 	%rd2043, %rd2038, %rd2041;
	add.s64 	%rd2044, %rd2043, %rd2042;
	add.s64 	%rd19574, %rd2044, %rd2032;
	shr.u64 	%rd2045, %rd2040, 32;
	shr.u64 	%rd2046, %rd19574, 32;
	add.s64 	%rd2047, %rd2046, %rd2045;
	and.b64  	%rd2048, %rd2014, 4294967295;
	mul.lo.s64 	%rd2049, %rd2048, 977;
	and.b64  	%rd2050, %rd1832, 4294967295;
	and.b64  	%rd2051, %rd2049, 4294967295;
	add.s64 	%rd2052, %rd2047, %rd2050;
	add.s64 	%rd2053, %rd2052, %rd2051;
	add.s64 	%rd19575, %rd2053, %rd2039;
	shr.u64 	%rd2054, %rd2049, 32;
	shr.u64 	%rd2055, %rd19575, 32;
	add.s64 	%rd2056, %rd2055, %rd2054;
	and.b64  	%rd2057, %rd2018, 4294967295;
	mul.lo.s64 	%rd2058, %rd2057, 977;
	and.b64  	%rd2059, %rd1868, 4294967295;
	and.b64  	%rd2060, %rd2058, 4294967295;
	add.s64 	%rd2061, %rd2056, %rd2059;
	add.s64 	%rd2062, %rd2061, %rd2060;
	add.s64 	%rd19576, %rd2062, %rd2048;
	shr.u64 	%rd2063, %rd2058, 32;
	shr.u64 	%rd2064, %rd19576, 32;
	add.s64 	%rd2065, %rd2064, %rd2063;
	and.b64  	%rd2066, %rd2022, 4294967295;
	mul.lo.s64 	%rd2067, %rd2066, 977;
	and.b64  	%rd2068, %rd1903, 4294967295;
	and.b64  	%rd2069, %rd2067, 4294967295;
	add.s64 	%rd2070, %rd2065, %rd2068;
	add.s64 	%rd2071, %rd2070, %rd2069;
	add.s64 	%rd19577, %rd2071, %rd2057;
	shr.u64 	%rd2072, %rd2067, 32;
	shr.u64 	%rd2073, %rd19577, 32;
	add.s64 	%rd2074, %rd2073, %rd2072;
	and.b64  	%rd2075, %rd2026, 4294967295;
	mul.lo.s64 	%rd2076, %rd2075, 977;
	and.b64  	%rd2077, %rd1937, 4294967295;
	and.b64  	%rd2078, %rd2076, 4294967295;
	add.s64 	%rd2079, %rd2074, %rd2077;
	add.s64 	%rd2080, %rd2079, %rd2078;
	add.s64 	%rd19578, %rd2080, %rd2066;
	shr.u64 	%rd2081, %rd2076, 32;
	shr.u64 	%rd2082, %rd19578, 32;
	add.s64 	%rd2083, %rd2082, %rd2081;
	and.b64  	%rd2084, %rd2030, 4294967295;
	mul.lo.s64 	%rd2085, %rd2084, 977;
	and.b64  	%rd2086, %rd1970, 4294967295;
	and.b64  	%rd2087, %rd2085, 4294967295;
	add.s64 	%rd2088, %rd2083, %rd2086;
	add.s64 	%rd2089, %rd2088, %rd2087;
	add.s64 	%rd19579, %rd2089, %rd2075;
	shr.u64 	%rd2090, %rd2085, 32;
	shr.u64 	%rd2091, %rd19579, 32;
	add.s64 	%rd2092, %rd2091, %rd2090;
	mul.lo.s64 	%rd2093, %rd2031, 977;
	and.b64  	%rd2094, %rd2002, 4294967295;
	and.b64  	%rd2095, %rd2093, 4294967295;
	add.s64 	%rd2096, %rd2092, %rd2094;
	add.s64 	%rd2097, %rd2096, %rd2095;
	add.s64 	%rd19580, %rd2097, %rd2084;
	shr.u64 	%rd2098, %rd2093, 32;
	shr.u64 	%rd2099, %rd19580, 32;
	cvt.u32.u64 	%r3919, %rd2099;
	cvt.u32.u64 	%r3920, %rd2098;
	add.s32 	%r3921, %r3919, %r3920;
	add.s32 	%r1954, %r3921, %r3918;
	setp.eq.s32 	%p149, %r1954, 0;
	mov.pred 	%p3164, 0;
	@%p149 bra 	$L__BB1_1348;
	cvt.u64.u32 	%rd2100, %r1954;
	mul.wide.u32 	%rd2101, %r1954, 977;
	shr.u64 	%rd2102, %rd2101, 32;
	and.b64  	%rd2103, %rd19573, 4294967295;
	and.b64  	%rd2104, %rd2101, 4294967295;
	add.s64 	%rd19573, %rd2104, %rd2103;
	shr.u64 	%rd2105, %rd19573, 32;
	and.b64  	%rd2106, %rd19574, 4294967295;
	add.s64 	%rd2107, %rd2102, %rd2106;
	add.s64 	%rd2108, %rd2107, %rd2100;
	add.s64 	%rd19574, %rd2108, %rd2105;
	setp.lt.u64 	%p151, %rd19574, 4294967296;
	@%p151 bra 	$L__BB1_1348;
	shr.u64 	%rd2109, %rd19574, 32;
	and.b64  	%rd2110, %rd19575, 4294967295;
	add.s64 	%rd19575, %rd2109, %rd2110;
	setp.lt.u64 	%p153, %rd19575, 4294967296;
	@%p153 bra 	$L__BB1_1348;
	shr.u64 	%rd2111, %rd19575, 32;
	and.b64  	%rd2112, %rd19576, 4294967295;
	add.s64 	%rd19576, %rd2111, %rd2112;
	setp.lt.u64 	%p155, %rd19576, 4294967296;
	@%p155 bra 	$L__BB1_1348;
	shr.u64 	%rd2114, %rd19576, 32;
	and.b64  	%rd2115, %rd19577, 4294967295;
	add.s64 	%rd19577, %rd2114, %rd2115;
	setp.lt.u64 	%p157, %rd19577, 4294967296;
	mov.b64 	%rd19576, 4294967296;
	@%p157 bra 	$L__BB1_1348;
	shr.u64 	%rd2117, %rd19577, 32;
	and.b64  	%rd2118, %rd19578, 4294967295;
	add.s64 	%rd19578, %rd2117, %rd2118;
	setp.lt.u64 	%p159, %rd19578, 4294967296;
	mov.b64 	%rd19576, 4294967296;
	mov.u64 	%rd19577, %rd19576;
	@%p159 bra 	$L__BB1_1348;
	shr.u64 	%rd2120, %rd19578, 32;
	and.b64  	%rd2121, %rd19579, 4294967295;
	add.s64 	%rd19579, %rd2120, %rd2121;
	setp.lt.u64 	%p161, %rd19579, 4294967296;
	mov.b64 	%rd19576, 4294967296;
	mov.u64 	%rd19578, %rd19576;
	@%p161 bra 	$L__BB1_1348;
	shr.u64 	%rd2123, %rd19579, 32;
	and.b64  	%rd2124, %rd19580, 4294967295;
	add.s64 	%rd2125, %rd2123, %rd2124;
	setp.gt.u64 	%p3164, %rd2125, 4294967295;
	min.u64 	%rd19580, %rd2125, 4294967296;
	mov.b64 	%rd19576, 4294967296;
	mov.u64 	%rd19577, %rd19576;
	mov.u64 	%rd19579, %rd19576;
$L__BB1_1348:
	cvt.u32.u64 	%r9369, %rd19580;
	cvt.u32.u64 	%r9368, %rd19579;
	cvt.u32.u64 	%r9367, %rd19578;
	cvt.u32.u64 	%r9366, %rd19577;
	cvt.u32.u64 	%r9365, %rd19576;
	cvt.u32.u64 	%r9364, %rd19575;
	cvt.u32.u64 	%r9363, %rd19574;
	cvt.u32.u64 	%r9362, %rd19573;
	setp.ge.u32 	%p162, %r3857, %r9369;
	not.pred 	%p163, %p3164;
	and.pred  	%p164, %p163, %p162;
	@%p164 bra 	$L__BB1_1350;
	ld.const.u32 	%r9352, [const_p+24];
	bra.uni 	$L__BB1_1363;
$L__BB1_1350:
	setp.gt.u32 	%p165, %r3857, %r9369;
	@%p165 bra 	$L__BB1_1364;
	ld.const.u32 	%r9352, [const_p+24];
	setp.lt.u32 	%p166, %r9352, %r9368;
	@%p166 bra 	$L__BB1_1363;
	setp.gt.u32 	%p167, %r9352, %r9368;
	@%p167 bra 	$L__BB1_1364;
	ld.const.u32 	%r1966, [const_p+20];
	setp.lt.u32 	%p168, %r1966, %r9367;
	@%p168 bra 	$L__BB1_1363;
	setp.gt.u32 	%p169, %r1966, %r9367;
	@%p169 bra 	$L__BB1_1364;
	ld.const.u32 	%r1967, [const_p+16];
	setp.lt.u32 	%p170, %r1967, %r9366;
	@%p170 bra 	$L__BB1_1363;
	setp.gt.u32 	%p171, %r1967, %r9366;
	@%p171 bra 	$L__BB1_1364;
	ld.const.u32 	%r1968, [const_p+12];
	setp.lt.u32 	%p172, %r1968, %r9365;
	@%p172 bra 	$L__BB1_1363;
	setp.gt.u32 	%p173, %r1968, %r9365;
	@%p173 bra 	$L__BB1_1364;
	ld.const.u32 	%r1969, [const_p+8];
	setp.lt.u32 	%p174, %r1969, %r9364;
	@%p174 bra 	$L__BB1_1363;
	setp.gt.u32 	%p175, %r1969, %r9364;
	@%p175 bra 	$L__BB1_1364;
	ld.const.u32 	%r1970, [const_p+4];
	setp.lt.u32 	%p176, %r1970, %r9363;
	@%p176 bra 	$L__BB1_1363;
	setp.gt.u32 	%p177, %r1970, %r9363;
	ld.const.u32 	%r3923, [const_p];
	setp.gt.u32 	%p178, %r3923, %r9362;
	or.pred  	%p179, %p177, %p178;
	@%p179 bra 	$L__BB1_1364;
$L__BB1_1363:
	ld.const.u32 	%r3941, [const_p];
	ld.const.u32 	%r3942, [const_p+4];
	ld.const.u32 	%r3943, [const_p+8];
	ld.const.u32 	%r3944, [const_p+12];
	ld.const.u32 	%r3945, [const_p+16];
	ld.const.u32 	%r3946, [const_p+20];
	// begin inline asm
	sub.cc.u32 %r9362, %r9362, %r3941;
	subc.cc.u32 %r9363, %r9363, %r3942;
	subc.cc.u32 %r9364, %r9364, %r3943;
	subc.cc.u32 %r9365, %r9365, %r3944;
	subc.cc.u32 %r9366, %r9366, %r3945;
	subc.cc.u32 %r9367, %r9367, %r3946;
	subc.cc.u32 %r9368, %r9368, %r9352;
	subc.u32 %r9369, %r9369, %r3857;
	
	// end inline asm
$L__BB1_1364:
	setp.le.u32 	%p180, %r9369, %r3857;
	@%p180 bra 	$L__BB1_1365;
	bra.uni 	$L__BB1_1378;
$L__BB1_1365:
	setp.lt.u32 	%p181, %r9369, %r3857;
	@%p181 bra 	$L__BB1_1380;
	ld.const.u32 	%r9361, [const_p+24];
	setp.gt.u32 	%p182, %r9368, %r9361;
	@%p182 bra 	$L__BB1_1379;
	setp.lt.u32 	%p183, %r9368, %r9361;
	@%p183 bra 	$L__BB1_1380;
	ld.const.u32 	%r1981, [const_p+20];
	setp.gt.u32 	%p184, %r9367, %r1981;
	@%p184 bra 	$L__BB1_1379;
	setp.lt.u32 	%p185, %r9367, %r1981;
	@%p185 bra 	$L__BB1_1380;
	ld.const.u32 	%r1982, [const_p+16];
	setp.gt.u32 	%p186, %r9366, %r1982;
	@%p186 bra 	$L__BB1_1379;
	setp.lt.u32 	%p187, %r9366, %r1982;
	@%p187 bra 	$L__BB1_1380;
	ld.const.u32 	%r1983, [const_p+12];
	setp.gt.u32 	%p188, %r9365, %r1983;
	@%p188 bra 	$L__BB1_1379;
	setp.lt.u32 	%p189, %r9365, %r1983;
	@%p189 bra 	$L__BB1_1380;
	ld.const.u32 	%r1984, [const_p+8];
	setp.gt.u32 	%p190, %r9364, %r1984;
	@%p190 bra 	$L__BB1_1379;
	setp.lt.u32 	%p191, %r9364, %r1984;
	@%p191 bra 	$L__BB1_1380;
	ld.const.u32 	%r1985, [const_p+4];
	setp.gt.u32 	%p192, %r9363, %r1985;
	@%p192 bra 	$L__BB1_1379;
	setp.lt.u32 	%p193, %r9363, %r1985;
	ld.const.u32 	%r3949, [const_p];
	setp.lt.u32 	%p194, %r9362, %r3949;
	or.pred  	%p195, %p193, %p194;
	@%p195 bra 	$L__BB1_1380;
	bra.uni 	$L__BB1_1379;
$L__BB1_1378:
	ld.const.u32 	%r9361, [const_p+24];
$L__BB1_1379:
	ld.const.u32 	%r3967, [const_p];
	ld.const.u32 	%r3968, [const_p+4];
	ld.const.u32 	%r3969, [const_p+8];
	ld.const.u32 	%r3970, [const_p+12];
	ld.const.u32 	%r3971, [const_p+16];
	ld.const.u32 	%r3972, [const_p+20];
	// begin inline asm
	sub.cc.u32 %r9362, %r9362, %r3967;
	subc.cc.u32 %r9363, %r9363, %r3968;
	subc.cc.u32 %r9364, %r9364, %r3969;
	subc.cc.u32 %r9365, %r9365, %r3970;
	subc.cc.u32 %r9366, %r9366, %r3971;
	subc.cc.u32 %r9367, %r9367, %r3972;
	subc.cc.u32 %r9368, %r9368, %r9361;
	subc.u32 %r9369, %r9369, %r3857;
	
	// end inline asm
$L__BB1_1380:
	ld.global.u32 	%r3975, [%rd708];
	mul.wide.u32 	%rd2127, %r9362, %r3975;
	shr.u64 	%rd2128, %rd2127, 32;
	mul.wide.u32 	%rd2129, %r9363, %r3975;
	add.s64 	%rd2130, %rd2128, %rd2129;
	shr.u64 	%rd2131, %rd2130, 32;
	mul.wide.u32 	%rd2132, %r9364, %r3975;
	add.s64 	%rd2133, %rd2131, %rd2132;
	shr.u64 	%rd2134, %rd2133, 32;
	mul.wide.u32 	%rd2135, %r9365, %r3975;
	add.s64 	%rd2136, %rd2134, %rd2135;
	shr.u64 	%rd2137, %rd2136, 32;
	mul.wide.u32 	%rd2138, %r9366, %r3975;
	add.s64 	%rd2139, %rd2137, %rd2138;
	shr.u64 	%rd2140, %rd2139, 32;
	mul.wide.u32 	%rd2141, %r9367, %r3975;
	add.s64 	%rd2142, %rd2140, %rd2141;
	shr.u64 	%rd2143, %rd2142, 32;
	mul.wide.u32 	%rd2144, %r9368, %r3975;
	add.s64 	%rd2145, %rd2143, %rd2144;
	shr.u64 	%rd2146, %rd2145, 32;
	mul.wide.u32 	%rd2147, %r9369, %r3975;
	add.s64 	%rd2148, %rd2146, %rd2147;
	shr.u64 	%rd2149, %rd2148, 32;
	ld.global.u32 	%r3976, [%rd708+4];
	and.b64  	%rd2150, %rd2130, 4294967295;
	mul.wide.u32 	%rd2151, %r9362, %r3976;
	add.s64 	%rd2152, %rd2151, %rd2150;
	shr.u64 	%rd2153, %rd2152, 32;
	and.b64  	%rd2154, %rd2133, 4294967295;
	mul.wide.u32 	%rd2155, %r9363, %r3976;
	add.s64 	%rd2156, %rd2153, %rd2154;
	add.s64 	%rd2157, %rd2156, %rd2155;
	shr.u64 	%rd2158, %rd2157, 32;
	and.b64  	%rd2159, %rd2136, 4294967295;
	mul.wide.u32 	%rd2160, %r9364, %r3976;
	add.s64 	%rd2161, %rd2158, %rd2159;
	add.s64 	%rd2162, %rd2161, %rd2160;
	shr.u64 	%rd2163, %rd2162, 32;
	and.b64  	%rd2164, %rd2139, 4294967295;
	mul.wide.u32 	%rd2165, %r9365, %r3976;
	add.s64 	%rd2166, %rd2163, %rd2164;
	add.s64 	%rd2167, %rd2166, %rd2165;
	shr.u64 	%rd2168, %rd2167, 32;
	and.b64  	%rd2169, %rd2142, 4294967295;
	mul.wide.u32 	%rd2170, %r9366, %r3976;
	add.s64 	%rd2171, %rd2168, %rd2169;
	add.s64 	%rd2172, %rd2171, %rd2170;
	shr.u64 	%rd2173, %rd2172, 32;
	and.b64  	%rd2174, %rd2145, 4294967295;
	mul.wide.u32 	%rd2175, %r9367, %r3976;
	add.s64 	%rd2176, %rd2173, %rd2174;
	add.s64 	%rd2177, %rd2176, %rd2175;
	shr.u64 	%rd2178, %rd2177, 32;
	and.b64  	%rd2179, %rd2148, 4294967295;
	mul.wide.u32 	%rd2180, %r9368, %r3976;
	add.s64 	%rd2181, %rd2178, %rd2179;
	add.s64 	%rd2182, %rd2181, %rd2180;
	shr.u64 	%rd2183, %rd2182, 32;
	mul.wide.u32 	%rd2184, %r9369, %r3976;
	add.s64 	%rd2185, %rd2183, %rd2149;
	add.s64 	%rd2186, %rd2185, %rd2184;
	shr.u64 	%rd2187, %rd2186, 32;
	ld.global.u32 	%r3977, [%rd708+8];
	and.b64  	%rd2188, %rd2157, 4294967295;
	mul.wide.u32 	%rd2189, %r9362, %r3977;
	add.s64 	%rd2190, %rd2189, %rd2188;
	shr.u64 	%rd2191, %rd2190, 32;
	and.b64  	%rd2192, %rd2162, 4294967295;
	mul.wide.u32 	%rd2193, %r9363, %r3977;
	add.s64 	%rd2194, %rd2191, %rd2192;
	add.s64 	%rd2195, %rd2194, %rd2193;
	shr.u64 	%rd2196, %rd2195, 32;
	and.b64  	%rd2197, %rd2167, 4294967295;
	mul.wide.u32 	%rd2198, %r9364, %r3977;
	add.s64 	%rd2199, %rd2196, %rd2197;
	add.s64 	%rd2200, %rd2199, %rd2198;
	shr.u64 	%rd2201, %rd2200, 32;
	and.b64  	%rd2202, %rd2172, 4294967295;
	mul.wide.u32 	%rd2203, %r9365, %r3977;
	add.s64 	%rd2204, %rd2201, %rd2202;
	add.s64 	%rd2205, %rd2204, %rd2203;
	shr.u64 	%rd2206, %rd2205, 32;
	and.b64  	%rd2207, %rd2177, 4294967295;
	mul.wide.u32 	%rd2208, %r9366, %r3977;
	add.s64 	%rd2209, %rd2206, %rd2207;
	add.s64 	%rd2210, %rd2209, %rd2208;
	shr.u64 	%rd2211, %rd2210, 32;
	and.b64  	%rd2212, %rd2182, 4294967295;
	mul.wide.u32 	%rd2213, %r9367, %r3977;
	add.s64 	%rd2214, %rd2211, %rd2212;
	add.s64 	%rd2215, %rd2214, %rd2213;
	shr.u64 	%rd2216, %rd2215, 32;
	and.b64  	%rd2217, %rd2186, 4294967295;
	mul.wide.u32 	%rd2218, %r9368, %r3977;
	add.s64 	%rd2219, %rd2216, %rd2217;
	add.s64 	%rd2220, %rd2219, %rd2218;
	shr.u64 	%rd2221, %rd2220, 32;
	mul.wide.u32 	%rd2222, %r9369, %r3977;
	add.s64 	%rd2223, %rd2221, %rd2187;
	add.s64 	%rd2224, %rd2223, %rd2222;
	shr.u64 	%rd2225, %rd2224, 32;
	ld.global.u32 	%r3978, [%rd708+12];
	and.b64  	%rd2226, %rd2195, 4294967295;
	mul.wide.u32 	%rd2227, %r9362, %r3978;
	add.s64 	%rd2228, %rd2227, %rd2226;
	shr.u64 	%rd2229, %rd2228, 32;
	and.b64  	%rd2230, %rd2200, 4294967295;
	mul.wide.u32 	%rd2231, %r9363, %r3978;
	add.s64 	%rd2232, %rd2229, %rd2230;
	add.s64 	%rd2233, %rd2232, %rd2231;
	shr.u64 	%rd2234, %rd2233, 32;
	and.b64  	%rd2235, %rd2205, 4294967295;
	mul.wide.u32 	%rd2236, %r9364, %r3978;
	add.s64 	%rd2237, %rd2234, %rd2235;
	add.s64 	%rd2238, %rd2237, %rd2236;
	shr.u64 	%rd2239, %rd2238, 32;
	and.b64  	%rd2240, %rd2210, 4294967295;
	mul.wide.u32 	%rd2241, %r9365, %r3978;
	add.s64 	%rd2242, %rd2239, %rd2240;
	add.s64 	%rd2243, %rd2242, %rd2241;
	shr.u64 	%rd2244, %rd2243, 32;
	and.b64  	%rd2245, %rd2215, 4294967295;
	mul.wide.u32 	%rd2246, %r9366, %r3978;
	add.s64 	%rd2247, %rd2244, %rd2245;
	add.s64 	%rd2248, %rd2247, %rd2246;
	shr.u64 	%rd2249, %rd2248, 32;
	and.b64  	%rd2250, %rd2220, 4294967295;
	mul.wide.u32 	%rd2251, %r9367, %r3978;
	add.s64 	%rd2252, %rd2249, %rd2250;
	add.s64 	%rd2253, %rd2252, %rd2251;
	shr.u64 	%rd2254, %rd2253, 32;
	and.b64  	%rd2255, %rd2224, 4294967295;
	mul.wide.u32 	%rd2256, %r9368, %r3978;
	add.s64 	%rd2257, %rd2254, %rd2255;
	add.s64 	%rd2258, %rd2257, %rd2256;
	shr.u64 	%rd2259, %rd2258, 32;
	mul.wide.u32 	%rd2260, %r9369, %r3978;
	add.s64 	%rd2261, %rd2259, %rd2225;
	add.s64 	%rd2262, %rd2261, %rd2260;
	shr.u64 	%rd2263, %rd2262, 32;
	ld.global.u32 	%r3979, [%rd708+16];
	and.b64  	%rd2264, %rd2233, 4294967295;
	mul.wide.u32 	%rd2265, %r9362, %r3979;
	add.s64 	%rd2266, %rd2265, %rd2264;
	shr.u64 	%rd2267, %rd2266, 32;
	and.b64  	%rd2268, %rd2238, 4294967295;
	mul.wide.u32 	%rd2269, %r9363, %r3979;
	add.s64 	%rd2270, %rd2267, %rd2268;
	add.s64 	%rd2271, %rd2270, %rd2269;
	shr.u64 	%rd2272, %rd2271, 32;
	and.b64  	%rd2273, %rd2243, 4294967295;
	mul.wide.u32 	%rd2274, %r9364, %r3979;
	add.s64 	%rd2275, %rd2272, %rd2273;
	add.s64 	%rd2276, %rd2275, %rd2274;
	shr.u64 	%rd2277, %rd2276, 32;
	and.b64  	%rd2278, %rd2248, 4294967295;
	mul.wide.u32 	%rd2279, %r9365, %r3979;
	add.s64 	%rd2280, %rd2277, %rd2278;
	add.s64 	%rd2281, %rd2280, %rd2279;
	shr.u64 	%rd2282, %rd2281, 32;
	and.b64  	%rd2283, %rd2253, 4294967295;
	mul.wide.u32 	%rd2284, %r9366, %r3979;
	add.s64 	%rd2285, %rd2282, %rd2283;
	add.s64 	%rd2286, %rd2285, %rd2284;
	shr.u64 	%rd2287, %rd2286, 32;
	and.b64  	%rd2288, %rd2258, 4294967295;
	mul.wide.u32 	%rd2289, %r9367, %r3979;
	add.s64 	%rd2290, %rd2287, %rd2288;
	add.s64 	%rd2291, %rd2290, %rd2289;
	shr.u64 	%rd2292, %rd2291, 32;
	and.b64  	%rd2293, %rd2262, 4294967295;
	mul.wide.u32 	%rd2294, %r9368, %r3979;
	add.s64 	%rd2295, %rd2292, %rd2293;
	add.s64 	%rd2296, %rd2295, %rd2294;
	shr.u64 	%rd2297, %rd2296, 32;
	mul.wide.u32 	%rd2298, %r9369, %r3979;
	add.s64 	%rd2299, %rd2297, %rd2263;
	add.s64 	%rd2300, %rd2299, %rd2298;
	shr.u64 	%rd2301, %rd2300, 32;
	ld.global.u32 	%r3980, [%rd708+20];
	and.b64  	%rd2302, %rd2271, 4294967295;
	mul.wide.u32 	%rd2303, %r9362, %r3980;
	add.s64 	%rd2304, %rd2303, %rd2302;
	shr.u64 	%rd2305, %rd2304, 32;
	and.b64  	%rd2306, %rd2276, 4294967295;
	mul.wide.u32 	%rd2307, %r9363, %r3980;
	add.s64 	%rd2308, %rd2305, %rd2306;
	add.s64 	%rd2309, %rd2308, %rd2307;
	shr.u64 	%rd2310, %rd2309, 32;
	and.b64  	%rd2311, %rd2281, 4294967295;
	mul.wide.u32 	%rd2312, %r9364, %r3980;
	add.s64 	%rd2313, %rd2310, %rd2311;
	add.s64 	%rd2314, %rd2313, %rd2312;
	shr.u64 	%rd2315, %rd2314, 32;
	and.b64  	%rd2316, %rd2286, 4294967295;
	mul.wide.u32 	%rd2317, %r9365, %r3980;
	add.s64 	%rd2318, %rd2315, %rd2316;
	add.s64 	%rd2319, %rd2318, %rd2317;
	shr.u64 	%rd2320, %rd2319, 32;
	and.b64  	%rd2321, %rd2291, 4294967295;
	mul.wide.u32 	%rd2322, %r9366, %r3980;
	add.s64 	%rd2323, %rd2320, %rd2321;
	add.s64 	%rd2324, %rd2323, %rd2322;
	shr.u64 	%rd2325, %rd2324, 32;
	and.b64  	%rd2326, %rd2296, 4294967295;
	mul.wide.u32 	%rd2327, %r9367, %r3980;
	add.s64 	%rd2328, %rd2325, %rd2326;
	add.s64 	%rd2329, %rd2328, %rd2327;
	shr.u64 	%rd2330, %rd2329, 32;
	and.b64  	%rd2331, %rd2300, 4294967295;
	mul.wide.u32 	%rd2332, %r9368, %r3980;
	add.s64 	%rd2333, %rd2330, %rd2331;
	add.s64 	%rd2334, %rd2333, %rd2332;
	shr.u64 	%rd2335, %rd2334, 32;
	mul.wide.u32 	%rd2336, %r9369, %r3980;
	add.s64 	%rd2337, %rd2335, %rd2301;
	add.s64 	%rd2338, %rd2337, %rd2336;
	shr.u64 	%rd2339, %rd2338, 32;
	ld.global.u32 	%r3981, [%rd708+24];
	and.b64  	%rd2340, %rd2309, 4294967295;
	mul.wide.u32 	%rd2341, %r9362, %r3981;
	add.s64 	%rd2342, %rd2341, %rd2340;
	shr.u64 	%rd2343, %rd2342, 32;
	and.b64  	%rd2344, %rd2314, 4294967295;
	mul.wide.u32 	%rd2345, %r9363, %r3981;
	add.s64 	%rd2346, %rd2343, %rd2344;
	add.s64 	%rd2347, %rd2346, %rd2345;
	shr.u64 	%rd2348, %rd2347, 32;
	and.b64  	%rd2349, %rd2319, 4294967295;
	mul.wide.u32 	%rd2350, %r9364, %r3981;
	add.s64 	%rd2351, %rd2348, %rd2349;
	add.s64 	%rd2352, %rd2351, %rd2350;
	shr.u64 	%rd2353, %rd2352, 32;
	and.b64  	%rd2354, %rd2324, 4294967295;
	mul.wide.u32 	%rd2355, %r9365, %r3981;
	add.s64 	%rd2356, %rd2353, %rd2354;
	add.s64 	%rd2357, %rd2356, %rd2355;
	shr.u64 	%rd2358, %rd2357, 32;
	and.b64  	%rd2359, %rd2329, 4294967295;
	mul.wide.u32 	%rd2360, %r9366, %r3981;
	add.s64 	%rd2361, %rd2358, %rd2359;
	add.s64 	%rd2362, %rd2361, %rd2360;
	shr.u64 	%rd2363, %rd2362, 32;
	and.b64  	%rd2364, %rd2334, 4294967295;
	mul.wide.u32 	%rd2365, %r9367, %r3981;
	add.s64 	%rd2366, %rd2363, %rd2364;
	add.s64 	%rd2367, %rd2366, %rd2365;
	shr.u64 	%rd2368, %rd2367, 32;
	and.b64  	%rd2369, %rd2338, 4294967295;
	mul.wide.u32 	%rd2370, %r9368, %r3981;
	add.s64 	%rd2371, %rd2368, %rd2369;
	add.s64 	%rd2372, %rd2371, %rd2370;
	shr.u64 	%rd2373, %rd2372, 32;
	mul.wide.u32 	%rd2374, %r9369, %r3981;
	add.s64 	%rd2375, %rd2373, %rd2339;
	add.s64 	%rd2376, %rd2375, %rd2374;
	shr.u64 	%rd2377, %rd2376, 32;
	ld.global.u32 	%r3982, [%rd708+28];
	and.b64  	%rd2378, %rd2347, 4294967295;
	mul.wide.u32 	%rd2379, %r9362, %r3982;
	add.s64 	%rd2380, %rd2379, %rd2378;
	shr.u64 	%rd2381, %rd2380, 32;
	and.b64  	%rd2382, %rd2352, 4294967295;
	mul.wide.u32 	%rd2383, %r9363, %r3982;
	add.s64 	%rd2384, %rd2381, %rd2382;
	add.s64 	%rd2385, %rd2384, %rd2383;
	shr.u64 	%rd2386, %rd2385, 32;
	and.b64  	%rd2387, %rd2357, 4294967295;
	mul.wide.u32 	%rd2388, %r9364, %r3982;
	add.s64 	%rd2389, %rd2386, %rd2387;
	add.s64 	%rd2390, %rd2389, %rd2388;
	shr.u64 	%rd2391, %rd2390, 32;
	and.b64  	%rd2392, %rd2362, 4294967295;
	mul.wide.u32 	%rd2393, %r9365, %r3982;
	add.s64 	%rd2394, %rd2391, %rd2392;
	add.s64 	%rd2395, %rd2394, %rd2393;
	shr.u64 	%rd2396, %rd2395, 32;
	and.b64  	%rd2397, %rd2367, 4294967295;
	mul.wide.u32 	%rd2398, %r9366, %r3982;
	add.s64 	%rd2399, %rd2396, %rd2397;
	add.s64 	%rd2400, %rd2399, %rd2398;
	shr.u64 	%rd2401, %rd2400, 32;
	and.b64  	%rd2402, %rd2372, 4294967295;
	mul.wide.u32 	%rd2403, %r9367, %r3982;
	add.s64 	%rd2404, %rd2401, %rd2402;
	add.s64 	%rd2405, %rd2404, %rd2403;
	shr.u64 	%rd2406, %rd2405, 32;
	and.b64  	%rd2407, %rd2376, 4294967295;
	mul.wide.u32 	%rd2408, %r9368, %r3982;
	add.s64 	%rd2409, %rd2406, %rd2407;
	add.s64 	%rd2410, %rd2409, %rd2408;
	shr.u64 	%rd2411, %rd2410, 32;
	mul.wide.u32 	%rd2412, %r9369, %r3982;
	add.s64 	%rd2413, %rd2411, %rd2377;
	add.s64 	%rd2414, %rd2413, %rd2412;
	shr.u64 	%rd2415, %rd2414, 32;
	{ .reg .b32 tmp; mov.b64 {tmp, %r3983}, %rd2414; }
	and.b64  	%rd2416, %rd2385, 4294967295;
	mul.lo.s64 	%rd2417, %rd2416, 977;
	and.b64  	%rd2418, %rd2127, 4294967295;
	and.b64  	%rd2419, %rd2417, 4294967295;
	add.s64 	%rd19581, %rd2419, %rd2418;
	shr.u64 	%rd2420, %rd2417, 32;
	shr.u64 	%rd2421, %rd19581, 32;
	add.s64 	%rd2422, %rd2421, %rd2420;
	and.b64  	%rd2423, %rd2390, 4294967295;
	mul.lo.s64 	%rd2424, %rd2423, 977;
	and.b64  	%rd2425, %rd2152, 4294967295;
	and.b64  	%rd2426, %rd2424, 4294967295;
	add.s64 	%rd2427, %rd2422, %rd2425;
	add.s64 	%rd2428, %rd2427, %rd2426;
	add.s64 	%rd19582, %rd2428, %rd2416;
	shr.u64 	%rd2429, %rd2424, 32;
	shr.u64 	%rd2430, %rd19582, 32;
	add.s64 	%rd2431, %rd2430, %rd2429;
	and.b64  	%rd2432, %rd2395, 4294967295;
	mul.lo.s64 	%rd2433, %rd2432, 977;
	and.b64  	%rd2434, %rd2190, 4294967295;
	and.b64  	%rd2435, %rd2433, 4294967295;
	add.s64 	%rd2436, %rd2431, %rd2434;
	add.s64 	%rd2437, %rd2436, %rd2435;
	add.s64 	%rd19583, %rd2437, %rd2423;
	shr.u64 	%rd2438, %rd2433, 32;
	shr.u64 	%rd2439, %rd19583, 32;
	add.s64 	%rd2440, %rd2439, %rd2438;
	and.b64  	%rd2441, %rd2400, 4294967295;
	mul.lo.s64 	%rd2442, %rd2441, 977;
	and.b64  	%rd2443, %rd2228, 4294967295;
	and.b64  	%rd2444, %rd2442, 4294967295;
	add.s64 	%rd2445, %rd2440, %rd2443;
	add.s64 	%rd2446, %rd2445, %rd2444;
	add.s64 	%rd19584, %rd2446, %rd2432;
	shr.u64 	%rd2447, %rd2442, 32;
	shr.u64 	%rd2448, %rd19584, 32;
	add.s64 	%rd2449, %rd2448, %rd2447;
	and.b64  	%rd2450, %rd2405, 4294967295;
	mul.lo.s64 	%rd2451, %rd2450, 977;
	and.b64  	%rd2452, %rd2266, 4294967295;
	and.b64  	%rd2453, %rd2451, 4294967295;
	add.s64 	%rd2454, %rd2449, %rd2452;
	add.s64 	%rd2455, %rd2454, %rd2453;
	add.s64 	%rd19585, %rd2455, %rd2441;
	shr.u64 	%rd2456, %rd2451, 32;
	shr.u64 	%rd2457, %rd19585, 32;
	add.s64 	%rd2458, %rd2457, %rd2456;
	and.b64  	%rd2459, %rd2410, 4294967295;
	mul.lo.s64 	%rd2460, %rd2459, 977;
	and.b64  	%rd2461, %rd2304, 4294967295;
	and.b64  	%rd2462, %rd2460, 4294967295;
	add.s64 	%rd2463, %rd2458, %rd2461;
	add.s64 	%rd2464, %rd2463, %rd2462;
	add.s64 	%rd19586, %rd2464, %rd2450;
	shr.u64 	%rd2465, %rd2460, 32;
	shr.u64 	%rd2466, %rd19586, 32;
	add.s64 	%rd2467, %rd2466, %rd2465;
	and.b64  	%rd2468, %rd2414, 4294967295;
	mul.lo.s64 	%rd2469, %rd2468, 977;
	and.b64  	%rd2470, %rd2342, 4294967295;
	and.b64  	%rd2471, %rd2469, 4294967295;
	add.s64 	%rd2472, %rd2467, %rd2470;
	add.s64 	%rd2473, %rd2472, %rd2471;
	add.s64 	%rd19587, %rd2473, %rd2459;
	shr.u64 	%rd2474, %rd2469, 32;
	shr.u64 	%rd2475, %rd19587, 32;
	add.s64 	%rd2476, %rd2475, %rd2474;
	mul.lo.s64 	%rd2477, %rd2415, 977;
	and.b64  	%rd2478, %rd2380, 4294967295;
	and.b64  	%rd2479, %rd2477, 4294967295;
	add.s64 	%rd2480, %rd2476, %rd2478;
	add.s64 	%rd2481, %rd2480, %rd2479;
	add.s64 	%rd19588, %rd2481, %rd2468;
	shr.u64 	%rd2482, %rd2477, 32;
	shr.u64 	%rd2483, %rd19588, 32;
	cvt.u32.u64 	%r3984, %rd2483;
	cvt.u32.u64 	%r3985, %rd2482;
	add.s32 	%r3986, %r3984, %r3985;
	add.s32 	%r2012, %r3986, %r3983;
	setp.eq.s32 	%p197, %r2012, 0;
	mov.pred 	%p3165, 0;
	@%p197 bra 	$L__BB1_1388;
	cvt.u64.u32 	%rd2484, %r2012;
	mul.wide.u32 	%rd2485, %r2012, 977;
	shr.u64 	%rd2486, %rd2485, 32;
	and.b64  	%rd2487, %rd19581, 4294967295;
	and.b64  	%rd2488, %rd2485, 4294967295;
	add.s64 	%rd19581, %rd2488, %rd2487;
	shr.u64 	%rd2489, %rd19581, 32;
	and.b64  	%rd2490, %rd19582, 4294967295;
	add.s64 	%rd2491, %rd2486, %rd2490;
	add.s64 	%rd2492, %rd2491, %rd2484;
	add.s64 	%rd19582, %rd2492, %rd2489;
	setp.lt.u64 	%p199, %rd19582, 4294967296;
	@%p199 bra 	$L__BB1_1388;
	shr.u64 	%rd2493, %rd19582, 32;
	and.b64  	%rd2494, %rd19583, 4294967295;
	add.s64 	%rd19583, %rd2493, %rd2494;
	setp.lt.u64 	%p201, %rd19583, 4294967296;
	@%p201 bra 	$L__BB1_1388;
	shr.u64 	%rd2495, %rd19583, 32;
	and.b64  	%rd2496, %rd19584, 4294967295;
	add.s64 	%rd19584, %rd2495, %rd2496;
	setp.lt.u64 	%p203, %rd19584, 4294967296;
	@%p203 bra 	$L__BB1_1388;
	shr.u64 	%rd2498, %rd19584, 32;
	and.b64  	%rd2499, %rd19585, 4294967295;
	add.s64 	%rd19585, %rd2498, %rd2499;
	setp.lt.u64 	%p205, %rd19585, 4294967296;
	mov.b64 	%rd19584, 4294967296;
	@%p205 bra 	$L__BB1_1388;
	shr.u64 	%rd2501, %rd19585, 32;
	and.b64  	%rd2502, %rd19586, 4294967295;
	add.s64 	%rd19586, %rd2501, %rd2502;
	setp.lt.u64 	%p207, %rd19586, 4294967296;
	mov.b64 	%rd19584, 4294967296;
	mov.u64 	%rd19585, %rd19584;
	@%p207 bra 	$L__BB1_1388;
	shr.u64 	%rd2504, %rd19586, 32;
	and.b64  	%rd2505, %rd19587, 4294967295;
	add.s64 	%rd19587, %rd2504, %rd2505;
	setp.lt.u64 	%p209, %rd19587, 4294967296;
	mov.b64 	%rd19584, 4294967296;
	mov.u64 	%rd19586, %rd19584;
	@%p209 bra 	$L__BB1_1388;
	shr.u64 	%rd2507, %rd19587, 32;
	and.b64  	%rd2508, %rd19588, 4294967295;
	add.s64 	%rd2509, %rd2507, %rd2508;
	setp.gt.u64 	%p3165, %rd2509, 4294967295;
	min.u64 	%rd19588, %rd2509, 4294967296;
	mov.b64 	%rd19584, 4294967296;
	mov.u64 	%rd19585, %rd19584;
	mov.u64 	%rd19587, %rd19584;
$L__BB1_1388:
	cvt.u32.u64 	%r9387, %rd19588;
	cvt.u32.u64 	%r9386, %rd19587;
	cvt.u32.u64 	%r9385, %rd19586;
	cvt.u32.u64 	%r9384, %rd19585;
	cvt.u32.u64 	%r9383, %rd19584;
	cvt.u32.u64 	%r9382, %rd19583;
	cvt.u32.u64 	%r9381, %rd19582;
	cvt.u32.u64 	%r9380, %rd19581;
	setp.ge.u32 	%p210, %r3857, %r9387;
	not.pred 	%p211, %p3165;
	and.pred  	%p212, %p211, %p210;
	@%p212 bra 	$L__BB1_1390;
	ld.const.u32 	%r9370, [const_p+24];
	bra.uni 	$L__BB1_1403;
$L__BB1_1390:
	setp.gt.u32 	%p213, %r3857, %r9387;
	@%p213 bra 	$L__BB1_1404;
	ld.const.u32 	%r9370, [const_p+24];
	setp.lt.u32 	%p214, %r9370, %r9386;
	@%p214 bra 	$L__BB1_1403;
	setp.gt.u32 	%p215, %r9370, %r9386;
	@%p215 bra 	$L__BB1_1404;
	ld.const.u32 	%r2023, [const_p+20];
	setp.lt.u32 	%p216, %r2023, %r9385;
	@%p216 bra 	$L__BB1_1403;
	setp.gt.u32 	%p217, %r2023, %r9385;
	@%p217 bra 	$L__BB1_1404;
	ld.const.u32 	%r2024, [const_p+16];
	setp.lt.u32 	%p218, %r2024, %r9384;
	@%p218 bra 	$L__BB1_1403;
	setp.gt.u32 	%p219, %r2024, %r9384;
	@%p219 bra 	$L__BB1_1404;
	ld.const.u32 	%r2025, [const_p+12];
	setp.lt.u32 	%p220, %r2025, %r9383;
	@%p220 bra 	$L__BB1_1403;
	setp.gt.u32 	%p221, %r2025, %r9383;
	@%p221 bra 	$L__BB1_1404;
	ld.const.u32 	%r2026, [const_p+8];
	setp.lt.u32 	%p222, %r2026, %r9382;
	@%p222 bra 	$L__BB1_1403;
	setp.gt.u32 	%p223, %r2026, %r9382;
	@%p223 bra 	$L__BB1_1404;
	ld.const.u32 	%r2027, [const_p+4];
	setp.lt.u32 	%p224, %r2027, %r9381;
	@%p224 bra 	$L__BB1_1403;
	setp.gt.u32 	%p225, %r2027, %r9381;
	ld.const.u32 	%r3987, [const_p];
	setp.gt.u32 	%p226, %r3987, %r9380;
	or.pred  	%p227, %p225, %p226;
	@%p227 bra 	$L__BB1_1404;
$L__BB1_1403:
	ld.const.u32 	%r4005, [const_p];
	ld.const.u32 	%r4006, [const_p+4];
	ld.const.u32 	%r4007, [const_p+8];
	ld.const.u32 	%r4008, [const_p+12];
	ld.const.u32 	%r4009, [const_p+16];
	ld.const.u32 	%r4010, [const_p+20];
	// begin inline asm
	sub.cc.u32 %r9380, %r9380, %r4005;
	subc.cc.u32 %r9381, %r9381, %r4006;
	subc.cc.u32 %r9382, %r9382, %r4007;
	subc.cc.u32 %r9383, %r9383, %r4008;
	subc.cc.u32 %r9384, %r9384, %r4009;
	subc.cc.u32 %r9385, %r9385, %r4010;
	subc.cc.u32 %r9386, %r9386, %r9370;
	subc.u32 %r9387, %r9387, %r3857;
	
	// end inline asm
$L__BB1_1404:
	setp.le.u32 	%p228, %r9387, %r3857;
	@%p228 bra 	$L__BB1_1405;
	bra.uni 	$L__BB1_1418;
$L__BB1_1405:
	setp.lt.u32 	%p229, %r9387, %r3857;
	@%p229 bra 	$L__BB1_1420;
	ld.const.u32 	%r9379, [const_p+24];
	setp.gt.u32 	%p230, %r9386, %r9379;
	@%p230 bra 	$L__BB1_1419;
	setp.lt.u32 	%p231, %r9386, %r9379;
	@%p231 bra 	$L__BB1_1420;
	ld.const.u32 	%r2038, [const_p+20];
	setp.gt.u32 	%p232, %r9385, %r2038;
	@%p232 bra 	$L__BB1_1419;
	setp.lt.u32 	%p233, %r9385, %r2038;
	@%p233 bra 	$L__BB1_1420;
	ld.const.u32 	%r2039, [const_p+16];
	setp.gt.u32 	%p234, %r9384, %r2039;
	@%p234 bra 	$L__BB1_1419;
	setp.lt.u32 	%p235, %r9384, %r2039;
	@%p235 bra 	$L__BB1_1420;
	ld.const.u32 	%r2040, [const_p+12];
	setp.gt.u32 	%p236, %r9383, %r2040;
	@%p236 bra 	$L__BB1_1419;
	setp.lt.u32 	%p237, %r9383, %r2040;
	@%p237 bra 	$L__BB1_1420;
	ld.const.u32 	%r2041, [const_p+8];
	setp.gt.u32 	%p238, %r9382, %r2041;
	@%p238 bra 	$L__BB1_1419;
	setp.lt.u32 	%p239, %r9382, %r2041;
	@%p239 bra 	$L__BB1_1420;
	ld.const.u32 	%r2042, [const_p+4];
	setp.gt.u32 	%p240, %r9381, %r2042;
	@%p240 bra 	$L__BB1_1419;
	setp.lt.u32 	%p241, %r9381, %r2042;
	ld.const.u32 	%r4013, [const_p];
	setp.lt.u32 	%p242, %r9380, %r4013;
	or.pred  	%p243, %p241, %p242;
	@%p243 bra 	$L__BB1_1420;
	bra.uni 	$L__BB1_1419;
$L__BB1_1418:
	ld.const.u32 	%r9379, [const_p+24];
$L__BB1_1419:
	ld.const.u32 	%r4031, [const_p];
	ld.const.u32 	%r4032, [const_p+4];
	ld.const.u32 	%r4033, [const_p+8];
	ld.const.u32 	%r4034, [const_p+12];
	ld.const.u32 	%r4035, [const_p+16];
	ld.const.u32 	%r4036, [const_p+20];
	// begin inline asm
	sub.cc.u32 %r9380, %r9380, %r4031;
	subc.cc.u32 %r9381, %r9381, %r4032;
	subc.cc.u32 %r9382, %r9382, %r4033;
	subc.cc.u32 %r9383, %r9383, %r4034;
	subc.cc.u32 %r9384, %r9384, %r4035;
	subc.cc.u32 %r9385, %r9385, %r4036;
	subc.cc.u32 %r9386, %r9386, %r9379;
	subc.u32 %r9387, %r9387, %r3857;
	
	// end inline asm
$L__BB1_1420:
	ld.const.u32 	%r4039, [const_G_jacobian];
	mul.wide.u32 	%rd2511, %r9344, %r4039;
	shr.u64 	%rd2512, %rd2511, 32;
	mul.wide.u32 	%rd2513, %r9345, %r4039;
	add.s64 	%rd2514, %rd2512, %rd2513;
	shr.u64 	%rd2515, %rd2514, 32;
	mul.wide.u32 	%rd2516, %r9346, %r4039;
	add.s64 	%rd2517, %rd2515, %rd2516;
	shr.u64 	%rd2518, %rd2517, 32;
	mul.wide.u32 	%rd2519, %r9347, %r4039;
	add.s64 	%rd2520, %rd2518, %rd2519;
	shr.u64 	%rd2521, %rd2520, 32;
	mul.wide.u32 	%rd2522, %r9348, %r4039;
	add.s64 	%rd2523, %rd2521, %rd2522;
	shr.u64 	%rd2524, %rd2523, 32;
	mul.wide.u32 	%rd2525, %r9349, %r4039;
	add.s64 	%rd2526, %rd2524, %rd2525;
	shr.u64 	%rd2527, %rd2526, 32;
	mul.wide.u32 	%rd2528, %r9350, %r4039;
	add.s64 	%rd2529, %rd2527, %rd2528;
	shr.u64 	%rd2530, %rd2529, 32;
	mul.wide.u32 	%rd2531, %r9351, %r4039;
	add.s64 	%rd2532, %rd2530, %rd2531;
	shr.u64 	%rd2533, %rd2532, 32;
	ld.const.u32 	%r4040, [const_G_jacobian+4];
	and.b64  	%rd2534, %rd2514, 4294967295;
	mul.wide.u32 	%rd2535, %r9344, %r4040;
	add.s64 	%rd2536, %rd2535, %rd2534;
	shr.u64 	%rd2537, %rd2536, 32;
	and.b64  	%rd2538, %rd2517, 4294967295;
	mul.wide.u32 	%rd2539, %r9345, %r4040;
	add.s64 	%rd2540, %rd2537, %rd2538;
	add.s64 	%rd2541, %rd2540, %rd2539;
	shr.u64 	%rd2542, %rd2541, 32;
	and.b64  	%rd2543, %rd2520, 4294967295;
	mul.wide.u32 	%rd2544, %r9346, %r4040;
	add.s64 	%rd2545, %rd2542, %rd2543;
	add.s64 	%rd2546, %rd2545, %rd2544;
	shr.u64 	%rd2547, %rd2546, 32;
	and.b64  	%rd2548, %rd2523, 4294967295;
	mul.wide.u32 	%rd2549, %r9347, %r4040;
	add.s64 	%rd2550, %rd2547, %rd2548;
	add.s64 	%rd2551, %rd2550, %rd2549;
	shr.u64 	%rd2552, %rd2551, 32;
	and.b64  	%rd2553, %rd2526, 4294967295;
	mul.wide.u32 	%rd2554, %r9348, %r4040;
	add.s64 	%rd2555, %rd2552, %rd2553;
	add.s64 	%rd2556, %rd2555, %rd2554;
	shr.u64 	%rd2557, %rd2556, 32;
	and.b64  	%rd2558, %rd2529, 4294967295;
	mul.wide.u32 	%rd2559, %r9349, %r4040;
	add.s64 	%rd2560, %rd2557, %rd2558;
	add.s64 	%rd2561, %rd2560, %rd2559;
	shr.u64 	%rd2562, %rd2561, 32;
	and.b64  	%rd2563, %rd2532, 4294967295;
	mul.wide.u32 	%rd2564, %r9350, %r4040;
	add.s64 	%rd2565, %rd2562, %rd2563;
	add.s64 	%rd2566, %rd2565, %rd2564;
	shr.u64 	%rd2567, %rd2566, 32;
	mul.wide.u32 	%rd2568, %r9351, %r4040;
	add.s64 	%rd2569, %rd2567, %rd2533;
	add.s64 	%rd2570, %rd2569, %rd2568;
	shr.u64 	%rd2571, %rd2570, 32;
	ld.const.u32 	%r4041, [const_G_jacobian+8];
	and.b64  	%rd2572, %rd2541, 4294967295;
	mul.wide.u32 	%rd2573, %r9344, %r4041;
	add.s64 	%rd2574, %rd2573, %rd2572;
	shr.u64 	%rd2575, %rd2574, 32;
	and.b64  	%rd2576, %rd2546, 4294967295;
	mul.wide.u32 	%rd2577, %r9345, %r4041;
	add.s64 	%rd2578, %rd2575, %rd2576;
	add.s64 	%rd2579, %rd2578, %rd2577;
	shr.u64 	%rd2580, %rd2579, 32;
	and.b64  	%rd2581, %rd2551, 4294967295;
	mul.wide.u32 	%rd2582, %r9346, %r4041;
	add.s64 	%rd2583, %rd2580, %rd2581;
	add.s64 	%rd2584, %rd2583, %rd2582;
	shr.u64 	%rd2585, %rd2584, 32;
	and.b64  	%rd2586, %rd2556, 4294967295;
	mul.wide.u32 	%rd2587, %r9347, %r4041;
	add.s64 	%rd2588, %rd2585, %rd2586;
	add.s64 	%rd2589, %rd2588, %rd2587;
	shr.u64 	%rd2590, %rd2589, 32;
	and.b64  	%rd2591, %rd2561, 4294967295;
	mul.wide.u32 	%rd2592, %r9348, %r4041;
	add.s64 	%rd2593, %rd2590, %rd2591;
	add.s64 	%rd2594, %rd2593, %rd2592;
	shr.u64 	%rd2595, %rd2594, 32;
	and.b64  	%rd2596, %rd2566, 4294967295;
	mul.wide.u32 	%rd2597, %r9349, %r4041;
	add.s64 	%rd2598, %rd2595, %rd2596;
	add.s64 	%rd2599, %rd2598, %rd2597;
	shr.u64 	%rd2600, %rd2599, 32;
	and.b64  	%rd2601, %rd2570, 4294967295;
	mul.wide.u32 	%rd2602, %r9350, %r4041;
	add.s64 	%rd2603, %rd2600, %rd2601;
	add.s64 	%rd2604, %rd2603, %rd2602;
	shr.u64 	%rd2605, %rd2604, 32;
	mul.wide.u32 	%rd2606, %r9351, %r4041;
	add.s64 	%rd2607, %rd2605, %rd2571;
	add.s64 	%rd2608, %rd2607, %rd2606;
	shr.u64 	%rd2609, %rd2608, 32;
	ld.const.u32 	%r4042, [const_G_jacobian+12];
	and.b64  	%rd2610, %rd2579, 4294967295;
	mul.wide.u32 	%rd2611, %r9344, %r4042;
	add.s64 	%rd2612, %rd2611, %rd2610;
	shr.u64 	%rd2613, %rd2612, 32;
	and.b64  	%rd2614, %rd2584, 4294967295;
	mul.wide.u32 	%rd2615, %r9345, %r4042;
	add.s64 	%rd2616, %rd2613, %rd2614;
	add.s64 	%rd2617, %rd2616, %rd2615;
	shr.u64 	%rd2618, %rd2617, 32;
	and.b64  	%rd2619, %rd2589, 4294967295;
	mul.wide.u32 	%rd2620, %r9346, %r4042;
	add.s64 	%rd2621, %rd2618, %rd2619;
	add.s64 	%rd2622, %rd2621, %rd2620;
	shr.u64 	%rd2623, %rd2622, 32;
	and.b64  	%rd2624, %rd2594, 4294967295;
	mul.wide.u32 	%rd2625, %r9347, %r4042;
	add.s64 	%rd2626, %rd2623, %rd2624;
	add.s64 	%rd2627, %rd2626, %rd2625;
	shr.u64 	%rd2628, %rd2627, 32;
	and.b64  	%rd2629, %rd2599, 4294967295;
	mul.wide.u32 	%rd2630, %r9348, %r4042;
	add.s64 	%rd2631, %rd2628, %rd2629;
	add.s64 	%rd2632, %rd2631, %rd2630;
	shr.u64 	%rd2633, %rd2632, 32;
	and.b64  	%rd2634, %rd2604, 4294967295;
	mul.wide.u32 	%rd2635, %r9349, %r4042;
	add.s64 	%rd2636, %rd2633, %rd2634;
	add.s64 	%rd2637, %rd2636, %rd2635;
	shr.u64 	%rd2638, %rd2637, 32;
	and.b64  	%rd2639, %rd2608, 4294967295;
	mul.wide.u32 	%rd2640, %r9350, %r4042;
	add.s64 	%rd2641, %rd2638, %rd2639;
	add.s64 	%rd2642, %rd2641, %rd2640;
	shr.u64 	%rd2643, %rd2642, 32;
	mul.wide.u32 	%rd2644, %r9351, %r4042;
	add.s64 	%rd2645, %rd2643, %rd2609;
	add.s64 	%rd2646, %rd2645, %rd2644;
	shr.u64 	%rd2647, %rd2646, 32;
	ld.const.u32 	%r4043, [const_G_jacobian+16];
	and.b64  	%rd2648, %rd2617, 4294967295;
	mul.wide.u32 	%rd2649, %r9344, %r4043;
	add.s64 	%rd2650, %rd2649, %rd2648;
	shr.u64 	%rd2651, %rd2650, 32;
	and.b64  	%rd2652, %rd2622, 4294967295;
	mul.wide.u32 	%rd2653, %r9345, %r4043;
	add.s64 	%rd2654, %rd2651, %rd2652;
	add.s64 	%rd2655, %rd2654, %rd2653;
	shr.u64 	%rd2656, %rd2655, 32;
	and.b64  	%rd2657, %rd2627, 4294967295;
	mul.wide.u32 	%rd2658, %r9346, %r4043;
	add.s64 	%rd2659, %rd2656, %rd2657;
	add.s64 	%rd2660, %rd2659, %rd2658;
	shr.u64 	%rd2661, %rd2660, 32;
	and.b64  	%rd2662, %rd2632, 4294967295;
	mul.wide.u32 	%rd2663, %r9347, %r4043;
	add.s64 	%rd2664, %rd2661, %rd2662;
	add.s64 	%rd2665, %rd2664, %rd2663;
	shr.u64 	%rd2666, %rd2665, 32;
	and.b64  	%rd2667, %rd2637, 4294967295;
	mul.wide.u32 	%rd2668, %r9348, %r4043;
	add.s64 	%rd2669, %rd2666, %rd2667;
	add.s64 	%rd2670, %rd2669, %rd2668;
	shr.u64 	%rd2671, %rd2670, 32;
	and.b64  	%rd2672, %rd2642, 4294967295;
	mul.wide.u32 	%rd2673, %r9349, %r4043;
	add.s64 	%rd2674, %rd2671, %rd2672;
	add.s64 	%rd2675, %rd2674, %rd2673;
	shr.u64 	%rd2676, %rd2675, 32;
	and.b64  	%rd2677, %rd2646, 4294967295;
	mul.wide.u32 	%rd2678, %r9350, %r4043;
	add.s64 	%rd2679, %rd2676, %rd2677;
	add.s64 	%rd2680, %rd2679, %rd2678;
	shr.u64 	%rd2681, %rd2680, 32;
	mul.wide.u32 	%rd2682, %r9351, %r4043;
	add.s64 	%rd2683, %rd2681, %rd2647;
	add.s64 	%rd2684, %rd2683, %rd2682;
	shr.u64 	%rd2685, %rd2684, 32;
	ld.const.u32 	%r4044, [const_G_jacobian+20];
	and.b64  	%rd2686, %rd2655, 4294967295;
	mul.wide.u32 	%rd2687, %r9344, %r4044;
	add.s64 	%rd2688, %rd2687, %rd2686;
	shr.u64 	%rd2689, %rd2688, 32;
	and.b64  	%rd2690, %rd2660, 4294967295;
	mul.wide.u32 	%rd2691, %r9345, %r4044;
	add.s64 	%rd2692, %rd2689, %rd2690;
	add.s64 	%rd2693, %rd2692, %rd2691;
	shr.u64 	%rd2694, %rd2693, 32;
	and.b64  	%rd2695, %rd2665, 4294967295;
	mul.wide.u32 	%rd2696, %r9346, %r4044;
	add.s64 	%rd2697, %rd2694, %rd2695;
	add.s64 	%rd2698, %rd2697, %rd2696;
	shr.u64 	%rd2699, %rd2698, 32;
	and.b64  	%rd2700, %rd2670, 4294967295;
	mul.wide.u32 	%rd2701, %r9347, %r4044;
	add.s64 	%rd2702, %rd2699, %rd2700;
	add.s64 	%rd2703, %rd2702, %rd2701;
	shr.u64 	%rd2704, %rd2703, 32;
	and.b64  	%rd2705, %rd2675, 4294967295;
	mul.wide.u32 	%rd2706, %r9348, %r4044;
	add.s64 	%rd2707, %rd2704, %rd2705;
	add.s64 	%rd2708, %rd2707, %rd2706;
	shr.u64 	%rd2709, %rd2708, 32;
	and.b64  	%rd2710, %rd2680, 4294967295;
	mul.wide.u32 	%rd2711, %r9349, %r4044;
	add.s64 	%rd2712, %rd2709, %rd2710;
	add.s64 	%rd2713, %rd2712, %rd2711;
	shr.u64 	%rd2714, %rd2713, 32;
	and.b64  	%rd2715, %rd2684, 4294967295;
	mul.wide.u32 	%rd2716, %r9350, %r4044;
	add.s64 	%rd2717, %rd2714, %rd2715;
	add.s64 	%rd2718, %rd2717, %rd2716;
	shr.u64 	%rd2719, %rd2718, 32;
	mul.wide.u32 	%rd2720, %r9351, %r4044;
	add.s64 	%rd2721, %rd2719, %rd2685;
	add.s64 	%rd2722, %rd2721, %rd2720;
	shr.u64 	%rd2723, %rd2722, 32;
	ld.const.u32 	%r4045, [const_G_jacobian+24];
	and.b64  	%rd2724, %rd2693, 4294967295;
	mul.wide.u32 	%rd2725, %r9344, %r4045;
	add.s64 	%rd2726, %rd2725, %rd2724;
	shr.u64 	%rd2727, %rd2726, 32;
	and.b64  	%rd2728, %rd2698, 4294967295;
	mul.wide.u32 	%rd2729, %r9345, %r4045;
	add.s64 	%rd2730, %rd2727, %rd2728;
	add.s64 	%rd2731, %rd2730, %rd2729;
	shr.u64 	%rd2732, %rd2731, 32;
	and.b64  	%rd2733, %rd2703, 4294967295;
	mul.wide.u32 	%rd2734, %r9346, %r4045;
	add.s64 	%rd2735, %rd2732, %rd2733;
	add.s64 	%rd2736, %rd2735, %rd2734;
	shr.u64 	%rd2737, %rd2736, 32;
	and.b64  	%rd2738, %rd2708, 4294967295;
	mul.wide.u32 	%rd2739, %r9347, %r4045;
	add.s64 	%rd2740, %rd2737, %rd2738;
	add.s64 	%rd2741, %rd2740, %rd2739;
	shr.u64 	%rd2742, %rd2741, 32;
	and.b64  	%rd2743, %rd2713, 4294967295;
	mul.wide.u32 	%rd2744, %r9348, %r4045;
	add.s64 	%rd2745, %rd2742, %rd2743;
	add.s64 	%rd2746, %rd2745, %rd2744;
	shr.u64 	%rd2747, %rd2746, 32;
	and.b64  	%rd2748, %rd2718, 4294967295;
	mul.wide.u32 	%rd2749, %r9349, %r4045;
	add.s64 	%rd2750, %rd2747, %rd2748;
	add.s64 	%rd2751, %rd2750, %rd2749;
	shr.u64 	%rd2752, %rd2751, 32;
	and.b64  	%rd2753, %rd2722, 4294967295;
	mul.wide.u32 	%rd2754, %r9350, %r4045;
	add.s64 	%rd2755, %rd2752, %rd2753;
	add.s64 	%rd2756, %rd2755, %rd2754;
	shr.u64 	%rd2757, %rd2756, 32;
	mul.wide.u32 	%rd2758, %r9351, %r4045;
	add.s64 	%rd2759, %rd2757, %rd2723;
	add.s64 	%rd2760, %rd2759, %rd2758;
	shr.u64 	%rd2761, %rd2760, 32;
	ld.const.u32 	%r4046, [const_G_jacobian+28];
	and.b64  	%rd2762, %rd2731, 4294967295;
	mul.wide.u32 	%rd2763, %r9344, %r4046;
	add.s64 	%rd2764, %rd2763, %rd2762;
	shr.u64 	%rd2765, %rd2764, 32;
	and.b64  	%rd2766, %rd2736, 4294967295;
	mul.wide.u32 	%rd2767, %r9345, %r4046;
	add.s64 	%rd2768, %rd2765, %rd2766;
	add.s64 	%rd2769, %rd2768, %rd2767;
	shr.u64 	%rd2770, %rd2769, 32;
	and.b64  	%rd2771, %rd2741, 4294967295;
	mul.wide.u32 	%rd2772, %r9346, %r4046;
	add.s64 	%rd2773, %rd2770, %rd2771;
	add.s64 	%rd2774, %rd2773, %rd2772;
	shr.u64 	%rd2775, %rd2774, 32;
	and.b64  	%rd2776, %rd2746, 4294967295;
	mul.wide.u32 	%rd2777, %r9347, %r4046;
	add.s64 	%rd2778, %rd2775, %rd2776;
	add.s64 	%rd2779, %rd2778, %rd2777;
	shr.u64 	%rd2780, %rd2779, 32;
	and.b64  	%rd2781, %rd2751, 4294967295;
	mul.wide.u32 	%rd2782, %r9348, %r4046;
	add.s64 	%rd2783, %rd2780, %rd2781;
	add.s64 	%rd2784, %rd2783, %rd2782;
	shr.u64 	%rd2785, %rd2784, 32;
	and.b64  	%rd2786, %rd2756, 4294967295;
	mul.wide.u32 	%rd2787, %r9349, %r4046;
	add.s64 	%rd2788, %rd2785, %rd2786;
	add.s64 	%rd2789, %rd2788, %rd2787;
	shr.u64 	%rd2790, %rd2789, 32;
	and.b64  	%rd2791, %rd2760, 4294967295;
	mul.wide.u32 	%rd2792, %r9350, %r4046;
	add.s64 	%rd2793, %rd2790, %rd2791;
	add.s64 	%rd2794, %rd2793, %rd2792;
	shr.u64 	%rd2795, %rd2794, 32;
	mul.wide.u32 	%rd2796, %r9351, %r4046;
	add.s64 	%rd2797, %rd2795, %rd2761;
	add.s64 	%rd2798, %rd2797, %rd2796;
	shr.u64 	%rd2799, %rd2798, 32;
	{ .reg .b32 tmp; mov.b64 {tmp, %r4047}, %rd2798; }
	and.b64  	%rd2800, %rd2769, 4294967295;
	mul.lo.s64 	%rd2801, %rd2800, 977;
	and.b64  	%rd2802, %rd2511, 4294967295;
	and.b64  	%rd2803, %rd2801, 4294967295;
	add.s64 	%rd19589, %rd2803, %rd2802;
	shr.u64 	%rd2804, %rd2801, 32;
	shr.u64 	%rd2805, %rd19589, 32;
	add.s64 	%rd2806, %rd2805, %rd2804;
	and.b64  	%rd2807, %rd2774, 4294967295;
	mul.lo.s64 	%rd2808, %rd2807, 977;
	and.b64  	%rd2809, %rd2536, 4294967295;
	and.b64  	%rd2810, %rd2808, 4294967295;
	add.s64 	%rd2811, %rd2806, %rd2809;
	add.s64 	%rd2812, %rd2811, %rd2810;
	add.s64 	%rd19590, %rd2812, %rd2800;
	shr.u64 	%rd2813, %rd2808, 32;
	shr.u64 	%rd2814, %rd19590, 32;
	add.s64 	%rd2815, %rd2814, %rd2813;
	and.b64  	%rd2816, %rd2779, 4294967295;
	mul.lo.s64 	%rd2817, %rd2816, 977;
	and.b64  	%rd2818, %rd2574, 4294967295;
	and.b64  	%rd2819, %rd2817, 4294967295;
	add.s64 	%rd2820, %rd2815, %rd2818;
	add.s64 	%rd2821, %rd2820, %rd2819;
	add.s64 	%rd19591, %rd2821, %rd2807;
	shr.u64 	%rd2822, %rd2817, 32;
	shr.u64 	%rd2823, %rd19591, 32;
	add.s64 	%rd2824, %rd2823, %rd2822;
	and.b64  	%rd2825, %rd2784, 4294967295;
	mul.lo.s64 	%rd2826, %rd2825, 977;
	and.b64  	%rd2827, %rd2612, 4294967295;
	and.b64  	%rd2828, %rd2826, 4294967295;
	add.s64 	%rd2829, %rd2824, %rd2827;
	add.s64 	%rd2830, %rd2829, %rd2828;
	add.s64 	%rd19592, %rd2830, %rd2816;
	shr.u64 	%rd2831, %rd2826, 32;
	shr.u64 	%rd2832, %rd19592, 32;
	add.s64 	%rd2833, %rd2832, %rd2831;
	and.b64  	%rd2834, %rd2789, 4294967295;
	mul.lo.s64 	%rd2835, %rd2834, 977;
	and.b64  	%rd2836, %rd2650, 4294967295;
	and.b64  	%rd2837, %rd2835, 4294967295;
	add.s64 	%rd2838, %rd2833, %rd2836;
	add.s64 	%rd2839, %rd2838, %rd2837;
	add.s64 	%rd19593, %rd2839, %rd2825;
	shr.u64 	%rd2840, %rd2835, 32;
	shr.u64 	%rd2841, %rd19593, 32;
	add.s64 	%rd2842, %rd2841, %rd2840;
	and.b64  	%rd2843, %rd2794, 4294967295;
	mul.lo.s64 	%rd2844, %rd2843, 977;
	and.b64  	%rd2845, %rd2688, 4294967295;
	and.b64  	%rd2846, %rd2844, 4294967295;
	add.s64 	%rd2847, %rd2842, %rd2845;
	add.s64 	%rd2848, %rd2847, %rd2846;
	add.s64 	%rd19594, %rd2848, %rd2834;
	shr.u64 	%rd2849, %rd2844, 32;
	shr.u64 	%rd2850, %rd19594, 32;
	add.s64 	%rd2851, %rd2850, %rd2849;
	and.b64  	%rd2852, %rd2798, 4294967295;
	mul.lo.s64 	%rd2853, %rd2852, 977;
	and.b64  	%rd2854, %rd2726, 4294967295;
	and.b64  	%rd2855, %rd2853, 4294967295;
	add.s64 	%rd2856, %rd2851, %rd2854;
	add.s64 	%rd2857, %rd2856, %rd2855;
	add.s64 	%rd19595, %rd2857, %rd2843;
	shr.u64 	%rd2858, %rd2853, 32;
	shr.u64 	%rd2859, %rd19595, 32;
	add.s64 	%rd2860, %rd2859, %rd2858;
	mul.lo.s64 	%rd2861, %rd2799, 977;
	and.b64  	%rd2862, %rd2764, 4294967295;
	and.b64  	%rd2863, %rd2861, 4294967295;
	add.s64 	%rd2864, %rd2860, %rd2862;
	add.s64 	%rd2865, %rd2864, %rd2863;
	add.s64 	%rd19596, %rd2865, %rd2852;
	shr.u64 	%rd2866, %rd2861, 32;
	shr.u64 	%rd2867, %rd19596, 32;
	cvt.u32.u64 	%r4048, %rd2867;
	cvt.u32.u64 	%r4049, %rd2866;
	add.s32 	%r4050, %r4048, %r4049;
	add.s32 	%r2069, %r4050, %r4047;
	setp.eq.s32 	%p245, %r2069, 0;
	mov.pred 	%p3166, 0;
	@%p245 bra 	$L__BB1_1428;
	cvt.u64.u32 	%rd2868, %r2069;
	mul.wide.u32 	%rd2869, %r2069, 977;
	shr.u64 	%rd2870, %rd2869, 32;
	and.b64  	%rd2871, %rd19589, 4294967295;
	and.b64  	%rd2872, %rd2869, 4294967295;
	add.s64 	%rd19589, %rd2872, %rd2871;
	shr.u64 	%rd2873, %rd19589, 32;
	and.b64  	%rd2874, %rd19590, 4294967295;
	add.s64 	%rd2875, %rd2870, %rd2874;
	add.s64 	%rd2876, %rd2875, %rd2868;
	add.s64 	%rd19590, %rd2876, %rd2873;
	setp.lt.u64 	%p247, %rd19590, 4294967296;
	@%p247 bra 	$L__BB1_1428;
	shr.u64 	%rd2877, %rd19590, 32;
	and.b64  	%rd2878, %rd19591, 4294967295;
	add.s64 	%rd19591, %rd2877, %rd2878;
	setp.lt.u64 	%p249, %rd19591, 4294967296;
	@%p249 bra 	$L__BB1_1428;
	shr.u64 	%rd2879, %rd19591, 32;
	and.b64  	%rd2880, %rd19592, 4294967295;
	add.s64 	%rd19592, %rd2879, %rd2880;
	setp.lt.u64 	%p251, %rd19592, 4294967296;
	@%p251 bra 	$L__BB1_1428;
	shr.u64 	%rd2882, %rd19592, 32;
	and.b64  	%rd2883, %rd19593, 4294967295;
	add.s64 	%rd19593, %rd2882, %rd2883;
	setp.lt.u64 	%p253, %rd19593, 4294967296;
	mov.b64 	%rd19592, 4294967296;
	@%p253 bra 	$L__BB1_1428;
	shr.u64 	%rd2885, %rd19593, 32;
	and.b64  	%rd2886, %rd19594, 4294967295;
	add.s64 	%rd19594, %rd2885, %rd2886;
	setp.lt.u64 	%p255, %rd19594, 4294967296;
	mov.b64 	%rd19592, 4294967296;
	mov.u64 	%rd19593, %rd19592;
	@%p255 bra 	$L__BB1_1428;
	shr.u64 	%rd2888, %rd19594, 32;
	and.b64  	%rd2889, %rd19595, 4294967295;
	add.s64 	%rd19595, %rd2888, %rd2889;
	setp.lt.u64 	%p257, %rd19595, 4294967296;
	mov.b64 	%rd19592, 4294967296;
	mov.u64 	%rd19594, %rd19592;
	@%p257 bra 	$L__BB1_1428;
	shr.u64 	%rd2891, %rd19595, 32;
	and.b64  	%rd2892, %rd19596, 4294967295;
	add.s64 	%rd2893, %rd2891, %rd2892;
	setp.gt.u64 	%p3166, %rd2893, 4294967295;
	min.u64 	%rd19596, %rd2893, 4294967296;
	mov.b64 	%rd19592, 4294967296;
	mov.u64 	%rd19593, %rd19592;
	mov.u64 	%rd19595, %rd19592;
$L__BB1_1428:
	cvt.u32.u64 	%r9405, %rd19596;
	cvt.u32.u64 	%r9404, %rd19595;
	cvt.u32.u64 	%r9403, %rd19594;
	cvt.u32.u64 	%r9402, %rd19593;
	cvt.u32.u64 	%r9401, %rd19592;
	cvt.u32.u64 	%r9400, %rd19591;
	cvt.u32.u64 	%r9399, %rd19590;
	cvt.u32.u64 	%r9398, %rd19589;
	setp.ge.u32 	%p258, %r3857, %r9405;
	not.pred 	%p259, %p3166;
	and.pred  	%p260, %p259, %p258;
	@%p260 bra 	$L__BB1_1430;
	ld.const.u32 	%r9388, [const_p+24];
	bra.uni 	$L__BB1_1443;
$L__BB1_1430:
	setp.gt.u32 	%p261, %r3857, %r9405;
	@%p261 bra 	$L__BB1_1444;
	ld.const.u32 	%r9388, [const_p+24];
	setp.lt.u32 	%p262, %r9388, %r9404;
	@%p262 bra 	$L__BB1_1443;
	setp.gt.u32 	%p263, %r9388, %r9404;
	@%p263 bra 	$L__BB1_1444;
	ld.const.u32 	%r2081, [const_p+20];
	setp.lt.u32 	%p264, %r2081, %r9403;
	@%p264 bra 	$L__BB1_1443;
	setp.gt.u32 	%p265, %r2081, %r9403;
	@%p265 bra 	$L__BB1_1444;
	ld.const.u32 	%r2082, [const_p+16];
	setp.lt.u32 	%p266, %r2082, %r9402;
	@%p266 bra 	$L__BB1_1443;
	setp.gt.u32 	%p267, %r2082, %r9402;
	@%p267 bra 	$L__BB1_1444;
	ld.const.u32 	%r2083, [const_p+12];
	setp.lt.u32 	%p268, %r2083, %r9401;
	@%p268 bra 	$L__BB1_1443;
	setp.gt.u32 	%p269, %r2083, %r9401;
	@%p269 bra 	$L__BB1_1444;
	ld.const.u32 	%r2084, [const_p+8];
	setp.lt.u32 	%p270, %r2084, %r9400;
	@%p270 bra 	$L__BB1_1443;
	setp.gt.u32 	%p271, %r2084, %r9400;
	@%p271 bra 	$L__BB1_1444;
	ld.const.u32 	%r2085, [const_p+4];
	setp.lt.u32 	%p272, %r2085, %r9399;
	@%p272 bra 	$L__BB1_1443;
	setp.gt.u32 	%p273, %r2085, %r9399;
	ld.const.u32 	%r4052, [const_p];
	setp.gt.u32 	%p274, %r4052, %r9398;
	or.pred  	%p275, %p273, %p274;
	@%p275 bra 	$L__BB1_1444;
$L__BB1_1443:
	ld.const.u32 	%r4070, [const_p];
	ld.const.u32 	%r4071, [const_p+4];
	ld.const.u32 	%r4072, [const_p+8];
	ld.const.u32 	%r4073, [const_p+12];
	ld.const.u32 	%r4074, [const_p+16];
	ld.const.u32 	%r4075, [const_p+20];
	// begin inline asm
	sub.cc.u32 %r9398, %r9398, %r4070;
	subc.cc.u32 %r9399, %r9399, %r4071;
	subc.cc.u32 %r9400, %r9400, %r4072;
	subc.cc.u32 %r9401, %r9401, %r4073;
	subc.cc.u32 %r9402, %r9402, %r4074;
	subc.cc.u32 %r9403, %r9403, %r4075;
	subc.cc.u32 %r9404, %r9404, %r9388;
	subc.u32 %r9405, %r9405, %r3857;
	
	// end inline asm
$L__BB1_1444:
	setp.le.u32 	%p276, %r9405, %r3857;
	@%p276 bra 	$L__BB1_1445;
	bra.uni 	$L__BB1_1458;
$L__BB1_1445:
	setp.lt.u32 	%p277, %r9405, %r3857;
	@%p277 bra 	$L__BB1_1460;
	ld.const.u32 	%r9397, [const_p+24];
	setp.gt.u32 	%p278, %r9404, %r9397;
	@%p278 bra 	$L__BB1_1459;
	setp.lt.u32 	%p279, %r9404, %r9397;
	@%p279 bra 	$L__BB1_1460;
	ld.const.u32 	%r2096, [const_p+20];
	setp.gt.u32 	%p280, %r9403, %r2096;
	@%p280 bra 	$L__BB1_1459;
	setp.lt.u32 	%p281, %r9403, %r2096;
	@%p281 bra 	$L__BB1_1460;
	ld.const.u32 	%r2097, [const_p+16];
	setp.gt.u32 	%p282, %r9402, %r2097;
	@%p282 bra 	$L__BB1_1459;
	setp.lt.u32 	%p283, %r9402, %r2097;
	@%p283 bra 	$L__BB1_1460;
	ld.const.u32 	%r2098, [const_p+12];
	setp.gt.u32 	%p284, %r9401, %r2098;
	@%p284 bra 	$L__BB1_1459;
	setp.lt.u32 	%p285, %r9401, %r2098;
	@%p285 bra 	$L__BB1_1460;
	ld.const.u32 	%r2099, [const_p+8];
	setp.gt.u32 	%p286, %r9400, %r2099;
	@%p286 bra 	$L__BB1_1459;
	setp.lt.u32 	%p287, %r9400, %r2099;
	@%p287 bra 	$L__BB1_1460;
	ld.const.u32 	%r2100, [const_p+4];
	setp.gt.u32 	%p288, %r9399, %r2100;
	@%p288 bra 	$L__BB1_1459;
	setp.lt.u32 	%p289, %r9399, %r2100;
	ld.const.u32 	%r4078, [const_p];
	setp.lt.u32 	%p290, %r9398, %r4078;
	or.pred  	%p291, %p289, %p290;
	@%p291 bra 	$L__BB1_1460;
	bra.uni 	$L__BB1_1459;
$L__BB1_1458:
	ld.const.u32 	%r9397, [const_p+24];
$L__BB1_1459:
	ld.const.u32 	%r4096, [const_p];
	ld.const.u32 	%r4097, [const_p+4];
	ld.const.u32 	%r4098, [const_p+8];
	ld.const.u32 	%r4099, [const_p+12];
	ld.const.u32 	%r4100, [const_p+16];
	ld.const.u32 	%r4101, [const_p+20];
	// begin inline asm
	sub.cc.u32 %r9398, %r9398, %r4096;
	subc.cc.u32 %r9399, %r9399, %r4097;
	subc.cc.u32 %r9400, %r9400, %r4098;
	subc.cc.u32 %r9401, %r9401, %r4099;
	subc.cc.u32 %r9402, %r9402, %r4100;
	subc.cc.u32 %r9403, %r9403, %r4101;
	subc.cc.u32 %r9404, %r9404, %r9397;
	subc.u32 %r9405, %r9405, %r3857;
	
	// end inline asm
$L__BB1_1460:
	mul.wide.u32 	%rd2895, %r3910, %r9362;
	shr.u64 	%rd2896, %rd2895, 32;
	mul.wide.u32 	%rd2897, %r3911, %r9362;
	add.s64 	%rd2898, %rd2896, %rd2897;
	shr.u64 	%rd2899, %rd2898, 32;
	mul.wide.u32 	%rd2900, %r3912, %r9362;
	add.s64 	%rd2901, %rd2899, %rd2900;
	shr.u64 	%rd2902, %rd2901, 32;
	mul.wide.u32 	%rd2903, %r3913, %r9362;
	add.s64 	%rd2904, %rd2902, %rd2903;
	shr.u64 	%rd2905, %rd2904, 32;
	mul.wide.u32 	%rd2906, %r3914, %r9362;
	add.s64 	%rd2907, %rd2905, %rd2906;
	shr.u64 	%rd2908, %rd2907, 32;
	mul.wide.u32 	%rd2909, %r3915, %r9362;
	add.s64 	%rd2910, %rd2908, %rd2909;
	shr.u64 	%rd2911, %rd2910, 32;
	mul.wide.u32 	%rd2912, %r3916, %r9362;
	add.s64 	%rd2913, %rd2911, %rd2912;
	shr.u64 	%rd2914, %rd2913, 32;
	mul.wide.u32 	%rd2915, %r3917, %r9362;
	add.s64 	%rd2916, %rd2914, %rd2915;
	shr.u64 	%rd2917, %rd2916, 32;
	and.b64  	%rd2918, %rd2898, 4294967295;
	mul.wide.u32 	%rd2919, %r3910, %r9363;
	add.s64 	%rd2920, %rd2919, %rd2918;
	shr.u64 	%rd2921, %rd2920, 32;
	and.b64  	%rd2922, %rd2901, 4294967295;
	mul.wide.u32 	%rd2923, %r3911, %r9363;
	add.s64 	%rd2924, %rd2921, %rd2922;
	add.s64 	%rd2925, %rd2924, %rd2923;
	shr.u64 	%rd2926, %rd2925, 32;
	and.b64  	%rd2927, %rd2904, 4294967295;
	mul.wide.u32 	%rd2928, %r3912, %r9363;
	add.s64 	%rd2929, %rd2926, %rd2927;
	add.s64 	%rd2930, %rd2929, %rd2928;
	shr.u64 	%rd2931, %rd2930, 32;
	and.b64  	%rd2932, %rd2907, 4294967295;
	mul.wide.u32 	%rd2933, %r3913, %r9363;
	add.s64 	%rd2934, %rd2931, %rd2932;
	add.s64 	%rd2935, %rd2934, %rd2933;
	shr.u64 	%rd2936, %rd2935, 32;
	and.b64  	%rd2937, %rd2910, 4294967295;
	mul.wide.u32 	%rd2938, %r3914, %r9363;
	add.s64 	%rd2939, %rd2936, %rd2937;
	add.s64 	%rd2940, %rd2939, %rd2938;
	shr.u64 	%rd2941, %rd2940, 32;
	and.b64  	%rd2942, %rd2913, 4294967295;
	mul.wide.u32 	%rd2943, %r3915, %r9363;
	add.s64 	%rd2944, %rd2941, %rd2942;
	add.s64 	%rd2945, %rd2944, %rd2943;
	shr.u64 	%rd2946, %rd2945, 32;
	and.b64  	%rd2947, %rd2916, 4294967295;
	mul.wide.u32 	%rd2948, %r3916, %r9363;
	add.s64 	%rd2949, %rd2946, %rd2947;
	add.s64 	%rd2950, %rd2949, %rd2948;
	shr.u64 	%rd2951, %rd2950, 32;
	mul.wide.u32 	%rd2952, %r3917, %r9363;
	add.s64 	%rd2953, %rd2951, %rd2917;
	add.s64 	%rd2954, %rd2953, %rd2952;
	shr.u64 	%rd2955, %rd2954, 32;
	and.b64  	%rd2956, %rd2925, 4294967295;
	mul.wide.u32 	%rd2957, %r3910, %r9364;
	add.s64 	%rd2958, %rd2957, %rd2956;
	shr.u64 	%rd2959, %rd2958, 32;
	and.b64  	%rd2960, %rd2930, 4294967295;
	mul.wide.u32 	%rd2961, %r3911, %r9364;
	add.s64 	%rd2962, %rd2959, %rd2960;
	add.s64 	%rd2963, %rd2962, %rd2961;
	shr.u64 	%rd2964, %rd2963, 32;
	and.b64  	%rd2965, %rd2935, 4294967295;
	mul.wide.u32 	%rd2966, %r3912, %r9364;
	add.s64 	%rd2967, %rd2964, %rd2965;
	add.s64 	%rd2968, %rd2967, %rd2966;
	shr.u64 	%rd2969, %rd2968, 32;
	and.b64  	%rd2970, %rd2940, 4294967295;
	mul.wide.u32 	%rd2971, %r3913, %r9364;
	add.s64 	%rd2972, %rd2969, %rd2970;
	add.s64 	%rd2973, %rd2972, %rd2971;
	shr.u64 	%rd2974, %rd2973, 32;
	and.b64  	%rd2975, %rd2945, 4294967295;
	mul.wide.u32 	%rd2976, %r3914, %r9364;
	add.s64 	%rd2977, %rd2974, %rd2975;
	add.s64 	%rd2978, %rd2977, %rd2976;
	shr.u64 	%rd2979, %rd2978, 32;
	and.b64  	%rd2980, %rd2950, 4294967295;
	mul.wide.u32 	%rd2981, %r3915, %r9364;
	add.s64 	%rd2982, %rd2979, %rd2980;
	add.s64 	%rd2983, %rd2982, %rd2981;
	shr.u64 	%rd2984, %rd2983, 32;
	and.b64  	%rd2985, %rd2954, 4294967295;
	mul.wide.u32 	%rd2986, %r3916, %r9364;
	add.s64 	%rd2987, %rd2984, %rd2985;
	add.s64 	%rd2988, %rd2987, %rd2986;
	shr.u64 	%rd2989, %rd2988, 32;
	mul.wide.u32 	%rd2990, %r3917, %r9364;
	add.s64 	%rd2991, %rd2989, %rd2955;
	add.s64 	%rd2992, %rd2991, %rd2990;
	shr.u64 	%rd2993, %rd2992, 32;
	and.b64  	%rd2994, %rd2963, 4294967295;
	mul.wide.u32 	%rd2995, %r3910, %r9365;
	add.s64 	%rd2996, %rd2995, %rd2994;
	shr.u64 	%rd2997, %rd2996, 32;
	and.b64  	%rd2998, %rd2968, 4294967295;
	mul.wide.u32 	%rd2999, %r3911, %r9365;
	add.s64 	%rd3000, %rd2997, %rd2998;
	add.s64 	%rd3001, %rd3000, %rd2999;
	shr.u64 	%rd3002, %rd3001, 32;
	and.b64  	%rd3003, %rd2973, 4294967295;
	mul.wide.u32 	%rd3004, %r3912, %r9365;
	add.s64 	%rd3005, %rd3002, %rd3003;
	add.s64 	%rd3006, %rd3005, %rd3004;
	shr.u64 	%rd3007, %rd3006, 32;
	and.b64  	%rd3008, %rd2978, 4294967295;
	mul.wide.u32 	%rd3009, %r3913, %r9365;
	add.s64 	%rd3010, %rd3007, %rd3008;
	add.s64 	%rd3011, %rd3010, %rd3009;
	shr.u64 	%rd3012, %rd3011, 32;
	and.b64  	%rd3013, %rd2983, 4294967295;
	mul.wide.u32 	%rd3014, %r3914, %r9365;
	add.s64 	%rd3015, %rd3012, %rd3013;
	add.s64 	%rd3016, %rd3015, %rd3014;
	shr.u64 	%rd3017, %rd3016, 32;
	and.b64  	%rd3018, %rd2988, 4294967295;
	mul.wide.u32 	%rd3019, %r3915, %r9365;
	add.s64 	%rd3020, %rd3017, %rd3018;
	add.s64 	%rd3021, %rd3020, %rd3019;
	shr.u64 	%rd3022, %rd3021, 32;
	and.b64  	%rd3023, %rd2992, 4294967295;
	mul.wide.u32 	%rd3024, %r3916, %r9365;
	add.s64 	%rd3025, %rd3022, %rd3023;
	add.s64 	%rd3026, %rd3025, %rd3024;
	shr.u64 	%rd3027, %rd3026, 32;
	mul.wide.u32 	%rd3028, %r3917, %r9365;
	add.s64 	%rd3029, %rd3027, %rd2993;
	add.s64 	%rd3030, %rd3029, %rd3028;
	shr.u64 	%rd3031, %rd3030, 32;
	and.b64  	%rd3032, %rd3001, 4294967295;
	mul.wide.u32 	%rd3033, %r3910, %r9366;
	add.s64 	%rd3034, %rd3033, %rd3032;
	shr.u64 	%rd3035, %rd3034, 32;
	and.b64  	%rd3036, %rd3006, 4294967295;
	mul.wide.u32 	%rd3037, %r3911, %r9366;
	add.s64 	%rd3038, %rd3035, %rd3036;
	add.s64 	%rd3039, %rd3038, %rd3037;
	shr.u64 	%rd3040, %rd3039, 32;
	and.b64  	%rd3041, %rd3011, 4294967295;
	mul.wide.u32 	%rd3042, %r3912, %r9366;
	add.s64 	%rd3043, %rd3040, %rd3041;
	add.s64 	%rd3044, %rd3043, %rd3042;
	shr.u64 	%rd3045, %rd3044, 32;
	and.b64  	%rd3046, %rd3016, 4294967295;
	mul.wide.u32 	%rd3047, %r3913, %r9366;
	add.s64 	%rd3048, %rd3045, %rd3046;
	add.s64 	%rd3049, %rd3048, %rd3047;
	shr.u64 	%rd3050, %rd3049, 32;
	and.b64  	%rd3051, %rd3021, 4294967295;
	mul.wide.u32 	%rd3052, %r3914, %r9366;
	add.s64 	%rd3053, %rd3050, %rd3051;
	add.s64 	%rd3054, %rd3053, %rd3052;
	shr.u64 	%rd3055, %rd3054, 32;
	and.b64  	%rd3056, %rd3026, 4294967295;
	mul.wide.u32 	%rd3057, %r3915, %r9366;
	add.s64 	%rd3058, %rd3055, %rd3056;
	add.s64 	%rd3059, %rd3058, %rd3057;
	shr.u64 	%rd3060, %rd3059, 32;
	and.b64  	%rd3061, %rd3030, 4294967295;
	mul.wide.u32 	%rd3062, %r3916, %r9366;
	add.s64 	%rd3063, %rd3060, %rd3061;
	add.s64 	%rd3064, %rd3063, %rd3062;
	shr.u64 	%rd3065, %rd3064, 32;
	mul.wide.u32 	%rd3066, %r3917, %r9366;
	add.s64 	%rd3067, %rd3065, %rd3031;
	add.s64 	%rd3068, %rd3067, %rd3066;
	shr.u64 	%rd3069, %rd3068, 32;
	and.b64  	%rd3070, %rd3039, 4294967295;
	mul.wide.u32 	%rd3071, %r3910, %r9367;
	add.s64 	%rd3072, %rd3071, %rd3070;
	shr.u64 	%rd3073, %rd3072, 32;
	and.b64  	%rd3074, %rd3044, 4294967295;
	mul.wide.u32 	%rd3075, %r3911, %r9367;
	add.s64 	%rd3076, %rd3073, %rd3074;
	add.s64 	%rd3077, %rd3076, %rd3075;
	shr.u64 	%rd3078, %rd3077, 32;
	and.b64  	%rd3079, %rd3049, 4294967295;
	mul.wide.u32 	%rd3080, %r3912, %r9367;
	add.s64 	%rd3081, %rd3078, %rd3079;
	add.s64 	%rd3082, %rd3081, %rd3080;
	shr.u64 	%rd3083, %rd3082, 32;
	and.b64  	%rd3084, %rd3054, 4294967295;
	mul.wide.u32 	%rd3085, %r3913, %r9367;
	add.s64 	%rd3086, %rd3083, %rd3084;
	add.s64 	%rd3087, %rd3086, %rd3085;
	shr.u64 	%rd3088, %rd3087, 32;
	and.b64  	%rd3089, %rd3059, 4294967295;
	mul.wide.u32 	%rd3090, %r3914, %r9367;
	add.s64 	%rd3091, %rd3088, %rd3089;
	add.s64 	%rd3092, %rd3091, %rd3090;
	shr.u64 	%rd3093, %rd3092, 32;
	and.b64  	%rd3094, %rd3064, 4294967295;
	mul.wide.u32 	%rd3095, %r3915, %r9367;
	add.s64 	%rd3096, %rd3093, %rd3094;
	add.s64 	%rd3097, %rd3096, %rd3095;
	shr.u64 	%rd3098, %rd3097, 32;
	and.b64  	%rd3099, %rd3068, 4294967295;
	mul.wide.u32 	%rd3100, %r3916, %r9367;
	add.s64 	%rd3101, %rd3098, %rd3099;
	add.s64 	%rd3102, %rd3101, %rd3100;
	shr.u64 	%rd3103, %rd3102, 32;
	mul.wide.u32 	%rd3104, %r3917, %r9367;
	add.s64 	%rd3105, %rd3103, %rd3069;
	add.s64 	%rd3106, %rd3105, %rd3104;
	shr.u64 	%rd3107, %rd3106, 32;
	and.b64  	%rd3108, %rd3077, 4294967295;
	mul.wide.u32 	%rd3109, %r3910, %r9368;
	add.s64 	%rd3110, %rd3109, %rd3108;
	shr.u64 	%rd3111, %rd3110, 32;
	and.b64  	%rd3112, %rd3082, 4294967295;
	mul.wide.u32 	%rd3113, %r3911, %r9368;
	add.s64 	%rd3114, %rd3111, %rd3112;
	add.s64 	%rd3115, %rd3114, %rd3113;
	shr.u64 	%rd3116, %rd3115, 32;
	and.b64  	%rd3117, %rd3087, 4294967295;
	mul.wide.u32 	%rd3118, %r3912, %r9368;
	add.s64 	%rd3119, %rd3116, %rd3117;
	add.s64 	%rd3120, %rd3119, %rd3118;
	shr.u64 	%rd3121, %rd3120, 32;
	and.b64  	%rd3122, %rd3092, 4294967295;
	mul.wide.u32 	%rd3123, %r3913, %r9368;
	add.s64 	%rd3124, %rd3121, %rd3122;
	add.s64 	%rd3125, %rd3124, %rd3123;
	shr.u64 	%rd3126, %rd3125, 32;
	and.b64  	%rd3127, %rd3097, 4294967295;
	mul.wide.u32 	%rd3128, %r3914, %r9368;
	add.s64 	%rd3129, %rd3126, %rd3127;
	add.s64 	%rd3130, %rd3129, %rd3128;
	shr.u64 	%rd3131, %rd3130, 32;
	and.b64  	%rd3132, %rd3102, 4294967295;
	mul.wide.u32 	%rd3133, %r3915, %r9368;
	add.s64 	%rd3134, %rd3131, %rd3132;
	add.s64 	%rd3135, %rd3134, %rd3133;
	shr.u64 	%rd3136, %rd3135, 32;
	and.b64  	%rd3137, %rd3106, 4294967295;
	mul.wide.u32 	%rd3138, %r3916, %r9368;
	add.s64 	%rd3139, %rd3136, %rd3137;
	add.s64 	%rd3140, %rd3139, %rd3138;
	shr.u64 	%rd3141, %rd3140, 32;
	mul.wide.u32 	%rd3142, %r3917, %r9368;
	add.s64 	%rd3143, %rd3141, %rd3107;
	add.s64 	%rd3144, %rd3143, %rd3142;
	shr.u64 	%rd3145, %rd3144, 32;
	and.b64  	%rd3146, %rd3115, 4294967295;
	mul.wide.u32 	%rd3147, %r3910, %r9369;
	add.s64 	%rd3148, %rd3147, %rd3146;
	shr.u64 	%rd3149, %rd3148, 32;
	and.b64  	%rd3150, %rd3120, 4294967295;
	mul.wide.u32 	%rd3151, %r3911, %r9369;
	add.s64 	%rd3152, %rd3149, %rd3150;
	add.s64 	%rd3153, %rd3152, %rd3151;
	shr.u64 	%rd3154, %rd3153, 32;
	and.b64  	%rd3155, %rd3125, 4294967295;
	mul.wide.u32 	%rd3156, %r3912, %r9369;
	add.s64 	%rd3157, %rd3154, %rd3155;
	add.s64 	%rd3158, %rd3157, %rd3156;
	shr.u64 	%rd3159, %rd3158, 32;
	and.b64  	%rd3160, %rd3130, 4294967295;
	mul.wide.u32 	%rd3161, %r3913, %r9369;
	add.s64 	%rd3162, %rd3159, %rd3160;
	add.s64 	%rd3163, %rd3162, %rd3161;
	shr.u64 	%rd3164, %rd3163, 32;
	and.b64  	%rd3165, %rd3135, 4294967295;
	mul.wide.u32 	%rd3166, %r3914, %r9369;
	add.s64 	%rd3167, %rd3164, %rd3165;
	add.s64 	%rd3168, %rd3167, %rd3166;
	shr.u64 	%rd3169, %rd3168, 32;
	and.b64  	%rd3170, %rd3140, 4294967295;
	mul.wide.u32 	%rd3171, %r3915, %r9369;
	add.s64 	%rd3172, %rd3169, %rd3170;
	add.s64 	%rd3173, %rd3172, %rd3171;
	shr.u64 	%rd3174, %rd3173, 32;
	and.b64  	%rd3175, %rd3144, 4294967295;
	mul.wide.u32 	%rd3176, %r3916, %r9369;
	add.s64 	%rd3177, %rd3174, %rd3175;
	add.s64 	%rd3178, %rd3177, %rd3176;
	shr.u64 	%rd3179, %rd3178, 32;
	mul.wide.u32 	%rd3180, %r3917, %r9369;
	add.s64 	%rd3181, %rd3179, %rd3145;
	add.s64 	%rd3182, %rd3181, %rd3180;
	shr.u64 	%rd3183, %rd3182, 32;
	{ .reg .b32 tmp; mov.b64 {tmp, %r4112}, %rd3182; }
	and.b64  	%rd3184, %rd3153, 4294967295;
	mul.lo.s64 	%rd3185, %rd3184, 977;
	and.b64  	%rd3186, %rd2895, 4294967295;
	and.b64  	%rd3187, %rd3185, 4294967295;
	add.s64 	%rd19597, %rd3187, %rd3186;
	shr.u64 	%rd3188, %rd3185, 32;
	shr.u64 	%rd3189, %rd19597, 32;
	add.s64 	%rd3190, %rd3189, %rd3188;
	and.b64  	%rd3191, %rd3158, 4294967295;
	mul.lo.s64 	%rd3192, %rd3191, 977;
	and.b64  	%rd3193, %rd2920, 4294967295;
	and.b64  	%rd3194, %rd3192, 4294967295;
	add.s64 	%rd3195, %rd3190, %rd3193;
	add.s64 	%rd3196, %rd3195, %rd3194;
	add.s64 	%rd19598, %rd3196, %rd3184;
	shr.u64 	%rd3197, %rd3192, 32;
	shr.u64 	%rd3198, %rd19598, 32;
	add.s64 	%rd3199, %rd3198, %rd3197;
	and.b64  	%rd3200, %rd3163, 4294967295;
	mul.lo.s64 	%rd3201, %rd3200, 977;
	and.b64  	%rd3202, %rd2958, 4294967295;
	and.b64  	%rd3203, %rd3201, 4294967295;
	add.s64 	%rd3204, %rd3199, %rd3202;
	add.s64 	%rd3205, %rd3204, %rd3203;
	add.s64 	%rd19599, %rd3205, %rd3191;
	shr.u64 	%rd3206, %rd3201, 32;
	shr.u64 	%rd3207, %rd19599, 32;
	add.s64 	%rd3208, %rd3207, %rd3206;
	and.b64  	%rd3209, %rd3168, 4294967295;
	mul.lo.s64 	%rd3210, %rd3209, 977;
	and.b64  	%rd3211, %rd2996, 4294967295;
	and.b64  	%rd3212, %rd3210, 4294967295;
	add.s64 	%rd3213, %rd3208, %rd3211;
	add.s64 	%rd3214, %rd3213, %rd3212;
	add.s64 	%rd19600, %rd3214, %rd3200;
	shr.u64 	%rd3215, %rd3210, 32;
	shr.u64 	%rd3216, %rd19600, 32;
	add.s64 	%rd3217, %rd3216, %rd3215;
	and.b64  	%rd3218, %rd3173, 4294967295;
	mul.lo.s64 	%rd3219, %rd3218, 977;
	and.b64  	%rd3220, %rd3034, 4294967295;
	and.b64  	%rd3221, %rd3219, 4294967295;
	add.s64 	%rd3222, %rd3217, %rd3220;
	add.s64 	%rd3223, %rd3222, %rd3221;
	add.s64 	%rd19601, %rd3223, %rd3209;
	shr.u64 	%rd3224, %rd3219, 32;
	shr.u64 	%rd3225, %rd19601, 32;
	add.s64 	%rd3226, %rd3225, %rd3224;
	and.b64  	%rd3227, %rd3178, 4294967295;
	mul.lo.s64 	%rd3228, %rd3227, 977;
	and.b64  	%rd3229, %rd3072, 4294967295;
	and.b64  	%rd3230, %rd3228, 4294967295;
	add.s64 	%rd3231, %rd3226, %rd3229;
	add.s64 	%rd3232, %rd3231, %rd3230;
	add.s64 	%rd19602, %rd3232, %rd3218;
	shr.u64 	%rd3233, %rd3228, 32;
	shr.u64 	%rd3234, %rd19602, 32;
	add.s64 	%rd3235, %rd3234, %rd3233;
	and.b64  	%rd3236, %rd3182, 4294967295;
	mul.lo.s64 	%rd3237, %rd3236, 977;
	and.b64  	%rd3238, %rd3110, 4294967295;
	and.b64  	%rd3239, %rd3237, 4294967295;
	add.s64 	%rd3240, %rd3235, %rd3238;
	add.s64 	%rd3241, %rd3240, %rd3239;
	add.s64 	%rd19603, %rd3241, %rd3227;
	shr.u64 	%rd3242, %rd3237, 32;
	shr.u64 	%rd3243, %rd19603, 32;
	add.s64 	%rd3244, %rd3243, %rd3242;
	mul.lo.s64 	%rd3245, %rd3183, 977;
	and.b64  	%rd3246, %rd3148, 4294967295;
	and.b64  	%rd3247, %rd3245, 4294967295;
	add.s64 	%rd3248, %rd3244, %rd3246;
	add.s64 	%rd3249, %rd3248, %rd3247;
	add.s64 	%rd19604, %rd3249, %rd3236;
	shr.u64 	%rd3250, %rd3245, 32;
	shr.u64 	%rd3251, %rd19604, 32;
	cvt.u32.u64 	%r4113, %rd3251;
	cvt.u32.u64 	%r4114, %rd3250;
	add.s32 	%r4115, %r4113, %r4114;
	add.s32 	%r2127, %r4115, %r4112;
	setp.eq.s32 	%p293, %r2127, 0;
	mov.pred 	%p3167, 0;
	@%p293 bra 	$L__BB1_1468;
	cvt.u64.u32 	%rd3252, %r2127;
	mul.wide.u32 	%rd3253, %r2127, 977;
	shr.u64 	%rd3254, %rd3253, 32;
	and.b64  	%rd3255, %rd19597, 4294967295;
	and.b64  	%rd3256, %rd3253, 4294967295;
	add.s64 	%rd19597, %rd3256, %rd3255;
	shr.u64 	%rd3257, %rd19597, 32;
	and.b64  	%rd3258, %rd19598, 4294967295;
	add.s64 	%rd3259, %rd3254, %rd3258;
	add.s64 	%rd3260, %rd3259, %rd3252;
	add.s64 	%rd19598, %rd3260, %rd3257;
	setp.lt.u64 	%p295, %rd19598, 4294967296;
	@%p295 bra 	$L__BB1_1468;
	shr.u64 	%rd3261, %rd19598, 32;
	and.b64  	%rd3262, %rd19599, 4294967295;
	add.s64 	%rd19599, %rd3261, %rd3262;
	setp.lt.u64 	%p297, %rd19599, 4294967296;
	@%p297 bra 	$L__BB1_1468;
	shr.u64 	%rd3263, %rd19599, 32;
	and.b64  	%rd3264, %rd19600, 4294967295;
	add.s64 	%rd19600, %rd3263, %rd3264;
	setp.lt.u64 	%p299, %rd19600, 4294967296;
	@%p299 bra 	$L__BB1_1468;
	shr.u64 	%rd3266, %rd19600, 32;
	and.b64  	%rd3267, %rd19601, 4294967295;
	add.s64 	%rd19601, %rd3266, %rd3267;
	setp.lt.u64 	%p301, %rd19601, 4294967296;
	mov.b64 	%rd19600, 4294967296;
	@%p301 bra 	$L__BB1_1468;
	shr.u64 	%rd3269, %rd19601, 32;
	and.b64  	%rd3270, %rd19602, 4294967295;
	add.s64 	%rd19602, %rd3269, %rd3270;
	setp.lt.u64 	%p303, %rd19602, 4294967296;
	mov.b64 	%rd19600, 4294967296;
	mov.u64 	%rd19601, %rd19600;
	@%p303 bra 	$L__BB1_1468;
	shr.u64 	%rd3272, %rd19602, 32;
	and.b64  	%rd3273, %rd19603, 4294967295;
	add.s64 	%rd19603, %rd3272, %rd3273;
	setp.lt.u64 	%p305, %rd19603, 4294967296;
	mov.b64 	%rd19600, 4294967296;
	mov.u64 	%rd19602, %rd19600;
	@%p305 bra 	$L__BB1_1468;
	shr.u64 	%rd3275, %rd19603, 32;
	and.b64  	%rd3276, %rd19604, 4294967295;
	add.s64 	%rd3277, %rd3275, %rd3276;
	setp.gt.u64 	%p3167, %rd3277, 4294967295;
	min.u64 	%rd19604, %rd3277, 4294967296;
	mov.b64 	%rd19600, 4294967296;
	mov.u64 	%rd19601, %rd19600;
	mov.u64 	%rd19603, %rd19600;
$L__BB1_1468:
	cvt.u32.u64 	%r9423, %rd19604;
	cvt.u32.u64 	%r9422, %rd19603;
	cvt.u32.u64 	%r9421, %rd19602;
	cvt.u32.u64 	%r9420, %rd19601;
	cvt.u32.u64 	%r9419, %rd19600;
	cvt.u32.u64 	%r9418, %rd19599;
	cvt.u32.u64 	%r9417, %rd19598;
	cvt.u32.u64 	%r9416, %rd19597;
	setp.ge.u32 	%p306, %r3857, %r9423;
	not.pred 	%p307, %p3167;
	and.pred  	%p308, %p307, %p306;
	@%p308 bra 	$L__BB1_1470;
	ld.const.u32 	%r9406, [const_p+24];
	bra.uni 	$L__BB1_1483;
$L__BB1_1470:
	setp.gt.u32 	%p309, %r3857, %r9423;
	@%p309 bra 	$L__BB1_1484;
	ld.const.u32 	%r9406, [const_p+24];
	setp.lt.u32 	%p310, %r9406, %r9422;
	@%p310 bra 	$L__BB1_1483;
	setp.gt.u32 	%p311, %r9406, %r9422;
	@%p311 bra 	$L__BB1_1484;
	ld.const.u32 	%r2139, [const_p+20];
	setp.lt.u32 	%p312, %r2139, %r9421;
	@%p312 bra 	$L__BB1_1483;
	setp.gt.u32 	%p313, %r2139, %r9421;
	@%p313 bra 	$L__BB1_1484;
	ld.const.u32 	%r2140, [const_p+16];
	setp.lt.u32 	%p314, %r2140, %r9420;
	@%p314 bra 	$L__BB1_1483;
	setp.gt.u32 	%p315, %r2140, %r9420;
	@%p315 bra 	$L__BB1_1484;
	ld.const.u32 	%r2141, [const_p+12];
	setp.lt.u32 	%p316, %r2141, %r9419;
	@%p316 bra 	$L__BB1_1483;
	setp.gt.u32 	%p317, %r2141, %r9419;
	@%p317 bra 	$L__BB1_1484;
	ld.const.u32 	%r2142, [const_p+8];
	setp.lt.u32 	%p318, %r2142, %r9418;
	@%p318 bra 	$L__BB1_1483;
	setp.gt.u32 	%p319, %r2142, %r9418;
	@%p319 bra 	$L__BB1_1484;
	ld.const.u32 	%r2143, [const_p+4];
	setp.lt.u32 	%p320, %r2143, %r9417;
	@%p320 bra 	$L__BB1_1483;
	setp.gt.u32 	%p321, %r2143, %r9417;
	ld.const.u32 	%r4117, [const_p];
	setp.gt.u32 	%p322, %r4117, %r9416;
	or.pred  	%p323, %p321, %p322;
	@%p323 bra 	$L__BB1_1484;
$L__BB1_1483:
	ld.const.u32 	%r4135, [const_p];
	ld.const.u32 	%r4136, [const_p+4];
	ld.const.u32 	%r4137, [const_p+8];
	ld.const.u32 	%r4138, [const_p+12];
	ld.const.u32 	%r4139, [const_p+16];
	ld.const.u32 	%r4140, [const_p+20];
	// begin inline asm
	sub.cc.u32 %r9416, %r9416, %r4135;
	subc.cc.u32 %r9417, %r9417, %r4136;
	subc.cc.u32 %r9418, %r9418, %r4137;
	subc.cc.u32 %r9419, %r9419, %r4138;
	subc.cc.u32 %r9420, %r9420, %r4139;
	subc.cc.u32 %r9421, %r9421, %r4140;
	subc.cc.u32 %r9422, %r9422, %r9406;
	subc.u32 %r9423, %r9423, %r3857;
	
	// end inline asm
$L__BB1_1484:
	setp.le.u32 	%p324, %r9423, %r3857;
	@%p324 bra 	$L__BB1_1485;
	bra.uni 	$L__BB1_1498;
$L__BB1_1485:
	setp.lt.u32 	%p325, %r9423, %r3857;
	@%p325 bra 	$L__BB1_1500;
	ld.const.u32 	%r9415, [const_p+24];
	setp.gt.u32 	%p326, %r9422, %r9415;
	@%p326 bra 	$L__BB1_1499;
	setp.lt.u32 	%p327, %r9422, %r9415;
	@%p327 bra 	$L__BB1_1500;
	ld.const.u32 	%r2154, [const_p+20];
	setp.gt.u32 	%p328, %r9421, %r2154;
	@%p328 bra 	$L__BB1_1499;
	setp.lt.u32 	%p329, %r9421, %r2154;
	@%p329 bra 	$L__BB1_1500;
	ld.const.u32 	%r2155, [const_p+16];
	setp.gt.u32 	%p330, %r9420, %r2155;
	@%p330 bra 	$L__BB1_1499;
	setp.lt.u32 	%p331, %r9420, %r2155;
	@%p331 bra 	$L__BB1_1500;
	ld.const.u32 	%r2156, [const_p+12];
	setp.gt.u32 	%p332, %r9419, %r2156;
	@%p332 bra 	$L__BB1_1499;
	setp.lt.u32 	%p333, %r9419, %r2156;
	@%p333 bra 	$L__BB1_1500;
	ld.const.u32 	%r2157, [const_p+8];
	setp.gt.u32 	%p334, %r9418, %r2157;
	@%p334 bra 	$L__BB1_1499;
	setp.lt.u32 	%p335, %r9418, %r2157;
	@%p335 bra 	$L__BB1_1500;
	ld.const.u32 	%r2158, [const_p+4];
	setp.gt.u32 	%p336, %r9417, %r2158;
	@%p336 bra 	$L__BB1_1499;
	setp.lt.u32 	%p337, %r9417, %r2158;
	ld.const.u32 	%r4143, [const_p];
	setp.lt.u32 	%p338, %r9416, %r4143;
	or.pred  	%p339, %p337, %p338;
	@%p339 bra 	$L__BB1_1500;
	bra.uni 	$L__BB1_1499;
$L__BB1_1498:
	ld.const.u32 	%r9415, [const_p+24];
$L__BB1_1499:
	ld.const.u32 	%r4161, [const_p];
	ld.const.u32 	%r4162, [const_p+4];
	ld.const.u32 	%r4163, [const_p+8];
	ld.const.u32 	%r4164, [const_p+12];
	ld.const.u32 	%r4165, [const_p+16];
	ld.const.u32 	%r4166, [const_p+20];
	// begin inline asm
	sub.cc.u32 %r9416, %r9416, %r4161;
	subc.cc.u32 %r9417, %r9417, %r4162;
	subc.cc.u32 %r9418, %r9418, %r4163;
	subc.cc.u32 %r9419, %r9419, %r4164;
	subc.cc.u32 %r9420, %r9420, %r4165;
	subc.cc.u32 %r9421, %r9421, %r4166;
	subc.cc.u32 %r9422, %r9422, %r9415;
	subc.u32 %r9423, %r9423, %r3857;
	
	// end inline asm
$L__BB1_1500:
	ld.global.u32 	%r4169, [%rd708+64];
	mul.wide.u32 	%rd3279, %r4169, %r9344;
	shr.u64 	%rd3280, %rd3279, 32;
	ld.global.u32 	%r4170, [%rd708+68];
	mul.wide.u32 	%rd3281, %r4170, %r9344;
	add.s64 	%rd3282, %rd3280, %rd3281;
	shr.u64 	%rd3283, %rd3282, 32;
	ld.global.u32 	%r4171, [%rd708+72];
	mul.wide.u32 	%rd3284, %r4171, %r9344;
	add.s64 	%rd3285, %rd3283, %rd3284;
	shr.u64 	%rd3286, %rd3285, 32;
	ld.global.u32 	%r4172, [%rd708+76];
	mul.wide.u32 	%rd3287, %r4172, %r9344;
	add.s64 	%rd3288, %rd3286, %rd3287;
	shr.u64 	%rd3289, %rd3288, 32;
	ld.global.u32 	%r4173, [%rd708+80];
	mul.wide.u32 	%rd3290, %r4173, %r9344;
	add.s64 	%rd3291, %rd3289, %rd3290;
	shr.u64 	%rd3292, %rd3291, 32;
	ld.global.u32 	%r4174, [%rd708+84];
	mul.wide.u32 	%rd3293, %r4174, %r9344;
	add.s64 	%rd3294, %rd3292, %rd3293;
	shr.u64 	%rd3295, %rd3294, 32;
	ld.global.u32 	%r4175, [%rd708+88];
	mul.wide.u32 	%rd3296, %r4175, %r9344;
	add.s64 	%rd3297, %rd3295, %rd3296;
	shr.u64 	%rd3298, %rd3297, 32;
	ld.global.u32 	%r4176, [%rd708+92];
	mul.wide.u32 	%rd3299, %r4176, %r9344;
	add.s64 	%rd3300, %rd3298, %rd3299;
	shr.u64 	%rd3301, %rd3300, 32;
	and.b64  	%rd3302, %rd3282, 4294967295;
	mul.wide.u32 	%rd3303, %r4169, %r9345;
	add.s64 	%rd3304, %rd3303, %rd3302;
	shr.u64 	%rd3305, %rd3304, 32;
	and.b64  	%rd3306, %rd3285, 4294967295;
	mul.wide.u32 	%rd3307, %r4170, %r9345;
	add.s64 	%rd3308, %rd3305, %rd3306;
	add.s64 	%rd3309, %rd3308, %rd3307;
	shr.u64 	%rd3310, %rd3309, 32;
	and.b64  	%rd3311, %rd3288, 4294967295;
	mul.wide.u32 	%rd3312, %r4171, %r9345;
	add.s64 	%rd3313, %rd3310, %rd3311;
	add.s64 	%rd3314, %rd3313, %rd3312;
	shr.u64 	%rd3315, %rd3314, 32;
	and.b64  	%rd3316, %rd3291, 4294967295;
	mul.wide.u32 	%rd3317, %r4172, %r9345;
	add.s64 	%rd3318, %rd3315, %rd3316;
	add.s64 	%rd3319, %rd3318, %rd3317;
	shr.u64 	%rd3320, %rd3319, 32;
	and.b64  	%rd3321, %rd3294, 4294967295;
	mul.wide.u32 	%rd3322, %r4173, %r9345;
	add.s64 	%rd3323, %rd3320, %rd3321;
	add.s64 	%rd3324, %rd3323, %rd3322;
	shr.u64 	%rd3325, %rd3324, 32;
	and.b64  	%rd3326, %rd3297, 4294967295;
	mul.wide.u32 	%rd3327, %r4174, %r9345;
	add.s64 	%rd3328, %rd3325, %rd3326;
	add.s64 	%rd3329, %rd3328, %rd3327;
	shr.u64 	%rd3330, %rd3329, 32;
	and.b64  	%rd3331, %rd3300, 4294967295;
	mul.wide.u32 	%rd3332, %r4175, %r9345;
	add.s64 	%rd3333, %rd3330, %rd3331;
	add.s64 	%rd3334, %rd3333, %rd3332;
	shr.u64 	%rd3335, %rd3334, 32;
	mul.wide.u32 	%rd3336, %r4176, %r9345;
	add.s64 	%rd3337, %rd3335, %rd3301;
	add.s64 	%rd3338, %rd3337, %rd3336;
	shr.u64 	%rd3339, %rd3338, 32;
	and.b64  	%rd3340, %rd3309, 4294967295;
	mul.wide.u32 	%rd3341, %r4169, %r9346;
	add.s64 	%rd3342, %rd3341, %rd3340;
	shr.u64 	%rd3343, %rd3342, 32;
	and.b64  	%rd3344, %rd3314, 4294967295;
	mul.wide.u32 	%rd3345, %r4170, %r9346;
	add.s64 	%rd3346, %rd3343, %rd3344;
	add.s64 	%rd3347, %rd3346, %rd3345;
	shr.u64 	%rd3348, %rd3347, 32;
	and.b64  	%rd3349, %rd3319, 4294967295;
	mul.wide.u32 	%rd3350, %r4171, %r9346;
	add.s64 	%rd3351, %rd3348, %rd3349;
	add.s64 	%rd3352, %rd3351, %rd3350;
	shr.u64 	%rd3353, %rd3352, 32;
	and.b64  	%rd3354, %rd3324, 4294967295;
	mul.wide.u32 	%rd3355, %r4172, %r9346;
	add.s64 	%rd3356, %rd3353, %rd3354;
	add.s64 	%rd3357, %rd3356, %rd3355;
	shr.u64 	%rd3358, %rd3357, 32;
	and.b64  	%rd3359, %rd3329, 4294967295;
	mul.wide.u32 	%rd3360, %r4173, %r9346;
	add.s64 	%rd3361, %rd3358, %rd3359;
	add.s64 	%rd3362, %rd3361, %rd3360;
	shr.u64 	%rd3363, %rd3362, 32;
	and.b64  	%rd3364, %rd3334, 4294967295;
	mul.wide.u32 	%rd3365, %r4174, %r9346;
	add.s64 	%rd3366, %rd3363, %rd3364;
	add.s64 	%rd3367, %rd3366, %rd3365;
	shr.u64 	%rd3368, %rd3367, 32;
	and.b64  	%rd3369, %rd3338, 4294967295;
	mul.wide.u32 	%rd3370, %r4175, %r9346;
	add.s64 	%rd3371, %rd3368, %rd3369;
	add.s64 	%rd3372, %rd3371, %rd3370;
	shr.u64 	%rd3373, %rd3372, 32;
	mul.wide.u32 	%rd3374, %r4176, %r9346;
	add.s64 	%rd3375, %rd3373, %rd3339;
	add.s64 	%rd3376, %rd3375, %rd3374;
	shr.u64 	%rd3377, %rd3376, 32;
	and.b64  	%rd3378, %rd3347, 4294967295;
	mul.wide.u32 	%rd3379, %r4169, %r9347;
	add.s64 	%rd3380, %rd3379, %rd3378;
	shr.u64 	%rd3381, %rd3380, 32;
	and.b64  	%rd3382, %rd3352, 4294967295;
	mul.wide.u32 	%rd3383, %r4170, %r9347;
	add.s64 	%rd3384, %rd3381, %rd3382;
	add.s64 	%rd3385, %rd3384, %rd3383;
	shr.u64 	%rd3386, %rd3385, 32;
	and.b64  	%rd3387, %rd3357, 4294967295;
	mul.wide.u32 	%rd3388, %r4171, %r9347;
	add.s64 	%rd3389, %rd3386, %rd3387;
	add.s64 	%rd3390, %rd3389, %rd3388;
	shr.u64 	%rd3391, %rd3390, 32;
	and.b64  	%rd3392, %rd3362, 4294967295;
	mul.wide.u32 	%rd3393, %r4172, %r9347;
	add.s64 	%rd3394, %rd3391, %rd3392;
	add.s64 	%rd3395, %rd3394, %rd3393;
	shr.u64 	%rd3396, %rd3395, 32;
	and.b64  	%rd3397, %rd3367, 4294967295;
	mul.wide.u32 	%rd3398, %r4173, %r9347;
	add.s64 	%rd3399, %rd3396, %rd3397;
	add.s64 	%rd3400, %rd3399, %rd3398;
	shr.u64 	%rd3401, %rd3400, 32;
	and.b64  	%rd3402, %rd3372, 4294967295;
	mul.wide.u32 	%rd3403, %r4174, %r9347;
	add.s64 	%rd3404, %rd3401, %rd3402;
	add.s64 	%rd3405, %rd3404, %rd3403;
	shr.u64 	%rd3406, %rd3405, 32;
	and.b64  	%rd3407, %rd3376, 4294967295;
	mul.wide.u32 	%rd3408, %r4175, %r9347;
	add.s64 	%rd3409, %rd3406, %rd3407;
	add.s64 	%rd3410, %rd3409, %rd3408;
	shr.u64 	%rd3411, %rd3410, 32;
	mul.wide.u32 	%rd3412, %r4176, %r9347;
	add.s64 	%rd3413, %rd3411, %rd3377;
	add.s64 	%rd3414, %rd3413, %rd3412;
	shr.u64 	%rd3415, %rd3414, 32;
	and.b64  	%rd3416, %rd3385, 4294967295;
	mul.wide.u32 	%rd3417, %r4169, %r9348;
	add.s64 	%rd3418, %rd3417, %rd3416;
	shr.u64 	%rd3419, %rd3418, 32;
	and.b64  	%rd3420, %rd3390, 4294967295;
	mul.wide.u32 	%rd3421, %r4170, %r9348;
	add.s64 	%rd3422, %rd3419, %rd3420;
	add.s64 	%rd3423, %rd3422, %rd3421;
	shr.u64 	%rd3424, %rd3423, 32;
	and.b64  	%rd3425, %rd3395, 4294967295;
	mul.wide.u32 	%rd3426, %r4171, %r9348;
	add.s64 	%rd3427, %rd3424, %rd3425;
	add.s64 	%rd3428, %rd3427, %rd3426;
	shr.u64 	%rd3429, %rd3428, 32;
	and.b64  	%rd3430, %rd3400, 4294967295;
	mul.wide.u32 	%rd3431, %r4172, %r9348;
	add.s64 	%rd3432, %rd3429, %rd3430;
	add.s64 	%rd3433, %rd3432, %rd3431;
	shr.u64 	%rd3434, %rd3433, 32;
	and.b64  	%rd3435, %rd3405, 4294967295;
	mul.wide.u32 	%rd3436, %r4173, %r9348;
	add.s64 	%rd3437, %rd3434, %rd3435;
	add.s64 	%rd3438, %rd3437, %rd3436;
	shr.u64 	%rd3439, %rd3438, 32;
	and.b64  	%rd3440, %rd3410, 4294967295;
	mul.wide.u32 	%rd3441, %r4174, %r9348;
	add.s64 	%rd3442, %rd3439, %rd3440;
	add.s64 	%rd3443, %rd3442, %rd3441;
	shr.u64 	%rd3444, %rd3443, 32;
	and.b64  	%rd3445, %rd3414, 4294967295;
	mul.wide.u32 	%rd3446, %r4175, %r9348;
	add.s64 	%rd3447, %rd3444, %rd3445;
	add.s64 	%rd3448, %rd3447, %rd3446;
	shr.u64 	%rd3449, %rd3448, 32;
	mul.wide.u32 	%rd3450, %r4176, %r9348;
	add.s64 	%rd3451, %rd3449, %rd3415;
	add.s64 	%rd3452, %rd3451, %rd3450;
	shr.u64 	%rd3453, %rd3452, 32;
	and.b64  	%rd3454, %rd3423, 4294967295;
	mul.wide.u32 	%rd3455, %r4169, %r9349;
	add.s64 	%rd3456, %rd3455, %rd3454;
	shr.u64 	%rd3457, %rd3456, 32;
	and.b64  	%rd3458, %rd3428, 4294967295;
	mul.wide.u32 	%rd3459, %r4170, %r9349;
	add.s64 	%rd3460, %rd3457, %rd3458;
	add.s64 	%rd3461, %rd3460, %rd3459;
	shr.u64 	%rd3462, %rd3461, 32;
	and.b64  	%rd3463, %rd3433, 4294967295;
	mul.wide.u32 	%rd3464, %r4171, %r9349;
	add.s64 	%rd3465, %rd3462, %rd3463;
	add.s64 	%rd3466, %rd3465, %rd3464;
	shr.u64 	%rd3467, %rd3466, 32;
	and.b64  	%rd3468, %rd3438, 4294967295;
	mul.wide.u32 	%rd3469, %r4172, %r9349;
	add.s64 	%rd3470, %rd3467, %rd3468;
	add.s64 	%rd3471, %rd3470, %rd3469;
	shr.u64 	%rd3472, %rd3471, 32;
	and.b64  	%rd3473, %rd3443, 4294967295;
	mul.wide.u32 	%rd3474, %r4173, %r9349;
	add.s64 	%rd3475, %rd3472, %rd3473;
	add.s64 	%rd3476, %rd3475, %rd3474;
	shr.u64 	%rd3477, %rd3476, 32;
	and.b64  	%rd3478, %rd3448, 4294967295;
	mul.wide.u32 	%rd3479, %r4174, %r9349;
	add.s64 	%rd3480, %rd3477, %rd3478;
	add.s64 	%rd3481, %rd3480, %rd3479;
	shr.u64 	%rd3482, %rd3481, 32;
	and.b64  	%rd3483, %rd3452, 4294967295;
	mul.wide.u32 	%rd3484, %r4175, %r9349;
	add.s64 	%rd3485, %rd3482, %rd3483;
	add.s64 	%rd3486, %rd3485, %rd3484;
	shr.u64 	%rd3487, %rd3486, 32;
	mul.wide.u32 	%rd3488, %r4176, %r9349;
	add.s64 	%rd3489, %rd3487, %rd3453;
	add.s64 	%rd3490, %rd3489, %rd3488;
	shr.u64 	%rd3491, %rd3490, 32;
	and.b64  	%rd3492, %rd3461, 4294967295;
	mul.wide.u32 	%rd3493, %r4169, %r9350;
	add.s64 	%rd3494, %rd3493, %rd3492;
	shr.u64 	%rd3495, %rd3494, 32;
	and.b64  	%rd3496, %rd3466, 4294967295;
	mul.wide.u32 	%rd3497, %r4170, %r9350;
	add.s64 	%rd3498, %rd3495, %rd3496;
	add.s64 	%rd3499, %rd3498, %rd3497;
	shr.u64 	%rd3500, %rd3499, 32;
	and.b64  	%rd3501, %rd3471, 4294967295;
	mul.wide.u32 	%rd3502, %r4171, %r9350;
	add.s64 	%rd3503, %rd3500, %rd3501;
	add.s64 	%rd3504, %rd3503, %rd3502;
	shr.u64 	%rd3505, %rd3504, 32;
	and.b64  	%rd3506, %rd3476, 4294967295;
	mul.wide.u32 	%rd3507, %r4172, %r9350;
	add.s64 	%rd3508, %rd3505, %rd3506;
	add.s64 	%rd3509, %rd3508, %rd3507;
	shr.u64 	%rd3510, %rd3509, 32;
	and.b64  	%rd3511, %rd3481, 4294967295;
	mul.wide.u32 	%rd3512, %r4173, %r9350;
	add.s64 	%rd3513, %rd3510, %rd3511;
	add.s64 	%rd3514, %rd3513, %rd3512;
	shr.u64 	%rd3515, %rd3514, 32;
	and.b64  	%rd3516, %rd3486, 4294967295;
	mul.wide.u32 	%rd3517, %r4174, %r9350;
	add.s64 	%rd3518, %rd3515, %rd3516;
	add.s64 	%rd3519, %rd3518, %rd3517;
	shr.u64 	%rd3520, %rd3519, 32;
	and.b64  	%rd3521, %rd3490, 4294967295;
	mul.wide.u32 	%rd3522, %r4175, %r9350;
	add.s64 	%rd3523, %rd3520, %rd3521;
	add.s64 	%rd3524, %rd3523, %rd3522;
	shr.u64 	%rd3525, %rd3524, 32;
	mul.wide.u32 	%rd3526, %r4176, %r9350;
	add.s64 	%rd3527, %rd3525, %rd3491;
	add.s64 	%rd3528, %rd3527, %rd3526;
	shr.u64 	%rd3529, %rd3528, 32;
	and.b64  	%rd3530, %rd3499, 4294967295;
	mul.wide.u32 	%rd3531, %r4169, %r9351;
	add.s64 	%rd3532, %rd3531, %rd3530;
	shr.u64 	%rd3533, %rd3532, 32;
	and.b64  	%rd3534, %rd3504, 4294967295;
	mul.wide.u32 	%rd3535, %r4170, %r9351;
	add.s64 	%rd3536, %rd3533, %rd3534;
	add.s64 	%rd3537, %rd3536, %rd3535;
	shr.u64 	%rd3538, %rd3537, 32;
	and.b64  	%rd3539, %rd3509, 4294967295;
	mul.wide.u32 	%rd3540, %r4171, %r9351;
	add.s64 	%rd3541, %rd3538, %rd3539;
	add.s64 	%rd3542, %rd3541, %rd3540;
	shr.u64 	%rd3543, %rd3542, 32;
	and.b64  	%rd3544, %rd3514, 4294967295;
	mul.wide.u32 	%rd3545, %r4172, %r9351;
	add.s64 	%rd3546, %rd3543, %rd3544;
	add.s64 	%rd3547, %rd3546, %rd3545;
	shr.u64 	%rd3548, %rd3547, 32;
	and.b64  	%rd3549, %rd3519, 4294967295;
	mul.wide.u32 	%rd3550, %r4173, %r9351;
	add.s64 	%rd3551, %rd3548, %rd3549;
	add.s64 	%rd3552, %rd3551, %rd3550;
	shr.u64 	%rd3553, %rd3552, 32;
	and.b64  	%rd3554, %rd3524, 4294967295;
	mul.wide.u32 	%rd3555, %r4174, %r9351;
	add.s64 	%rd3556, %rd3553, %rd3554;
	add.s64 	%rd3557, %rd3556, %rd3555;
	shr.u64 	%rd3558, %rd3557, 32;
	and.b64  	%rd3559, %rd3528, 4294967295;
	mul.wide.u32 	%rd3560, %r4175, %r9351;
	add.s64 	%rd3561, %rd3558, %rd3559;
	add.s64 	%rd3562, %rd3561, %rd3560;
	shr.u64 	%rd3563, %rd3562, 32;
	mul.wide.u32 	%rd3564, %r4176, %r9351;
	add.s64 	%rd3565, %rd3563, %rd3529;
	add.s64 	%rd3566, %rd3565, %rd3564;
	shr.u64 	%rd3567, %rd3566, 32;
	{ .reg .b32 tmp; mov.b64 {tmp, %r4177}, %rd3566; }
	and.b64  	%rd3568, %rd3537, 4294967295;
	mul.lo.s64 	%rd3569, %rd3568, 977;
	and.b64  	%rd3570, %rd3279, 4294967295;
	and.b64  	%rd3571, %rd3569, 4294967295;
	add.s64 	%rd19605, %rd3571, %rd3570;
	shr.u64 	%rd3572, %rd3569, 32;
	shr.u64 	%rd3573, %rd19605, 32;
	add.s64 	%rd3574, %rd3573, %rd3572;
	and.b64  	%rd3575, %rd3542, 4294967295;
	mul.lo.s64 	%rd3576, %rd3575, 977;
	and.b64  	%rd3577, %rd3304, 4294967295;
	and.b64  	%rd3578, %rd3576, 4294967295;
	add.s64 	%rd3579, %rd3574, %rd3577;
	add.s64 	%rd3580, %rd3579, %rd3578;
	add.s64 	%rd19606, %rd3580, %rd3568;
	shr.u64 	%rd3581, %rd3576, 32;
	shr.u64 	%rd3582, %rd19606, 32;
	add.s64 	%rd3583, %rd3582, %rd3581;
	and.b64  	%rd3584, %rd3547, 4294967295;
	mul.lo.s64 	%rd3585, %rd3584, 977;
	and.b64  	%rd3586, %rd3342, 4294967295;
	and.b64  	%rd3587, %rd3585, 4294967295;
	add.s64 	%rd3588, %rd3583, %rd3586;
	add.s64 	%rd3589, %rd3588, %rd3587;
	add.s64 	%rd19607, %rd3589, %rd3575;
	shr.u64 	%rd3590, %rd3585, 32;
	shr.u64 	%rd3591, %rd19607, 32;
	add.s64 	%rd3592, %rd3591, %rd3590;
	and.b64  	%rd3593, %rd3552, 4294967295;
	mul.lo.s64 	%rd3594, %rd3593, 977;
	and.b64  	%rd3595, %rd3380, 4294967295;
	and.b64  	%rd3596, %rd3594, 4294967295;
	add.s64 	%rd3597, %rd3592, %rd3595;
	add.s64 	%rd3598, %rd3597, %rd3596;
	add.s64 	%rd19608, %rd3598, %rd3584;
	shr.u64 	%rd3599, %rd3594, 32;
	shr.u64 	%rd3600, %rd19608, 32;
	add.s64 	%rd3601, %rd3600, %rd3599;
	and.b64  	%rd3602, %rd3557, 4294967295;
	mul.lo.s64 	%rd3603, %rd3602, 977;
	and.b64  	%rd3604, %rd3418, 4294967295;
	and.b64  	%rd3605, %rd3603, 4294967295;
	add.s64 	%rd3606, %rd3601, %rd3604;
	add.s64 	%rd3607, %rd3606, %rd3605;
	add.s64 	%rd19609, %rd3607, %rd3593;
	shr.u64 	%rd3608, %rd3603, 32;
	shr.u64 	%rd3609, %rd19609, 32;
	add.s64 	%rd3610, %rd3609, %rd3608;
	and.b64  	%rd3611, %rd3562, 4294967295;
	mul.lo.s64 	%rd3612, %rd3611, 977;
	and.b64  	%rd3613, %rd3456, 4294967295;
	and.b64  	%rd3614, %rd3612, 4294967295;
	add.s64 	%rd3615, %rd3610, %rd3613;
	add.s64 	%rd3616, %rd3615, %rd3614;
	add.s64 	%rd19610, %rd3616, %rd3602;
	shr.u64 	%rd3617, %rd3612, 32;
	shr.u64 	%rd3618, %rd19610, 32;
	add.s64 	%rd3619, %rd3618, %rd3617;
	and.b64  	%rd3620, %rd3566, 4294967295;
	mul.lo.s64 	%rd3621, %rd3620, 977;
	and.b64  	%rd3622, %rd3494, 4294967295;
	and.b64  	%rd3623, %rd3621, 4294967295;
	add.s64 	%rd3624, %rd3619, %rd3622;
	add.s64 	%rd3625, %rd3624, %rd3623;
	add.s64 	%rd19611, %rd3625, %rd3611;
	shr.u64 	%rd3626, %rd3621, 32;
	shr.u64 	%rd3627, %rd19611, 32;
	add.s64 	%rd3628, %rd3627, %rd3626;
	mul.lo.s64 	%rd3629, %rd3567, 977;
	and.b64  	%rd3630, %rd3532, 4294967295;
	and.b64  	%rd3631, %rd3629, 4294967295;
	add.s64 	%rd3632, %rd3628, %rd3630;
	add.s64 	%rd3633, %rd3632, %rd3631;
	add.s64 	%rd19612, %rd3633, %rd3620;
	shr.u64 	%rd3634, %rd3629, 32;
	shr.u64 	%rd3635, %rd19612, 32;
	cvt.u32.u64 	%r4178, %rd3635;
	cvt.u32.u64 	%r4179, %rd3634;
	add.s32 	%r4180, %r4178, %r4179;
	add.s32 	%r2185, %r4180, %r4177;
	setp.eq.s32 	%p341, %r2185, 0;
	mov.pred 	%p3168, 0;
	@%p341 bra 	$L__BB1_1508;
	cvt.u64.u32 	%rd3636, %r2185;
	mul.wide.u32 	%rd3637, %r2185, 977;
	shr.u64 	%rd3638, %rd3637, 32;
	and.b64  	%rd3639, %rd19605, 4294967295;
	and.b64  	%rd3640, %rd3637, 4294967295;
	add.s64 	%rd19605, %rd3640, %rd3639;
	shr.u64 	%rd3641, %rd19605, 32;
	and.b64  	%rd3642, %rd19606, 4294967295;
	add.s64 	%rd3643, %rd3638, %rd3642;
	add.s64 	%rd3644, %rd3643, %rd3636;
	add.s64 	%rd19606, %rd3644, %rd3641;
	setp.lt.u64 	%p343, %rd19606, 4294967296;
	@%p343 bra 	$L__BB1_1508;
	shr.u64 	%rd3645, %rd19606, 32;
	and.b64  	%rd3646, %rd19607, 4294967295;
	add.s64 	%rd19607, %rd3645, %rd3646;
	setp.lt.u64 	%p345, %rd19607, 4294967296;
	@%p345 bra 	$L__BB1_1508;
	shr.u64 	%rd3647, %rd19607, 32;
	and.b64  	%rd3648, %rd19608, 4294967295;
	add.s64 	%rd19608, %rd3647, %rd3648;
	setp.lt.u64 	%p347, %rd19608, 4294967296;
	@%p347 bra 	$L__BB1_1508;
	shr.u64 	%rd3650, %rd19608, 32;
	and.b64  	%rd3651, %rd19609, 4294967295;
	add.s64 	%rd19609, %rd3650, %rd3651;
	setp.lt.u64 	%p349, %rd19609, 4294967296;
	mov.b64 	%rd19608, 4294967296;
	@%p349 bra 	$L__BB1_1508;
	shr.u64 	%rd3653, %rd19609, 32;
	and.b64  	%rd3654, %rd19610, 4294967295;
	add.s64 	%rd19610, %rd3653, %rd3654;
	setp.lt.u64 	%p351, %rd19610, 4294967296;
	mov.b64 	%rd19608, 4294967296;
	mov.u64 	%rd19609, %rd19608;
	@%p351 bra 	$L__BB1_1508;
	shr.u64 	%rd3656, %rd19610, 32;
	and.b64  	%rd3657, %rd19611, 4294967295;
	add.s64 	%rd19611, %rd3656, %rd3657;
	setp.lt.u64 	%p353, %rd19611, 4294967296;
	mov.b64 	%rd19608, 4294967296;
	mov.u64 	%rd19610, %rd19608;
	@%p353 bra 	$L__BB1_1508;
	shr.u64 	%rd3659, %rd19611, 32;
	and.b64  	%rd3660, %rd19612, 4294967295;
	add.s64 	%rd3661, %rd3659, %rd3660;
	setp.gt.u64 	%p3168, %rd3661, 4294967295;
	min.u64 	%rd19612, %rd3661, 4294967296;
	mov.b64 	%rd19608, 4294967296;
	mov.u64 	%rd19609, %rd19608;
	mov.u64 	%rd19611, %rd19608;
$L__BB1_1508:
	cvt.u32.u64 	%r9441, %rd19612;
	cvt.u32.u64 	%r9440, %rd19611;
	cvt.u32.u64 	%r9439, %rd19610;
	cvt.u32.u64 	%r9438, %rd19609;
	cvt.u32.u64 	%r9437, %rd19608;
	cvt.u32.u64 	%r9436, %rd19607;
	cvt.u32.u64 	%r9435, %rd19606;
	cvt.u32.u64 	%r9434, %rd19605;
	setp.ge.u32 	%p354, %r3857, %r9441;
	not.pred 	%p355, %p3168;
	and.pred  	%p356, %p355, %p354;
	@%p356 bra 	$L__BB1_1510;
	ld.const.u32 	%r9424, [const_p+24];
	bra.uni 	$L__BB1_1523;
$L__BB1_1510:
	setp.gt.u32 	%p357, %r3857, %r9441;
	@%p357 bra 	$L__BB1_1524;
	ld.const.u32 	%r9424, [const_p+24];
	setp.lt.u32 	%p358, %r9424, %r9440;
	@%p358 bra 	$L__BB1_1523;
	setp.gt.u32 	%p359, %r9424, %r9440;
	@%p359 bra 	$L__BB1_1524;
	ld.const.u32 	%r2197, [const_p+20];
	setp.lt.u32 	%p360, %r2197, %r9439;
	@%p360 bra 	$L__BB1_1523;
	setp.gt.u32 	%p361, %r2197, %r9439;
	@%p361 bra 	$L__BB1_1524;
	ld.const.u32 	%r2198, [const_p+16];
	setp.lt.u32 	%p362, %r2198, %r9438;
	@%p362 bra 	$L__BB1_1523;
	setp.gt.u32 	%p363, %r2198, %r9438;
	@%p363 bra 	$L__BB1_1524;
	ld.const.u32 	%r2199, [const_p+12];
	setp.lt.u32 	%p364, %r2199, %r9437;
	@%p364 bra 	$L__BB1_1523;
	setp.gt.u32 	%p365, %r2199, %r9437;
	@%p365 bra 	$L__BB1_1524;
	ld.const.u32 	%r2200, [const_p+8];
	setp.lt.u32 	%p366, %r2200, %r9436;
	@%p366 bra 	$L__BB1_1523;
	setp.gt.u32 	%p367, %r2200, %r9436;
	@%p367 bra 	$L__BB1_1524;
	ld.const.u32 	%r2201, [const_p+4];
	setp.lt.u32 	%p368, %r2201, %r9435;
	@%p368 bra 	$L__BB1_1523;
	setp.gt.u32 	%p369, %r2201, %r9435;
	ld.const.u32 	%r4182, [const_p];
	setp.gt.u32 	%p370, %r4182, %r9434;
	or.pred  	%p371, %p369, %p370;
	@%p371 bra 	$L__BB1_1524;
$L__BB1_1523:
	ld.const.u32 	%r4200, [const_p];
	ld.const.u32 	%r4201, [const_p+4];
	ld.const.u32 	%r4202, [const_p+8];
	ld.const.u32 	%r4203, [const_p+12];
	ld.const.u32 	%r4204, [const_p+16];
	ld.const.u32 	%r4205, [const_p+20];
	// begin inline asm
	sub.cc.u32 %r9434, %r9434, %r4200;
	subc.cc.u32 %r9435, %r9435, %r4201;
	subc.cc.u32 %r9436, %r9436, %r4202;
	subc.cc.u32 %r9437, %r9437, %r4203;
	subc.cc.u32 %r9438, %r9438, %r4204;
	subc.cc.u32 %r9439, %r9439, %r4205;
	subc.cc.u32 %r9440, %r9440, %r9424;
	subc.u32 %r9441, %r9441, %r3857;
	
	// end inline asm
$L__BB1_1524:
	setp.le.u32 	%p372, %r9441, %r3857;
	@%p372 bra 	$L__BB1_1525;
	bra.uni 	$L__BB1_1538;
$L__BB1_1525:
	setp.lt.u32 	%p373, %r9441, %r3857;
	@%p373 bra 	$L__BB1_1540;
	ld.const.u32 	%r9433, [const_p+24];
	setp.gt.u32 	%p374, %r9440, %r9433;
	@%p374 bra 	$L__BB1_1539;
	setp.lt.u32 	%p375, %r9440, %r9433;
	@%p375 bra 	$L__BB1_1540;
	ld.const.u32 	%r2212, [const_p+20];
	setp.gt.u32 	%p376, %r9439, %r2212;
	@%p376 bra 	$L__BB1_1539;
	setp.lt.u32 	%p377, %r9439, %r2212;
	@%p377 bra 	$L__BB1_1540;
	ld.const.u32 	%r2213, [const_p+16];
	setp.gt.u32 	%p378, %r9438, %r2213;
	@%p378 bra 	$L__BB1_1539;
	setp.lt.u32 	%p379, %r9438, %r2213;
	@%p379 bra 	$L__BB1_1540;
	ld.const.u32 	%r2214, [const_p+12];
	setp.gt.u32 	%p380, %r9437, %r2214;
	@%p380 bra 	$L__BB1_1539;
	setp.lt.u32 	%p381, %r9437, %r2214;
	@%p381 bra 	$L__BB1_1540;
	ld.const.u32 	%r2215, [const_p+8];
	setp.gt.u32 	%p382, %r9436, %r2215;
	@%p382 bra 	$L__BB1_1539;
	setp.lt.u32 	%p383, %r9436, %r2215;
	@%p383 bra 	$L__BB1_1540;
	ld.const.u32 	%r2216, [const_p+4];
	setp.gt.u32 	%p384, %r9435, %r2216;
	@%p384 bra 	$L__BB1_1539;
	setp.lt.u32 	%p385, %r9435, %r2216;
	ld.const.u32 	%r4208, [const_p];
	setp.lt.u32 	%p386, %r9434, %r4208;
	or.pred  	%p387, %p385, %p386;
	@%p387 bra 	$L__BB1_1540;
	bra.uni 	$L__BB1_1539;
$L__BB1_1538:
	ld.const.u32 	%r9433, [const_p+24];
$L__BB1_1539:
	ld.const.u32 	%r4226, [const_p];
	ld.const.u32 	%r4227, [const_p+4];
	ld.const.u32 	%r4228, [const_p+8];
	ld.const.u32 	%r4229, [const_p+12];
	ld.const.u32 	%r4230, [const_p+16];
	ld.const.u32 	%r4231, [const_p+20];
	// begin inline asm
	sub.cc.u32 %r9434, %r9434, %r4226;
	subc.cc.u32 %r9435, %r9435, %r4227;
	subc.cc.u32 %r9436, %r9436, %r4228;
	subc.cc.u32 %r9437, %r9437, %r4229;
	subc.cc.u32 %r9438, %r9438, %r4230;
	subc.cc.u32 %r9439, %r9439, %r4231;
	subc.cc.u32 %r9440, %r9440, %r9433;
	subc.u32 %r9441, %r9441, %r3857;
	
	// end inline asm
$L__BB1_1540:
	ld.global.u32 	%r4234, [%rd708+32];
	mul.wide.u32 	%rd3663, %r9416, %r4234;
	shr.u64 	%rd3664, %rd3663, 32;
	mul.wide.u32 	%rd3665, %r9417, %r4234;
	add.s64 	%rd3666, %rd3664, %rd3665;
	shr.u64 	%rd3667, %rd3666, 32;
	mul.wide.u32 	%rd3668, %r9418, %r4234;
	add.s64 	%rd3669, %rd3667, %rd3668;
	shr.u64 	%rd3670, %rd3669, 32;
	mul.wide.u32 	%rd3671, %r9419, %r4234;
	add.s64 	%rd3672, %rd3670, %rd3671;
	shr.u64 	%rd3673, %rd3672, 32;
	mul.wide.u32 	%rd3674, %r9420, %r4234;
	add.s64 	%rd3675, %rd3673, %rd3674;
	shr.u64 	%rd3676, %rd3675, 32;
	mul.wide.u32 	%rd3677, %r9421, %r4234;
	add.s64 	%rd3678, %rd3676, %rd3677;
	shr.u64 	%rd3679, %rd3678, 32;
	mul.wide.u32 	%rd3680, %r9422, %r4234;
	add.s64 	%rd3681, %rd3679, %rd3680;
	shr.u64 	%rd3682, %rd3681, 32;
	mul.wide.u32 	%rd3683, %r9423, %r4234;
	add.s64 	%rd3684, %rd3682, %rd3683;
	shr.u64 	%rd3685, %rd3684, 32;
	ld.global.u32 	%r4235, [%rd708+36];
	and.b64  	%rd3686, %rd3666, 4294967295;
	mul.wide.u32 	%rd3687, %r9416, %r4235;
	add.s64 	%rd3688, %rd3687, %rd3686;
	shr.u64 	%rd3689, %rd3688, 32;
	and.b64  	%rd3690, %rd3669, 4294967295;
	mul.wide.u32 	%rd3691, %r9417, %r4235;
	add.s64 	%rd3692, %rd3689, %rd3690;
	add.s64 	%rd3693, %rd3692, %rd3691;
	shr.u64 	%rd3694, %rd3693, 32;
	and.b64  	%rd3695, %rd3672, 4294967295;
	mul.wide.u32 	%rd3696, %r9418, %r4235;
	add.s64 	%rd3697, %rd3694, %rd3695;
	add.s64 	%rd3698, %rd3697, %rd3696;
	shr.u64 	%rd3699, %rd3698, 32;
	and.b64  	%rd3700, %rd3675, 4294967295;
	mul.wide.u32 	%rd3701, %r9419, %r4235;
	add.s64 	%rd3702, %rd3699, %rd3700;
	add.s64 	%rd3703, %rd3702, %rd3701;
	shr.u64 	%rd3704, %rd3703, 32;
	and.b64  	%rd3705, %rd3678, 4294967295;
	mul.wide.u32 	%rd3706, %r9420, %r4235;
	add.s64 	%rd3707, %rd3704, %rd3705;
	add.s64 	%rd3708, %rd3707, %rd3706;
	shr.u64 	%rd3709, %rd3708, 32;
	and.b64  	%rd3710, %rd3681, 4294967295;
	mul.wide.u32 	%rd3711, %r9421, %r4235;
	add.s64 	%rd3712, %rd3709, %rd3710;
	add.s64 	%rd3713, %rd3712, %rd3711;
	shr.u64 	%rd3714, %rd3713, 32;
	and.b64  	%rd3715, %rd3684, 4294967295;
	mul.wide.u32 	%rd3716, %r9422, %r4235;
	add.s64 	%rd3717, %rd3714, %rd3715;
	add.s64 	%rd3718, %rd3717, %rd3716;
	shr.u64 	%rd3719, %rd3718, 32;
	mul.wide.u32 	%rd3720, %r9423, %r4235;
	add.s64 	%rd3721, %rd3719, %rd3685;
	add.s64 	%rd3722, %rd3721, %rd3720;
	shr.u64 	%rd3723, %rd3722, 32;
	ld.global.u32 	%r4236, [%rd708+40];
	and.b64  	%rd3724, %rd3693, 4294967295;
	mul.wide.u32 	%rd3725, %r9416, %r4236;
	add.s64 	%rd3726, %rd3725, %rd3724;
	shr.u64 	%rd3727, %rd3726, 32;
	and.b64  	%rd3728, %rd3698, 4294967295;
	mul.wide.u32 	%rd3729, %r9417, %r4236;
	add.s64 	%rd3730, %rd3727, %rd3728;
	add.s64 	%rd3731, %rd3730, %rd3729;
	shr.u64 	%rd3732, %rd3731, 32;
	and.b64  	%rd3733, %rd3703, 4294967295;
	mul.wide.u32 	%rd3734, %r9418, %r4236;
	add.s64 	%rd3735, %rd3732, %rd3733;
	add.s64 	%rd3736, %rd3735, %rd3734;
	shr.u64 	%rd3737, %rd3736, 32;
	and.b64  	%rd3738, %rd3708, 4294967295;
	mul.wide.u32 	%rd3739, %r9419, %r4236;
	add.s64 	%rd3740, %rd3737, %rd3738;
	add.s64 	%rd3741, %rd3740, %rd3739;
	shr.u64 	%rd3742, %rd3741, 32;
	and.b64  	%rd3743, %rd3713, 4294967295;
	mul.wide.u32 	%rd3744, %r9420, %r4236;
	add.s64 	%rd3745, %rd3742, %rd3743;
	add.s64 	%rd3746, %rd3745, %rd3744;
	shr.u64 	%rd3747, %rd3746, 32;
	and.b64  	%rd3748, %rd3718, 4294967295;
	mul.wide.u32 	%rd3749, %r9421, %r4236;
	add.s64 	%rd3750, %rd3747, %rd3748;
	add.s64 	%rd3751, %rd3750, %rd3749;
	shr.u64 	%rd3752, %rd3751, 32;
	and.b64  	%rd3753, %rd3722, 4294967295;
	mul.wide.u32 	%rd3754, %r9422, %r4236;
	add.s64 	%rd3755, %rd3752, %rd3753;
	add.s64 	%rd3756, %rd3755, %rd3754;
	shr.u64 	%rd3757, %rd3756, 32;
	mul.wide.u32 	%rd3758, %r9423, %r4236;
	add.s64 	%rd3759, %rd3757, %rd3723;
	add.s64 	%rd3760, %rd3759, %rd3758;
	shr.u64 	%rd3761, %rd3760, 32;
	ld.global.u32 	%r4237, [%rd708+44];
	and.b64  	%rd3762, %rd3731, 4294967295;
	mul.wide.u32 	%rd3763, %r9416, %r4237;
	add.s64 	%rd3764, %rd3763, %rd3762;
	shr.u64 	%rd3765, %rd3764, 32;
	and.b64  	%rd3766, %rd3736, 4294967295;
	mul.wide.u32 	%rd3767, %r9417, %r4237;
	add.s64 	%rd3768, %rd3765, %rd3766;
	add.s64 	%rd3769, %rd3768, %rd3767;
	shr.u64 	%rd3770, %rd3769, 32;
	and.b64  	%rd3771, %rd3741, 4294967295;
	mul.wide.u32 	%rd3772, %r9418, %r4237;
	add.s64 	%rd3773, %rd3770, %rd3771;
	add.s64 	%rd3774, %rd3773, %rd3772;
	shr.u64 	%rd3775, %rd3774, 32;
	and.b64  	%rd3776, %rd3746, 4294967295;
	mul.wide.u32 	%rd3777, %r9419, %r4237;
	add.s64 	%rd3778, %rd3775, %rd3776;
	add.s64 	%rd3779, %rd3778, %rd3777;
	shr.u64 	%rd3780, %rd3779, 32;
	and.b64  	%rd3781, %rd3751, 4294967295;
	mul.wide.u32 	%rd3782, %r9420, %r4237;
	add.s64 	%rd3783, %rd3780, %rd3781;
	add.s64 	%rd3784, %rd3783, %rd3782;
	shr.u64 	%rd3785, %rd3784, 32;
	and.b64  	%rd3786, %rd3756, 4294967295;
	mul.wide.u32 	%rd3787, %r9421, %r4237;
	add.s64 	%rd3788, %rd3785, %rd3786;
	add.s64 	%rd3789, %rd3788, %rd3787;
	shr.u64 	%rd3790, %rd3789, 32;
	and.b64  	%rd3791, %rd3760, 4294967295;
	mul.wide.u32 	%rd3792, %r9422, %r4237;
	add.s64 	%rd3793, %rd3790, %rd3791;
	add.s64 	%rd3794, %rd3793, %rd3792;
	shr.u64 	%rd3795, %rd3794, 32;
	mul.wide.u32 	%rd3796, %r9423, %r4237;
	add.s64 	%rd3797, %rd3795, %rd3761;
	add.s64 	%rd3798, %rd3797, %rd3796;
	shr.u64 	%rd3799, %rd3798, 32;
	ld.global.u32 	%r4238, [%rd708+48];
	and.b64  	%rd3800, %rd3769, 4294967295;
	mul.wide.u32 	%rd3801, %r9416, %r4238;
	add.s64 	%rd3802, %rd3801, %rd3800;
	shr.u64 	%rd3803, %rd3802, 32;
	and.b64  	%rd3804, %rd3774, 4294967295;
	mul.wide.u32 	%rd3805, %r9417, %r4238;
	add.s64 	%rd3806, %rd3803, %rd3804;
	add.s64 	%rd3807, %rd3806, %rd3805;
	shr.u64 	%rd3808, %rd3807, 32;
	and.b64  	%rd3809, %rd3779, 4294967295;
	mul.wide.u32 	%rd3810, %r9418, %r4238;
	add.s64 	%rd3811, %rd3808, %rd3809;
	add.s64 	%rd3812, %rd3811, %rd3810;
	shr.u64 	%rd3813, %rd3812, 32;
	and.b64  	%rd3814, %rd3784, 4294967295;
	mul.wide.u32 	%rd3815, %r9419, %r4238;
	add.s64 	%rd3816, %rd3813, %rd3814;
	add.s64 	%rd3817, %rd3816, %rd3815;
	shr.u64 	%rd3818, %rd3817, 32;
	and.b64  	%rd3819, %rd3789, 4294967295;
	mul.wide.u32 	%rd3820, %r9420, %r4238;
	add.s64 	%rd3821, %rd3818, %rd3819;
	add.s64 	%rd3822, %rd3821, %rd3820;
	shr.u64 	%rd3823, %rd3822, 32;
	and.b64  	%rd3824, %rd3794, 4294967295;
	mul.wide.u32 	%rd3825, %r9421, %r4238;
	add.s64 	%rd3826, %rd3823, %rd3824;
	add.s64 	%rd3827, %rd3826, %rd3825;
	shr.u64 	%rd3828, %rd3827, 32;
	and.b64  	%rd3829, %rd3798, 4294967295;
	mul.wide.u32 	%rd3830, %r9422, %r4238;
	add.s64 	%rd3831, %rd3828, %rd3829;
	add.s64 	%rd3832, %rd3831, %rd3830;
	shr.u64 	%rd3833, %rd3832, 32;
	mul.wide.u32 	%rd3834, %r9423, %r4238;
	add.s64 	%rd3835, %rd3833, %rd3799;
	add.s64 	%rd3836, %rd3835, %rd3834;
	shr.u64 	%rd3837, %rd3836, 32;
	ld.global.u32 	%r4239, [%rd708+52];
	and.b64  	%rd3838, %rd3807, 4294967295;
	mul.wide.u32 	%rd3839, %r9416, %r4239;
	add.s64 	%rd3840, %rd3839, %rd3838;
	shr.u64 	%rd3841, %rd3840, 32;
	and.b64  	%rd3842, %rd3812, 4294967295;
	mul.wide.u32 	%rd3843, %r9417, %r4239;
	add.s64 	%rd3844, %rd3841, %rd3842;
	add.s64 	%rd3845, %rd3844, %rd3843;
	shr.u64 	%rd3846, %rd3845, 32;
	and.b64  	%rd3847, %rd3817, 4294967295;
	mul.wide.u32 	%rd3848, %r9418, %r4239;
	add.s64 	%rd3849, %rd3846, %rd3847;
	add.s64 	%rd3850, %rd3849, %rd3848;
	shr.u64 	%rd3851, %rd3850, 32;
	and.b64  	%rd3852, %rd3822, 4294967295;
	mul.wide.u32 	%rd3853, %r9419, %r4239;
	add.s64 	%rd3854, %rd3851, %rd3852;
	add.s64 	%rd3855, %rd3854, %rd3853;
	shr.u64 	%rd3856, %rd3855, 32;
	and.b64  	%rd3857, %rd3827, 4294967295;
	mul.wide.u32 	%rd3858, %r9420, %r4239;
	add.s64 	%rd3859, %rd3856, %rd3857;
	add.s64 	%rd3860, %rd3859, %rd3858;
	shr.u64 	%rd3861, %rd3860, 32;
	and.b64  	%rd3862, %rd3832, 4294967295;
	mul.wide.u32 	%rd3863, %r9421, %r4239;
	add.s64 	%rd3864, %rd3861, %rd3862;
	add.s64 	%rd3865, %rd3864, %rd3863;
	shr.u64 	%rd3866, %rd3865, 32;
	and.b64  	%rd3867, %rd3836, 4294967295;
	mul.wide.u32 	%rd3868, %r9422, %r4239;
	add.s64 	%rd3869, %rd3866, %rd3867;
	add.s64 	%rd3870, %rd3869, %rd3868;
	shr.u64 	%rd3871, %rd3870, 32;
	mul.wide.u32 	%rd3872, %r9423, %r4239;
	add.s64 	%rd3873, %rd3871, %rd3837;
	add.s64 	%rd3874, %rd3873, %rd3872;
	shr.u64 	%rd3875, %rd3874, 32;
	ld.global.u32 	%r4240, [%rd708+56];
	and.b64  	%rd3876, %rd3845, 4294967295;
	mul.wide.u32 	%rd3877, %r9416, %r4240;
	add.s64 	%rd3878, %rd3877, %rd3876;
	shr.u64 	%rd3879, %rd3878, 32;
	and.b64  	%rd3880, %rd3850, 4294967295;
	mul.wide.u32 	%rd3881, %r9417, %r4240;
	add.s64 	%rd3882, %rd3879, %rd3880;
	add.s64 	%rd3883, %rd3882, %rd3881;
	shr.u64 	%rd3884, %rd3883, 32;
	and.b64  	%rd3885, %rd3855, 4294967295;
	mul.wide.u32 	%rd3886, %r9418, %r4240;
	add.s64 	%rd3887, %rd3884, %rd3885;
	add.s64 	%rd3888, %rd3887, %rd3886;
	shr.u64 	%rd3889, %rd3888, 32;
	and.b64  	%rd3890, %rd3860, 4294967295;
	mul.wide.u32 	%rd3891, %r9419, %r4240;
	add.s64 	%rd3892, %rd3889, %rd3890;
	add.s64 	%rd3893, %rd3892, %rd3891;
	shr.u64 	%rd3894, %rd3893, 32;
	and.b64  	%rd3895, %rd3865, 4294967295;
	mul.wide.u32 	%rd3896, %r9420, %r4240;
	add.s64 	%rd3897, %rd3894, %rd3895;
	add.s64 	%rd3898, %rd3897, %rd3896;
	shr.u64 	%rd3899, %rd3898, 32;
	and.b64  	%rd3900, %rd3870, 4294967295;
	mul.wide.u32 	%rd3901, %r9421, %r4240;
	add.s64 	%rd3902, %rd3899, %rd3900;
	add.s64 	%rd3903, %rd3902, %rd3901;
	shr.u64 	%rd3904, %rd3903, 32;
	and.b64  	%rd3905, %rd3874, 4294967295;
	mul.wide.u32 	%rd3906, %r9422, %r4240;
	add.s64 	%rd3907, %rd3904, %rd3905;
	add.s64 	%rd3908, %rd3907, %rd3906;
	shr.u64 	%rd3909, %rd3908, 32;
	mul.wide.u32 	%rd3910, %r9423, %r4240;
	add.s64 	%rd3911, %rd3909, %rd3875;
	add.s64 	%rd3912, %rd3911, %rd3910;
	shr.u64 	%rd3913, %rd3912, 32;
	ld.global.u32 	%r4241, [%rd708+60];
	and.b64  	%rd3914, %rd3883, 4294967295;
	mul.wide.u32 	%rd3915, %r9416, %r4241;
	add.s64 	%rd3916, %rd3915, %rd3914;
	shr.u64 	%rd3917, %rd3916, 32;
	and.b64  	%rd3918, %rd3888, 4294967295;
	mul.wide.u32 	%rd3919, %r9417, %r4241;
	add.s64 	%rd3920, %rd3917, %rd3918;
	add.s64 	%rd3921, %rd3920, %rd3919;
	shr.u64 	%rd3922, %rd3921, 32;
	and.b64  	%rd3923, %rd3893, 4294967295;
	mul.wide.u32 	%rd3924, %r9418, %r4241;
	add.s64 	%rd3925, %rd3922, %rd3923;
	add.s64 	%rd3926, %rd3925, %rd3924;
	shr.u64 	%rd3927, %rd3926, 32;
	and.b64  	%rd3928, %rd3898, 4294967295;
	mul.wide.u32 	%rd3929, %r9419, %r4241;
	add.s64 	%rd3930, %rd3927, %rd3928;
	add.s64 	%rd3931, %rd3930, %rd3929;
	shr.u64 	%rd3932, %rd3931, 32;
	and.b64  	%rd3933, %rd3903, 4294967295;
	mul.wide.u32 	%rd3934, %r9420, %r4241;
	add.s64 	%rd3935, %rd3932, %rd3933;
	add.s64 	%rd3936, %rd3935, %rd3934;
	shr.u64 	%rd3937, %rd3936, 32;
	and.b64  	%rd3938, %rd3908, 4294967295;
	mul.wide.u32 	%rd3939, %r9421, %r4241;
	add.s64 	%rd3940, %rd3937, %rd3938;
	add.s64 	%rd3941, %rd3940, %rd3939;
	shr.u64 	%rd3942, %rd3941, 32;
	and.b64  	%rd3943, %rd3912, 4294967295;
	mul.wide.u32 	%rd3944, %r9422, %r4241;
	add.s64 	%rd3945, %rd3942, %rd3943;
	add.s64 	%rd3946, %rd3945, %rd3944;
	shr.u64 	%rd3947, %rd3946, 32;
	mul.wide.u32 	%rd3948, %r9423, %r4241;
	add.s64 	%rd3949, %rd3947, %rd3913;
	add.s64 	%rd3950, %rd3949, %rd3948;
	shr.u64 	%rd3951, %rd3950, 32;
	{ .reg .b32 tmp; mov.b64 {tmp, %r4242}, %rd3950; }
	and.b64  	%rd3952, %rd3921, 4294967295;
	mul.lo.s64 	%rd3953, %rd3952, 977;
	and.b64  	%rd3954, %rd3663, 4294967295;
	and.b64  	%rd3955, %rd3953, 4294967295;
	add.s64 	%rd19613, %rd3955, %rd3954;
	shr.u64 	%rd3956, %rd3953, 32;
	shr.u64 	%rd3957, %rd19613, 32;
	add.s64 	%rd3958, %rd3957, %rd3956;
	and.b64  	%rd3959, %rd3926, 4294967295;
	mul.lo.s64 	%rd3960, %rd3959, 977;
	and.b64  	%rd3961, %rd3688, 4294967295;
	and.b64  	%rd3962, %rd3960, 4294967295;
	add.s64 	%rd3963, %rd3958, %rd3961;
	add.s64 	%rd3964, %rd3963, %rd3962;
	add.s64 	%rd19614, %rd3964, %rd3952;
	shr.u64 	%rd3965, %rd3960, 32;
	shr.u64 	%rd3966, %rd19614, 32;
	add.s64 	%rd3967, %rd3966, %rd3965;
	and.b64  	%rd3968, %rd3931, 4294967295;
	mul.lo.s64 	%rd3969, %rd3968, 977;
	and.b64  	%rd3970, %rd3726, 4294967295;
	and.b64  	%rd3971, %rd3969, 4294967295;
	add.s64 	%rd3972, %rd3967, %rd3970;
	add.s64 	%rd3973, %rd3972, %rd3971;
	add.s64 	%rd19615, %rd3973, %rd3959;
	shr.u64 	%rd3974, %rd3969, 32;
	shr.u64 	%rd3975, %rd19615, 32;
	add.s64 	%rd3976, %rd3975, %rd3974;
	and.b64  	%rd3977, %rd3936, 4294967295;
	mul.lo.s64 	%rd3978, %rd3977, 977;
	and.b64  	%rd3979, %rd3764, 4294967295;
	and.b64  	%rd3980, %rd3978, 4294967295;
	add.s64 	%rd3981, %rd3976, %rd3979;
	add.s64 	%rd3982, %rd3981, %rd3980;
	add.s64 	%rd19616, %rd3982, %rd3968;
	shr.u64 	%rd3983, %rd3978, 32;
	shr.u64 	%rd3984, %rd19616, 32;
	add.s64 	%rd3985, %rd3984, %rd3983;
	and.b64  	%rd3986, %rd3941, 4294967295;
	mul.lo.s64 	%rd3987, %rd3986, 977;
	and.b64  	%rd3988, %rd3802, 4294967295;
	and.b64  	%rd3989, %rd3987, 4294967295;
	add.s64 	%rd3990, %rd3985, %rd3988;
	add.s64 	%rd3991, %rd3990, %rd3989;
	add.s64 	%rd19617, %rd3991, %rd3977;
	shr.u64 	%rd3992, %rd3987, 32;
	shr.u64 	%rd3993, %rd19617, 32;
	add.s64 	%rd3994, %rd3993, %rd3992;
	and.b64  	%rd3995, %rd3946, 4294967295;
	mul.lo.s64 	%rd3996, %rd3995, 977;
	and.b64  	%rd3997, %rd3840, 4294967295;
	and.b64  	%rd3998, %rd3996, 4294967295;
	add.s64 	%rd3999, %rd3994, %rd3997;
	add.s64 	%rd4000, %rd3999, %rd3998;
	add.s64 	%rd19618, %rd4000, %rd3986;
	shr.u64 	%rd4001, %rd3996, 32;
	shr.u64 	%rd4002, %rd19618, 32;
	add.s64 	%rd4003, %rd4002, %rd4001;
	and.b64  	%rd4004, %rd3950, 4294967295;
	mul.lo.s64 	%rd4005, %rd4004, 977;
	and.b64  	%rd4006, %rd3878, 4294967295;
	and.b64  	%rd4007, %rd4005, 4294967295;
	add.s64 	%rd4008, %rd4003, %rd4006;
	add.s64 	%rd4009, %rd4008, %rd4007;
	add.s64 	%rd19619, %rd4009, %rd3995;
	shr.u64 	%rd4010, %rd4005, 32;
	shr.u64 	%rd4011, %rd19619, 32;
	add.s64 	%rd4012, %rd4011, %rd4010;
	mul.lo.s64 	%rd4013, %rd3951, 977;
	and.b64  	%rd4014, %rd3916, 4294967295;
	and.b64  	%rd4015, %rd4013, 4294967295;
	add.s64 	%rd4016, %rd4012, %rd4014;
	add.s64 	%rd4017, %rd4016, %rd4015;
	add.s64 	%rd19620, %rd4017, %rd4004;
	shr.u64 	%rd4018, %rd4013, 32;
	shr.u64 	%rd4019, %rd19620, 32;
	cvt.u32.u64 	%r4243, %rd4019;
	cvt.u32.u64 	%r4244, %rd4018;
	add.s32 	%r4245, %r4243, %r4244;
	add.s32 	%r2243, %r4245, %r4242;
	setp.eq.s32 	%p389, %r2243, 0;
	mov.pred 	%p3169, 0;
	@%p389 bra 	$L__BB1_1548;
	cvt.u64.u32 	%rd4020, %r2243;
	mul.wide.u32 	%rd4021, %r2243, 977;
	shr.u64 	%rd4022, %rd4021, 32;
	and.b64  	%rd4023, %rd19613, 4294967295;
	and.b64  	%rd4024, %rd4021, 4294967295;
	add.s64 	%rd19613, %rd4024, %rd4023;
	shr.u64 	%rd4025, %rd19613, 32;
	and.b64  	%rd4026, %rd19614, 4294967295;
	add.s64 	%rd4027, %rd4022, %rd4026;
	add.s64 	%rd4028, %rd4027, %rd4020;
	add.s64 	%rd19614, %rd4028, %rd4025;
	setp.lt.u64 	%p391, %rd19614, 4294967296;
	@%p391 bra 	$L__BB1_1548;
	shr.u64 	%rd4029, %rd19614, 32;
	and.b64  	%rd4030, %rd19615, 4294967295;
	add.s64 	%rd19615, %rd4029, %rd4030;
	setp.lt.u64 	%p393, %rd19615, 4294967296;
	@%p393 bra 	$L__BB1_1548;
	shr.u64 	%rd4031, %rd19615, 32;
	and.b64  	%rd4032, %rd19616, 4294967295;
	add.s64 	%rd19616, %rd4031, %rd4032;
	setp.lt.u64 	%p395, %rd19616, 4294967296;
	@%p395 bra 	$L__BB1_1548;
	shr.u64 	%rd4034, %rd19616, 32;
	and.b64  	%rd4035, %rd19617, 4294967295;
	add.s64 	%rd19617, %rd4034, %rd4035;
	setp.lt.u64 	%p397, %rd19617, 4294967296;
	mov.b64 	%rd19616, 4294967296;
	@%p397 bra 	$L__BB1_1548;
	shr.u64 	%rd4037, %rd19617, 32;
	and.b64  	%rd4038, %rd19618, 4294967295;
	add.s64 	%rd19618, %rd4037, %rd4038;
	setp.lt.u64 	%p399, %rd19618, 4294967296;
	mov.b64 	%rd19616, 4294967296;
	mov.u64 	%rd19617, %rd19616;
	@%p399 bra 	$L__BB1_1548;
	shr.u64 	%rd4040, %rd19618, 32;
	and.b64  	%rd4041, %rd19619, 4294967295;
	add.s64 	%rd19619, %rd4040, %rd4041;
	setp.lt.u64 	%p401, %rd19619, 4294967296;
	mov.b64 	%rd19616, 4294967296;
	mov.u64 	%rd19618, %rd19616;
	@%p401 bra 	$L__BB1_1548;
	shr.u64 	%rd4043, %rd19619, 32;
	and.b64  	%rd4044, %rd19620, 4294967295;
	add.s64 	%rd4045, %rd4043, %rd4044;
	setp.gt.u64 	%p3169, %rd4045, 4294967295;
	min.u64 	%rd19620, %rd4045, 4294967296;
	mov.b64 	%rd19616, 4294967296;
	mov.u64 	%rd19617, %rd19616;
	mov.u64 	%rd19619, %rd19616;
$L__BB1_1548:
	cvt.u32.u64 	%r9459, %rd19620;
	cvt.u32.u64 	%r9458, %rd19619;
	cvt.u32.u64 	%r9457, %rd19618;
	cvt.u32.u64 	%r9456, %rd19617;
	cvt.u32.u64 	%r9455, %rd19616;
	cvt.u32.u64 	%r9454, %rd19615;
	cvt.u32.u64 	%r9453, %rd19614;
	cvt.u32.u64 	%r9452, %rd19613;
	setp.ge.u32 	%p402, %r3857, %r9459;
	not.pred 	%p403, %p3169;
	and.pred  	%p404, %p403, %p402;
	@%p404 bra 	$L__BB1_1550;
	ld.const.u32 	%r9442, [const_p+24];
	bra.uni 	$L__BB1_1563;
$L__BB1_1550:
	setp.gt.u32 	%p405, %r3857, %r9459;
	@%p405 bra 	$L__BB1_1564;
	ld.const.u32 	%r9442, [const_p+24];
	setp.lt.u32 	%p406, %r9442, %r9458;
	@%p406 bra 	$L__BB1_1563;
	setp.gt.u32 	%p407, %r9442, %r9458;
	@%p407 bra 	$L__BB1_1564;
	ld.const.u32 	%r2255, [const_p+20];
	setp.lt.u32 	%p408, %r2255, %r9457;
	@%p408 bra 	$L__BB1_1563;
	setp.gt.u32 	%p409, %r2255, %r9457;
	@%p409 bra 	$L__BB1_1564;
	ld.const.u32 	%r2256, [const_p+16];
	setp.lt.u32 	%p410, %r2256, %r9456;
	@%p410 bra 	$L__BB1_1563;
	setp.gt.u32 	%p411, %r2256, %r9456;
	@%p411 bra 	$L__BB1_1564;
	ld.const.u32 	%r2257, [const_p+12];
	setp.lt.u32 	%p412, %r2257, %r9455;
	@%p412 bra 	$L__BB1_1563;
	setp.gt.u32 	%p413, %r2257, %r9455;
	@%p413 bra 	$L__BB1_1564;
	ld.const.u32 	%r2258, [const_p+8];
	setp.lt.u32 	%p414, %r2258, %r9454;
	@%p414 bra 	$L__BB1_1563;
	setp.gt.u32 	%p415, %r2258, %r9454;
	@%p415 bra 	$L__BB1_1564;
	ld.const.u32 	%r2259, [const_p+4];
	setp.lt.u32 	%p416, %r2259, %r9453;
	@%p416 bra 	$L__BB1_1563;
	setp.gt.u32 	%p417, %r2259, %r9453;
	ld.const.u32 	%r4247, [const_p];
	setp.gt.u32 	%p418, %r4247, %r9452;
	or.pred  	%p419, %p417, %p418;
	@%p419 bra 	$L__BB1_1564;
$L__BB1_1563:
	ld.const.u32 	%r4265, [const_p];
	ld.const.u32 	%r4266, [const_p+4];
	ld.const.u32 	%r4267, [const_p+8];
	ld.const.u32 	%r4268, [const_p+12];
	ld.const.u32 	%r4269, [const_p+16];
	ld.const.u32 	%r4270, [const_p+20];
	// begin inline asm
	sub.cc.u32 %r9452, %r9452, %r4265;
	subc.cc.u32 %r9453, %r9453, %r4266;
	subc.cc.u32 %r9454, %r9454, %r4267;
	subc.cc.u32 %r9455, %r9455, %r4268;
	subc.cc.u32 %r9456, %r9456, %r4269;
	subc.cc.u32 %r9457, %r9457, %r4270;
	subc.cc.u32 %r9458, %r9458, %r9442;
	subc.u32 %r9459, %r9459, %r3857;
	
	// end inline asm
$L__BB1_1564:
	setp.le.u32 	%p420, %r9459, %r3857;
	@%p420 bra 	$L__BB1_1565;
	bra.uni 	$L__BB1_1578;
$L__BB1_1565:
	setp.lt.u32 	%p421, %r9459, %r3857;
	@%p421 bra 	$L__BB1_1580;
	ld.const.u32 	%r9451, [const_p+24];
	setp.gt.u32 	%p422, %r9458, %r9451;
	@%p422 bra 	$L__BB1_1579;
	setp.lt.u32 	%p423, %r9458, %r9451;
	@%p423 bra 	$L__BB1_1580;
	ld.const.u32 	%r2270, [const_p+20];
	setp.gt.u32 	%p424, %r9457, %r2270;
	@%p424 bra 	$L__BB1_1579;
	setp.lt.u32 	%p425, %r9457, %r2270;
	@%p425 bra 	$L__BB1_1580;
	ld.const.u32 	%r2271, [const_p+16];
	setp.gt.u32 	%p426, %r9456, %r2271;
	@%p426 bra 	$L__BB1_1579;
	setp.lt.u32 	%p427, %r9456, %r2271;
	@%p427 bra 	$L__BB1_1580;
	ld.const.u32 	%r2272, [const_p+12];
	setp.gt.u32 	%p428, %r9455, %r2272;
	@%p428 bra 	$L__BB1_1579;
	setp.lt.u32 	%p429, %r9455, %r2272;
	@%p429 bra 	$L__BB1_1580;
	ld.const.u32 	%r2273, [const_p+8];
	setp.gt.u32 	%p430, %r9454, %r2273;
	@%p430 bra 	$L__BB1_1579;
	setp.lt.u32 	%p431, %r9454, %r2273;
	@%p431 bra 	$L__BB1_1580;
	ld.const.u32 	%r2274, [const_p+4];
	setp.gt.u32 	%p432, %r9453, %r2274;
	@%p432 bra 	$L__BB1_1579;
	setp.lt.u32 	%p433, %r9453, %r2274;
	ld.const.u32 	%r4273, [const_p];
	setp.lt.u32 	%p434, %r9452, %r4273;
	or.pred  	%p435, %p433, %p434;
	@%p435 bra 	$L__BB1_1580;
	bra.uni 	$L__BB1_1579;
$L__BB1_1578:
	ld.const.u32 	%r9451, [const_p+24];
$L__BB1_1579:
	ld.const.u32 	%r4291, [const_p];
	ld.const.u32 	%r4292, [const_p+4];
	ld.const.u32 	%r4293, [const_p+8];
	ld.const.u32 	%r4294, [const_p+12];
	ld.const.u32 	%r4295, [const_p+16];
	ld.const.u32 	%r4296, [const_p+20];
	// begin inline asm
	sub.cc.u32 %r9452, %r9452, %r4291;
	subc.cc.u32 %r9453, %r9453, %r4292;
	subc.cc.u32 %r9454, %r9454, %r4293;
	subc.cc.u32 %r9455, %r9455, %r4294;
	subc.cc.u32 %r9456, %r9456, %r4295;
	subc.cc.u32 %r9457, %r9457, %r4296;
	subc.cc.u32 %r9458, %r9458, %r9451;
	subc.u32 %r9459, %r9459, %r3857;
	
	// end inline asm
$L__BB1_1580:
	ld.const.u32 	%r4299, [const_G_jacobian+32];
	mul.wide.u32 	%rd4047, %r9434, %r4299;
	shr.u64 	%rd4048, %rd4047, 32;
	mul.wide.u32 	%rd4049, %r9435, %r4299;
	add.s64 	%rd4050, %rd4048, %rd4049;
	shr.u64 	%rd4051, %rd4050, 32;
	mul.wide.u32 	%rd4052, %r9436, %r4299;
	add.s64 	%rd4053, %rd4051, %rd4052;
	shr.u64 	%rd4054, %rd4053, 32;
	mul.wide.u32 	%rd4055, %r9437, %r4299;
	add.s64 	%rd4056, %rd4054, %rd4055;
	shr.u64 	%rd4057, %rd4056, 32;
	mul.wide.u32 	%rd4058, %r9438, %r4299;
	add.s64 	%rd4059, %rd4057, %rd4058;
	shr.u64 	%rd4060, %rd4059, 32;
	mul.wide.u32 	%rd4061, %r9439, %r4299;
	add.s64 	%rd4062, %rd4060, %rd4061;
	shr.u64 	%rd4063, %rd4062, 32;
	mul.wide.u32 	%rd4064, %r9440, %r4299;
	add.s64 	%rd4065, %rd4063, %rd4064;
	shr.u64 	%rd4066, %rd4065, 32;
	mul.wide.u32 	%rd4067, %r9441, %r4299;
	add.s64 	%rd4068, %rd4066, %rd4067;
	shr.u64 	%rd4069, %rd4068, 32;
	ld.const.u32 	%r4300, [const_G_jacobian+36];
	and.b64  	%rd4070, %rd4050, 4294967295;
	mul.wide.u32 	%rd4071, %r9434, %r4300;
	add.s64 	%rd4072, %rd4071, %rd4070;
	shr.u64 	%rd4073, %rd4072, 32;
	and.b64  	%rd4074, %rd4053, 4294967295;
	mul.wide.u32 	%rd4075, %r9435, %r4300;
	add.s64 	%rd4076, %rd4073, %rd4074;
	add.s64 	%rd4077, %rd4076, %rd4075;
	shr.u64 	%rd4078, %rd4077, 32;
	and.b64  	%rd4079, %rd4056, 4294967295;
	mul.wide.u32 	%rd4080, %r9436, %r4300;
	add.s64 	%rd4081, %rd4078, %rd4079;
	add.s64 	%rd4082, %rd4081, %rd4080;
	shr.u64 	%rd4083, %rd4082, 32;
	and.b64  	%rd4084, %rd4059, 4294967295;
	mul.wide.u32 	%rd4085, %r9437, %r4300;
	add.s64 	%rd4086, %rd4083, %rd4084;
	add.s64 	%rd4087, %rd4086, %rd4085;
	shr.u64 	%rd4088, %rd4087, 32;
	and.b64  	%rd4089, %rd4062, 4294967295;
	mul.wide.u32 	%rd4090, %r9438, %r4300;
	add.s64 	%rd4091, %rd4088, %rd4089;
	add.s64 	%rd4092, %rd4091, %rd4090;
	shr.u64 	%rd4093, %rd4092, 32;
	and.b64  	%rd4094, %rd4065, 4294967295;
	mul.wide.u32 	%rd4095, %r9439, %r4300;
	add.s64 	%rd4096, %rd4093, %rd4094;
	add.s64 	%rd4097, %rd4096, %rd4095;
	shr.u64 	%rd4098, %rd4097, 32;
	and.b64  	%rd4099, %rd4068, 4294967295;
	mul.wide.u32 	%rd4100, %r9440, %r4300;
	add.s64 	%rd4101, %rd4098, %rd4099;
	add.s64 	%rd4102, %rd4101, %rd4100;
	shr.u64 	%rd4103, %rd4102, 32;
	mul.wide.u32 	%rd4104, %r9441, %r4300;
	add.s64 	%rd4105, %rd4103, %rd4069;
	add.s64 	%rd4106, %rd4105, %rd4104;
	shr.u64 	%rd4107, %rd4106, 32;
	ld.const.u32 	%r4301, [const_G_jacobian+40];
	and.b64  	%rd4108, %rd4077, 4294967295;
	mul.wide.u32 	%rd4109, %r9434, %r4301;
	add.s64 	%rd4110, %rd4109, %rd4108;
	shr.u64 	%rd4111, %rd4110, 32;
	and.b64  	%rd4112, %rd4082, 4294967295;
	mul.wide.u32 	%rd4113, %r9435, %r4301;
	add.s64 	%rd4114, %rd4111, %rd4112;
	add.s64 	%rd4115, %rd4114, %rd4113;
	shr.u64 	%rd4116, %rd4115, 32;
	and.b64  	%rd4117, %rd4087, 4294967295;
	mul.wide.u32 	%rd4118, %r9436, %r4301;
	add.s64 	%rd4119, %rd4116, %rd4117;
	add.s64 	%rd4120, %rd4119, %rd4118;
	shr.u64 	%rd4121, %rd4120, 32;
	and.b64  	%rd4122, %rd4092, 4294967295;
	mul.wide.u32 	%rd4123, %r9437, %r4301;
	add.s64 	%rd4124, %rd4121, %rd4122;
	add.s64 	%rd4125, %rd4124, %rd4123;
	shr.u64 	%rd4126, %rd4125, 32;
	and.b64  	%rd4127, %rd4097, 4294967295;
	mul.wide.u32 	%rd4128, %r9438, %r4301;
	add.s64 	%rd4129, %rd4126, %rd4127;
	add.s64 	%rd4130, %rd4129, %rd4128;
	shr.u64 	%rd4131, %rd4130, 32;
	and.b64  	%rd4132, %rd4102, 4294967295;
	mul.wide.u32 	%rd4133, %r9439, %r4301;
	add.s64 	%rd4134, %rd4131, %rd4132;
	add.s64 	%rd4135, %rd4134, %rd4133;
	shr.u64 	%rd4136, %rd4135, 32;
	and.b64  	%rd4137, %rd4106, 4294967295;
	mul.wide.u32 	%rd4138, %r9440, %r4301;
	add.s64 	%rd4139, %rd4136, %rd4137;
	add.s64 	%rd4140, %rd4139, %rd4138;
	shr.u64 	%rd4141, %rd4140, 32;
	mul.wide.u32 	%rd4142, %r9441, %r4301;
	add.s64 	%rd4143, %rd4141, %rd4107;
	add.s64 	%rd4144, %rd4143, %rd4142;
	shr.u64 	%rd4145, %rd4144, 32;
	ld.const.u32 	%r4302, [const_G_jacobian+44];
	and.b64  	%rd4146, %rd4115, 4294967295;
	mul.wide.u32 	%rd4147, %r9434, %r4302;
	add.s64 	%rd4148, %rd4147, %rd4146;
	shr.u64 	%rd4149, %rd4148, 32;
	and.b64  	%rd4150, %rd4120, 4294967295;
	mul.wide.u32 	%rd4151, %r9435, %r4302;
	add.s64 	%rd4152, %rd4149, %rd4150;
	add.s64 	%rd4153, %rd4152, %rd4151;
	shr.u64 	%rd4154, %rd4153, 32;
	and.b64  	%rd4155, %rd4125, 4294967295;
	mul.wide.u32 	%rd4156, %r9436, %r4302;
	add.s64 	%rd4157, %rd4154, %rd4155;
	add.s64 	%rd4158, %rd4157, %rd4156;
	shr.u64 	%rd4159, %rd4158, 32;
	and.b64  	%rd4160, %rd4130, 4294967295;
	mul.wide.u32 	%rd4161, %r9437, %r4302;
	add.s64 	%rd4162, %rd4159, %rd4160;
	add.s64 	%rd4163, %rd4162, %rd4161;
	shr.u64 	%rd4164, %rd4163, 32;
	and.b64  	%rd4165, %rd4135, 4294967295;
	mul.wide.u32 	%rd4166, %r9438, %r4302;
	add.s64 	%rd4167, %rd4164, %rd4165;
	add.s64 	%rd4168, %rd4167, %rd4166;
	shr.u64 	%rd4169, %rd4168, 32;
	and.b64  	%rd4170, %rd4140, 4294967295;
	mul.wide.u32 	%rd4171, %r9439, %r4302;
	add.s64 	%rd4172, %rd4169, %rd4170;
	add.s64 	%rd4173, %rd4172, %rd4171;
	shr.u64 	%rd4174, %rd4173, 32;
	and.b64  	%rd4175, %rd4144, 4294967295;
	mul.wide.u32 	%rd4176, %r9440, %r4302;
	add.s64 	%rd4177, %rd4174, %rd4175;
	add.s64 	%rd4178, %rd4177, %rd4176;
	shr.u64 	%rd4179, %rd4178, 32;
	mul.wide.u32 	%rd4180, %r9441, %r4302;
	add.s64 	%rd4181, %rd4179, %rd4145;
	add.s64 	%rd4182, %rd4181, %rd4180;
	shr.u64 	%rd4183, %rd4182, 32;
	ld.const.u32 	%r4303, [const_G_jacobian+48];
	and.b64  	%rd4184, %rd4153, 4294967295;
	mul.wide.u32 	%rd4185, %r9434, %r4303;
	add.s64 	%rd4186, %rd4185, %rd4184;
	shr.u64 	%rd4187, %rd4186, 32;
	and.b64  	%rd4188, %rd4158, 4294967295;
	mul.wide.u32 	%rd4189, %r9435, %r4303;
	add.s64 	%rd4190, %rd4187, %rd4188;
	add.s64 	%rd4191, %rd4190, %rd4189;
	shr.u64 	%rd4192, %rd4191, 32;
	and.b64  	%rd4193, %rd4163, 4294967295;
	mul.wide.u32 	%rd4194, %r9436, %r4303;
	add.s64 	%rd4195, %rd4192, %rd4193;
	add.s64 	%rd4196, %rd4195, %rd4194;
	shr.u64 	%rd4197, %rd4196, 32;
	and.b64  	%rd4198, %rd4168, 4294967295;
	mul.wide.u32 	%rd4199, %r9437, %r4303;
	add.s64 	%rd4200, %rd4197, %rd4198;
	add.s64 	%rd4201, %rd4200, %rd4199;
	shr.u64 	%rd4202, %rd4201, 32;
	and.b64  	%rd4203, %rd4173, 4294967295;
	mul.wide.u32 	%rd4204, %r9438, %r4303;
	add.s64 	%rd4205, %rd4202, %rd4203;
	add.s64 	%rd4206, %rd4205, %rd4204;
	shr.u64 	%rd4207, %rd4206, 32;
	and.b64  	%rd4208, %rd4178, 4294967295;
	mul.wide.u32 	%rd4209, %r9439, %r4303;
	add.s64 	%rd4210, %rd4207, %rd4208;
	add.s64 	%rd4211, %rd4210, %rd4209;
	shr.u64 	%rd4212, %rd4211, 32;
	and.b64  	%rd4213, %rd4182, 4294967295;
	mul.wide.u32 	%rd4214, %r9440, %r4303;
	add.s64 	%rd4215, %rd4212, %rd4213;
	add.s64 	%rd4216, %rd4215, %rd4214;
	shr.u64 	%rd4217, %rd4216, 32;
	mul.wide.u32 	%rd4218, %r9441, %r4303;
	add.s64 	%rd4219, %rd4217, %rd4183;
	add.s64 	%rd4220, %rd4219, %rd4218;
	shr.u64 	%rd4221, %rd4220, 32;
	ld.const.u32 	%r4304, [const_G_jacobian+52];
	and.b64  	%rd4222, %rd4191, 4294967295;
	mul.wide.u32 	%rd4223, %r9434, %r4304;
	add.s64 	%rd4224, %rd4223, %rd4222;
	shr.u64 	%rd4225, %rd4224, 32;
	and.b64  	%rd4226, %rd4196, 4294967295;
	mul.wide.u32 	%rd4227, %r9435, %r4304;
	add.s64 	%rd4228, %rd4225, %rd4226;
	add.s64 	%rd4229, %rd4228, %rd4227;
	shr.u64 	%rd4230, %rd4229, 32;
	and.b64  	%rd4231, %rd4201, 4294967295;
	mul.wide.u32 	%rd4232, %r9436, %r4304;
	add.s64 	%rd4233, %rd4230, %rd4231;
	add.s64 	%rd4234, %rd4233, %rd4232;
	shr.u64 	%rd4235, %rd4234, 32;
	and.b64  	%rd4236, %rd4206, 4294967295;
	mul.wide.u32 	%rd4237, %r9437, %r4304;
	add.s64 	%rd4238, %rd4235, %rd4236;
	add.s64 	%rd4239, %rd4238, %rd4237;
	shr.u64 	%rd4240, %rd4239, 32;
	and.b64  	%rd4241, %rd4211, 4294967295;
	mul.wide.u32 	%rd4242, %r9438, %r4304;
	add.s64 	%rd4243, %rd4240, %rd4241;
	add.s64 	%rd4244, %rd4243, %rd4242;
	shr.u64 	%rd4245, %rd4244, 32;
	and.b64  	%rd4246, %rd4216, 4294967295;
	mul.wide.u32 	%rd4247, %r9439, %r4304;
	add.s64 	%rd4248, %rd4245, %rd4246;
	add.s64 	%rd4249, %rd4248, %rd4247;
	shr.u64 	%rd4250, %rd4249, 32;
	and.b64  	%rd4251, %rd4220, 4294967295;
	mul.wide.u32 	%rd4252, %r9440, %r4304;
	add.s64 	%rd4253, %rd4250, %rd4251;
	add.s64 	%rd4254, %rd4253, %rd4252;
	shr.u64 	%rd4255, %rd4254, 32;
	mul.wide.u32 	%rd4256, %r9441, %r4304;
	add.s64 	%rd4257, %rd4255, %rd4221;
	add.s64 	%rd4258, %rd4257, %rd4256;
	shr.u64 	%rd4259, %rd4258, 32;
	ld.const.u32 	%r4305, [const_G_jacobian+56];
	and.b64  	%rd4260, %rd4229, 4294967295;
	mul.wide.u32 	%rd4261, %r9434, %r4305;
	add.s64 	%rd4262, %rd4261, %rd4260;
	shr.u64 	%rd4263, %rd4262, 32;
	and.b64  	%rd4264, %rd4234, 4294967295;
	mul.wide.u32 	%rd4265, %r9435, %r4305;
	add.s64 	%rd4266, %rd4263, %rd4264;
	add.s64 	%rd4267, %rd4266, %rd4265;
	shr.u64 	%rd4268, %rd4267, 32;
	and.b64  	%rd4269, %rd4239, 4294967295;
	mul.wide.u32 	%rd4270, %r9436, %r4305;
	add.s64 	%rd4271, %rd4268, %rd4269;
	add.s64 	%rd4272, %rd4271, %rd4270;
	shr.u64 	%rd4273, %rd4272, 32;
	and.b64  	%rd4274, %rd4244, 4294967295;
	mul.wide.u32 	%rd4275, %r9437, %r4305;
	add.s64 	%rd4276, %rd4273, %rd4274;
	add.s64 	%rd4277, %rd4276, %rd4275;
	shr.u64 	%rd4278, %rd4277, 32;
	and.b64  	%rd4279, %rd4249, 4294967295;
	mul.wide.u32 	%rd4280, %r9438, %r4305;
	add.s64 	%rd4281, %rd4278, %rd4279;
	add.s64 	%rd4282, %rd4281, %rd4280;
	shr.u64 	%rd4283, %rd4282, 32;
	and.b64  	%rd4284, %rd4254, 4294967295;
	mul.wide.u32 	%rd4285, %r9439, %r4305;
	add.s64 	%rd4286, %rd4283, %rd4284;
	add.s64 	%rd4287, %rd4286, %rd4285;
	shr.u64 	%rd4288, %rd4287, 32;
	and.b64  	%rd4289, %rd4258, 4294967295;
	mul.wide.u32 	%rd4290, %r9440, %r4305;
	add.s64 	%rd4291, %rd4288, %rd4289;
	add.s64 	%rd4292, %rd4291, %rd4290;
	shr.u64 	%rd4293, %rd4292, 32;
	mul.wide.u32 	%rd4294, %r9441, %r4305;
	add.s64 	%rd4295, %rd4293, %rd4259;
	add.s64 	%rd4296, %rd4295, %rd4294;
	shr.u64 	%rd4297, %rd4296, 32;
	ld.const.u32 	%r4306, [const_G_jacobian+60];
	and.b64  	%rd4298, %rd4267, 4294967295;
	mul.wide.u32 	%rd4299, %r9434, %r4306;
	add.s64 	%rd4300, %rd4299, %rd4298;
	shr.u64 	%rd4301, %rd4300, 32;
	and.b64  	%rd4302, %rd4272, 4294967295;
	mul.wide.u32 	%rd4303, %r9435, %r4306;
	add.s64 	%rd4304, %rd4301, %rd4302;
	add.s64 	%rd4305, %rd4304, %rd4303;
	shr.u64 	%rd4306, %rd4305, 32;
	and.b64  	%rd4307, %rd4277, 4294967295;
	mul.wide.u32 	%rd4308, %r9436, %r4306;
	add.s64 	%rd4309, %rd4306, %rd4307;
	add.s64 	%rd4310, %rd4309, %rd4308;
	shr.u64 	%rd4311, %rd4310, 32;
	and.b64  	%rd4312, %rd4282, 4294967295;
	mul.wide.u32 	%rd4313, %r9437, %r4306;
	add.s64 	%rd4314, %rd4311, %rd4312;
	add.s64 	%rd4315, %rd4314, %rd4313;
	shr.u64 	%rd4316, %rd4315, 32;
	and.b64  	%rd4317, %rd4287, 4294967295;
	mul.wide.u32 	%rd4318, %r9438, %r4306;
	add.s64 	%rd4319, %rd4316, %rd4317;
	add.s64 	%rd4320, %rd4319, %rd4318;
	shr.u64 	%rd4321, %rd4320, 32;
	and.b64  	%rd4322, %rd4292, 4294967295;
	mul.wide.u32 	%rd4323, %r9439, %r4306;
	add.s64 	%rd4324, %rd4321, %rd4322;
	add.s64 	%rd4325, %rd4324, %rd4323;
	shr.u64 	%rd4326, %rd4325, 32;
	and.b64  	%rd4327, %rd4296, 4294967295;
	mul.wide.u32 	%rd4328, %r9440, %r4306;
	add.s64 	%rd4329, %rd4326, %rd4327;
	add.s64 	%rd4330, %rd4329, %rd4328;
	shr.u64 	%rd4331, %rd4330, 32;
	mul.wide.u32 	%rd4332, %r9441, %r4306;
	add.s64 	%rd4333, %rd4331, %rd4297;
	add.s64 	%rd4334, %rd4333, %rd4332;
	shr.u64 	%rd4335, %rd4334, 32;
	{ .reg .b32 tmp; mov.b64 {tmp, %r4307}, %rd4334; }
	and.b64  	%rd4336, %rd4305, 4294967295;
	mul.lo.s64 	%rd4337, %rd4336, 977;
	and.b64  	%rd4338, %rd4047, 4294967295;
	and.b64  	%rd4339, %rd4337, 4294967295;
	add.s64 	%rd19621, %rd4339, %rd4338;
	shr.u64 	%rd4340, %rd4337, 32;
	shr.u64 	%rd4341, %rd19621, 32;
	add.s64 	%rd4342, %rd4341, %rd4340;
	and.b64  	%rd4343, %rd4310, 4294967295;
	mul.lo.s64 	%rd4344, %rd4343, 977;
	and.b64  	%rd4345, %rd4072, 4294967295;
	and.b64  	%rd4346, %rd4344, 4294967295;
	add.s64 	%rd4347, %rd4342, %rd4345;
	add.s64 	%rd4348, %rd4347, %rd4346;
	add.s64 	%rd19622, %rd4348, %rd4336;
	shr.u64 	%rd4349, %rd4344, 32;
	shr.u64 	%rd4350, %rd19622, 32;
	add.s64 	%rd4351, %rd4350, %rd4349;
	and.b64  	%rd4352, %rd4315, 4294967295;
	mul.lo.s64 	%rd4353, %rd4352, 977;
	and.b64  	%rd4354, %rd4110, 4294967295;
	and.b64  	%rd4355, %rd4353, 4294967295;
	add.s64 	%rd4356, %rd4351, %rd4354;
	add.s64 	%rd4357, %rd4356, %rd4355;
	add.s64 	%rd19623, %rd4357, %rd4343;
	shr.u64 	%rd4358, %rd4353, 32;
	shr.u64 	%rd4359, %rd19623, 32;
	add.s64 	%rd4360, %rd4359, %rd4358;
	and.b64  	%rd4361, %rd4320, 4294967295;
	mul.lo.s64 	%rd4362, %rd4361, 977;
	and.b64  	%rd4363, %rd4148, 4294967295;
	and.b64  	%rd4364, %rd4362, 4294967295;
	add.s64 	%rd4365, %rd4360, %rd4363;
	add.s64 	%rd4366, %rd4365, %rd4364;
	add.s64 	%rd19624, %rd4366, %rd4352;
	shr.u64 	%rd4367, %rd4362, 32;
	shr.u64 	%rd4368, %rd19624, 32;
	add.s64 	%rd4369, %rd4368, %rd4367;
	and.b64  	%rd4370, %rd4325, 4294967295;
	mul.lo.s64 	%rd4371, %rd4370, 977;
	and.b64  	%rd4372, %rd4186, 4294967295;
	and.b64  	%rd4373, %rd4371, 4294967295;
	add.s64 	%rd4374, %rd4369, %rd4372;
	add.s64 	%rd4375, %rd4374, %rd4373;
	add.s64 	%rd19625, %rd4375, %rd4361;
	shr.u64 	%rd4376, %rd4371, 32;
	shr.u64 	%rd4377, %rd19625, 32;
	add.s64 	%rd4378, %rd4377, %rd4376;
	and.b64  	%rd4379, %rd4330, 4294967295;
	mul.lo.s64 	%rd4380, %rd4379, 977;
	and.b64  	%rd4381, %rd4224, 4294967295;
	and.b64  	%rd4382, %rd4380, 4294967295;
	add.s64 	%rd4383, %rd4378, %rd4381;
	add.s64 	%rd4384, %rd4383, %rd4382;
	add.s64 	%rd19626, %rd4384, %rd4370;
	shr.u64 	%rd4385, %rd4380, 32;
	shr.u64 	%rd4386, %rd19626, 32;
	add.s64 	%rd4387, %rd4386, %rd4385;
	and.b64  	%rd4388, %rd4334, 4294967295;
	mul.lo.s64 	%rd4389, %rd4388, 977;
	and.b64  	%rd4390, %rd4262, 4294967295;
	and.b64  	%rd4391, %rd4389, 4294967295;
	add.s64 	%rd4392, %rd4387, %rd4390;
	add.s64 	%rd4393, %rd4392, %rd4391;
	add.s64 	%rd19627, %rd4393, %rd4379;
	shr.u64 	%rd4394, %rd4389, 32;
	shr.u64 	%rd4395, %rd19627, 32;
	add.s64 	%rd4396, %rd4395, %rd4394;
	mul.lo.s64 	%rd4397, %rd4335, 977;
	and.b64  	%rd4398, %rd4300, 4294967295;
	and.b64  	%rd4399, %rd4397, 4294967295;
	add.s64 	%rd4400, %rd4396, %rd4398;
	add.s64 	%rd4401, %rd4400, %rd4399;
	add.s64 	%rd19628, %rd4401, %rd4388;
	shr.u64 	%rd4402, %rd4397, 32;
	shr.u64 	%rd4403, %rd19628, 32;
	cvt.u32.u64 	%r4308, %rd4403;
	cvt.u32.u64 	%r4309, %rd4402;
	add.s32 	%r4310, %r4308, %r4309;
	add.s32 	%r2301, %r4310, %r4307;
	setp.eq.s32 	%p437, %r2301, 0;
	mov.pred 	%p3170, 0;
	@%p437 bra 	$L__BB1_1588;
	cvt.u64.u32 	%rd4404, %r2301;
	mul.wide.u32 	%rd4405, %r2301, 977;
	shr.u64 	%rd4406, %rd4405, 32;
	and.b64  	%rd4407, %rd19621, 4294967295;
	and.b64  	%rd4408, %rd4405, 4294967295;
	add.s64 	%rd19621, %rd4408, %rd4407;
	shr.u64 	%rd4409, %rd19621, 32;
	and.b64  	%rd4410, %rd19622, 4294967295;
	add.s64 	%rd4411, %rd4406, %rd4410;
	add.s64 	%rd4412, %rd4411, %rd4404;
	add.s64 	%rd19622, %rd4412, %rd4409;
	setp.lt.u64 	%p439, %rd19622, 4294967296;
	@%p439 bra 	$L__BB1_1588;
	shr.u64 	%rd4413, %rd19622, 32;
	and.b64  	%rd4414, %rd19623, 4294967295;
	add.s64 	%rd19623, %rd4413, %rd4414;
	setp.lt.u64 	%p441, %rd19623, 4294967296;
	@%p441 bra 	$L__BB1_1588;
	shr.u64 	%rd4415, %rd19623, 32;
	and.b64  	%rd4416, %rd19624, 4294967295;
	add.s64 	%rd19624, %rd4415, %rd4416;
	setp.lt.u64 	%p443, %rd19624, 4294967296;
	@%p443 bra 	$L__BB1_1588;
	shr.u64 	%rd4418, %rd19624, 32;
	and.b64  	%rd4419, %rd19625, 4294967295;
	add.s64 	%rd19625, %rd4418, %rd4419;
	setp.lt.u64 	%p445, %rd19625, 4294967296;
	mov.b64 	%rd19624, 4294967296;
	@%p445 bra 	$L__BB1_1588;
	shr.u64 	%rd4421, %rd19625, 32;
	and.b64  	%rd4422, %rd19626, 4294967295;
	add.s64 	%rd19626, %rd4421, %rd4422;
	setp.lt.u64 	%p447, %rd19626, 4294967296;
	mov.b64 	%rd19624, 4294967296;
	mov.u64 	%rd19625, %rd19624;
	@%p447 bra 	$L__BB1_1588;
	shr.u64 	%rd4424, %rd19626, 32;
	and.b64  	%rd4425, %rd19627, 4294967295;
	add.s64 	%rd19627, %rd4424, %rd4425;
	setp.lt.u64 	%p449, %rd19627, 4294967296;
	mov.b64 	%rd19624, 4294967296;
	mov.u64 	%rd19626, %rd19624;
	@%p449 bra 	$L__BB1_1588;
	shr.u64 	%rd4427, %rd19627, 32;
	and.b64  	%rd4428, %rd19628, 4294967295;
	add.s64 	%rd4429, %rd4427, %rd4428;
	setp.gt.u64 	%p3170, %rd4429, 4294967295;
	min.u64 	%rd19628, %rd4429, 4294967296;
	mov.b64 	%rd19624, 4294967296;
	mov.u64 	%rd19625, %rd19624;
	mov.u64 	%rd19627, %rd19624;
$L__BB1_1588:
	cvt.u32.u64 	%r9477, %rd19628;
	cvt.u32.u64 	%r9476, %rd19627;
	cvt.u32.u64 	%r9475, %rd19626;
	cvt.u32.u64 	%r9474, %rd19625;
	cvt.u32.u64 	%r9473, %rd19624;
	cvt.u32.u64 	%r9472, %rd19623;
	cvt.u32.u64 	%r9471, %rd19622;
	cvt.u32.u64 	%r9470, %rd19621;
	setp.ge.u32 	%p450, %r3857, %r9477;
	not.pred 	%p451, %p3170;
	and.pred  	%p452, %p451, %p450;
	@%p452 bra 	$L__BB1_1590;
	ld.const.u32 	%r9460, [const_p+24];
	bra.uni 	$L__BB1_1603;
$L__BB1_1590:
	setp.gt.u32 	%p453, %r3857, %r9477;
	@%p453 bra 	$L__BB1_1604;
	ld.const.u32 	%r9460, [const_p+24];
	setp.lt.u32 	%p454, %r9460, %r9476;
	@%p454 bra 	$L__BB1_1603;
	setp.gt.u32 	%p455, %r9460, %r9476;
	@%p455 bra 	$L__BB1_1604;
	ld.const.u32 	%r2313, [const_p+20];
	setp.lt.u32 	%p456, %r2313, %r9475;
	@%p456 bra 	$L__BB1_1603;
	setp.gt.u32 	%p457, %r2313, %r9475;
	@%p457 bra 	$L__BB1_1604;
	ld.const.u32 	%r2314, [const_p+16];
	setp.lt.u32 	%p458, %r2314, %r9474;
	@%p458 bra 	$L__BB1_1603;
	setp.gt.u32 	%p459, %r2314, %r9474;
	@%p459 bra 	$L__BB1_1604;
	ld.const.u32 	%r2315, [const_p+12];
	setp.lt.u32 	%p460, %r2315, %r9473;
	@%p460 bra 	$L__BB1_1603;
	setp.gt.u32 	%p461, %r2315, %r9473;
	@%p461 bra 	$L__BB1_1604;
	ld.const.u32 	%r2316, [const_p+8];
	setp.lt.u32 	%p462, %r2316, %r9472;
	@%p462 bra 	$L__BB1_1603;
	setp.gt.u32 	%p463, %r2316, %r9472;
	@%p463 bra 	$L__BB1_1604;
	ld.const.u32 	%r2317, [const_p+4];
	setp.lt.u32 	%p464, %r2317, %r9471;
	@%p464 bra 	$L__BB1_1603;
	setp.gt.u32 	%p465, %r2317, %r9471;
	ld.const.u32 	%r4312, [const_p];
	setp.gt.u32 	%p466, %r4312, %r9470;
	or.pred  	%p467, %p465, %p466;
	@%p467 bra 	$L__BB1_1604;
$L__BB1_1603:
	ld.const.u32 	%r4330, [const_p];
	ld.const.u32 	%r4331, [const_p+4];
	ld.const.u32 	%r4332, [const_p+8];
	ld.const.u32 	%r4333, [const_p+12];
	ld.const.u32 	%r4334, [const_p+16];
	ld.const.u32 	%r4335, [const_p+20];
	// begin inline asm
	sub.cc.u32 %r9470, %r9470, %r4330;
	subc.cc.u32 %r9471, %r9471, %r4331;
	subc.cc.u32 %r9472, %r9472, %r4332;
	subc.cc.u32 %r9473, %r9473, %r4333;
	subc.cc.u32 %r9474, %r9474, %r4334;
	subc.cc.u32 %r9475, %r9475, %r4335;
	subc.cc.u32 %r9476, %r9476, %r9460;
	subc.u32 %r9477, %r9477, %r3857;
	
	// end inline asm
$L__BB1_1604:
	setp.le.u32 	%p468, %r9477, %r3857;
	@%p468 bra 	$L__BB1_1605;
	bra.uni 	$L__BB1_1618;
$L__BB1_1605:
	setp.lt.u32 	%p469, %r9477, %r3857;
	@%p469 bra 	$L__BB1_1620;
	ld.const.u32 	%r9469, [const_p+24];
	setp.gt.u32 	%p470, %r9476, %r9469;
	@%p470 bra 	$L__BB1_1619;
	setp.lt.u32 	%p471, %r9476, %r9469;
	@%p471 bra 	$L__BB1_1620;
	ld.const.u32 	%r2328, [const_p+20];
	setp.gt.u32 	%p472, %r9475, %r2328;
	@%p472 bra 	$L__BB1_1619;
	setp.lt.u32 	%p473, %r9475, %r2328;
	@%p473 bra 	$L__BB1_1620;
	ld.const.u32 	%r2329, [const_p+16];
	setp.gt.u32 	%p474, %r9474, %r2329;
	@%p474 bra 	$L__BB1_1619;
	setp.lt.u32 	%p475, %r9474, %r2329;
	@%p475 bra 	$L__BB1_1620;
	ld.const.u32 	%r2330, [const_p+12];
	setp.gt.u32 	%p476, %r9473, %r2330;
	@%p476 bra 	$L__BB1_1619;
	setp.lt.u32 	%p477, %r9473, %r2330;
	@%p477 bra 	$L__BB1_1620;
	ld.const.u32 	%r2331, [const_p+8];
	setp.gt.u32 	%p478, %r9472, %r2331;
	@%p478 bra 	$L__BB1_1619;
	setp.lt.u32 	%p479, %r9472, %r2331;
	@%p479 bra 	$L__BB1_1620;
	ld.const.u32 	%r2332, [const_p+4];
	setp.gt.u32 	%p480, %r9471, %r2332;
	@%p480 bra 	$L__BB1_1619;
	setp.lt.u32 	%p481, %r9471, %r2332;
	ld.const.u32 	%r4338, [const_p];
	setp.lt.u32 	%p482, %r9470, %r4338;
	or.pred  	%p483, %p481, %p482;
	@%p483 bra 	$L__BB1_1620;
	bra.uni 	$L__BB1_1619;
$L__BB1_1618:
	ld.const.u32 	%r9469, [const_p+24];
$L__BB1_1619:
	ld.const.u32 	%r4356, [const_p];
	ld.const.u32 	%r4357, [const_p+4];
	ld.const.u32 	%r4358, [const_p+8];
	ld.const.u32 	%r4359, [const_p+12];
	ld.const.u32 	%r4360, [const_p+16];
	ld.const.u32 	%r4361, [const_p+20];
	// begin inline asm
	sub.cc.u32 %r9470, %r9470, %r4356;
	subc.cc.u32 %r9471, %r9471, %r4357;
	subc.cc.u32 %r9472, %r9472, %r4358;
	subc.cc.u32 %r9473, %r9473, %r4359;
	subc.cc.u32 %r9474, %r9474, %r4360;
	subc.cc.u32 %r9475, %r9475, %r4361;
	subc.cc.u32 %r9476, %r9476, %r9469;
	subc.u32 %r9477, %r9477, %r3857;
	
	// end inline asm
$L__BB1_1620:
	setp.gt.u32 	%p484, %r9387, %r9405;
	@%p484 bra 	$L__BB1_2152;
	setp.lt.u32 	%p485, %r9387, %r9405;
	setp.ne.s32 	%p486, %r9386, %r9404;
	setp.ne.s32 	%p487, %r9385, %r9403;
	or.pred  	%p488, %p486, %p487;
	or.pred  	%p489, %p488, %p485;
	setp.ne.s32 	%p490, %r9384, %r9402;
	or.pred  	%p491, %p489, %p490;
	setp.ne.s32 	%p492, %r9383, %r9401;
	or.pred  	%p493, %p491, %p492;
	setp.ne.s32 	%p494, %r9382, %r9400;
	or.pred  	%p495, %p493, %p494;
	setp.ne.s32 	%p496, %r9381, %r9399;
	or.pred  	%p497, %p495, %p496;
	setp.ne.s32 	%p498, %r9380, %r9398;
	or.pred  	%p499, %p497, %p498;
	@%p499 bra 	$L__BB1_2152;
	ld.param.u64 	%rd19323, [_Z21compute_batch_precompP10ECPointJacii_param_0];
	cvta.to.global.u64 	%rd4431, %rd19323;
	mov.u32 	%r4365, %ntid.x;
	mov.u32 	%r4366, %tid.x;
	mad.lo.s32 	%r4367, %r3793, %r4365, %r4366;
	mul.wide.u32 	%rd4432, %r4367, 100;
	add.s64 	%rd901, %rd4431, %rd4432;
	setp.gt.u32 	%p500, %r9459, %r9477;
	@%p500 bra 	$L__BB1_1624;
	setp.ge.u32 	%p501, %r9459, %r9477;
	setp.eq.s32 	%p502, %r9458, %r9476;
	setp.eq.s32 	%p503, %r9457, %r9475;
	and.pred  	%p504, %p502, %p503;
	and.pred  	%p505, %p504, %p501;
	setp.eq.s32 	%p506, %r9456, %r9474;
	and.pred  	%p507, %p505, %p506;
	setp.eq.s32 	%p508, %r9455, %r9473;
	and.pred  	%p509, %p507, %p508;
	setp.eq.s32 	%p510, %r9454, %r9472;
	and.pred  	%p511, %p509, %p510;
	setp.eq.s32 	%p512, %r9453, %r9471;
	and.pred  	%p513, %p511, %p512;
	setp.eq.s32 	%p514, %r9452, %r9470;
	and.pred  	%p515, %p513, %p514;
	@%p515 bra 	$L__BB1_1643;
$L__BB1_1624:
	mov.b16 	%rs8, 1;
	st.global.u8 	[%rd901+96], %rs8;
	bra.uni 	$L__BB1_2589;
$L__BB1_1625:
	ld.global.u32 	%r9479, [%rd708+40];
	or.b32  	%r4369, %r2362, %r9479;
	setp.ne.s32 	%p518, %r4369, 0;
	ld.global.u32 	%r9478, [%rd708+44];
	@%p518 bra 	$L__BB1_1633;
	setp.ne.s32 	%p519, %r9478, 0;
	mov.b32 	%r9479, 0;
	@%p519 bra 	$L__BB1_1633;
	ld.global.u32 	%r4372, [%rd708+48];
	setp.ne.s32 	%p520, %r4372, 0;
	mov.b32 	%r9478, 0;
	mov.u32 	%r9479, %r9478;
	@%p520 bra 	$L__BB1_1633;
	ld.global.u32 	%r4374, [%rd708+52];
	setp.ne.s32 	%p521, %r4374, 0;
	@%p521 bra 	$L__BB1_1633;
	ld.global.u32 	%r4376, [%rd708+56];
	setp.ne.s32 	%p522, %r4376, 0;
	mov.u32 	%r9479, %r9478;
	@%p522 bra 	$L__BB1_1633;
	ld.global.u32 	%r4378, [%rd708+60];
	setp.eq.s32 	%p523, %r4378, 0;
	mov.u32 	%r9479, %r9478;
	@%p523 bra 	$L__BB1_1644;
	bra.uni 	$L__BB1_1633;
$L__BB1_1631:
	ld.global.u32 	%r2361, [%rd708+32];
	setp.eq.s32 	%p517, %r2361, 0;
	ld.global.u32 	%r2362, [%rd708+36];
	@%p517 bra 	$L__BB1_1625;
	ld.global.u32 	%r9479, [%rd708+40];
	ld.global.u32 	%r9478, [%rd708+44];
$L__BB1_1633:
	mul.wide.u32 	%rd4433, %r2361, %r2361;
	shr.u64 	%rd4434, %rd4433, 32;
	mul.wide.u32 	%rd4435, %r2362, %r2361;
	add.s64 	%rd4436, %rd4434, %rd4435;
	shr.u64 	%rd4437, %rd4436, 32;
	mul.wide.u32 	%rd4438, %r9479, %r2361;
	add.s64 	%rd4439, %rd4437, %rd4438;
	shr.u64 	%rd4440, %rd4439, 32;
	mul.wide.u32 	%rd4441, %r9478, %r2361;
	add.s64 	%rd4442, %rd4440, %rd4441;
	shr.u64 	%rd4443, %rd4442, 32;
	ld.global.u32 	%r4379, [%rd708+48];
	mul.wide.u32 	%rd4444, %r4379, %r2361;
	add.s64 	%rd4445, %rd4443, %rd4444;
	shr.u64 	%rd4446, %rd4445, 32;
	ld.global.u32 	%r4380, [%rd708+52];
	mul.wide.u32 	%rd4447, %r4380, %r2361;
	add.s64 	%rd4448, %rd4446, %rd4447;
	shr.u64 	%rd4449, %rd4448, 32;
	ld.global.u32 	%r4381, [%rd708+56];
	mul.wide.u32 	%rd4450, %r4381, %r2361;
	add.s64 	%rd4451, %rd4449, %rd4450;
	shr.u64 	%rd4452, %rd4451, 32;
	ld.global.u32 	%r4382, [%rd708+60];
	mul.wide.u32 	%rd4453, %r4382, %r2361;
	add.s64 	%rd4454, %rd4452, %rd4453;
	shr.u64 	%rd4455, %rd4454, 32;
	and.b64  	%rd4456, %rd4436, 4294967295;
	add.s64 	%rd4457, %rd4435, %rd4456;
	shr.u64 	%rd4458, %rd4457, 32;
	and.b64  	%rd4459, %rd4439, 4294967295;
	mul.wide.u32 	%rd4460, %r2362, %r2362;
	add.s64 	%rd4461, %rd4458, %rd4459;
	add.s64 	%rd4462, %rd4461, %rd4460;
	shr.u64 	%rd4463, %rd4462, 32;
	and.b64  	%rd4464, %rd4442, 4294967295;
	mul.wide.u32 	%rd4465, %r9479, %r2362;
	add.s64 	%rd4466, %rd4463, %rd4464;
	add.s64 	%rd4467, %rd4466, %rd4465;
	shr.u64 	%rd4468, %rd4467, 32;
	and.b64  	%rd4469, %rd4445, 4294967295;
	mul.wide.u32 	%rd4470, %r9478, %r2362;
	add.s64 	%rd4471, %rd4468, %rd4469;
	add.s64 	%rd4472, %rd4471, %rd4470;
	shr.u64 	%rd4473, %rd4472, 32;
	and.b64  	%rd4474, %rd4448, 4294967295;
	mul.wide.u32 	%rd4475, %r4379, %r2362;
	add.s64 	%rd4476, %rd4473, %rd4474;
	add.s64 	%rd4477, %rd4476, %rd4475;
	shr.u64 	%rd4478, %rd4477, 32;
	and.b64  	%rd4479, %rd4451, 4294967295;
	mul.wide.u32 	%rd4480, %r4380, %r2362;
	add.s64 	%rd4481, %rd4478, %rd4479;
	add.s64 	%rd4482, %rd4481, %rd4480;
	shr.u64 	%rd4483, %rd4482, 32;
	and.b64  	%rd4484, %rd4454, 4294967295;
	mul.wide.u32 	%rd4485, %r4381, %r2362;
	add.s64 	%rd4486, %rd4483, %rd4484;
	add.s64 	%rd4487, %rd4486, %rd4485;
	shr.u64 	%rd4488, %rd4487, 32;
	mul.wide.u32 	%rd4489, %r4382, %r2362;
	add.s64 	%rd4490, %rd4488, %rd4455;
	add.s64 	%rd4491, %rd4490, %rd4489;
	shr.u64 	%rd4492, %rd4491, 32;
	and.b64  	%rd4493, %rd4462, 4294967295;
	add.s64 	%rd4494, %rd4438, %rd4493;
	shr.u64 	%rd4495, %rd4494, 32;
	and.b64  	%rd4496, %rd4467, 4294967295;
	add.s64 	%rd4497, %rd4495, %rd4496;
	add.s64 	%rd4498, %rd4497, %rd4465;
	shr.u64 	%rd4499, %rd4498, 32;
	and.b64  	%rd4500, %rd4472, 4294967295;
	mul.wide.u32 	%rd4501, %r9479, %r9479;
	add.s64 	%rd4502, %rd4499, %rd4500;
	add.s64 	%rd4503, %rd4502, %rd4501;
	shr.u64 	%rd4504, %rd4503, 32;
	and.b64  	%rd4505, %rd4477, 4294967295;
	mul.wide.u32 	%rd4506, %r9478, %r9479;
	add.s64 	%rd4507, %rd4504, %rd4505;
	add.s64 	%rd4508, %rd4507, %rd4506;
	shr.u64 	%rd4509, %rd4508, 32;
	and.b64  	%rd4510, %rd4482, 4294967295;
	mul.wide.u32 	%rd4511, %r4379, %r9479;
	add.s64 	%rd4512, %rd4509, %rd4510;
	add.s64 	%rd4513, %rd4512, %rd4511;
	shr.u64 	%rd4514, %rd4513, 32;
	and.b64  	%rd4515, %rd4487, 4294967295;
	mul.wide.u32 	%rd4516, %r4380, %r9479;
	add.s64 	%rd4517, %rd4514, %rd4515;
	add.s64 	%rd4518, %rd4517, %rd4516;
	shr.u64 	%rd4519, %rd4518, 32;
	and.b64  	%rd4520, %rd4491, 4294967295;
	mul.wide.u32 	%rd4521, %r4381, %r9479;
	add.s64 	%rd4522, %rd4519, %rd4520;
	add.s64 	%rd4523, %rd4522, %rd4521;
	shr.u64 	%rd4524, %rd4523, 32;
	mul.wide.u32 	%rd4525, %r4382, %r9479;
	add.s64 	%rd4526, %rd4524, %rd4492;
	add.s64 	%rd4527, %rd4526, %rd4525;
	shr.u64 	%rd4528, %rd4527, 32;
	and.b64  	%rd4529, %rd4498, 4294967295;
	add.s64 	%rd4530, %rd4441, %rd4529;
	shr.u64 	%rd4531, %rd4530, 32;
	and.b64  	%rd4532, %rd4503, 4294967295;
	add.s64 	%rd4533, %rd4531, %rd4532;
	add.s64 	%rd4534, %rd4533, %rd4470;
	shr.u64 	%rd4535, %rd4534, 32;
	and.b64  	%rd4536, %rd4508, 4294967295;
	add.s64 	%rd4537, %rd4535, %rd4536;
	add.s64 	%rd4538, %rd4537, %rd4506;
	shr.u64 	%rd4539, %rd4538, 32;
	and.b64  	%rd4540, %rd4513, 4294967295;
	mul.wide.u32 	%rd4541, %r9478, %r9478;
	add.s64 	%rd4542, %rd4539, %rd4540;
	add.s64 	%rd4543, %rd4542, %rd4541;
	shr.u64 	%rd4544, %rd4543, 32;
	and.b64  	%rd4545, %rd4518, 4294967295;
	mul.wide.u32 	%rd4546, %r4379, %r9478;
	add.s64 	%rd4547, %rd4544, %rd4545;
	add.s64 	%rd4548, %rd4547, %rd4546;
	shr.u64 	%rd4549, %rd4548, 32;
	and.b64  	%rd4550, %rd4523, 4294967295;
	mul.wide.u32 	%rd4551, %r4380, %r9478;
	add.s64 	%rd4552, %rd4549, %rd4550;
	add.s64 	%rd4553, %rd4552, %rd4551;
	shr.u64 	%rd4554, %rd4553, 32;
	and.b64  	%rd4555, %rd4527, 4294967295;
	mul.wide.u32 	%rd4556, %r4381, %r9478;
	add.s64 	%rd4557, %rd4554, %rd4555;
	add.s64 	%rd4558, %rd4557, %rd4556;
	shr.u64 	%rd4559, %rd4558, 32;
	mul.wide.u32 	%rd4560, %r4382, %r9478;
	add.s64 	%rd4561, %rd4559, %rd4528;
	add.s64 	%rd4562, %rd4561, %rd4560;
	shr.u64 	%rd4563, %rd4562, 32;
	and.b64  	%rd4564, %rd4534, 4294967295;
	add.s64 	%rd4565, %rd4444, %rd4564;
	shr.u64 	%rd4566, %rd4565, 32;
	and.b64  	%rd4567, %rd4538, 4294967295;
	add.s64 	%rd4568, %rd4566, %rd4567;
	add.s64 	%rd4569, %rd4568, %rd4475;
	shr.u64 	%rd4570, %rd4569, 32;
	and.b64  	%rd4571, %rd4543, 4294967295;
	add.s64 	%rd4572, %rd4570, %rd4571;
	add.s64 	%rd4573, %rd4572, %rd4511;
	shr.u64 	%rd4574, %rd4573, 32;
	and.b64  	%rd4575, %rd4548, 4294967295;
	add.s64 	%rd4576, %rd4574, %rd4575;
	add.s64 	%rd4577, %rd4576, %rd4546;
	shr.u64 	%rd4578, %rd4577, 32;
	and.b64  	%rd4579, %rd4553, 4294967295;
	mul.wide.u32 	%rd4580, %r4379, %r4379;
	add.s64 	%rd4581, %rd4578, %rd4579;
	add.s64 	%rd4582, %rd4581, %rd4580;
	shr.u64 	%rd4583, %rd4582, 32;
	and.b64  	%rd4584, %rd4558, 4294967295;
	mul.wide.u32 	%rd4585, %r4380, %r4379;
	add.s64 	%rd4586, %rd4583, %rd4584;
	add.s64 	%rd4587, %rd4586, %rd4585;
	shr.u64 	%rd4588, %rd4587, 32;
	and.b64  	%rd4589, %rd4562, 4294967295;
	mul.wide.u32 	%rd4590, %r4381, %r4379;
	add.s64 	%rd4591, %rd4588, %rd4589;
	add.s64 	%rd4592, %rd4591, %rd4590;
	shr.u64 	%rd4593, %rd4592, 32;
	mul.wide.u32 	%rd4594, %r4382, %r4379;
	add.s64 	%rd4595, %rd4593, %rd4563;
	add.s64 	%rd4596, %rd4595, %rd4594;
	shr.u64 	%rd4597, %rd4596, 32;
	and.b64  	%rd4598, %rd4569, 4294967295;
	add.s64 	%rd4599, %rd4447, %rd4598;
	shr.u64 	%rd4600, %rd4599, 32;
	and.b64  	%rd4601, %rd4573, 4294967295;
	add.s64 	%rd4602, %rd4600, %rd4601;
	add.s64 	%rd4603, %rd4602, %rd4480;
	shr.u64 	%rd4604, %rd4603, 32;
	and.b64  	%rd4605, %rd4577, 4294967295;
	add.s64 	%rd4606, %rd4604, %rd4605;
	add.s64 	%rd4607, %rd4606, %rd4516;
	shr.u64 	%rd4608, %rd4607, 32;
	and.b64  	%rd4609, %rd4582, 4294967295;
	add.s64 	%rd4610, %rd4608, %rd4609;
	add.s64 	%rd4611, %rd4610, %rd4551;
	shr.u64 	%rd4612, %rd4611, 32;
	and.b64  	%rd4613, %rd4587, 4294967295;
	add.s64 	%rd4614, %rd4612, %rd4613;
	add.s64 	%rd4615, %rd4614, %rd4585;
	shr.u64 	%rd4616, %rd4615, 32;
	and.b64  	%rd4617, %rd4592, 4294967295;
	mul.wide.u32 	%rd4618, %r4380, %r4380;
	add.s64 	%rd4619, %rd4616, %rd4617;
	add.s64 	%rd4620, %rd4619, %rd4618;
	shr.u64 	%rd4621, %rd4620, 32;
	and.b64  	%rd4622, %rd4596, 4294967295;
	mul.wide.u32 	%rd4623, %r4381, %r4380;
	add.s64 	%rd4624, %rd4621, %rd4622;
	add.s64 	%rd4625, %rd4624, %rd4623;
	shr.u64 	%rd4626, %rd4625, 32;
	mul.wide.u32 	%rd4627, %r4382, %r4380;
	add.s64 	%rd4628, %rd4626, %rd4597;
	add.s64 	%rd4629, %rd4628, %rd4627;
	shr.u64 	%rd4630, %rd4629, 32;
	and.b64  	%rd4631, %rd4603, 4294967295;
	add.s64 	%rd4632, %rd4450, %rd4631;
	shr.u64 	%rd4633, %rd4632, 32;
	and.b64  	%rd4634, %rd4607, 4294967295;
	add.s64 	%rd4635, %rd4633, %rd4634;
	add.s64 	%rd4636, %rd4635, %rd4485;
	shr.u64 	%rd4637, %rd4636, 32;
	and.b64  	%rd4638, %rd4611, 4294967295;
	add.s64 	%rd4639, %rd4637, %rd4638;
	add.s64 	%rd4640, %rd4639, %rd4521;
	shr.u64 	%rd4641, %rd4640, 32;
	and.b64  	%rd4642, %rd4615, 4294967295;
	add.s64 	%rd4643, %rd4641, %rd4642;
	add.s64 	%rd4644, %rd4643, %rd4556;
	shr.u64 	%rd4645, %rd4644, 32;
	and.b64  	%rd4646, %rd4620, 4294967295;
	add.s64 	%rd4647, %rd4645, %rd4646;
	add.s64 	%rd4648, %rd4647, %rd4590;
	shr.u64 	%rd4649, %rd4648, 32;
	and.b64  	%rd4650, %rd4625, 4294967295;
	add.s64 	%rd4651, %rd4649, %rd4650;
	add.s64 	%rd4652, %rd4651, %rd4623;
	shr.u64 	%rd4653, %rd4652, 32;
	and.b64  	%rd4654, %rd4629, 4294967295;
	mul.wide.u32 	%rd4655, %r4381, %r4381;
	add.s64 	%rd4656, %rd4653, %rd4654;
	add.s64 	%rd4657, %rd4656, %rd4655;
	shr.u64 	%rd4658, %rd4657, 32;
	mul.wide.u32 	%rd4659, %r4382, %r4381;
	add.s64 	%rd4660, %rd4658, %rd4630;
	add.s64 	%rd4661, %rd4660, %rd4659;
	shr.u64 	%rd4662, %rd4661, 32;
	and.b64  	%rd4663, %rd4636, 4294967295;
	add.s64 	%rd4664, %rd4453, %rd4663;
	shr.u64 	%rd4665, %rd4664, 32;
	and.b64  	%rd4666, %rd4640, 4294967295;
	add.s64 	%rd4667, %rd4665, %rd4666;
	add.s64 	%rd4668, %rd4667, %rd4489;
	shr.u64 	%rd4669, %rd4668, 32;
	and.b64  	%rd4670, %rd4644, 4294967295;
	add.s64 	%rd4671, %rd4669, %rd4670;
	add.s64 	%rd4672, %rd4671, %rd4525;
	shr.u64 	%rd4673, %rd4672, 32;
	and.b64  	%rd4674, %rd4648, 4294967295;
	add.s64 	%rd4675, %rd4673, %rd4674;
	add.s64 	%rd4676, %rd4675, %rd4560;
	shr.u64 	%rd4677, %rd4676, 32;
	and.b64  	%rd4678, %rd4652, 4294967295;
	add.s64 	%rd4679, %rd4677, %rd4678;
	add.s64 	%rd4680, %rd4679, %rd4594;
	shr.u64 	%rd4681, %rd4680, 32;
	and.b64  	%rd4682, %rd4657, 4294967295;
	add.s64 	%rd4683, %rd4681, %rd4682;
	add.s64 	%rd4684, %rd4683, %rd4627;
	shr.u64 	%rd4685, %rd4684, 32;
	and.b64  	%rd4686, %rd4661, 4294967295;
	add.s64 	%rd4687, %rd4685, %rd4686;
	add.s64 	%rd4688, %rd4687, %rd4659;
	shr.u64 	%rd4689, %rd4688, 32;
	mul.wide.u32 	%rd4690, %r4382, %r4382;
	add.s64 	%rd4691, %rd4689, %rd4662;
	add.s64 	%rd4692, %rd4691, %rd4690;
	shr.u64 	%rd4693, %rd4692, 32;
	{ .reg .b32 tmp; mov.b64 {tmp, %r4383}, %rd4692; }
	and.b64  	%rd4694, %rd4668, 4294967295;
	mul.lo.s64 	%rd4695, %rd4694, 977;
	and.b64  	%rd4696, %rd4433, 4294967293;
	and.b64  	%rd4697, %rd4695, 4294967295;
	add.s64 	%rd19629, %rd4697, %rd4696;
	shr.u64 	%rd4698, %rd4695, 32;
	shr.u64 	%rd4699, %rd19629, 32;
	add.s64 	%rd4700, %rd4699, %rd4698;
	and.b64  	%rd4701, %rd4672, 4294967295;
	mul.lo.s64 	%rd4702, %rd4701, 977;
	and.b64  	%rd4703, %rd4457, 4294967295;
	and.b64  	%rd4704, %rd4702, 4294967295;
	add.s64 	%rd4705, %rd4700, %rd4703;
	add.s64 	%rd4706, %rd4705, %rd4704;
	add.s64 	%rd19630, %rd4706, %rd4694;
	shr.u64 	%rd4707, %rd4702, 32;
	shr.u64 	%rd4708, %rd19630, 32;
	add.s64 	%rd4709, %rd4708, %rd4707;
	and.b64  	%rd4710, %rd4676, 4294967295;
	mul.lo.s64 	%rd4711, %rd4710, 977;
	and.b64  	%rd4712, %rd4494, 4294967295;
	and.b64  	%rd4713, %rd4711, 4294967295;
	add.s64 	%rd4714, %rd4709, %rd4712;
	add.s64 	%rd4715, %rd4714, %rd4713;
	add.s64 	%rd19631, %rd4715, %rd4701;
	shr.u64 	%rd4716, %rd4711, 32;
	shr.u64 	%rd4717, %rd19631, 32;
	add.s64 	%rd4718, %rd4717, %rd4716;
	and.b64  	%rd4719, %rd4680, 4294967295;
	mul.lo.s64 	%rd4720, %rd4719, 977;
	and.b64  	%rd4721, %rd4530, 4294967295;
	and.b64  	%rd4722, %rd4720, 4294967295;
	add.s64 	%rd4723, %rd4718, %rd4721;
	add.s64 	%rd4724, %rd4723, %rd4722;
	add.s64 	%rd19632, %rd4724, %rd4710;
	shr.u64 	%rd4725, %rd4720, 32;
	shr.u64 	%rd4726, %rd19632, 32;
	add.s64 	%rd4727, %rd4726, %rd4725;
	and.b64  	%rd4728, %rd4684, 4294967295;
	mul.lo.s64 	%rd4729, %rd4728, 977;
	and.b64  	%rd4730, %rd4565, 4294967295;
	and.b64  	%rd4731, %rd4729, 4294967295;
	add.s64 	%rd4732, %rd4727, %rd4730;
	add.s64 	%rd4733, %rd4732, %rd4731;
	add.s64 	%rd19633, %rd4733, %rd4719;
	shr.u64 	%rd4734, %rd4729, 32;
	shr.u64 	%rd4735, %rd19633, 32;
	add.s64 	%rd4736, %rd4735, %rd4734;
	and.b64  	%rd4737, %rd4688, 4294967295;
	mul.lo.s64 	%rd4738, %rd4737, 977;
	and.b64  	%rd4739, %rd4599, 4294967295;
	and.b64  	%rd4740, %rd4738, 4294967295;
	add.s64 	%rd4741, %rd4736, %rd4739;
	add.s64 	%rd4742, %rd4741, %rd4740;
	add.s64 	%rd19634, %rd4742, %rd4728;
	shr.u64 	%rd4743, %rd4738, 32;
	shr.u64 	%rd4744, %rd19634, 32;
	add.s64 	%rd4745, %rd4744, %rd4743;
	and.b64  	%rd4746, %rd4692, 4294967295;
	mul.lo.s64 	%rd4747, %rd4746, 977;
	and.b64  	%rd4748, %rd4632, 4294967295;
	and.b64  	%rd4749, %rd4747, 4294967295;
	add.s64 	%rd4750, %rd4745, %rd4748;
	add.s64 	%rd4751, %rd4750, %rd4749;
	add.s64 	%rd19635, %rd4751, %rd4737;
	shr.u64 	%rd4752, %rd4747, 32;
	shr.u64 	%rd4753, %rd19635, 32;
	add.s64 	%rd4754, %rd4753, %rd4752;
	mul.lo.s64 	%rd4755, %rd4693, 977;
	and.b64  	%rd4756, %rd4664, 4294967295;
	and.b64  	%rd4757, %rd4755, 4294967295;
	add.s64 	%rd4758, %rd4754, %rd4756;
	add.s64 	%rd4759, %rd4758, %rd4757;
	add.s64 	%rd19636, %rd4759, %rd4746;
	shr.u64 	%rd4760, %rd4755, 32;
	shr.u64 	%rd4761, %rd19636, 32;
	cvt.u32.u64 	%r4384, %rd4761;
	cvt.u32.u64 	%r4385, %rd4760;
	add.s32 	%r4386, %r4384, %r4385;
	add.s32 	%r2367, %r4386, %r4383;
	setp.eq.s32 	%p525, %r2367, 0;
	mov.pred 	%p3171, -1;
	@%p525 bra 	$L__BB1_1641;
	cvt.u64.u32 	%rd4762, %r2367;
	mul.wide.u32 	%rd4763, %r2367, 977;
	shr.u64 	%rd4764, %rd4763, 32;
	and.b64  	%rd4765, %rd19629, 4294967295;
	and.b64  	%rd4766, %rd4763, 4294967295;
	add.s64 	%rd19629, %rd4766, %rd4765;
	shr.u64 	%rd4767, %rd19629, 32;
	and.b64  	%rd4768, %rd19630, 4294967295;
	add.s64 	%rd4769, %rd4764, %rd4768;
	add.s64 	%rd4770, %rd4769, %rd4762;
	add.s64 	%rd19630, %rd4770, %rd4767;
	setp.lt.u64 	%p527, %rd19630, 4294967296;
	@%p527 bra 	$L__BB1_1641;
	shr.u64 	%rd4771, %rd19630, 32;
	and.b64  	%rd4772, %rd19631, 4294967295;
	add.s64 	%rd19631, %rd4771, %rd4772;
	setp.lt.u64 	%p529, %rd19631, 4294967296;
	@%p529 bra 	$L__BB1_1641;
	shr.u64 	%rd4773, %rd19631, 32;
	and.b64  	%rd4774, %rd19632, 4294967295;
	add.s64 	%rd19632, %rd4773, %rd4774;
	setp.lt.u64 	%p531, %rd19632, 4294967296;
	@%p531 bra 	$L__BB1_1641;
	shr.u64 	%rd4776, %rd19632, 32;
	and.b64  	%rd4777, %rd19633, 4294967295;
	add.s64 	%rd19633, %rd4776, %rd4777;
	setp.lt.u64 	%p533, %rd19633, 4294967296;
	mov.b64 	%rd19632, 4294967296;
	@%p533 bra 	$L__BB1_1641;
	shr.u64 	%rd4779, %rd19633, 32;
	and.b64  	%rd4780, %rd19634, 4294967295;
	add.s64 	%rd19634, %rd4779, %rd4780;
	setp.lt.u64 	%p535, %rd19634, 4294967296;
	mov.b64 	%rd19632, 4294967296;
	mov.u64 	%rd19633, %rd19632;
	@%p535 bra 	$L__BB1_1641;
	shr.u64 	%rd4782, %rd19634, 32;
	and.b64  	%rd4783, %rd19635, 4294967295;
	add.s64 	%rd19635, %rd4782, %rd4783;
	setp.lt.u64 	%p537, %rd19635, 4294967296;
	mov.b64 	%rd19632, 4294967296;
	mov.u64 	%rd19634, %rd19632;
	@%p537 bra 	$L__BB1_1641;
	shr.u64 	%rd4785, %rd19635, 32;
	and.b64  	%rd4786, %rd19636, 4294967295;
	add.s64 	%rd4787, %rd4785, %rd4786;
	setp.lt.u64 	%p3171, %rd4787, 4294967296;
	min.u64 	%rd19636, %rd4787, 4294967296;
	mov.b64 	%rd19632, 4294967296;
	mov.u64 	%rd19633, %rd19632;
	mov.u64 	%rd19635, %rd19632;
$L__BB1_1641:
	cvt.u32.u64 	%r9496, %rd19636;
	cvt.u32.u64 	%r9495, %rd19635;
	cvt.u32.u64 	%r9494, %rd19634;
	cvt.u32.u64 	%r9493, %rd19633;
	cvt.u32.u64 	%r9492, %rd19632;
	cvt.u32.u64 	%r9491, %rd19631;
	cvt.u32.u64 	%r9490, %rd19630;
	cvt.u32.u64 	%r9489, %rd19629;
	@%p3171 bra 	$L__BB1_1657;
$L__BB1_1642:
	ld.const.u32 	%r4405, [const_p];
	ld.const.u32 	%r4406, [const_p+4];
	ld.const.u32 	%r4407, [const_p+8];
	ld.const.u32 	%r4408, [const_p+12];
	ld.const.u32 	%r4409, [const_p+16];
	ld.const.u32 	%r4410, [const_p+20];
	ld.const.u32 	%r4411, [const_p+24];
	// begin inline asm
	sub.cc.u32 %r9489, %r9489, %r4405;
	subc.cc.u32 %r9490, %r9490, %r4406;
	subc.cc.u32 %r9491, %r9491, %r4407;
	subc.cc.u32 %r9492, %r9492, %r4408;
	subc.cc.u32 %r9493, %r9493, %r4409;
	subc.cc.u32 %r9494, %r9494, %r4410;
	subc.cc.u32 %r9495, %r9495, %r4411;
	subc.u32 %r9496, %r9496, %r3857;
	
	// end inline asm
	bra.uni 	$L__BB1_1659;
$L__BB1_1643:
	ld.global.u8 	%rs5, [%rd708+96];
	setp.eq.s16 	%p516, %rs5, 0;
	@%p516 bra 	$L__BB1_1631;
$L__BB1_1644:
	mov.b16 	%rs7, 1;
	st.global.u8 	[%rd901+96], %rs7;
	bra.uni 	$L__BB1_2589;
$L__BB1_1645:
	ld.const.u32 	%r2376, [const_p+24];
	setp.lt.u32 	%p540, %r2376, %r9495;
	@%p540 bra 	$L__BB1_1642;
	setp.gt.u32 	%p541, %r2376, %r9495;
	@%p541 bra 	$L__BB1_1659;
	ld.const.u32 	%r2377, [const_p+20];
	setp.lt.u32 	%p542, %r2377, %r9494;
	@%p542 bra 	$L__BB1_1642;
	setp.gt.u32 	%p543, %r2377, %r9494;
	@%p543 bra 	$L__BB1_1659;
	ld.const.u32 	%r2378, [const_p+16];
	setp.lt.u32 	%p544, %r2378, %r9493;
	@%p544 bra 	$L__BB1_1642;
	setp.gt.u32 	%p545, %r2378, %r9493;
	@%p545 bra 	$L__BB1_1659;
	ld.const.u32 	%r2379, [const_p+12];
	setp.lt.u32 	%p546, %r2379, %r9492;
	@%p546 bra 	$L__BB1_1642;
	setp.gt.u32 	%p547, %r2379, %r9492;
	@%p547 bra 	$L__BB1_1659;
	ld.const.u32 	%r2380, [const_p+8];
	setp.lt.u32 	%p548, %r2380, %r9491;
	@%p548 bra 	$L__BB1_1642;
	setp.gt.u32 	%p549, %r2380, %r9491;
	@%p549 bra 	$L__BB1_1659;
	ld.const.u32 	%r2381, [const_p+4];
	setp.lt.u32 	%p550, %r2381, %r9490;
	@%p550 bra 	$L__BB1_1642;
	setp.gt.u32 	%p551, %r2381, %r9490;
	ld.const.u32 	%r4387, [const_p];
	setp.gt.u32 	%p552, %r4387, %r9489;
	or.pred  	%p553, %p551, %p552;
	@%p553 bra 	$L__BB1_1659;
	bra.uni 	$L__BB1_1642;
$L__BB1_1657:
	setp.lt.u32 	%p538, %r3857, %r9496;
	@%p538 bra 	$L__BB1_1642;
	setp.gt.u32 	%p539, %r3857, %r9496;
	@%p539 bra 	$L__BB1_1659;
	bra.uni 	$L__BB1_1645;
$L__BB1_1659:
	setp.le.u32 	%p554, %r9496, %r3857;
	@%p554 bra 	$L__BB1_1660;
	bra.uni 	$L__BB1_1673;
$L__BB1_1660:
	setp.lt.u32 	%p555, %r9496, %r3857;
	@%p555 bra 	$L__BB1_1675;
	ld.const.u32 	%r9488, [const_p+24];
	setp.gt.u32 	%p556, %r9495, %r9488;
	@%p556 bra 	$L__BB1_1674;
	setp.lt.u32 	%p557, %r9495, %r9488;
	@%p557 bra 	$L__BB1_1675;
	ld.const.u32 	%r2391, [const_p+20];
	setp.gt.u32 	%p558, %r9494, %r2391;
	@%p558 bra 	$L__BB1_1674;
	setp.lt.u32 	%p559, %r9494, %r2391;
	@%p559 bra 	$L__BB1_1675;
	ld.const.u32 	%r2392, [const_p+16];
	setp.gt.u32 	%p560, %r9493, %r2392;
	@%p560 bra 	$L__BB1_1674;
	setp.lt.u32 	%p561, %r9493, %r2392;
	@%p561 bra 	$L__BB1_1675;
	ld.const.u32 	%r2393, [const_p+12];
	setp.gt.u32 	%p562, %r9492, %r2393;
	@%p562 bra 	$L__BB1_1674;
	setp.lt.u32 	%p563, %r9492, %r2393;
	@%p563 bra 	$L__BB1_1675;
	ld.const.u32 	%r2394, [const_p+8];
	setp.gt.u32 	%p564, %r9491, %r2394;
	@%p564 bra 	$L__BB1_1674;
	setp.lt.u32 	%p565, %r9491, %r2394;
	@%p565 bra 	$L__BB1_1675;
	ld.const.u32 	%r2395, [const_p+4];
	setp.gt.u32 	%p566, %r9490, %r2395;
	@%p566 bra 	$L__BB1_1674;
	setp.lt.u32 	%p567, %r9490, %r2395;
	ld.const.u32 	%r4413, [const_p];
	setp.lt.u32 	%p568, %r9489, %r4413;
	or.pred  	%p569, %p567, %p568;
	@%p569 bra 	$L__BB1_1675;
	bra.uni 	$L__BB1_1674;
$L__BB1_1673:
	ld.const.u32 	%r9488, [const_p+24];
$L__BB1_1674:
	ld.const.u32 	%r4431, [const_p];
	ld.const.u32 	%r4432, [const_p+4];
	ld.const.u32 	%r4433, [const_p+8];
	ld.const.u32 	%r4434, [const_p+12];
	ld.const.u32 	%r4435, [const_p+16];
	ld.const.u32 	%r4436, [const_p+20];
	// begin inline asm
	sub.cc.u32 %r9489, %r9489, %r4431;
	subc.cc.u32 %r9490, %r9490, %r4432;
	subc.cc.u32 %r9491, %r9491, %r4433;
	subc.cc.u32 %r9492, %r9492, %r4434;
	subc.cc.u32 %r9493, %r9493, %r4435;
	subc.cc.u32 %r9494, %r9494, %r4436;
	subc.cc.u32 %r9495, %r9495, %r9488;
	subc.u32 %r9496, %r9496, %r3857;
	
	// end inline asm
$L__BB1_1675:
	ld.global.u32 	%r4439, [%rd708];
	mul.wide.u32 	%rd4788, %r9489, %r4439;
	shr.u64 	%rd4789, %rd4788, 32;
	mul.wide.u32 	%rd4790, %r9490, %r4439;
	add.s64 	%rd4791, %rd4789, %rd4790;
	shr.u64 	%rd4792, %rd4791, 32;
	mul.wide.u32 	%rd4793, %r9491, %r4439;
	add.s64 	%rd4794, %rd4792, %rd4793;
	shr.u64 	%rd4795, %rd4794, 32;
	mul.wide.u32 	%rd4796, %r9492, %r4439;
	add.s64 	%rd4797, %rd4795, %rd4796;
	shr.u64 	%rd4798, %rd4797, 32;
	mul.wide.u32 	%rd4799, %r9493, %r4439;
	add.s64 	%rd4800, %rd4798, %rd4799;
	shr.u64 	%rd4801, %rd4800, 32;
	mul.wide.u32 	%rd4802, %r9494, %r4439;
	add.s64 	%rd4803, %rd4801, %rd4802;
	shr.u64 	%rd4804, %rd4803, 32;
	mul.wide.u32 	%rd4805, %r9495, %r4439;
	add.s64 	%rd4806, %rd4804, %rd4805;
	shr.u64 	%rd4807, %rd4806, 32;
	mul.wide.u32 	%rd4808, %r9496, %r4439;
	add.s64 	%rd4809, %rd4807, %rd4808;
	shr.u64 	%rd4810, %rd4809, 32;
	ld.global.u32 	%r4440, [%rd708+4];
	and.b64  	%rd4811, %rd4791, 4294967295;
	mul.wide.u32 	%rd4812, %r9489, %r4440;
	add.s64 	%rd4813, %rd4812, %rd4811;
	shr.u64 	%rd4814, %rd4813, 32;
	and.b64  	%rd4815, %rd4794, 4294967295;
	mul.wide.u32 	%rd4816, %r9490, %r4440;
	add.s64 	%rd4817, %rd4814, %rd4815;
	add.s64 	%rd4818, %rd4817, %rd4816;
	shr.u64 	%rd4819, %rd4818, 32;
	and.b64  	%rd4820, %rd4797, 4294967295;
	mul.wide.u32 	%rd4821, %r9491, %r4440;
	add.s64 	%rd4822, %rd4819, %rd4820;
	add.s64 	%rd4823, %rd4822, %rd4821;
	shr.u64 	%rd4824, %rd4823, 32;
	and.b64  	%rd4825, %rd4800, 4294967295;
	mul.wide.u32 	%rd4826, %r9492, %r4440;
	add.s64 	%rd4827, %rd4824, %rd4825;
	add.s64 	%rd4828, %rd4827, %rd4826;
	shr.u64 	%rd4829, %rd4828, 32;
	and.b64  	%rd4830, %rd4803, 4294967295;
	mul.wide.u32 	%rd4831, %r9493, %r4440;
	add.s64 	%rd4832, %rd4829, %rd4830;
	add.s64 	%rd4833, %rd4832, %rd4831;
	shr.u64 	%rd4834, %rd4833, 32;
	and.b64  	%rd4835, %rd4806, 4294967295;
	mul.wide.u32 	%rd4836, %r9494, %r4440;
	add.s64 	%rd4837, %rd4834, %rd4835;
	add.s64 	%rd4838, %rd4837, %rd4836;
	shr.u64 	%rd4839, %rd4838, 32;
	and.b64  	%rd4840, %rd4809, 4294967295;
	mul.wide.u32 	%rd4841, %r9495, %r4440;
	add.s64 	%rd4842, %rd4839, %rd4840;
	add.s64 	%rd4843, %rd4842, %rd4841;
	shr.u64 	%rd4844, %rd4843, 32;
	mul.wide.u32 	%rd4845, %r9496, %r4440;
	add.s64 	%rd4846, %rd4844, %rd4810;
	add.s64 	%rd4847, %rd4846, %rd4845;
	shr.u64 	%rd4848, %rd4847, 32;
	ld.global.u32 	%r4441, [%rd708+8];
	and.b64  	%rd4849, %rd4818, 4294967295;
	mul.wide.u32 	%rd4850, %r9489, %r4441;
	add.s64 	%rd4851, %rd4850, %rd4849;
	shr.u64 	%rd4852, %rd4851, 32;
	and.b64  	%rd4853, %rd4823, 4294967295;
	mul.wide.u32 	%rd4854, %r9490, %r4441;
	add.s64 	%rd4855, %rd4852, %rd4853;
	add.s64 	%rd4856, %rd4855, %rd4854;
	shr.u64 	%rd4857, %rd4856, 32;
	and.b64  	%rd4858, %rd4828, 4294967295;
	mul.wide.u32 	%rd4859, %r9491, %r4441;
	add.s64 	%rd4860, %rd4857, %rd4858;
	add.s64 	%rd4861, %rd4860, %rd4859;
	shr.u64 	%rd4862, %rd4861, 32;
	and.b64  	%rd4863, %rd4833, 4294967295;
	mul.wide.u32 	%rd4864, %r9492, %r4441;
	add.s64 	%rd4865, %rd4862, %rd4863;
	add.s64 	%rd4866, %rd4865, %rd4864;
	shr.u64 	%rd4867, %rd4866, 32;
	and.b64  	%rd4868, %rd4838, 4294967295;
	mul.wide.u32 	%rd4869, %r9493, %r4441;
	add.s64 	%rd4870, %rd4867, %rd4868;
	add.s64 	%rd4871, %rd4870, %rd4869;
	shr.u64 	%rd4872, %rd4871, 32;
	and.b64  	%rd4873, %rd4843, 4294967295;
	mul.wide.u32 	%rd4874, %r9494, %r4441;
	add.s64 	%rd4875, %rd4872, %rd4873;
	add.s64 	%rd4876, %rd4875, %rd4874;
	shr.u64 	%rd4877, %rd4876, 32;
	and.b64  	%rd4878, %rd4847, 4294967295;
	mul.wide.u32 	%rd4879, %r9495, %r4441;
	add.s64 	%rd4880, %rd4877, %rd4878;
	add.s64 	%rd4881, %rd4880, %rd4879;
	shr.u64 	%rd4882, %rd4881, 32;
	mul.wide.u32 	%rd4883, %r9496, %r4441;
	add.s64 	%rd4884, %rd4882, %rd4848;
	add.s64 	%rd4885, %rd4884, %rd4883;
	shr.u64 	%rd4886, %rd4885, 32;
	ld.global.u32 	%r4442, [%rd708+12];
	and.b64  	%rd4887, %rd4856, 4294967295;
	mul.wide.u32 	%rd4888, %r9489, %r4442;
	add.s64 	%rd4889, %rd4888, %rd4887;
	shr.u64 	%rd4890, %rd4889, 32;
	and.b64  	%rd4891, %rd4861, 4294967295;
	mul.wide.u32 	%rd4892, %r9490, %r4442;
	add.s64 	%rd4893, %rd4890, %rd4891;
	add.s64 	%rd4894, %rd4893, %rd4892;
	shr.u64 	%rd4895, %rd4894, 32;
	and.b64  	%rd4896, %rd4866, 4294967295;
	mul.wide.u32 	%rd4897, %r9491, %r4442;
	add.s64 	%rd4898, %rd4895, %rd4896;
	add.s64 	%rd4899, %rd4898, %rd4897;
	shr.u64 	%rd4900, %rd4899, 32;
	and.b64  	%rd4901, %rd4871, 4294967295;
	mul.wide.u32 	%rd4902, %r9492, %r4442;
	add.s64 	%rd4903, %rd4900, %rd4901;
	add.s64 	%rd4904, %rd4903, %rd4902;
	shr.u64 	%rd4905, %rd4904, 32;
	and.b64  	%rd4906, %rd4876, 4294967295;
	mul.wide.u32 	%rd4907, %r9493, %r4442;
	add.s64 	%rd4908, %rd4905, %rd4906;
	add.s64 	%rd4909, %rd4908, %rd4907;
	shr.u64 	%rd4910, %rd4909, 32;
	and.b64  	%rd4911, %rd4881, 4294967295;
	mul.wide.u32 	%rd4912, %r9494, %r4442;
	add.s64 	%rd4913, %rd4910, %rd4911;
	add.s64 	%rd4914, %rd4913, %rd4912;
	shr.u64 	%rd4915, %rd4914, 32;
	and.b64  	%rd4916, %rd4885, 4294967295;
	mul.wide.u32 	%rd4917, %r9495, %r4442;
	add.s64 	%rd4918, %rd4915, %rd4916;
	add.s64 	%rd4919, %rd4918, %rd4917;
	shr.u64 	%rd4920, %rd4919, 32;
	mul.wide.u32 	%rd4921, %r9496, %r4442;
	add.s64 	%rd4922, %rd4920, %rd4886;
	add.s64 	%rd4923, %rd4922, %rd4921;
	shr.u64 	%rd4924, %rd4923, 32;
	ld.global.u32 	%r4443, [%rd708+16];
	and.b64  	%rd4925, %rd4894, 4294967295;
	mul.wide.u32 	%rd4926, %r9489, %r4443;
	add.s64 	%rd4927, %rd4926, %rd4925;
	shr.u64 	%rd4928, %rd4927, 32;
	and.b64  	%rd4929, %rd4899, 4294967295;
	mul.wide.u32 	%rd4930, %r9490, %r4443;
	add.s64 	%rd4931, %rd4928, %rd4929;
	add.s64 	%rd4932, %rd4931, %rd4930;
	shr.u64 	%rd4933, %rd4932, 32;
	and.b64  	%rd4934, %rd4904, 4294967295;
	mul.wide.u32 	%rd4935, %r9491, %r4443;
	add.s64 	%rd4936, %rd4933, %rd4934;
	add.s64 	%rd4937, %rd4936, %rd4935;
	shr.u64 	%rd4938, %rd4937, 32;
	and.b64  	%rd4939, %rd4909, 4294967295;
	mul.wide.u32 	%rd4940, %r9492, %r4443;
	add.s64 	%rd4941, %rd4938, %rd4939;
	add.s64 	%rd4942, %rd4941, %rd4940;
	shr.u64 	%rd4943, %rd4942, 32;
	and.b64  	%rd4944, %rd4914, 4294967295;
	mul.wide.u32 	%rd4945, %r9493, %r4443;
	add.s64 	%rd4946, %rd4943, %rd4944;
	add.s64 	%rd4947, %rd4946, %rd4945;
	shr.u64 	%rd4948, %rd4947, 32;
	and.b64  	%rd4949, %rd4919, 4294967295;
	mul.wide.u32 	%rd4950, %r9494, %r4443;
	add.s64 	%rd4951, %rd4948, %rd4949;
	add.s64 	%rd4952, %rd4951, %rd4950;
	shr.u64 	%rd4953, %rd4952, 32;
	and.b64  	%rd4954, %rd4923, 4294967295;
	mul.wide.u32 	%rd4955, %r9495, %r4443;
	add.s64 	%rd4956, %rd4953, %rd4954;
	add.s64 	%rd4957, %rd4956, %rd4955;
	shr.u64 	%rd4958, %rd4957, 32;
	mul.wide.u32 	%rd4959, %r9496, %r4443;
	add.s64 	%rd4960, %rd4958, %rd4924;
	add.s64 	%rd4961, %rd4960, %rd4959;
	shr.u64 	%rd4962, %rd4961, 32;
	ld.global.u32 	%r4444, [%rd708+20];
	and.b64  	%rd4963, %rd4932, 4294967295;
	mul.wide.u32 	%rd4964, %r9489, %r4444;
	add.s64 	%rd4965, %rd4964, %rd4963;
	shr.u64 	%rd4966, %rd4965, 32;
	and.b64  	%rd4967, %rd4937, 4294967295;
	mul.wide.u32 	%rd4968, %r9490, %r4444;
	add.s64 	%rd4969, %rd4966, %rd4967;
	add.s64 	%rd4970, %rd4969, %rd4968;
	shr.u64 	%rd4971, %rd4970, 32;
	and.b64  	%rd4972, %rd4942, 4294967295;
	mul.wide.u32 	%rd4973, %r9491, %r4444;
	add.s64 	%rd4974, %rd4971, %rd4972;
	add.s64 	%rd4975, %rd4974, %rd4973;
	shr.u64 	%rd4976, %rd4975, 32;
	and.b64  	%rd4977, %rd4947, 4294967295;
	mul.wide.u32 	%rd4978, %r9492, %r4444;
	add.s64 	%rd4979, %rd4976, %rd4977;
	add.s64 	%rd4980, %rd4979, %rd4978;
	shr.u64 	%rd4981, %rd4980, 32;
	and.b64  	%rd4982, %rd4952, 4294967295;
	mul.wide.u32 	%rd4983, %r9493, %r4444;
	add.s64 	%rd4984, %rd4981, %rd4982;
	add.s64 	%rd4985, %rd4984, %rd4983;
	shr.u64 	%rd4986, %rd4985, 32;
	and.b64  	%rd4987, %rd4957, 4294967295;
	mul.wide.u32 	%rd4988, %r9494, %r4444;
	add.s64 	%rd4989, %rd4986, %rd4987;
	add.s64 	%rd4990, %rd4989, %rd4988;
	shr.u64 	%rd4991, %rd4990, 32;
	and.b64  	%rd4992, %rd4961, 4294967295;
	mul.wide.u32 	%rd4993, %r9495, %r4444;
	add.s64 	%rd4994, %rd4991, %rd4992;
	add.s64 	%rd4995, %rd4994, %rd4993;
	shr.u64 	%rd4996, %rd4995, 32;
	mul.wide.u32 	%rd4997, %r9496, %r4444;
	add.s64 	%rd4998, %rd4996, %rd4962;
	add.s64 	%rd4999, %rd4998, %rd4997;
	shr.u64 	%rd5000, %rd4999, 32;
	ld.global.u32 	%r4445, [%rd708+24];
	and.b64  	%rd5001, %rd4970, 4294967295;
	mul.wide.u32 	%rd5002, %r9489, %r4445;
	add.s64 	%rd5003, %rd5002, %rd5001;
	shr.u64 	%rd5004, %rd5003, 32;
	and.b64  	%rd5005, %rd4975, 4294967295;
	mul.wide.u32 	%rd5006, %r9490, %r4445;
	add.s64 	%rd5007, %rd5004, %rd5005;
	add.s64 	%rd5008, %rd5007, %rd5006;
	shr.u64 	%rd5009, %rd5008, 32;
	and.b64  	%rd5010, %rd4980, 4294967295;
	mul.wide.u32 	%rd5011, %r9491, %r4445;
	add.s64 	%rd5012, %rd5009, %rd5010;
	add.s64 	%rd5013, %rd5012, %rd5011;
	shr.u64 	%rd5014, %rd5013, 32;
	and.b64  	%rd5015, %rd4985, 4294967295;
	mul.wide.u32 	%rd5016, %r9492, %r4445;
	add.s64 	%rd5017, %rd5014, %rd5015;
	add.s64 	%rd5018, %rd5017, %rd5016;
	shr.u64 	%rd5019, %rd5018, 32;
	and.b64  	%rd5020, %rd4990, 4294967295;
	mul.wide.u32 	%rd5021, %r9493, %r4445;
	add.s64 	%rd5022, %rd5019, %rd5020;
	add.s64 	%rd5023, %rd5022, %rd5021;
	shr.u64 	%rd5024, %rd5023, 32;
	and.b64  	%rd5025, %rd4995, 4294967295;
	mul.wide.u32 	%rd5026, %r9494, %r4445;
	add.s64 	%rd5027, %rd5024, %rd5025;
	add.s64 	%rd5028, %rd5027, %rd5026;
	shr.u64 	%rd5029, %rd5028, 32;
	and.b64  	%rd5030, %rd4999, 4294967295;
	mul.wide.u32 	%rd5031, %r9495, %r4445;
	add.s64 	%rd5032, %rd5029, %rd5030;
	add.s64 	%rd5033, %rd5032, %rd5031;
	shr.u64 	%rd5034, %rd5033, 32;
	mul.wide.u32 	%rd5035, %r9496, %r4445;
	add.s64 	%rd5036, %rd5034, %rd5000;
	add.s64 	%rd5037, %rd5036, %rd5035;
	shr.u64 	%rd5038, %rd5037, 32;
	ld.global.u32 	%r4446, [%rd708+28];
	and.b64  	%rd5039, %rd5008, 4294967295;
	mul.wide.u32 	%rd5040, %r9489, %r4446;
	add.s64 	%rd5041, %rd5040, %rd5039;
	shr.u64 	%rd5042, %rd5041, 32;
	and.b64  	%rd5043, %rd5013, 4294967295;
	mul.wide.u32 	%rd5044, %r9490, %r4446;
	add.s64 	%rd5045, %rd5042, %rd5043;
	add.s64 	%rd5046, %rd5045, %rd5044;
	shr.u64 	%rd5047, %rd5046, 32;
	and.b64  	%rd5048, %rd5018, 4294967295;
	mul.wide.u32 	%rd5049, %r9491, %r4446;
	add.s64 	%rd5050, %rd5047, %rd5048;
	add.s64 	%rd5051, %rd5050, %rd5049;
	shr.u64 	%rd5052, %rd5051, 32;
	and.b64  	%rd5053, %rd5023, 4294967295;
	mul.wide.u32 	%rd5054, %r9492, %r4446;
	add.s64 	%rd5055, %rd5052, %rd5053;
	add.s64 	%rd5056, %rd5055, %rd5054;
	shr.u64 	%rd5057, %rd5056, 32;
	and.b64  	%rd5058, %rd5028, 4294967295;
	mul.wide.u32 	%rd5059, %r9493, %r4446;
	add.s64 	%rd5060, %rd5057, %rd5058;
	add.s64 	%rd5061, %rd5060, %rd5059;
	shr.u64 	%rd5062, %rd5061, 32;
	and.b64  	%rd5063, %rd5033, 4294967295;
	mul.wide.u32 	%rd5064, %r9494, %r4446;
	add.s64 	%rd5065, %rd5062, %rd5063;
	add.s64 	%rd5066, %rd5065, %rd5064;
	shr.u64 	%rd5067, %rd5066, 32;
	and.b64  	%rd5068, %rd5037, 4294967295;
	mul.wide.u32 	%rd5069, %r9495, %r4446;
	add.s64 	%rd5070, %rd5067, %rd5068;
	add.s64 	%rd5071, %rd5070, %rd5069;
	shr.u64 	%rd5072, %rd5071, 32;
	mul.wide.u32 	%rd5073, %r9496, %r4446;
	add.s64 	%rd5074, %rd5072, %rd5038;
	add.s64 	%rd5075, %rd5074, %rd5073;
	shr.u64 	%rd5076, %rd5075, 32;
	{ .reg .b32 tmp; mov.b64 {tmp, %r4447}, %rd5075; }
	and.b64  	%rd5077, %rd5046, 4294967295;
	mul.lo.s64 	%rd5078, %rd5077, 977;
	and.b64  	%rd5079, %rd4788, 4294967295;
	and.b64  	%rd5080, %rd5078, 4294967295;
	add.s64 	%rd19637, %rd5080, %rd5079;
	shr.u64 	%rd5081, %rd5078, 32;
	shr.u64 	%rd5082, %rd19637, 32;
	add.s64 	%rd5083, %rd5082, %rd5081;
	and.b64  	%rd5084, %rd5051, 4294967295;
	mul.lo.s64 	%rd5085, %rd5084, 977;
	and.b64  	%rd5086, %rd4813, 4294967295;
	and.b64  	%rd5087, %rd5085, 4294967295;
	add.s64 	%rd5088, %rd5083, %rd5086;
	add.s64 	%rd5089, %rd5088, %rd5087;
	add.s64 	%rd19638, %rd5089, %rd5077;
	shr.u64 	%rd5090, %rd5085, 32;
	shr.u64 	%rd5091, %rd19638, 32;
	add.s64 	%rd5092, %rd5091, %rd5090;
	and.b64  	%rd5093, %rd5056, 4294967295;
	mul.lo.s64 	%rd5094, %rd5093, 977;
	and.b64  	%rd5095, %rd4851, 4294967295;
	and.b64  	%rd5096, %rd5094, 4294967295;
	add.s64 	%rd5097, %rd5092, %rd5095;
	add.s64 	%rd5098, %rd5097, %rd5096;
	add.s64 	%rd19639, %rd5098, %rd5084;
	shr.u64 	%rd5099, %rd5094, 32;
	shr.u64 	%rd5100, %rd19639, 32;
	add.s64 	%rd5101, %rd5100, %rd5099;
	and.b64  	%rd5102, %rd5061, 4294967295;
	mul.lo.s64 	%rd5103, %rd5102, 977;
	and.b64  	%rd5104, %rd4889, 4294967295;
	and.b64  	%rd5105, %rd5103, 4294967295;
	add.s64 	%rd5106, %rd5101, %rd5104;
	add.s64 	%rd5107, %rd5106, %rd5105;
	add.s64 	%rd19640, %rd5107, %rd5093;
	shr.u64 	%rd5108, %rd5103, 32;
	shr.u64 	%rd5109, %rd19640, 32;
	add.s64 	%rd5110, %rd5109, %rd5108;
	and.b64  	%rd5111, %rd5066, 4294967295;
	mul.lo.s64 	%rd5112, %rd5111, 977;
	and.b64  	%rd5113, %rd4927, 4294967295;
	and.b64  	%rd5114, %rd5112, 4294967295;
	add.s64 	%rd5115, %rd5110, %rd5113;
	add.s64 	%rd5116, %rd5115, %rd5114;
	add.s64 	%rd19641, %rd5116, %rd5102;
	shr.u64 	%rd5117, %rd5112, 32;
	shr.u64 	%rd5118, %rd19641, 32;
	add.s64 	%rd5119, %rd5118, %rd5117;
	and.b64  	%rd5120, %rd5071, 4294967295;
	mul.lo.s64 	%rd5121, %rd5120, 977;
	and.b64  	%rd5122, %rd4965, 4294967295;
	and.b64  	%rd5123, %rd5121, 4294967295;
	add.s64 	%rd5124, %rd5119, %rd5122;
	add.s64 	%rd5125, %rd5124, %rd5123;
	add.s64 	%rd19642, %rd5125, %rd5111;
	shr.u64 	%rd5126, %rd5121, 32;
	shr.u64 	%rd5127, %rd19642, 32;
	add.s64 	%rd5128, %rd5127, %rd5126;
	and.b64  	%rd5129, %rd5075, 4294967295;
	mul.lo.s64 	%rd5130, %rd5129, 977;
	and.b64  	%rd5131, %rd5003, 4294967295;
	and.b64  	%rd5132, %rd5130, 4294967295;
	add.s64 	%rd5133, %rd5128, %rd5131;
	add.s64 	%rd5134, %rd5133, %rd5132;
	add.s64 	%rd19643, %rd5134, %rd5120;
	shr.u64 	%rd5135, %rd5130, 32;
	shr.u64 	%rd5136, %rd19643, 32;
	add.s64 	%rd5137, %rd5136, %rd5135;
	mul.lo.s64 	%rd5138, %rd5076, 977;
	and.b64  	%rd5139, %rd5041, 4294967295;
	and.b64  	%rd5140, %rd5138, 4294967295;
	add.s64 	%rd5141, %rd5137, %rd5139;
	add.s64 	%rd5142, %rd5141, %rd5140;
	add.s64 	%rd19644, %rd5142, %rd5129;
	shr.u64 	%rd5143, %rd5138, 32;
	shr.u64 	%rd5144, %rd19644, 32;
	cvt.u32.u64 	%r4448, %rd5144;
	cvt.u32.u64 	%r4449, %rd5143;
	add.s32 	%r4450, %r4448, %r4449;
	add.s32 	%r2422, %r4450, %r4447;
	setp.eq.s32 	%p571, %r2422, 0;
	mov.pred 	%p3172, 0;
	@%p571 bra 	$L__BB1_1683;
	cvt.u64.u32 	%rd5145, %r2422;
	mul.wide.u32 	%rd5146, %r2422, 977;
	shr.u64 	%rd5147, %rd5146, 32;
	and.b64  	%rd5148, %rd19637, 4294967295;
	and.b64  	%rd5149, %rd5146, 4294967295;
	add.s64 	%rd19637, %rd5149, %rd5148;
	shr.u64 	%rd5150, %rd19637, 32;
	and.b64  	%rd5151, %rd19638, 4294967295;
	add.s64 	%rd5152, %rd5147, %rd5151;
	add.s64 	%rd5153, %rd5152, %rd5145;
	add.s64 	%rd19638, %rd5153, %rd5150;
	setp.lt.u64 	%p573, %rd19638, 4294967296;
	@%p573 bra 	$L__BB1_1683;
	shr.u64 	%rd5154, %rd19638, 32;
	and.b64  	%rd5155, %rd19639, 4294967295;
	add.s64 	%rd19639, %rd5154, %rd5155;
	setp.lt.u64 	%p575, %rd19639, 4294967296;
	@%p575 bra 	$L__BB1_1683;
	shr.u64 	%rd5156, %rd19639, 32;
	and.b64  	%rd5157, %rd19640, 4294967295;
	add.s64 	%rd19640, %rd5156, %rd5157;
	setp.lt.u64 	%p577, %rd19640, 4294967296;
	@%p577 bra 	$L__BB1_1683;
	shr.u64 	%rd5159, %rd19640, 32;
	and.b64  	%rd5160, %rd19641, 4294967295;
	add.s64 	%rd19641, %rd5159, %rd5160;
	setp.lt.u64 	%p579, %rd19641, 4294967296;
	mov.b64 	%rd19640, 4294967296;
	@%p579 bra 	$L__BB1_1683;
	shr.u64 	%rd5162, %rd19641, 32;
	and.b64  	%rd5163, %rd19642, 4294967295;
	add.s64 	%rd19642, %rd5162, %rd5163;
	setp.lt.u64 	%p581, %rd19642, 4294967296;
	mov.b64 	%rd19640, 4294967296;
	mov.u64 	%rd19641, %rd19640;
	@%p581 bra 	$L__BB1_1683;
	shr.u64 	%rd5165, %rd19642, 32;
	and.b64  	%rd5166, %rd19643, 4294967295;
	add.s64 	%rd19643, %rd5165, %rd5166;
	setp.lt.u64 	%p583, %rd19643, 4294967296;
	mov.b64 	%rd19640, 4294967296;
	mov.u64 	%rd19642, %rd19640;
	@%p583 bra 	$L__BB1_1683;
	shr.u64 	%rd5168, %rd19643, 32;
	and.b64  	%rd5169, %rd19644, 4294967295;
	add.s64 	%rd5170, %rd5168, %rd5169;
	setp.gt.u64 	%p3172, %rd5170, 4294967295;
	min.u64 	%rd19644, %rd5170, 4294967296;
	mov.b64 	%rd19640, 4294967296;
	mov.u64 	%rd19641, %rd19640;
	mov.u64 	%rd19643, %rd19640;
$L__BB1_1683:
	cvt.u32.u64 	%r9513, %rd19644;
	cvt.u32.u64 	%r9512, %rd19643;
	cvt.u32.u64 	%r9511, %rd19642;
	cvt.u32.u64 	%r9510, %rd19641;
	cvt.u32.u64 	%r9509, %rd19640;
	cvt.u32.u64 	%r9508, %rd19639;
	cvt.u32.u64 	%r9507, %rd19638;
	cvt.u32.u64 	%r9506, %rd19637;
	setp.ge.u32 	%p584, %r3857, %r9513;
	not.pred 	%p585, %p3172;
	and.pred  	%p586, %p585, %p584;
	@%p586 bra 	$L__BB1_1685;
	ld.const.u32 	%r9497, [const_p+24];
	bra.uni 	$L__BB1_1698;
$L__BB1_1685:
	setp.gt.u32 	%p587, %r3857, %r9513;
	@%p587 bra 	$L__BB1_1699;
	ld.const.u32 	%r9497, [const_p+24];
	setp.lt.u32 	%p588, %r9497, %r9512;
	@%p588 bra 	$L__BB1_1698;
	setp.gt.u32 	%p589, %r9497, %r9512;
	@%p589 bra 	$L__BB1_1699;
	ld.const.u32 	%r2433, [const_p+20];
	setp.lt.u32 	%p590, %r2433, %r9511;
	@%p590 bra 	$L__BB1_1698;
	setp.gt.u32 	%p591, %r2433, %r9511;
	@%p591 bra 	$L__BB1_1699;
	ld.const.u32 	%r2434, [const_p+16];
	setp.lt.u32 	%p592, %r2434, %r9510;
	@%p592 bra 	$L__BB1_1698;
	setp.gt.u32 	%p593, %r2434, %r9510;
	@%p593 bra 	$L__BB1_1699;
	ld.const.u32 	%r2435, [const_p+12];
	setp.lt.u32 	%p594, %r2435, %r9509;
	@%p594 bra 	$L__BB1_1698;
	setp.gt.u32 	%p595, %r2435, %r9509;
	@%p595 bra 	$L__BB1_1699;
	ld.const.u32 	%r2436, [const_p+8];
	setp.lt.u32 	%p596, %r2436, %r9508;
	@%p596 bra 	$L__BB1_1698;
	setp.gt.u32 	%p597, %r2436, %r9508;
	@%p597 bra 	$L__BB1_1699;
	ld.const.u32 	%r2437, [const_p+4];
	setp.lt.u32 	%p598, %r2437, %r9507;
	@%p598 bra 	$L__BB1_1698;
	setp.gt.u32 	%p599, %r2437, %r9507;
	ld.const.u32 	%r4451, [const_p];
	setp.gt.u32 	%p600, %r4451, %r9506;
	or.pred  	%p601, %p599, %p600;
	@%p601 bra 	$L__BB1_1699;
$L__BB1_1698:
	ld.const.u32 	%r4469, [const_p];
	ld.const.u32 	%r4470, [const_p+4];
	ld.const.u32 	%r4471, [const_p+8];
	ld.const.u32 	%r4472, [const_p+12];
	ld.const.u32 	%r4473, [const_p+16];
	ld.const.u32 	%r4474, [const_p+20];
	// begin inline asm
	sub.cc.u32 %r9506, %r9506, %r4469;
	subc.cc.u32 %r9507, %r9507, %r4470;
	subc.cc.u32 %r9508, %r9508, %r4471;
	subc.cc.u32 %r9509, %r9509, %r4472;
	subc.cc.u32 %r9510, %r9510, %r4473;
	subc.cc.u32 %r9511, %r9511, %r4474;
	subc.cc.u32 %r9512, %r9512, %r9497;
	subc.u32 %r9513, %r9513, %r3857;
	
	// end inline asm
$L__BB1_1699:
	setp.gt.u32 	%p602, %r9513, %r3857;
	@%p602 bra 	$L__BB1_1712;
	bra.uni 	$L__BB1_1713;
$L__BB1_1700:
	ld.const.u32 	%r2447, [const_p+24];
	setp.gt.u32 	%p604, %r9512, %r2447;
	@%p604 bra 	$L__BB1_1712;
	setp.lt.u32 	%p605, %r9512, %r2447;
	@%p605 bra 	$L__BB1_1714;
	ld.const.u32 	%r2448, [const_p+20];
	setp.gt.u32 	%p606, %r9511, %r2448;
	@%p606 bra 	$L__BB1_1712;
	setp.lt.u32 	%p607, %r9511, %r2448;
	@%p607 bra 	$L__BB1_1714;
	ld.const.u32 	%r2449, [const_p+16];
	setp.gt.u32 	%p608, %r9510, %r2449;
	@%p608 bra 	$L__BB1_1712;
	setp.lt.u32 	%p609, %r9510, %r2449;
	@%p609 bra 	$L__BB1_1714;
	ld.const.u32 	%r2450, [const_p+12];
	setp.gt.u32 	%p610, %r9509, %r2450;
	@%p610 bra 	$L__BB1_1712;
	setp.lt.u32 	%p611, %r9509, %r2450;
	@%p611 bra 	$L__BB1_1714;
	ld.const.u32 	%r2451, [const_p+8];
	setp.gt.u32 	%p612, %r9508, %r2451;
	@%p612 bra 	$L__BB1_1712;
	setp.lt.u32 	%p613, %r9508, %r2451;
	@%p613 bra 	$L__BB1_1714;
	ld.const.u32 	%r2452, [const_p+4];
	setp.gt.u32 	%p614, %r9507, %r2452;
	@%p614 bra 	$L__BB1_1712;
	setp.lt.u32 	%p615, %r9507, %r2452;
	ld.const.u32 	%r4477, [const_p];
	setp.lt.u32 	%p616, %r9506, %r4477;
	or.pred  	%p617, %p615, %p616;
	@%p617 bra 	$L__BB1_1714;
$L__BB1_1712:
	ld.const.u32 	%r4495, [const_p];
	ld.const.u32 	%r4496, [const_p+4];
	ld.const.u32 	%r4497, [const_p+8];
	ld.const.u32 	%r4498, [const_p+12];
	ld.const.u32 	%r4499, [const_p+16];
	ld.const.u32 	%r4500, [const_p+20];
	ld.const.u32 	%r4501, [const_p+24];
	// begin inline asm
	sub.cc.u32 %r9506, %r9506, %r4495;
	subc.cc.u32 %r9507, %r9507, %r4496;
	subc.cc.u32 %r9508, %r9508, %r4497;
	subc.cc.u32 %r9509, %r9509, %r4498;
	subc.cc.u32 %r9510, %r9510, %r4499;
	subc.cc.u32 %r9511, %r9511, %r4500;
	subc.cc.u32 %r9512, %r9512, %r4501;
	subc.u32 %r9513, %r9513, %r3857;
	
	// end inline asm
	bra.uni 	$L__BB1_1714;
$L__BB1_1713:
	setp.lt.u32 	%p603, %r9513, %r3857;
	@%p603 bra 	$L__BB1_1714;
	bra.uni 	$L__BB1_1700;
$L__BB1_1714:
	shl.b32 	%r4503, %r9506, 2;
	shr.u32 	%r4504, %r9506, 30;
	cvt.u64.u32 	%rd5171, %r4504;
	mul.wide.u32 	%rd5172, %r9507, 4;
	or.b64  	%rd5173, %rd5172, %rd5171;
	shr.u64 	%rd5174, %rd5172, 32;
	mul.wide.u32 	%rd5175, %r9508, 4;
	or.b64  	%rd5176, %rd5175, %rd5174;
	shr.u64 	%rd5177, %rd5175, 32;
	mul.wide.u32 	%rd5178, %r9509, 4;
	or.b64  	%rd5179, %rd5178, %rd5177;
	shr.u64 	%rd5180, %rd5178, 32;
	mul.wide.u32 	%rd5181, %r9510, 4;
	add.s64 	%rd5182, %rd5181, %rd5180;
	shr.u64 	%rd5183, %rd5182, 32;
	mul.wide.u32 	%rd5184, %r9511, 4;
	add.s64 	%rd5185, %rd5184, %rd5183;
	shr.u64 	%rd5186, %rd5185, 32;
	mul.wide.u32 	%rd5187, %r9512, 4;
	add.s64 	%rd5188, %rd5187, %rd5186;
	shr.u64 	%rd5189, %rd5188, 32;
	mul.wide.u32 	%rd5190, %r9513, 4;
	add.s64 	%rd5191, %rd5190, %rd5189;
	shr.u64 	%rd5192, %rd5191, 32;
	cvt.u64.u32 	%rd5193, %r4503;
	mad.lo.s64 	%rd19645, %rd5192, 977, %rd5193;
	shr.u64 	%rd5194, %rd19645, 32;
	and.b64  	%rd5195, %rd5173, 4294967295;
	add.s64 	%rd5196, %rd5194, %rd5195;
	add.s64 	%rd19646, %rd5196, %rd5192;
	shr.u64 	%rd5197, %rd19646, 32;
	and.b64  	%rd5198, %rd5176, 4294967295;
	add.s64 	%rd19647, %rd5197, %rd5198;
	shr.u64 	%rd5199, %rd19647, 32;
	and.b64  	%rd5200, %rd5179, 4294967295;
	add.s64 	%rd19648, %rd5199, %rd5200;
	shr.u64 	%rd5201, %rd19648, 32;
	and.b64  	%rd5202, %rd5182, 4294967295;
	add.s64 	%rd19649, %rd5201, %rd5202;
	shr.u64 	%rd5203, %rd19649, 32;
	and.b64  	%rd5204, %rd5185, 4294967295;
	add.s64 	%rd19650, %rd5203, %rd5204;
	shr.u64 	%rd5205, %rd19650, 32;
	and.b64  	%rd5206, %rd5188, 4294967295;
	add.s64 	%rd19651, %rd5205, %rd5206;
	shr.u64 	%rd5207, %rd19651, 32;
	and.b64  	%rd5208, %rd5191, 4294967295;
	add.s64 	%rd19652, %rd5207, %rd5208;
	shr.u64 	%rd958, %rd19652, 32;
	{ .reg .b32 tmp; mov.b64 {tmp, %r9514}, %rd19652; }
	setp.lt.u64 	%p618, %rd19652, 4294967296;
	@%p618 bra 	$L__BB1_1721;
	and.b64  	%rd5210, %rd19645, 4294967295;
	mad.lo.s64 	%rd19645, %rd958, 977, %rd5210;
	shr.u64 	%rd5211, %rd19645, 32;
	and.b64  	%rd5212, %rd19646, 4294967295;
	add.s64 	%rd5213, %rd5212, %rd958;
	add.s64 	%rd19646, %rd5213, %rd5211;
	setp.lt.u64 	%p619, %rd19646, 4294967296;
	mov.b32 	%r9514, 0;
	mov.b64 	%rd19652, 4294967296;
	@%p619 bra 	$L__BB1_1721;
	shr.u64 	%rd5215, %rd19646, 32;
	and.b64  	%rd5216, %rd19647, 4294967295;
	add.s64 	%rd19647, %rd5215, %rd5216;
	setp.lt.u64 	%p620, %rd19647, 4294967296;
	@%p620 bra 	$L__BB1_1721;
	shr.u64 	%rd5218, %rd19647, 32;
	and.b64  	%rd5219, %rd19648, 4294967295;
	add.s64 	%rd19648, %rd5218, %rd5219;
	setp.lt.u64 	%p621, %rd19648, 4294967296;
	mov.b64 	%rd19647, 4294967296;
	mov.u64 	%rd19652, %rd19647;
	@%p621 bra 	$L__BB1_1721;
	shr.u64 	%rd5221, %rd19648, 32;
	and.b64  	%rd5222, %rd19649, 4294967295;
	add.s64 	%rd19649, %rd5221, %rd5222;
	setp.lt.u64 	%p622, %rd19649, 4294967296;
	mov.b64 	%rd19647, 4294967296;
	mov.u64 	%rd19648, %rd19647;
	@%p622 bra 	$L__BB1_1721;
	shr.u64 	%rd5224, %rd19649, 32;
	and.b64  	%rd5225, %rd19650, 4294967295;
	add.s64 	%rd19650, %rd5224, %rd5225;
	setp.lt.u64 	%p623, %rd19650, 4294967296;
	mov.b64 	%rd19647, 4294967296;
	mov.u64 	%rd19649, %rd19647;
	mov.u64 	%rd19652, %rd19647;
	@%p623 bra 	$L__BB1_1721;
	shr.u64 	%rd5227, %rd19650, 32;
	and.b64  	%rd5228, %rd19651, 4294967295;
	add.s64 	%rd5229, %rd5227, %rd5228;
	setp.gt.u64 	%p624, %rd5229, 4294967295;
	selp.b64 	%rd19651, 4294967296, %rd5229, %p624;
	selp.b64 	%rd19652, 1, 4294967296, %p624;
	mov.b64 	%rd19647, 4294967296;
	mov.u64 	%rd19648, %rd19647;
	mov.u64 	%rd19650, %rd19647;
$L__BB1_1721:
	cvt.u32.u64 	%r9530, %rd19652;
	cvt.u32.u64 	%r9529, %rd19651;
	cvt.u32.u64 	%r9528, %rd19650;
	cvt.u32.u64 	%r9527, %rd19649;
	cvt.u32.u64 	%r9526, %rd19648;
	cvt.u32.u64 	%r9525, %rd19647;
	cvt.u32.u64 	%r9524, %rd19646;
	cvt.u32.u64 	%r9523, %rd19645;
	setp.ne.s32 	%p625, %r9514, 0;
	setp.lt.u32 	%p626, %r3857, %r9530;
	or.pred  	%p627, %p625, %p626;
	@%p627 bra 	$L__BB1_1735;
	setp.gt.u32 	%p628, %r3857, %r9530;
	@%p628 bra 	$L__BB1_1736;
	ld.const.u32 	%r2487, [const_p+24];
	setp.lt.u32 	%p629, %r2487, %r9529;
	@%p629 bra 	$L__BB1_1735;
	setp.gt.u32 	%p630, %r2487, %r9529;
	@%p630 bra 	$L__BB1_1736;
	ld.const.u32 	%r2488, [const_p+20];
	setp.lt.u32 	%p631, %r2488, %r9528;
	@%p631 bra 	$L__BB1_1735;
	setp.gt.u32 	%p632, %r2488, %r9528;
	@%p632 bra 	$L__BB1_1736;
	ld.const.u32 	%r2489, [const_p+16];
	setp.lt.u32 	%p633, %r2489, %r9527;
	@%p633 bra 	$L__BB1_1735;
	setp.gt.u32 	%p634, %r2489, %r9527;
	@%p634 bra 	$L__BB1_1736;
	ld.const.u32 	%r2490, [const_p+12];
	setp.lt.u32 	%p635, %r2490, %r9526;
	@%p635 bra 	$L__BB1_1735;
	setp.gt.u32 	%p636, %r2490, %r9526;
	@%p636 bra 	$L__BB1_1736;
	ld.const.u32 	%r2491, [const_p+8];
	setp.lt.u32 	%p637, %r2491, %r9525;
	@%p637 bra 	$L__BB1_1735;
	setp.gt.u32 	%p638, %r2491, %r9525;
	@%p638 bra 	$L__BB1_1736;
	ld.const.u32 	%r2492, [const_p+4];
	setp.lt.u32 	%p639, %r2492, %r9524;
	@%p639 bra 	$L__BB1_1735;
	setp.gt.u32 	%p640, %r2492, %r9524;
	ld.const.u32 	%r4511, [const_p];
	setp.gt.u32 	%p641, %r4511, %r9523;
	or.pred  	%p642, %p640, %p641;
	@%p642 bra 	$L__BB1_1736;
$L__BB1_1735:
	ld.const.u32 	%r4529, [const_p];
	ld.const.u32 	%r4530, [const_p+4];
	ld.const.u32 	%r4531, [const_p+8];
	ld.const.u32 	%r4532, [const_p+12];
	ld.const.u32 	%r4533, [const_p+16];
	ld.const.u32 	%r4534, [const_p+20];
	ld.const.u32 	%r4535, [const_p+24];
	// begin inline asm
	sub.cc.u32 %r9523, %r9523, %r4529;
	subc.cc.u32 %r9524, %r9524, %r4530;
	subc.cc.u32 %r9525, %r9525, %r4531;
	subc.cc.u32 %r9526, %r9526, %r4532;
	subc.cc.u32 %r9527, %r9527, %r4533;
	subc.cc.u32 %r9528, %r9528, %r4534;
	subc.cc.u32 %r9529, %r9529, %r4535;
	subc.u32 %r9530, %r9530, %r3857;
	
	// end inline asm
$L__BB1_1736:
	setp.gt.u32 	%p643, %r9530, %r3857;
	@%p643 bra 	$L__BB1_1749;
	bra.uni 	$L__BB1_1750;
$L__BB1_1737:
	ld.const.u32 	%r2501, [const_p+24];
	setp.gt.u32 	%p645, %r9529, %r2501;
	@%p645 bra 	$L__BB1_1749;
	setp.lt.u32 	%p646, %r9529, %r2501;
	@%p646 bra 	$L__BB1_1751;
	ld.const.u32 	%r2502, [const_p+20];
	setp.gt.u32 	%p647, %r9528, %r2502;
	@%p647 bra 	$L__BB1_1749;
	setp.lt.u32 	%p648, %r9528, %r2502;
	@%p648 bra 	$L__BB1_1751;
	ld.const.u32 	%r2503, [const_p+16];
	setp.gt.u32 	%p649, %r9527, %r2503;
	@%p649 bra 	$L__BB1_1749;
	setp.lt.u32 	%p650, %r9527, %r2503;
	@%p650 bra 	$L__BB1_1751;
	ld.const.u32 	%r2504, [const_p+12];
	setp.gt.u32 	%p651, %r9526, %r2504;
	@%p651 bra 	$L__BB1_1749;
	setp.lt.u32 	%p652, %r9526, %r2504;
	@%p652 bra 	$L__BB1_1751;
	ld.const.u32 	%r2505, [const_p+8];
	setp.gt.u32 	%p653, %r9525, %r2505;
	@%p653 bra 	$L__BB1_1749;
	setp.lt.u32 	%p654, %r9525, %r2505;
	@%p654 bra 	$L__BB1_1751;
	ld.const.u32 	%r2506, [const_p+4];
	setp.gt.u32 	%p655, %r9524, %r2506;
	@%p655 bra 	$L__BB1_1749;
	setp.lt.u32 	%p656, %r9524, %r2506;
	ld.const.u32 	%r4537, [const_p];
	setp.lt.u32 	%p657, %r9523, %r4537;
	or.pred  	%p658, %p656, %p657;
	@%p658 bra 	$L__BB1_1751;
$L__BB1_1749:
	ld.const.u32 	%r4555, [const_p];
	ld.const.u32 	%r4556, [const_p+4];
	ld.const.u32 	%r4557, [const_p+8];
	ld.const.u32 	%r4558, [const_p+12];
	ld.const.u32 	%r4559, [const_p+16];
	ld.const.u32 	%r4560, [const_p+20];
	ld.const.u32 	%r4561, [const_p+24];
	// begin inline asm
	sub.cc.u32 %r9523, %r9523, %r4555;
	subc.cc.u32 %r9524, %r9524, %r4556;
	subc.cc.u32 %r9525, %r9525, %r4557;
	subc.cc.u32 %r9526, %r9526, %r4558;
	subc.cc.u32 %r9527, %r9527, %r4559;
	subc.cc.u32 %r9528, %r9528, %r4560;
	subc.cc.u32 %r9529, %r9529, %r4561;
	subc.u32 %r9530, %r9530, %r3857;
	
	// end inline asm
	bra.uni 	$L__BB1_1751;
$L__BB1_1750:
	setp.lt.u32 	%p644, %r9530, %r3857;
	@%p644 bra 	$L__BB1_1751;
	bra.uni 	$L__BB1_1737;
$L__BB1_1751:
	mul.wide.u32 	%rd5230, %r9489, %r9489;
	shr.u64 	%rd5231, %rd5230, 32;
	mul.wide.u32 	%rd5232, %r9490, %r9489;
	add.s64 	%rd5233, %rd5231, %rd5232;
	shr.u64 	%rd5234, %rd5233, 32;
	mul.wide.u32 	%rd5235, %r9491, %r9489;
	add.s64 	%rd5236, %rd5234, %rd5235;
	shr.u64 	%rd5237, %rd5236, 32;
	mul.wide.u32 	%rd5238, %r9492, %r9489;
	add.s64 	%rd5239, %rd5237, %rd5238;
	shr.u64 	%rd5240, %rd5239, 32;
	mul.wide.u32 	%rd5241, %r9493, %r9489;
	add.s64 	%rd5242, %rd5240, %rd5241;
	shr.u64 	%rd5243, %rd5242, 32;
	mul.wide.u32 	%rd5244, %r9494, %r9489;
	add.s64 	%rd5245, %rd5243, %rd5244;
	shr.u64 	%rd5246, %rd5245, 32;
	mul.wide.u32 	%rd5247, %r9495, %r9489;
	add.s64 	%rd5248, %rd5246, %rd5247;
	shr.u64 	%rd5249, %rd5248, 32;
	mul.wide.u32 	%rd5250, %r9496, %r9489;
	add.s64 	%rd5251, %rd5249, %rd5250;
	shr.u64 	%rd5252, %rd5251, 32;
	and.b64  	%rd5253, %rd5233, 4294967295;
	add.s64 	%rd5254, %rd5232, %rd5253;
	shr.u64 	%rd5255, %rd5254, 32;
	and.b64  	%rd5256, %rd5236, 4294967295;
	mul.wide.u32 	%rd5257, %r9490, %r9490;
	add.s64 	%rd5258, %rd5255, %rd5256;
	add.s64 	%rd5259, %rd5258, %rd5257;
	shr.u64 	%rd5260, %rd5259, 32;
	and.b64  	%rd5261, %rd5239, 4294967295;
	mul.wide.u32 	%rd5262, %r9491, %r9490;
	add.s64 	%rd5263, %rd5260, %rd5261;
	add.s64 	%rd5264, %rd5263, %rd5262;
	shr.u64 	%rd5265, %rd5264, 32;
	and.b64  	%rd5266, %rd5242, 4294967295;
	mul.wide.u32 	%rd5267, %r9492, %r9490;
	add.s64 	%rd5268, %rd5265, %rd5266;
	add.s64 	%rd5269, %rd5268, %rd5267;
	shr.u64 	%rd5270, %rd5269, 32;
	and.b64  	%rd5271, %rd5245, 4294967295;
	mul.wide.u32 	%rd5272, %r9493, %r9490;
	add.s64 	%rd5273, %rd5270, %rd5271;
	add.s64 	%rd5274, %rd5273, %rd5272;
	shr.u64 	%rd5275, %rd5274, 32;
	and.b64  	%rd5276, %rd5248, 4294967295;
	mul.wide.u32 	%rd5277, %r9494, %r9490;
	add.s64 	%rd5278, %rd5275, %rd5276;
	add.s64 	%rd5279, %rd5278, %rd5277;
	shr.u64 	%rd5280, %rd5279, 32;
	and.b64  	%rd5281, %rd5251, 4294967295;
	mul.wide.u32 	%rd5282, %r9495, %r9490;
	add.s64 	%rd5283, %rd5280, %rd5281;
	add.s64 	%rd5284, %rd5283, %rd5282;
	shr.u64 	%rd5285, %rd5284, 32;
	mul.wide.u32 	%rd5286, %r9496, %r9490;
	add.s64 	%rd5287, %rd5285, %rd5252;
	add.s64 	%rd5288, %rd5287, %rd5286;
	shr.u64 	%rd5289, %rd5288, 32;
	and.b64  	%rd5290, %rd5259, 4294967295;
	add.s64 	%rd5291, %rd5235, %rd5290;
	shr.u64 	%rd5292, %rd5291, 32;
	and.b64  	%rd5293, %rd5264, 4294967295;
	add.s64 	%rd5294, %rd5292, %rd5293;
	add.s64 	%rd5295, %rd5294, %rd5262;
	shr.u64 	%rd5296, %rd5295, 32;
	and.b64  	%rd5297, %rd5269, 4294967295;
	mul.wide.u32 	%rd5298, %r9491, %r9491;
	add.s64 	%rd5299, %rd5296, %rd5297;
	add.s64 	%rd5300, %rd5299, %rd5298;
	shr.u64 	%rd5301, %rd5300, 32;
	and.b64  	%rd5302, %rd5274, 4294967295;
	mul.wide.u32 	%rd5303, %r9492, %r9491;
	add.s64 	%rd5304, %rd5301, %rd5302;
	add.s64 	%rd5305, %rd5304, %rd5303;
	shr.u64 	%rd5306, %rd5305, 32;
	and.b64  	%rd5307, %rd5279, 4294967295;
	mul.wide.u32 	%rd5308, %r9493, %r9491;
	add.s64 	%rd5309, %rd5306, %rd5307;
	add.s64 	%rd5310, %rd5309, %rd5308;
	shr.u64 	%rd5311, %rd5310, 32;
	and.b64  	%rd5312, %rd5284, 4294967295;
	mul.wide.u32 	%rd5313, %r9494, %r9491;
	add.s64 	%rd5314, %rd5311, %rd5312;
	add.s64 	%rd5315, %rd5314, %rd5313;
	shr.u64 	%rd5316, %rd5315, 32;
	and.b64  	%rd5317, %rd5288, 4294967295;
	mul.wide.u32 	%rd5318, %r9495, %r9491;
	add.s64 	%rd5319, %rd5316, %rd5317;
	add.s64 	%rd5320, %rd5319, %rd5318;
	shr.u64 	%rd5321, %rd5320, 32;
	mul.wide.u32 	%rd5322, %r9496, %r9491;
	add.s64 	%rd5323, %rd5321, %rd5289;
	add.s64 	%rd5324, %rd5323, %rd5322;
	shr.u64 	%rd5325, %rd5324, 32;
	and.b64  	%rd5326, %rd5295, 4294967295;
	add.s64 	%rd5327, %rd5238, %rd5326;
	shr.u64 	%rd5328, %rd5327, 32;
	and.b64  	%rd5329, %rd5300, 4294967295;
	add.s64 	%rd5330, %rd5328, %rd5329;
	add.s64 	%rd5331, %rd5330, %rd5267;
	shr.u64 	%rd5332, %rd5331, 32;
	and.b64  	%rd5333, %rd5305, 4294967295;
	add.s64 	%rd5334, %rd5332, %rd5333;
	add.s64 	%rd5335, %rd5334, %rd5303;
	shr.u64 	%rd5336, %rd5335, 32;
	and.b64  	%rd5337, %rd5310, 4294967295;
	mul.wide.u32 	%rd5338, %r9492, %r9492;
	add.s64 	%rd5339, %rd5336, %rd5337;
	add.s64 	%rd5340, %rd5339, %rd5338;
	shr.u64 	%rd5341, %rd5340, 32;
	and.b64  	%rd5342, %rd5315, 4294967295;
	mul.wide.u32 	%rd5343, %r9493, %r9492;
	add.s64 	%rd5344, %rd5341, %rd5342;
	add.s64 	%rd5345, %rd5344, %rd5343;
	shr.u64 	%rd5346, %rd5345, 32;
	and.b64  	%rd5347, %rd5320, 4294967295;
	mul.wide.u32 	%rd5348, %r9494, %r9492;
	add.s64 	%rd5349, %rd5346, %rd5347;
	add.s64 	%rd5350, %rd5349, %rd5348;
	shr.u64 	%rd5351, %rd5350, 32;
	and.b64  	%rd5352, %rd5324, 4294967295;
	mul.wide.u32 	%rd5353, %r9495, %r9492;
	add.s64 	%rd5354, %rd5351, %rd5352;
	add.s64 	%rd5355, %rd5354, %rd5353;
	shr.u64 	%rd5356, %rd5355, 32;
	mul.wide.u32 	%rd5357, %r9496, %r9492;
	add.s64 	%rd5358, %rd5356, %rd5325;
	add.s64 	%rd5359, %rd5358, %rd5357;
	shr.u64 	%rd5360, %rd5359, 32;
	and.b64  	%rd5361, %rd5331, 4294967295;
	add.s64 	%rd5362, %rd5241, %rd5361;
	shr.u64 	%rd5363, %rd5362, 32;
	and.b64  	%rd5364, %rd5335, 4294967295;
	add.s64 	%rd5365, %rd5363, %rd5364;
	add.s64 	%rd5366, %rd5365, %rd5272;
	shr.u64 	%rd5367, %rd5366, 32;
	and.b64  	%rd5368, %rd5340, 4294967295;
	add.s64 	%rd5369, %rd5367, %rd5368;
	add.s64 	%rd5370, %rd5369, %rd5308;
	shr.u64 	%rd5371, %rd5370, 32;
	and.b64  	%rd5372, %rd5345, 4294967295;
	add.s64 	%rd5373, %rd5371, %rd5372;
	add.s64 	%rd5374, %rd5373, %rd5343;
	shr.u64 	%rd5375, %rd5374, 32;
	and.b64  	%rd5376, %rd5350, 4294967295;
	mul.wide.u32 	%rd5377, %r9493, %r9493;
	add.s64 	%rd5378, %rd5375, %rd5376;
	add.s64 	%rd5379, %rd5378, %rd5377;
	shr.u64 	%rd5380, %rd5379, 32;
	and.b64  	%rd5381, %rd5355, 4294967295;
	mul.wide.u32 	%rd5382, %r9494, %r9493;
	add.s64 	%rd5383, %rd5380, %rd5381;
	add.s64 	%rd5384, %rd5383, %rd5382;
	shr.u64 	%rd5385, %rd5384, 32;
	and.b64  	%rd5386, %rd5359, 4294967295;
	mul.wide.u32 	%rd5387, %r9495, %r9493;
	add.s64 	%rd5388, %rd5385, %rd5386;
	add.s64 	%rd5389, %rd5388, %rd5387;
	shr.u64 	%rd5390, %rd5389, 32;
	mul.wide.u32 	%rd5391, %r9496, %r9493;
	add.s64 	%rd5392, %rd5390, %rd5360;
	add.s64 	%rd5393, %rd5392, %rd5391;
	shr.u64 	%rd5394, %rd5393, 32;
	and.b64  	%rd5395, %rd5366, 4294967295;
	add.s64 	%rd5396, %rd5244, %rd5395;
	shr.u64 	%rd5397, %rd5396, 32;
	and.b64  	%rd5398, %rd5370, 4294967295;
	add.s64 	%rd5399, %rd5397, %rd5398;
	add.s64 	%rd5400, %rd5399, %rd5277;
	shr.u64 	%rd5401, %rd5400, 32;
	and.b64  	%rd5402, %rd5374, 4294967295;
	add.s64 	%rd5403, %rd5401, %rd5402;
	add.s64 	%rd5404, %rd5403, %rd5313;
	shr.u64 	%rd5405, %rd5404, 32;
	and.b64  	%rd5406, %rd5379, 4294967295;
	add.s64 	%rd5407, %rd5405, %rd5406;
	add.s64 	%rd5408, %rd5407, %rd5348;
	shr.u64 	%rd5409, %rd5408, 32;
	and.b64  	%rd5410, %rd5384, 4294967295;
	add.s64 	%rd5411, %rd5409, %rd5410;
	add.s64 	%rd5412, %rd5411, %rd5382;
	shr.u64 	%rd5413, %rd5412, 32;
	and.b64  	%rd5414, %rd5389, 4294967295;
	mul.wide.u32 	%rd5415, %r9494, %r9494;
	add.s64 	%rd5416, %rd5413, %rd5414;
	add.s64 	%rd5417, %rd5416, %rd5415;
	shr.u64 	%rd5418, %rd5417, 32;
	and.b64  	%rd5419, %rd5393, 4294967295;
	mul.wide.u32 	%rd5420, %r9495, %r9494;
	add.s64 	%rd5421, %rd5418, %rd5419;
	add.s64 	%rd5422, %rd5421, %rd5420;
	shr.u64 	%rd5423, %rd5422, 32;
	mul.wide.u32 	%rd5424, %r9496, %r9494;
	add.s64 	%rd5425, %rd5423, %rd5394;
	add.s64 	%rd5426, %rd5425, %rd5424;
	shr.u64 	%rd5427, %rd5426, 32;
	and.b64  	%rd5428, %rd5400, 4294967295;
	add.s64 	%rd5429, %rd5247, %rd5428;
	shr.u64 	%rd5430, %rd5429, 32;
	and.b64  	%rd5431, %rd5404, 4294967295;
	add.s64 	%rd5432, %rd5430, %rd5431;
	add.s64 	%rd5433, %rd5432, %rd5282;
	shr.u64 	%rd5434, %rd5433, 32;
	and.b64  	%rd5435, %rd5408, 4294967295;
	add.s64 	%rd5436, %rd5434, %rd5435;
	add.s64 	%rd5437, %rd5436, %rd5318;
	shr.u64 	%rd5438, %rd5437, 32;
	and.b64  	%rd5439, %rd5412, 4294967295;
	add.s64 	%rd5440, %rd5438, %rd5439;
	add.s64 	%rd5441, %rd5440, %rd5353;
	shr.u64 	%rd5442, %rd5441, 32;
	and.b64  	%rd5443, %rd5417, 4294967295;
	add.s64 	%rd5444, %rd5442, %rd5443;
	add.s64 	%rd5445, %rd5444, %rd5387;
	shr.u64 	%rd5446, %rd5445, 32;
	and.b64  	%rd5447, %rd5422, 4294967295;
	add.s64 	%rd5448, %rd5446, %rd5447;
	add.s64 	%rd5449, %rd5448, %rd5420;
	shr.u64 	%rd5450, %rd5449, 32;
	and.b64  	%rd5451, %rd5426, 4294967295;
	mul.wide.u32 	%rd5452, %r9495, %r9495;
	add.s64 	%rd5453, %rd5450, %rd5451;
	add.s64 	%rd5454, %rd5453, %rd5452;
	shr.u64 	%rd5455, %rd5454, 32;
	mul.wide.u32 	%rd5456, %r9496, %r9495;
	add.s64 	%rd5457, %rd5455, %rd5427;
	add.s64 	%rd5458, %rd5457, %rd5456;
	shr.u64 	%rd5459, %rd5458, 32;
	and.b64  	%rd5460, %rd5433, 4294967295;
	add.s64 	%rd5461, %rd5250, %rd5460;
	shr.u64 	%rd5462, %rd5461, 32;
	and.b64  	%rd5463, %rd5437, 4294967295;
	add.s64 	%rd5464, %rd5462, %rd5463;
	add.s64 	%rd5465, %rd5464, %rd5286;
	shr.u64 	%rd5466, %rd5465, 32;
	and.b64  	%rd5467, %rd5441, 4294967295;
	add.s64 	%rd5468, %rd5466, %rd5467;
	add.s64 	%rd5469, %rd5468, %rd5322;
	shr.u64 	%rd5470, %rd5469, 32;
	and.b64  	%rd5471, %rd5445, 4294967295;
	add.s64 	%rd5472, %rd5470, %rd5471;
	add.s64 	%rd5473, %rd5472, %rd5357;
	shr.u64 	%rd5474, %rd5473, 32;
	and.b64  	%rd5475, %rd5449, 4294967295;
	add.s64 	%rd5476, %rd5474, %rd5475;
	add.s64 	%rd5477, %rd5476, %rd5391;
	shr.u64 	%rd5478, %rd5477, 32;
	and.b64  	%rd5479, %rd5454, 4294967295;
	add.s64 	%rd5480, %rd5478, %rd5479;
	add.s64 	%rd5481, %rd5480, %rd5424;
	shr.u64 	%rd5482, %rd5481, 32;
	and.b64  	%rd5483, %rd5458, 4294967295;
	add.s64 	%rd5484, %rd5482, %rd5483;
	add.s64 	%rd5485, %rd5484, %rd5456;
	shr.u64 	%rd5486, %rd5485, 32;
	mul.wide.u32 	%rd5487, %r9496, %r9496;
	add.s64 	%rd5488, %rd5486, %rd5459;
	add.s64 	%rd5489, %rd5488, %rd5487;
	shr.u64 	%rd5490, %rd5489, 32;
	{ .reg .b32 tmp; mov.b64 {tmp, %r4563}, %rd5489; }
	and.b64  	%rd5491, %rd5465, 4294967295;
	mul.lo.s64 	%rd5492, %rd5491, 977;
	and.b64  	%rd5493, %rd5230, 4294967293;
	and.b64  	%rd5494, %rd5492, 4294967295;
	add.s64 	%rd19653, %rd5494, %rd5493;
	shr.u64 	%rd5495, %rd5492, 32;
	shr.u64 	%rd5496, %rd19653, 32;
	add.s64 	%rd5497, %rd5496, %rd5495;
	and.b64  	%rd5498, %rd5469, 4294967295;
	mul.lo.s64 	%rd5499, %rd5498, 977;
	and.b64  	%rd5500, %rd5254, 4294967295;
	and.b64  	%rd5501, %rd5499, 4294967295;
	add.s64 	%rd5502, %rd5497, %rd5500;
	add.s64 	%rd5503, %rd5502, %rd5501;
	add.s64 	%rd19654, %rd5503, %rd5491;
	shr.u64 	%rd5504, %rd5499, 32;
	shr.u64 	%rd5505, %rd19654, 32;
	add.s64 	%rd5506, %rd5505, %rd5504;
	and.b64  	%rd5507, %rd5473, 4294967295;
	mul.lo.s64 	%rd5508, %rd5507, 977;
	and.b64  	%rd5509, %rd5291, 4294967295;
	and.b64  	%rd5510, %rd5508, 4294967295;
	add.s64 	%rd5511, %rd5506, %rd5509;
	add.s64 	%rd5512, %rd5511, %rd5510;
	add.s64 	%rd19655, %rd5512, %rd5498;
	shr.u64 	%rd5513, %rd5508, 32;
	shr.u64 	%rd5514, %rd19655, 32;
	add.s64 	%rd5515, %rd5514, %rd5513;
	and.b64  	%rd5516, %rd5477, 4294967295;
	mul.lo.s64 	%rd5517, %rd5516, 977;
	and.b64  	%rd5518, %rd5327, 4294967295;
	and.b64  	%rd5519, %rd5517, 4294967295;
	add.s64 	%rd5520, %rd5515, %rd5518;
	add.s64 	%rd5521, %rd5520, %rd5519;
	add.s64 	%rd19656, %rd5521, %rd5507;
	shr.u64 	%rd5522, %rd5517, 32;
	shr.u64 	%rd5523, %rd19656, 32;
	add.s64 	%rd5524, %rd5523, %rd5522;
	and.b64  	%rd5525, %rd5481, 4294967295;
	mul.lo.s64 	%rd5526, %rd5525, 977;
	and.b64  	%rd5527, %rd5362, 4294967295;
	and.b64  	%rd5528, %rd5526, 4294967295;
	add.s64 	%rd5529, %rd5524, %rd5527;
	add.s64 	%rd5530, %rd5529, %rd5528;
	add.s64 	%rd19657, %rd5530, %rd5516;
	shr.u64 	%rd5531, %rd5526, 32;
	shr.u64 	%rd5532, %rd19657, 32;
	add.s64 	%rd5533, %rd5532, %rd5531;
	and.b64  	%rd5534, %rd5485, 4294967295;
	mul.lo.s64 	%rd5535, %rd5534, 977;
	and.b64  	%rd5536, %rd5396, 4294967295;
	and.b64  	%rd5537, %rd5535, 4294967295;
	add.s64 	%rd5538, %rd5533, %rd5536;
	add.s64 	%rd5539, %rd5538, %rd5537;
	add.s64 	%rd19658, %rd5539, %rd5525;
	shr.u64 	%rd5540, %rd5535, 32;
	shr.u64 	%rd5541, %rd19658, 32;
	add.s64 	%rd5542, %rd5541, %rd5540;
	and.b64  	%rd5543, %rd5489, 4294967295;
	mul.lo.s64 	%rd5544, %rd5543, 977;
	and.b64  	%rd5545, %rd5429, 4294967295;
	and.b64  	%rd5546, %rd5544, 4294967295;
	add.s64 	%rd5547, %rd5542, %rd5545;
	add.s64 	%rd5548, %rd5547, %rd5546;
	add.s64 	%rd19659, %rd5548, %rd5534;
	shr.u64 	%rd5549, %rd5544, 32;
	shr.u64 	%rd5550, %rd19659, 32;
	add.s64 	%rd5551, %rd5550, %rd5549;
	mul.lo.s64 	%rd5552, %rd5490, 977;
	and.b64  	%rd5553, %rd5461, 4294967295;
	and.b64  	%rd5554, %rd5552, 4294967295;
	add.s64 	%rd5555, %rd5551, %rd5553;
	add.s64 	%rd5556, %rd5555, %rd5554;
	add.s64 	%rd19660, %rd5556, %rd5543;
	shr.u64 	%rd5557, %rd5552, 32;
	shr.u64 	%rd5558, %rd19660, 32;
	cvt.u32.u64 	%r4564, %rd5558;
	cvt.u32.u64 	%r4565, %rd5557;
	add.s32 	%r4566, %r4564, %r4565;
	add.s32 	%r2531, %r4566, %r4563;
	setp.eq.s32 	%p660, %r2531, 0;
	mov.pred 	%p3173, 0;
	@%p660 bra 	$L__BB1_1759;
	cvt.u64.u32 	%rd5559, %r2531;
	mul.wide.u32 	%rd5560, %r2531, 977;
	shr.u64 	%rd5561, %rd5560, 32;
	and.b64  	%rd5562, %rd19653, 4294967295;
	and.b64  	%rd5563, %rd5560, 4294967295;
	add.s64 	%rd19653, %rd5563, %rd5562;
	shr.u64 	%rd5564, %rd19653, 32;
	and.b64  	%rd5565, %rd19654, 4294967295;
	add.s64 	%rd5566, %rd5561, %rd5565;
	add.s64 	%rd5567, %rd5566, %rd5559;
	add.s64 	%rd19654, %rd5567, %rd5564;
	setp.lt.u64 	%p662, %rd19654, 4294967296;
	@%p662 bra 	$L__BB1_1759;
	shr.u64 	%rd5568, %rd19654, 32;
	and.b64  	%rd5569, %rd19655, 4294967295;
	add.s64 	%rd19655, %rd5568, %rd5569;
	setp.lt.u64 	%p664, %rd19655, 4294967296;
	@%p664 bra 	$L__BB1_1759;
	shr.u64 	%rd5570, %rd19655, 32;
	and.b64  	%rd5571, %rd19656, 4294967295;
	add.s64 	%rd19656, %rd5570, %rd5571;
	setp.lt.u64 	%p666, %rd19656, 4294967296;
	@%p666 bra 	$L__BB1_1759;
	shr.u64 	%rd5573, %rd19656, 32;
	and.b64  	%rd5574, %rd19657, 4294967295;
	add.s64 	%rd19657, %rd5573, %rd5574;
	setp.lt.u64 	%p668, %rd19657, 4294967296;
	mov.b64 	%rd19656, 4294967296;
	@%p668 bra 	$L__BB1_1759;
	shr.u64 	%rd5576, %rd19657, 32;
	and.b64  	%rd5577, %rd19658, 4294967295;
	add.s64 	%rd19658, %rd5576, %rd5577;
	setp.lt.u64 	%p670, %rd19658, 4294967296;
	mov.b64 	%rd19656, 4294967296;
	mov.u64 	%rd19657, %rd19656;
	@%p670 bra 	$L__BB1_1759;
	shr.u64 	%rd5579, %rd19658, 32;
	and.b64  	%rd5580, %rd19659, 4294967295;
	add.s64 	%rd19659, %rd5579, %rd5580;
	setp.lt.u64 	%p672, %rd19659, 4294967296;
	mov.b64 	%rd19656, 4294967296;
	mov.u64 	%rd19658, %rd19656;
	@%p672 bra 	$L__BB1_1759;
	shr.u64 	%rd5582, %rd19659, 32;
	and.b64  	%rd5583, %rd19660, 4294967295;
	add.s64 	%rd5584, %rd5582, %rd5583;
	setp.gt.u64 	%p3173, %rd5584, 4294967295;
	min.u64 	%rd19660, %rd5584, 4294967296;
	mov.b64 	%rd19656, 4294967296;
	mov.u64 	%rd19657, %rd19656;
	mov.u64 	%rd19659, %rd19656;
$L__BB1_1759:
	cvt.u32.u64 	%r9546, %rd19660;
	cvt.u32.u64 	%r9545, %rd19659;
	cvt.u32.u64 	%r9544, %rd19658;
	cvt.u32.u64 	%r9543, %rd19657;
	cvt.u32.u64 	%r9542, %rd19656;
	cvt.u32.u64 	%r9541, %rd19655;
	cvt.u32.u64 	%r9540, %rd19654;
	cvt.u32.u64 	%r9539, %rd19653;
	setp.lt.u32 	%p673, %r3857, %r9546;
	or.pred  	%p674, %p3173, %p673;
	@%p674 bra 	$L__BB1_1773;
	setp.gt.u32 	%p675, %r3857, %r9546;
	@%p675 bra 	$L__BB1_1774;
	ld.const.u32 	%r2541, [const_p+24];
	setp.lt.u32 	%p676, %r2541, %r9545;
	@%p676 bra 	$L__BB1_1773;
	setp.gt.u32 	%p677, %r2541, %r9545;
	@%p677 bra 	$L__BB1_1774;
	ld.const.u32 	%r2542, [const_p+20];
	setp.lt.u32 	%p678, %r2542, %r9544;
	@%p678 bra 	$L__BB1_1773;
	setp.gt.u32 	%p679, %r2542, %r9544;
	@%p679 bra 	$L__BB1_1774;
	ld.const.u32 	%r2543, [const_p+16];
	setp.lt.u32 	%p680, %r2543, %r9543;
	@%p680 bra 	$L__BB1_1773;
	setp.gt.u32 	%p681, %r2543, %r9543;
	@%p681 bra 	$L__BB1_1774;
	ld.const.u32 	%r2544, [const_p+12];
	setp.lt.u32 	%p682, %r2544, %r9542;
	@%p682 bra 	$L__BB1_1773;
	setp.gt.u32 	%p683, %r2544, %r9542;
	@%p683 bra 	$L__BB1_1774;
	ld.const.u32 	%r2545, [const_p+8];
	setp.lt.u32 	%p684, %r2545, %r9541;
	@%p684 bra 	$L__BB1_1773;
	setp.gt.u32 	%p685, %r2545, %r9541;
	@%p685 bra 	$L__BB1_1774;
	ld.const.u32 	%r2546, [const_p+4];
	setp.lt.u32 	%p686, %r2546, %r9540;
	@%p686 bra 	$L__BB1_1773;
	setp.gt.u32 	%p687, %r2546, %r9540;
	ld.const.u32 	%r4567, [const_p];
	setp.gt.u32 	%p688, %r4567, %r9539;
	or.pred  	%p689, %p687, %p688;
	@%p689 bra 	$L__BB1_1774;
$L__BB1_1773:
	ld.const.u32 	%r4585, [const_p];
	ld.const.u32 	%r4586, [const_p+4];
	ld.const.u32 	%r4587, [const_p+8];
	ld.const.u32 	%r4588, [const_p+12];
	ld.const.u32 	%r4589, [const_p+16];
	ld.const.u32 	%r4590, [const_p+20];
	ld.const.u32 	%r4591, [const_p+24];
	// begin inline asm
	sub.cc.u32 %r9539, %r9539, %r4585;
	subc.cc.u32 %r9540, %r9540, %r4586;
	subc.cc.u32 %r9541, %r9541, %r4587;
	subc.cc.u32 %r9542, %r9542, %r4588;
	subc.cc.u32 %r9543, %r9543, %r4589;
	subc.cc.u32 %r9544, %r9544, %r4590;
	subc.cc.u32 %r9545, %r9545, %r4591;
	subc.u32 %r9546, %r9546, %r3857;
	
	// end inline asm
$L__BB1_1774:
	setp.gt.u32 	%p690, %r9546, %r3857;
	@%p690 bra 	$L__BB1_1787;
	bra.uni 	$L__BB1_1788;
$L__BB1_1775:
	ld.const.u32 	%r2555, [const_p+24];
	setp.gt.u32 	%p692, %r9545, %r2555;
	@%p692 bra 	$L__BB1_1787;
	setp.lt.u32 	%p693, %r9545, %r2555;
	@%p693 bra 	$L__BB1_1789;
	ld.const.u32 	%r2556, [const_p+20];
	setp.gt.u32 	%p694, %r9544, %r2556;
	@%p694 bra 	$L__BB1_1787;
	setp.lt.u32 	%p695, %r9544, %r2556;
	@%p695 bra 	$L__BB1_1789;
	ld.const.u32 	%r2557, [const_p+16];
	setp.gt.u32 	%p696, %r9543, %r2557;
	@%p696 bra 	$L__BB1_1787;
	setp.lt.u32 	%p697, %r9543, %r2557;
	@%p697 bra 	$L__BB1_1789;
	ld.const.u32 	%r2558, [const_p+12];
	setp.gt.u32 	%p698, %r9542, %r2558;
	@%p698 bra 	$L__BB1_1787;
	setp.lt.u32 	%p699, %r9542, %r2558;
	@%p699 bra 	$L__BB1_1789;
	ld.const.u32 	%r2559, [const_p+8];
	setp.gt.u32 	%p700, %r9541, %r2559;
	@%p700 bra 	$L__BB1_1787;
	setp.lt.u32 	%p701, %r9541, %r2559;
	@%p701 bra 	$L__BB1_1789;
	ld.const.u32 	%r2560, [const_p+4];
	setp.gt.u32 	%p702, %r9540, %r2560;
	@%p702 bra 	$L__BB1_1787;
	setp.lt.u32 	%p703, %r9540, %r2560;
	ld.const.u32 	%r4593, [const_p];
	setp.lt.u32 	%p704, %r9539, %r4593;
	or.pred  	%p705, %p703, %p704;
	@%p705 bra 	$L__BB1_1789;
$L__BB1_1787:
	ld.const.u32 	%r4611, [const_p];
	ld.const.u32 	%r4612, [const_p+4];
	ld.const.u32 	%r4613, [const_p+8];
	ld.const.u32 	%r4614, [const_p+12];
	ld.const.u32 	%r4615, [const_p+16];
	ld.const.u32 	%r4616, [const_p+20];
	ld.const.u32 	%r4617, [const_p+24];
	// begin inline asm
	sub.cc.u32 %r9539, %r9539, %r4611;
	subc.cc.u32 %r9540, %r9540, %r4612;
	subc.cc.u32 %r9541, %r9541, %r4613;
	subc.cc.u32 %r9542, %r9542, %r4614;
	subc.cc.u32 %r9543, %r9543, %r4615;
	subc.cc.u32 %r9544, %r9544, %r4616;
	subc.cc.u32 %r9545, %r9545, %r4617;
	subc.u32 %r9546, %r9546, %r3857;
	
	// end inline asm
	bra.uni 	$L__BB1_1789;
$L__BB1_1788:
	setp.lt.u32 	%p691, %r9546, %r3857;
	@%p691 bra 	$L__BB1_1789;
	bra.uni 	$L__BB1_1775;
$L__BB1_1789:
	shl.b32 	%r4619, %r9539, 3;
	shr.u32 	%r4620, %r9539, 29;
	cvt.u64.u32 	%rd5585, %r4620;
	mul.wide.u32 	%rd5586, %r9540, 8;
	or.b64  	%rd5587, %rd5586, %rd5585;
	shr.u64 	%rd5588, %rd5586, 32;
	mul.wide.u32 	%rd5589, %r9541, 8;
	or.b64  	%rd5590, %rd5589, %rd5588;
	shr.u64 	%rd5591, %rd5589, 32;
	mul.wide.u32 	%rd5592, %r9542, 8;
	or.b64  	%rd5593, %rd5592, %rd5591;
	shr.u64 	%rd5594, %rd5592, 32;
	mul.wide.u32 	%rd5595, %r9543, 8;
	add.s64 	%rd5596, %rd5595, %rd5594;
	shr.u64 	%rd5597, %rd5596, 32;
	mul.wide.u32 	%rd5598, %r9544, 8;
	add.s64 	%rd5599, %rd5598, %rd5597;
	shr.u64 	%rd5600, %rd5599, 32;
	mul.wide.u32 	%rd5601, %r9545, 8;
	add.s64 	%rd5602, %rd5601, %rd5600;
	shr.u64 	%rd5603, %rd5602, 32;
	mul.wide.u32 	%rd5604, %r9546, 8;
	add.s64 	%rd5605, %rd5604, %rd5603;
	shr.u64 	%rd5606, %rd5605, 32;
	cvt.u64.u32 	%rd5607, %r4619;
	mad.lo.s64 	%rd19661, %rd5606, 977, %rd5607;
	shr.u64 	%rd5608, %rd19661, 32;
	and.b64  	%rd5609, %rd5587, 4294967295;
	add.s64 	%rd5610, %rd5608, %rd5609;
	add.s64 	%rd19662, %rd5610, %rd5606;
	shr.u64 	%rd5611, %rd19662, 32;
	and.b64  	%rd5612, %rd5590, 4294967295;
	add.s64 	%rd19663, %rd5611, %rd5612;
	shr.u64 	%rd5613, %rd19663, 32;
	and.b64  	%rd5614, %rd5593, 4294967295;
	add.s64 	%rd19664, %rd5613, %rd5614;
	shr.u64 	%rd5615, %rd19664, 32;
	and.b64  	%rd5616, %rd5596, 4294967295;
	add.s64 	%rd19665, %rd5615, %rd5616;
	shr.u64 	%rd5617, %rd19665, 32;
	and.b64  	%rd5618, %rd5599, 4294967295;
	add.s64 	%rd19666, %rd5617, %rd5618;
	shr.u64 	%rd5619, %rd19666, 32;
	and.b64  	%rd5620, %rd5602, 4294967295;
	add.s64 	%rd19667, %rd5619, %rd5620;
	shr.u64 	%rd5621, %rd19667, 32;
	and.b64  	%rd5622, %rd5605, 4294967295;
	add.s64 	%rd19668, %rd5621, %rd5622;
	shr.u64 	%rd1007, %rd19668, 32;
	{ .reg .b32 tmp; mov.b64 {tmp, %r9547}, %rd19668; }
	setp.lt.u64 	%p706, %rd19668, 4294967296;
	@%p706 bra 	$L__BB1_1796;
	and.b64  	%rd5624, %rd19661, 4294967295;
	mad.lo.s64 	%rd19661, %rd1007, 977, %rd5624;
	shr.u64 	%rd5625, %rd19661, 32;
	and.b64  	%rd5626, %rd19662, 4294967295;
	add.s64 	%rd5627, %rd5626, %rd1007;
	add.s64 	%rd19662, %rd5627, %rd5625;
	setp.lt.u64 	%p707, %rd19662, 4294967296;
	mov.b32 	%r9547, 0;
	mov.b64 	%rd19668, 4294967296;
	@%p707 bra 	$L__BB1_1796;
	shr.u64 	%rd5629, %rd19662, 32;
	and.b64  	%rd5630, %rd19663, 4294967295;
	add.s64 	%rd19663, %rd5629, %rd5630;
	setp.lt.u64 	%p708, %rd19663, 4294967296;
	@%p708 bra 	$L__BB1_1796;
	shr.u64 	%rd5632, %rd19663, 32;
	and.b64  	%rd5633, %rd19664, 4294967295;
	add.s64 	%rd19664, %rd5632, %rd5633;
	setp.lt.u64 	%p709, %rd19664, 4294967296;
	mov.b64 	%rd19663, 4294967296;
	mov.u64 	%rd19668, %rd19663;
	@%p709 bra 	$L__BB1_1796;
	shr.u64 	%rd5635, %rd19664, 32;
	and.b64  	%rd5636, %rd19665, 4294967295;
	add.s64 	%rd19665, %rd5635, %rd5636;
	setp.lt.u64 	%p710, %rd19665, 4294967296;
	mov.b64 	%rd19663, 4294967296;
	mov.u64 	%rd19664, %rd19663;
	@%p710 bra 	$L__BB1_1796;
	shr.u64 	%rd5638, %rd19665, 32;
	and.b64  	%rd5639, %rd19666, 4294967295;
	add.s64 	%rd19666, %rd5638, %rd5639;
	setp.lt.u64 	%p711, %rd19666, 4294967296;
	mov.b64 	%rd19663, 4294967296;
	mov.u64 	%rd19665, %rd19663;
	mov.u64 	%rd19668, %rd19663;
	@%p711 bra 	$L__BB1_1796;
	shr.u64 	%rd5641, %rd19666, 32;
	and.b64  	%rd5642, %rd19667, 4294967295;
	add.s64 	%rd5643, %rd5641, %rd5642;
	setp.gt.u64 	%p712, %rd5643, 4294967295;
	selp.b64 	%rd19667, 4294967296, %rd5643, %p712;
	selp.b64 	%rd19668, 1, 4294967296, %p712;
	mov.b64 	%rd19663, 4294967296;
	mov.u64 	%rd19664, %rd19663;
	mov.u64 	%rd19666, %rd19663;
$L__BB1_1796:
	cvt.u32.u64 	%r9563, %rd19668;
	cvt.u32.u64 	%r9562, %rd19667;
	cvt.u32.u64 	%r9561, %rd19666;
	cvt.u32.u64 	%r9560, %rd19665;
	cvt.u32.u64 	%r9559, %rd19664;
	cvt.u32.u64 	%r9558, %rd19663;
	cvt.u32.u64 	%r9557, %rd19662;
	cvt.u32.u64 	%r9556, %rd19661;
	setp.ne.s32 	%p713, %r9547, 0;
	setp.lt.u32 	%p714, %r3857, %r9563;
	or.pred  	%p715, %p713, %p714;
	@%p715 bra 	$L__BB1_1810;
	setp.gt.u32 	%p716, %r3857, %r9563;
	@%p716 bra 	$L__BB1_1811;
	ld.const.u32 	%r2595, [const_p+24];
	setp.lt.u32 	%p717, %r2595, %r9562;
	@%p717 bra 	$L__BB1_1810;
	setp.gt.u32 	%p718, %r2595, %r9562;
	@%p718 bra 	$L__BB1_1811;
	ld.const.u32 	%r2596, [const_p+20];
	setp.lt.u32 	%p719, %r2596, %r9561;
	@%p719 bra 	$L__BB1_1810;
	setp.gt.u32 	%p720, %r2596, %r9561;
	@%p720 bra 	$L__BB1_1811;
	ld.const.u32 	%r2597, [const_p+16];
	setp.lt.u32 	%p721, %r2597, %r9560;
	@%p721 bra 	$L__BB1_1810;
	setp.gt.u32 	%p722, %r2597, %r9560;
	@%p722 bra 	$L__BB1_1811;
	ld.const.u32 	%r2598, [const_p+12];
	setp.lt.u32 	%p723, %r2598, %r9559;
	@%p723 bra 	$L__BB1_1810;
	setp.gt.u32 	%p724, %r2598, %r9559;
	@%p724 bra 	$L__BB1_1811;
	ld.const.u32 	%r2599, [const_p+8];
	setp.lt.u32 	%p725, %r2599, %r9558;
	@%p725 bra 	$L__BB1_1810;
	setp.gt.u32 	%p726, %r2599, %r9558;
	@%p726 bra 	$L__BB1_1811;
	ld.const.u32 	%r2600, [const_p+4];
	setp.lt.u32 	%p727, %r2600, %r9557;
	@%p727 bra 	$L__BB1_1810;
	setp.gt.u32 	%p728, %r2600, %r9557;
	ld.const.u32 	%r4627, [const_p];
	setp.gt.u32 	%p729, %r4627, %r9556;
	or.pred  	%p730, %p728, %p729;
	@%p730 bra 	$L__BB1_1811;
$L__BB1_1810:
	ld.const.u32 	%r4645, [const_p];
	ld.const.u32 	%r4646, [const_p+4];
	ld.const.u32 	%r4647, [const_p+8];
	ld.const.u32 	%r4648, [const_p+12];
	ld.const.u32 	%r4649, [const_p+16];
	ld.const.u32 	%r4650, [const_p+20];
	ld.const.u32 	%r4651, [const_p+24];
	// begin inline asm
	sub.cc.u32 %r9556, %r9556, %r4645;
	subc.cc.u32 %r9557, %r9557, %r4646;
	subc.cc.u32 %r9558, %r9558, %r4647;
	subc.cc.u32 %r9559, %r9559, %r4648;
	subc.cc.u32 %r9560, %r9560, %r4649;
	subc.cc.u32 %r9561, %r9561, %r4650;
	subc.cc.u32 %r9562, %r9562, %r4651;
	subc.u32 %r9563, %r9563, %r3857;
	
	// end inline asm
$L__BB1_1811:
	setp.gt.u32 	%p731, %r9563, %r3857;
	@%p731 bra 	$L__BB1_1824;
	bra.uni 	$L__BB1_1825;
$L__BB1_1812:
	ld.const.u32 	%r2609, [const_p+24];
	setp.gt.u32 	%p733, %r9562, %r2609;
	@%p733 bra 	$L__BB1_1824;
	setp.lt.u32 	%p734, %r9562, %r2609;
	@%p734 bra 	$L__BB1_1826;
	ld.const.u32 	%r2610, [const_p+20];
	setp.gt.u32 	%p735, %r9561, %r2610;
	@%p735 bra 	$L__BB1_1824;
	setp.lt.u32 	%p736, %r9561, %r2610;
	@%p736 bra 	$L__BB1_1826;
	ld.const.u32 	%r2611, [const_p+16];
	setp.gt.u32 	%p737, %r9560, %r2611;
	@%p737 bra 	$L__BB1_1824;
	setp.lt.u32 	%p738, %r9560, %r2611;
	@%p738 bra 	$L__BB1_1826;
	ld.const.u32 	%r2612, [const_p+12];
	setp.gt.u32 	%p739, %r9559, %r2612;
	@%p739 bra 	$L__BB1_1824;
	setp.lt.u32 	%p740, %r9559, %r2612;
	@%p740 bra 	$L__BB1_1826;
	ld.const.u32 	%r2613, [const_p+8];
	setp.gt.u32 	%p741, %r9558, %r2613;
	@%p741 bra 	$L__BB1_1824;
	setp.lt.u32 	%p742, %r9558, %r2613;
	@%p742 bra 	$L__BB1_1826;
	ld.const.u32 	%r2614, [const_p+4];
	setp.gt.u32 	%p743, %r9557, %r2614;
	@%p743 bra 	$L__BB1_1824;
	setp.lt.u32 	%p744, %r9557, %r2614;
	ld.const.u32 	%r4653, [const_p];
	setp.lt.u32 	%p745, %r9556, %r4653;
	or.pred  	%p746, %p744, %p745;
	@%p746 bra 	$L__BB1_1826;
$L__BB1_1824:
	ld.const.u32 	%r4671, [const_p];
	ld.const.u32 	%r4672, [const_p+4];
	ld.const.u32 	%r4673, [const_p+8];
	ld.const.u32 	%r4674, [const_p+12];
	ld.const.u32 	%r4675, [const_p+16];
	ld.const.u32 	%r4676, [const_p+20];
	ld.const.u32 	%r4677, [const_p+24];
	// begin inline asm
	sub.cc.u32 %r9556, %r9556, %r4671;
	subc.cc.u32 %r9557, %r9557, %r4672;
	subc.cc.u32 %r9558, %r9558, %r4673;
	subc.cc.u32 %r9559, %r9559, %r4674;
	subc.cc.u32 %r9560, %r9560, %r4675;
	subc.cc.u32 %r9561, %r9561, %r4676;
	subc.cc.u32 %r9562, %r9562, %r4677;
	subc.u32 %r9563, %r9563, %r3857;
	
	// end inline asm
	bra.uni 	$L__BB1_1826;
$L__BB1_1825:
	setp.lt.u32 	%p732, %r9563, %r3857;
	@%p732 bra 	$L__BB1_1826;
	bra.uni 	$L__BB1_1812;
$L__BB1_1826:
	ld.global.u32 	%r4679, [%rd708];
	mul.wide.u32 	%rd5644, %r4679, %r4679;
	shr.u64 	%rd5645, %rd5644, 32;
	ld.global.u32 	%r4680, [%rd708+4];
	mul.wide.u32 	%rd5646, %r4680, %r4679;
	add.s64 	%rd5647, %rd5645, %rd5646;
	shr.u64 	%rd5648, %rd5647, 32;
	ld.global.u32 	%r4681, [%rd708+8];
	mul.wide.u32 	%rd5649, %r4681, %r4679;
	add.s64 	%rd5650, %rd5648, %rd5649;
	shr.u64 	%rd5651, %rd5650, 32;
	ld.global.u32 	%r4682, [%rd708+12];
	mul.wide.u32 	%rd5652, %r4682, %r4679;
	add.s64 	%rd5653, %rd5651, %rd5652;
	shr.u64 	%rd5654, %rd5653, 32;
	ld.global.u32 	%r4683, [%rd708+16];
	mul.wide.u32 	%rd5655, %r4683, %r4679;
	add.s64 	%rd5656, %rd5654, %rd5655;
	shr.u64 	%rd5657, %rd5656, 32;
	ld.global.u32 	%r4684, [%rd708+20];
	mul.wide.u32 	%rd5658, %r4684, %r4679;
	add.s64 	%rd5659, %rd5657, %rd5658;
	shr.u64 	%rd5660, %rd5659, 32;
	ld.global.u32 	%r4685, [%rd708+24];
	mul.wide.u32 	%rd5661, %r4685, %r4679;
	add.s64 	%rd5662, %rd5660, %rd5661;
	shr.u64 	%rd5663, %rd5662, 32;
	ld.global.u32 	%r4686, [%rd708+28];
	mul.wide.u32 	%rd5664, %r4686, %r4679;
	add.s64 	%rd5665, %rd5663, %rd5664;
	shr.u64 	%rd5666, %rd5665, 32;
	and.b64  	%rd5667, %rd5647, 4294967295;
	add.s64 	%rd5668, %rd5646, %rd5667;
	shr.u64 	%rd5669, %rd5668, 32;
	and.b64  	%rd5670, %rd5650, 4294967295;
	mul.wide.u32 	%rd5671, %r4680, %r4680;
	add.s64 	%rd5672, %rd5669, %rd5670;
	add.s64 	%rd5673, %rd5672, %rd5671;
	shr.u64 	%rd5674, %rd5673, 32;
	and.b64  	%rd5675, %rd5653, 4294967295;
	mul.wide.u32 	%rd5676, %r4681, %r4680;
	add.s64 	%rd5677, %rd5674, %rd5675;
	add.s64 	%rd5678, %rd5677, %rd5676;
	shr.u64 	%rd5679, %rd5678, 32;
	and.b64  	%rd5680, %rd5656, 4294967295;
	mul.wide.u32 	%rd5681, %r4682, %r4680;
	add.s64 	%rd5682, %rd5679, %rd5680;
	add.s64 	%rd5683, %rd5682, %rd5681;
	shr.u64 	%rd5684, %rd5683, 32;
	and.b64  	%rd5685, %rd5659, 4294967295;
	mul.wide.u32 	%rd5686, %r4683, %r4680;
	add.s64 	%rd5687, %rd5684, %rd5685;
	add.s64 	%rd5688, %rd5687, %rd5686;
	shr.u64 	%rd5689, %rd5688, 32;
	and.b64  	%rd5690, %rd5662, 4294967295;
	mul.wide.u32 	%rd5691, %r4684, %r4680;
	add.s64 	%rd5692, %rd5689, %rd5690;
	add.s64 	%rd5693, %rd5692, %rd5691;
	shr.u64 	%rd5694, %rd5693, 32;
	and.b64  	%rd5695, %rd5665, 4294967295;
	mul.wide.u32 	%rd5696, %r4685, %r4680;
	add.s64 	%rd5697, %rd5694, %rd5695;
	add.s64 	%rd5698, %rd5697, %rd5696;
	shr.u64 	%rd5699, %rd5698, 32;
	mul.wide.u32 	%rd5700, %r4686, %r4680;
	add.s64 	%rd5701, %rd5699, %rd5666;
	add.s64 	%rd5702, %rd5701, %rd5700;
	shr.u64 	%rd5703, %rd5702, 32;
	and.b64  	%rd5704, %rd5673, 4294967295;
	add.s64 	%rd5705, %rd5649, %rd5704;
	shr.u64 	%rd5706, %rd5705, 32;
	and.b64  	%rd5707, %rd5678, 4294967295;
	add.s64 	%rd5708, %rd5706, %rd5707;
	add.s64 	%rd5709, %rd5708, %rd5676;
	shr.u64 	%rd5710, %rd5709, 32;
	and.b64  	%rd5711, %rd5683, 4294967295;
	mul.wide.u32 	%rd5712, %r4681, %r4681;
	add.s64 	%rd5713, %rd5710, %rd5711;
	add.s64 	%rd5714, %rd5713, %rd5712;
	shr.u64 	%rd5715, %rd5714, 32;
	and.b64  	%rd5716, %rd5688, 4294967295;
	mul.wide.u32 	%rd5717, %r4682, %r4681;
	add.s64 	%rd5718, %rd5715, %rd5716;
	add.s64 	%rd5719, %rd5718, %rd5717;
	shr.u64 	%rd5720, %rd5719, 32;
	and.b64  	%rd5721, %rd5693, 4294967295;
	mul.wide.u32 	%rd5722, %r4683, %r4681;
	add.s64 	%rd5723, %rd5720, %rd5721;
	add.s64 	%rd5724, %rd5723, %rd5722;
	shr.u64 	%rd5725, %rd5724, 32;
	and.b64  	%rd5726, %rd5698, 4294967295;
	mul.wide.u32 	%rd5727, %r4684, %r4681;
	add.s64 	%rd5728, %rd5725, %rd5726;
	add.s64 	%rd5729, %rd5728, %rd5727;
	shr.u64 	%rd5730, %rd5729, 32;
	and.b64  	%rd5731, %rd5702, 4294967295;
	mul.wide.u32 	%rd5732, %r4685, %r4681;
	add.s64 	%rd5733, %rd5730, %rd5731;
	add.s64 	%rd5734, %rd5733, %rd5732;
	shr.u64 	%rd5735, %rd5734, 32;
	mul.wide.u32 	%rd5736, %r4686, %r4681;
	add.s64 	%rd5737, %rd5735, %rd5703;
	add.s64 	%rd5738, %rd5737, %rd5736;
	shr.u64 	%rd5739, %rd5738, 32;
	and.b64  	%rd5740, %rd5709, 4294967295;
	add.s64 	%rd5741, %rd5652, %rd5740;
	shr.u64 	%rd5742, %rd5741, 32;
	and.b64  	%rd5743, %rd5714, 4294967295;
	add.s64 	%rd5744, %rd5742, %rd5743;
	add.s64 	%rd5745, %rd5744, %rd5681;
	shr.u64 	%rd5746, %rd5745, 32;
	and.b64  	%rd5747, %rd5719, 4294967295;
	add.s64 	%rd5748, %rd5746, %rd5747;
	add.s64 	%rd5749, %rd5748, %rd5717;
	shr.u64 	%rd5750, %rd5749, 32;
	and.b64  	%rd5751, %rd5724, 4294967295;
	mul.wide.u32 	%rd5752, %r4682, %r4682;
	add.s64 	%rd5753, %rd5750, %rd5751;
	add.s64 	%rd5754, %rd5753, %rd5752;
	shr.u64 	%rd5755, %rd5754, 32;
	and.b64  	%rd5756, %rd5729, 4294967295;
	mul.wide.u32 	%rd5757, %r4683, %r4682;
	add.s64 	%rd5758, %rd5755, %rd5756;
	add.s64 	%rd5759, %rd5758, %rd5757;
	shr.u64 	%rd5760, %rd5759, 32;
	and.b64  	%rd5761, %rd5734, 4294967295;
	mul.wide.u32 	%rd5762, %r4684, %r4682;
	add.s64 	%rd5763, %rd5760, %rd5761;
	add.s64 	%rd5764, %rd5763, %rd5762;
	shr.u64 	%rd5765, %rd5764, 32;
	and.b64  	%rd5766, %rd5738, 4294967295;
	mul.wide.u32 	%rd5767, %r4685, %r4682;
	add.s64 	%rd5768, %rd5765, %rd5766;
	add.s64 	%rd5769, %rd5768, %rd5767;
	shr.u64 	%rd5770, %rd5769, 32;
	mul.wide.u32 	%rd5771, %r4686, %r4682;
	add.s64 	%rd5772, %rd5770, %rd5739;
	add.s64 	%rd5773, %rd5772, %rd5771;
	shr.u64 	%rd5774, %rd5773, 32;
	and.b64  	%rd5775, %rd5745, 4294967295;
	add.s64 	%rd5776, %rd5655, %rd5775;
	shr.u64 	%rd5777, %rd5776, 32;
	and.b64  	%rd5778, %rd5749, 4294967295;
	add.s64 	%rd5779, %rd5777, %rd5778;
	add.s64 	%rd5780, %rd5779, %rd5686;
	shr.u64 	%rd5781, %rd5780, 32;
	and.b64  	%rd5782, %rd5754, 4294967295;
	add.s64 	%rd5783, %rd5781, %rd5782;
	add.s64 	%rd5784, %rd5783, %rd5722;
	shr.u64 	%rd5785, %rd5784, 32;
	and.b64  	%rd5786, %rd5759, 4294967295;
	add.s64 	%rd5787, %rd5785, %rd5786;
	add.s64 	%rd5788, %rd5787, %rd5757;
	shr.u64 	%rd5789, %rd5788, 32;
	and.b64  	%rd5790, %rd5764, 4294967295;
	mul.wide.u32 	%rd5791, %r4683, %r4683;
	add.s64 	%rd5792, %rd5789, %rd5790;
	add.s64 	%rd5793, %rd5792, %rd5791;
	shr.u64 	%rd5794, %rd5793, 32;
	and.b64  	%rd5795, %rd5769, 4294967295;
	mul.wide.u32 	%rd5796, %r4684, %r4683;
	add.s64 	%rd5797, %rd5794, %rd5795;
	add.s64 	%rd5798, %rd5797, %rd5796;
	shr.u64 	%rd5799, %rd5798, 32;
	and.b64  	%rd5800, %rd5773, 4294967295;
	mul.wide.u32 	%rd5801, %r4685, %r4683;
	add.s64 	%rd5802, %rd5799, %rd5800;
	add.s64 	%rd5803, %rd5802, %rd5801;
	shr.u64 	%rd5804, %rd5803, 32;
	mul.wide.u32 	%rd5805, %r4686, %r4683;
	add.s64 	%rd5806, %rd5804, %rd5774;
	add.s64 	%rd5807, %rd5806, %rd5805;
	shr.u64 	%rd5808, %rd5807, 32;
	and.b64  	%rd5809, %rd5780, 4294967295;
	add.s64 	%rd5810, %rd5658, %rd5809;
	shr.u64 	%rd5811, %rd5810, 32;
	and.b64  	%rd5812, %rd5784, 4294967295;
	add.s64 	%rd5813, %rd5811, %rd5812;
	add.s64 	%rd5814, %rd5813, %rd5691;
	shr.u64 	%rd5815, %rd5814, 32;
	and.b64  	%rd5816, %rd5788, 4294967295;
	add.s64 	%rd5817, %rd5815, %rd5816;
	add.s64 	%rd5818, %rd5817, %rd5727;
	shr.u64 	%rd5819, %rd5818, 32;
	and.b64  	%rd5820, %rd5793, 4294967295;
	add.s64 	%rd5821, %rd5819, %rd5820;
	add.s64 	%rd5822, %rd5821, %rd5762;
	shr.u64 	%rd5823, %rd5822, 32;
	and.b64  	%rd5824, %rd5798, 4294967295;
	add.s64 	%rd5825, %rd5823, %rd5824;
	add.s64 	%rd5826, %rd5825, %rd5796;
	shr.u64 	%rd5827, %rd5826, 32;
	and.b64  	%rd5828, %rd5803, 4294967295;
	mul.wide.u32 	%rd5829, %r4684, %r4684;
	add.s64 	%rd5830, %rd5827, %rd5828;
	add.s64 	%rd5831, %rd5830, %rd5829;
	shr.u64 	%rd5832, %rd5831, 32;
	and.b64  	%rd5833, %rd5807, 4294967295;
	mul.wide.u32 	%rd5834, %r4685, %r4684;
	add.s64 	%rd5835, %rd5832, %rd5833;
	add.s64 	%rd5836, %rd5835, %rd5834;
	shr.u64 	%rd5837, %rd5836, 32;
	mul.wide.u32 	%rd5838, %r4686, %r4684;
	add.s64 	%rd5839, %rd5837, %rd5808;
	add.s64 	%rd5840, %rd5839, %rd5838;
	shr.u64 	%rd5841, %rd5840, 32;
	and.b64  	%rd5842, %rd5814, 4294967295;
	add.s64 	%rd5843, %rd5661, %rd5842;
	shr.u64 	%rd5844, %rd5843, 32;
	and.b64  	%rd5845, %rd5818, 4294967295;
	add.s64 	%rd5846, %rd5844, %rd5845;
	add.s64 	%rd5847, %rd5846, %rd5696;
	shr.u64 	%rd5848, %rd5847, 32;
	and.b64  	%rd5849, %rd5822, 4294967295;
	add.s64 	%rd5850, %rd5848, %rd5849;
	add.s64 	%rd5851, %rd5850, %rd5732;
	shr.u64 	%rd5852, %rd5851, 32;
	and.b64  	%rd5853, %rd5826, 4294967295;
	add.s64 	%rd5854, %rd5852, %rd5853;
	add.s64 	%rd5855, %rd5854, %rd5767;
	shr.u64 	%rd5856, %rd5855, 32;
	and.b64  	%rd5857, %rd5831, 4294967295;
	add.s64 	%rd5858, %rd5856, %rd5857;
	add.s64 	%rd5859, %rd5858, %rd5801;
	shr.u64 	%rd5860, %rd5859, 32;
	and.b64  	%rd5861, %rd5836, 4294967295;
	add.s64 	%rd5862, %rd5860, %rd5861;
	add.s64 	%rd5863, %rd5862, %rd5834;
	shr.u64 	%rd5864, %rd5863, 32;
	and.b64  	%rd5865, %rd5840, 4294967295;
	mul.wide.u32 	%rd5866, %r4685, %r4685;
	add.s64 	%rd5867, %rd5864, %rd5865;
	add.s64 	%rd5868, %rd5867, %rd5866;
	shr.u64 	%rd5869, %rd5868, 32;
	mul.wide.u32 	%rd5870, %r4686, %r4685;
	add.s64 	%rd5871, %rd5869, %rd5841;
	add.s64 	%rd5872, %rd5871, %rd5870;
	shr.u64 	%rd5873, %rd5872, 32;
	and.b64  	%rd5874, %rd5847, 4294967295;
	add.s64 	%rd5875, %rd5664, %rd5874;
	shr.u64 	%rd5876, %rd5875, 32;
	and.b64  	%rd5877, %rd5851, 4294967295;
	add.s64 	%rd5878, %rd5876, %rd5877;
	add.s64 	%rd5879, %rd5878, %rd5700;
	shr.u64 	%rd5880, %rd5879, 32;
	and.b64  	%rd5881, %rd5855, 4294967295;
	add.s64 	%rd5882, %rd5880, %rd5881;
	add.s64 	%rd5883, %rd5882, %rd5736;
	shr.u64 	%rd5884, %rd5883, 32;
	and.b64  	%rd5885, %rd5859, 4294967295;
	add.s64 	%rd5886, %rd5884, %rd5885;
	add.s64 	%rd5887, %rd5886, %rd5771;
	shr.u64 	%rd5888, %rd5887, 32;
	and.b64  	%rd5889, %rd5863, 4294967295;
	add.s64 	%rd5890, %rd5888, %rd5889;
	add.s64 	%rd5891, %rd5890, %rd5805;
	shr.u64 	%rd5892, %rd5891, 32;
	and.b64  	%rd5893, %rd5868, 4294967295;
	add.s64 	%rd5894, %rd5892, %rd5893;
	add.s64 	%rd5895, %rd5894, %rd5838;
	shr.u64 	%rd5896, %rd5895, 32;
	and.b64  	%rd5897, %rd5872, 4294967295;
	add.s64 	%rd5898, %rd5896, %rd5897;
	add.s64 	%rd5899, %rd5898, %rd5870;
	shr.u64 	%rd5900, %rd5899, 32;
	mul.wide.u32 	%rd5901, %r4686, %r4686;
	add.s64 	%rd5902, %rd5900, %rd5873;
	add.s64 	%rd5903, %rd5902, %rd5901;
	shr.u64 	%rd5904, %rd5903, 32;
	{ .reg .b32 tmp; mov.b64 {tmp, %r4687}, %rd5903; }
	and.b64  	%rd5905, %rd5879, 4294967295;
	mul.lo.s64 	%rd5906, %rd5905, 977;
	and.b64  	%rd5907, %rd5644, 4294967295;
	and.b64  	%rd5908, %rd5906, 4294967295;
	add.s64 	%rd19669, %rd5908, %rd5907;
	shr.u64 	%rd5909, %rd5906, 32;
	shr.u64 	%rd5910, %rd19669, 32;
	add.s64 	%rd5911, %rd5910, %rd5909;
	and.b64  	%rd5912, %rd5883, 4294967295;
	mul.lo.s64 	%rd5913, %rd5912, 977;
	and.b64  	%rd5914, %rd5668, 4294967295;
	and.b64  	%rd5915, %rd5913, 4294967295;
	add.s64 	%rd5916, %rd5911, %rd5914;
	add.s64 	%rd5917, %rd5916, %rd5915;
	add.s64 	%rd19670, %rd5917, %rd5905;
	shr.u64 	%rd5918, %rd5913, 32;
	shr.u64 	%rd5919, %rd19670, 32;
	add.s64 	%rd5920, %rd5919, %rd5918;
	and.b64  	%rd5921, %rd5887, 4294967295;
	mul.lo.s64 	%rd5922, %rd5921, 977;
	and.b64  	%rd5923, %rd5705, 4294967295;
	and.b64  	%rd5924, %rd5922, 4294967295;
	add.s64 	%rd5925, %rd5920, %rd5923;
	add.s64 	%rd5926, %rd5925, %rd5924;
	add.s64 	%rd19671, %rd5926, %rd5912;
	shr.u64 	%rd5927, %rd5922, 32;
	shr.u64 	%rd5928, %rd19671, 32;
	add.s64 	%rd5929, %rd5928, %rd5927;
	and.b64  	%rd5930, %rd5891, 4294967295;
	mul.lo.s64 	%rd5931, %rd5930, 977;
	and.b64  	%rd5932, %rd5741, 4294967295;
	and.b64  	%rd5933, %rd5931, 4294967295;
	add.s64 	%rd5934, %rd5929, %rd5932;
	add.s64 	%rd5935, %rd5934, %rd5933;
	add.s64 	%rd19672, %rd5935, %rd5921;
	shr.u64 	%rd5936, %rd5931, 32;
	shr.u64 	%rd5937, %rd19672, 32;
	add.s64 	%rd5938, %rd5937, %rd5936;
	and.b64  	%rd5939, %rd5895, 4294967295;
	mul.lo.s64 	%rd5940, %rd5939, 977;
	and.b64  	%rd5941, %rd5776, 4294967295;
	and.b64  	%rd5942, %rd5940, 4294967295;
	add.s64 	%rd5943, %rd5938, %rd5941;
	add.s64 	%rd5944, %rd5943, %rd5942;
	add.s64 	%rd19673, %rd5944, %rd5930;
	shr.u64 	%rd5945, %rd5940, 32;
	shr.u64 	%rd5946, %rd19673, 32;
	add.s64 	%rd5947, %rd5946, %rd5945;
	and.b64  	%rd5948, %rd5899, 4294967295;
	mul.lo.s64 	%rd5949, %rd5948, 977;
	and.b64  	%rd5950, %rd5810, 4294967295;
	and.b64  	%rd5951, %rd5949, 4294967295;
	add.s64 	%rd5952, %rd5947, %rd5950;
	add.s64 	%rd5953, %rd5952, %rd5951;
	add.s64 	%rd19674, %rd5953, %rd5939;
	shr.u64 	%rd5954, %rd5949, 32;
	shr.u64 	%rd5955, %rd19674, 32;
	add.s64 	%rd5956, %rd5955, %rd5954;
	and.b64  	%rd5957, %rd5903, 4294967295;
	mul.lo.s64 	%rd5958, %rd5957, 977;
	and.b64  	%rd5959, %rd5843, 4294967295;
	and.b64  	%rd5960, %rd5958, 4294967295;
	add.s64 	%rd5961, %rd5956, %rd5959;
	add.s64 	%rd5962, %rd5961, %rd5960;
	add.s64 	%rd19675, %rd5962, %rd5948;
	shr.u64 	%rd5963, %rd5958, 32;
	shr.u64 	%rd5964, %rd19675, 32;
	add.s64 	%rd5965, %rd5964, %rd5963;
	mul.lo.s64 	%rd5966, %rd5904, 977;
	and.b64  	%rd5967, %rd5875, 4294967295;
	and.b64  	%rd5968, %rd5966, 4294967295;
	add.s64 	%rd5969, %rd5965, %rd5967;
	add.s64 	%rd5970, %rd5969, %rd5968;
	add.s64 	%rd19676, %rd5970, %rd5957;
	shr.u64 	%rd5971, %rd5966, 32;
	shr.u64 	%rd5972, %rd19676, 32;
	cvt.u32.u64 	%r4688, %rd5972;
	cvt.u32.u64 	%r4689, %rd5971;
	add.s32 	%r4690, %r4688, %r4689;
	add.s32 	%r2639, %r4690, %r4687;
	setp.eq.s32 	%p748, %r2639, 0;
	mov.pred 	%p3174, 0;
	@%p748 bra 	$L__BB1_1834;
	cvt.u64.u32 	%rd5973, %r2639;
	mul.wide.u32 	%rd5974, %r2639, 977;
	shr.u64 	%rd5975, %rd5974, 32;
	and.b64  	%rd5976, %rd19669, 4294967295;
	and.b64  	%rd5977, %rd5974, 4294967295;
	add.s64 	%rd19669, %rd5977, %rd5976;
	shr.u64 	%rd5978, %rd19669, 32;
	and.b64  	%rd5979, %rd19670, 4294967295;
	add.s64 	%rd5980, %rd5975, %rd5979;
	add.s64 	%rd5981, %rd5980, %rd5973;
	add.s64 	%rd19670, %rd5981, %rd5978;
	setp.lt.u64 	%p750, %rd19670, 4294967296;
	@%p750 bra 	$L__BB1_1834;
	shr.u64 	%rd5982, %rd19670, 32;
	and.b64  	%rd5983, %rd19671, 4294967295;
	add.s64 	%rd19671, %rd5982, %rd5983;
	setp.lt.u64 	%p752, %rd19671, 4294967296;
	@%p752 bra 	$L__BB1_1834;
	shr.u64 	%rd5984, %rd19671, 32;
	and.b64  	%rd5985, %rd19672, 4294967295;
	add.s64 	%rd19672, %rd5984, %rd5985;
	setp.lt.u64 	%p754, %rd19672, 4294967296;
	@%p754 bra 	$L__BB1_1834;
	shr.u64 	%rd5987, %rd19672, 32;
	and.b64  	%rd5988, %rd19673, 4294967295;
	add.s64 	%rd19673, %rd5987, %rd5988;
	setp.lt.u64 	%p756, %rd19673, 4294967296;
	mov.b64 	%rd19672, 4294967296;
	@%p756 bra 	$L__BB1_1834;
	shr.u64 	%rd5990, %rd19673, 32;
	and.b64  	%rd5991, %rd19674, 4294967295;
	add.s64 	%rd19674, %rd5990, %rd5991;
	setp.lt.u64 	%p758, %rd19674, 4294967296;
	mov.b64 	%rd19672, 4294967296;
	mov.u64 	%rd19673, %rd19672;
	@%p758 bra 	$L__BB1_1834;
	shr.u64 	%rd5993, %rd19674, 32;
	and.b64  	%rd5994, %rd19675, 4294967295;
	add.s64 	%rd19675, %rd5993, %rd5994;
	setp.lt.u64 	%p760, %rd19675, 4294967296;
	mov.b64 	%rd19672, 4294967296;
	mov.u64 	%rd19674, %rd19672;
	@%p760 bra 	$L__BB1_1834;
	shr.u64 	%rd5996, %rd19675, 32;
	and.b64  	%rd5997, %rd19676, 4294967295;
	add.s64 	%rd5998, %rd5996, %rd5997;
	setp.gt.u64 	%p3174, %rd5998, 4294967295;
	min.u64 	%rd19676, %rd5998, 4294967296;
	mov.b64 	%rd19672, 4294967296;
	mov.u64 	%rd19673, %rd19672;
	mov.u64 	%rd19675, %rd19672;
$L__BB1_1834:
	cvt.u32.u64 	%r9579, %rd19676;
	cvt.u32.u64 	%r9578, %rd19675;
	cvt.u32.u64 	%r9577, %rd19674;
	cvt.u32.u64 	%r9576, %rd19673;
	cvt.u32.u64 	%r9575, %rd19672;
	cvt.u32.u64 	%r9574, %rd19671;
	cvt.u32.u64 	%r9573, %rd19670;
	cvt.u32.u64 	%r9572, %rd19669;
	ld.const.u32 	%r2648, [const_p+28];
	setp.lt.u32 	%p761, %r2648, %r9579;
	or.pred  	%p762, %p3174, %p761;
	@%p762 bra 	$L__BB1_1848;
	setp.gt.u32 	%p763, %r2648, %r9579;
	@%p763 bra 	$L__BB1_1849;
	ld.const.u32 	%r2649, [const_p+24];
	setp.lt.u32 	%p764, %r2649, %r9578;
	@%p764 bra 	$L__BB1_1848;
	setp.gt.u32 	%p765, %r2649, %r9578;
	@%p765 bra 	$L__BB1_1849;
	ld.const.u32 	%r2650, [const_p+20];
	setp.lt.u32 	%p766, %r2650, %r9577;
	@%p766 bra 	$L__BB1_1848;
	setp.gt.u32 	%p767, %r2650, %r9577;
	@%p767 bra 	$L__BB1_1849;
	ld.const.u32 	%r2651, [const_p+16];
	setp.lt.u32 	%p768, %r2651, %r9576;
	@%p768 bra 	$L__BB1_1848;
	setp.gt.u32 	%p769, %r2651, %r9576;
	@%p769 bra 	$L__BB1_1849;
	ld.const.u32 	%r2652, [const_p+12];
	setp.lt.u32 	%p770, %r2652, %r9575;
	@%p770 bra 	$L__BB1_1848;
	setp.gt.u32 	%p771, %r2652, %r9575;
	@%p771 bra 	$L__BB1_1849;
	ld.const.u32 	%r2653, [const_p+8];
	setp.lt.u32 	%p772, %r2653, %r9574;
	@%p772 bra 	$L__BB1_1848;
	setp.gt.u32 	%p773, %r2653, %r9574;
	@%p773 bra 	$L__BB1_1849;
	ld.const.u32 	%r2654, [const_p+4];
	setp.lt.u32 	%p774, %r2654, %r9573;
	@%p774 bra 	$L__BB1_1848;
	setp.gt.u32 	%p775, %r2654, %r9573;
	ld.const.u32 	%r4691, [const_p];
	setp.gt.u32 	%p776, %r4691, %r9572;
	or.pred  	%p777, %p775, %p776;
	@%p777 bra 	$L__BB1_1849;
$L__BB1_1848:
	ld.const.u32 	%r4709, [const_p];
	ld.const.u32 	%r4710, [const_p+4];
	ld.const.u32 	%r4711, [const_p+8];
	ld.const.u32 	%r4712, [const_p+12];
	ld.const.u32 	%r4713, [const_p+16];
	ld.const.u32 	%r4714, [const_p+20];
	ld.const.u32 	%r4715, [const_p+24];
	// begin inline asm
	sub.cc.u32 %r9572, %r9572, %r4709;
	subc.cc.u32 %r9573, %r9573, %r4710;
	subc.cc.u32 %r9574, %r9574, %r4711;
	subc.cc.u32 %r9575, %r9575, %r4712;
	subc.cc.u32 %r9576, %r9576, %r4713;
	subc.cc.u32 %r9577, %r9577, %r4714;
	subc.cc.u32 %r9578, %r9578, %r4715;
	subc.u32 %r9579, %r9579, %r2648;
	
	// end inline asm
$L__BB1_1849:
	setp.gt.u32 	%p778, %r9579, %r2648;
	@%p778 bra 	$L__BB1_1862;
	bra.uni 	$L__BB1_1863;
$L__BB1_1850:
	ld.const.u32 	%r2663, [const_p+24];
	setp.gt.u32 	%p780, %r9578, %r2663;
	@%p780 bra 	$L__BB1_1862;
	setp.lt.u32 	%p781, %r9578, %r2663;
	@%p781 bra 	$L__BB1_1864;
	ld.const.u32 	%r2664, [const_p+20];
	setp.gt.u32 	%p782, %r9577, %r2664;
	@%p782 bra 	$L__BB1_1862;
	setp.lt.u32 	%p783, %r9577, %r2664;
	@%p783 bra 	$L__BB1_1864;
	ld.const.u32 	%r2665, [const_p+16];
	setp.gt.u32 	%p784, %r9576, %r2665;
	@%p784 bra 	$L__BB1_1862;
	setp.lt.u32 	%p785, %r9576, %r2665;
	@%p785 bra 	$L__BB1_1864;
	ld.const.u32 	%r2666, [const_p+12];
	setp.gt.u32 	%p786, %r9575, %r2666;
	@%p786 bra 	$L__BB1_1862;
	setp.lt.u32 	%p787, %r9575, %r2666;
	@%p787 bra 	$L__BB1_1864;
	ld.const.u32 	%r2667, [const_p+8];
	setp.gt.u32 	%p788, %r9574, %r2667;
	@%p788 bra 	$L__BB1_1862;
	setp.lt.u32 	%p789, %r9574, %r2667;
	@%p789 bra 	$L__BB1_1864;
	ld.const.u32 	%r2668, [const_p+4];
	setp.gt.u32 	%p790, %r9573, %r2668;
	@%p790 bra 	$L__BB1_1862;
	setp.lt.u32 	%p791, %r9573, %r2668;
	ld.const.u32 	%r4717, [const_p];
	setp.lt.u32 	%p792, %r9572, %r4717;
	or.pred  	%p793, %p791, %p792;
	@%p793 bra 	$L__BB1_1864;
$L__BB1_1862:
	ld.const.u32 	%r4735, [const_p];
	ld.const.u32 	%r4736, [const_p+4];
	ld.const.u32 	%r4737, [const_p+8];
	ld.const.u32 	%r4738, [const_p+12];
	ld.const.u32 	%r4739, [const_p+16];
	ld.const.u32 	%r4740, [const_p+20];
	ld.const.u32 	%r4741, [const_p+24];
	// begin inline asm
	sub.cc.u32 %r9572, %r9572, %r4735;
	subc.cc.u32 %r9573, %r9573, %r4736;
	subc.cc.u32 %r9574, %r9574, %r4737;
	subc.cc.u32 %r9575, %r9575, %r4738;
	subc.cc.u32 %r9576, %r9576, %r4739;
	subc.cc.u32 %r9577, %r9577, %r4740;
	subc.cc.u32 %r9578, %r9578, %r4741;
	subc.u32 %r9579, %r9579, %r2648;
	
	// end inline asm
	bra.uni 	$L__BB1_1864;
$L__BB1_1863:
	setp.lt.u32 	%p779, %r9579, %r2648;
	@%p779 bra 	$L__BB1_1864;
	bra.uni 	$L__BB1_1850;
$L__BB1_1864:
	mul.wide.u32 	%rd5999, %r9572, 3;
	shr.u64 	%rd6000, %rd5999, 32;
	mul.wide.u32 	%rd6001, %r9573, 3;
	add.s64 	%rd6002, %rd6001, %rd6000;
	shr.u64 	%rd6003, %rd6002, 32;
	mul.wide.u32 	%rd6004, %r9574, 3;
	add.s64 	%rd6005, %rd6004, %rd6003;
	shr.u64 	%rd6006, %rd6005, 32;
	mul.wide.u32 	%rd6007, %r9575, 3;
	add.s64 	%rd6008, %rd6007, %rd6006;
	shr.u64 	%rd6009, %rd6008, 32;
	mul.wide.u32 	%rd6010, %r9576, 3;
	add.s64 	%rd6011, %rd6010, %rd6009;
	shr.u64 	%rd6012, %rd6011, 32;
	mul.wide.u32 	%rd6013, %r9577, 3;
	add.s64 	%rd6014, %rd6013, %rd6012;
	shr.u64 	%rd6015, %rd6014, 32;
	mul.wide.u32 	%rd6016, %r9578, 3;
	add.s64 	%rd6017, %rd6016, %rd6015;
	shr.u64 	%rd6018, %rd6017, 32;
	mul.wide.u32 	%rd6019, %r9579, 3;
	add.s64 	%rd6020, %rd6019, %rd6018;
	shr.u64 	%rd6021, %rd6020, 32;
	and.b64  	%rd6022, %rd5999, 4294967295;
	mad.lo.s64 	%rd19677, %rd6021, 977, %rd6022;
	shr.u64 	%rd6023, %rd19677, 32;
	and.b64  	%rd6024, %rd6002, 4294967295;
	add.s64 	%rd6025, %rd6023, %rd6024;
	add.s64 	%rd19678, %rd6025, %rd6021;
	shr.u64 	%rd6026, %rd19678, 32;
	and.b64  	%rd6027, %rd6005, 4294967295;
	add.s64 	%rd19679, %rd6026, %rd6027;
	shr.u64 	%rd6028, %rd19679, 32;
	and.b64  	%rd6029, %rd6008, 4294967295;
	add.s64 	%rd19680, %rd6028, %rd6029;
	shr.u64 	%rd6030, %rd19680, 32;
	and.b64  	%rd6031, %rd6011, 4294967295;
	add.s64 	%rd19681, %rd6030, %rd6031;
	shr.u64 	%rd6032, %rd19681, 32;
	and.b64  	%rd6033, %rd6014, 4294967295;
	add.s64 	%rd19682, %rd6032, %rd6033;
	shr.u64 	%rd6034, %rd19682, 32;
	and.b64  	%rd6035, %rd6017, 4294967295;
	add.s64 	%rd19683, %rd6034, %rd6035;
	shr.u64 	%rd6036, %rd19683, 32;
	and.b64  	%rd6037, %rd6020, 4294967295;
	add.s64 	%rd19684, %rd6036, %rd6037;
	shr.u64 	%rd1056, %rd19684, 32;
	{ .reg .b32 tmp; mov.b64 {tmp, %r9580}, %rd19684; }
	setp.lt.u64 	%p794, %rd19684, 4294967296;
	@%p794 bra 	$L__BB1_1871;
	and.b64  	%rd6039, %rd19677, 4294967295;
	mad.lo.s64 	%rd19677, %rd1056, 977, %rd6039;
	shr.u64 	%rd6040, %rd19677, 32;
	and.b64  	%rd6041, %rd19678, 4294967295;
	add.s64 	%rd6042, %rd6041, %rd1056;
	add.s64 	%rd19678, %rd6042, %rd6040;
	setp.lt.u64 	%p795, %rd19678, 4294967296;
	mov.b32 	%r9580, 0;
	mov.b64 	%rd19684, 4294967296;
	@%p795 bra 	$L__BB1_1871;
	shr.u64 	%rd6044, %rd19678, 32;
	and.b64  	%rd6045, %rd19679, 4294967295;
	add.s64 	%rd19679, %rd6044, %rd6045;
	setp.lt.u64 	%p796, %rd19679, 4294967296;
	@%p796 bra 	$L__BB1_1871;
	shr.u64 	%rd6047, %rd19679, 32;
	and.b64  	%rd6048, %rd19680, 4294967295;
	add.s64 	%rd19680, %rd6047, %rd6048;
	setp.lt.u64 	%p797, %rd19680, 4294967296;
	mov.b64 	%rd19679, 4294967296;
	mov.u64 	%rd19684, %rd19679;
	@%p797 bra 	$L__BB1_1871;
	shr.u64 	%rd6050, %rd19680, 32;
	and.b64  	%rd6051, %rd19681, 4294967295;
	add.s64 	%rd19681, %rd6050, %rd6051;
	setp.lt.u64 	%p798, %rd19681, 4294967296;
	mov.b64 	%rd19679, 4294967296;
	mov.u64 	%rd19680, %rd19679;
	@%p798 bra 	$L__BB1_1871;
	shr.u64 	%rd6053, %rd19681, 32;
	and.b64  	%rd6054, %rd19682, 4294967295;
	add.s64 	%rd19682, %rd6053, %rd6054;
	setp.lt.u64 	%p799, %rd19682, 4294967296;
	mov.b64 	%rd19679, 4294967296;
	mov.u64 	%rd19681, %rd19679;
	mov.u64 	%rd19684, %rd19679;
	@%p799 bra 	$L__BB1_1871;
	shr.u64 	%rd6056, %rd19682, 32;
	and.b64  	%rd6057, %rd19683, 4294967295;
	add.s64 	%rd6058, %rd6056, %rd6057;
	setp.gt.u64 	%p800, %rd6058, 4294967295;
	selp.b64 	%rd19683, 4294967296, %rd6058, %p800;
	selp.b64 	%rd19684, 1, 4294967296, %p800;
	mov.b64 	%rd19679, 4294967296;
	mov.u64 	%rd19680, %rd19679;
	mov.u64 	%rd19682, %rd19679;
$L__BB1_1871:
	cvt.u32.u64 	%r9596, %rd19684;
	cvt.u32.u64 	%r9595, %rd19683;
	cvt.u32.u64 	%r9594, %rd19682;
	cvt.u32.u64 	%r9593, %rd19681;
	cvt.u32.u64 	%r9592, %rd19680;
	cvt.u32.u64 	%r9591, %rd19679;
	cvt.u32.u64 	%r9590, %rd19678;
	cvt.u32.u64 	%r9589, %rd19677;
	setp.ne.s32 	%p801, %r9580, 0;
	setp.lt.u32 	%p802, %r2648, %r9596;
	or.pred  	%p803, %p801, %p802;
	@%p803 bra 	$L__BB1_1885;
	setp.gt.u32 	%p804, %r2648, %r9596;
	@%p804 bra 	$L__BB1_1886;
	ld.const.u32 	%r2703, [const_p+24];
	setp.lt.u32 	%p805, %r2703, %r9595;
	@%p805 bra 	$L__BB1_1885;
	setp.gt.u32 	%p806, %r2703, %r9595;
	@%p806 bra 	$L__BB1_1886;
	ld.const.u32 	%r2704, [const_p+20];
	setp.lt.u32 	%p807, %r2704, %r9594;
	@%p807 bra 	$L__BB1_1885;
	setp.gt.u32 	%p808, %r2704, %r9594;
	@%p808 bra 	$L__BB1_1886;
	ld.const.u32 	%r2705, [const_p+16];
	setp.lt.u32 	%p809, %r2705, %r9593;
	@%p809 bra 	$L__BB1_1885;
	setp.gt.u32 	%p810, %r2705, %r9593;
	@%p810 bra 	$L__BB1_1886;
	ld.const.u32 	%r2706, [const_p+12];
	setp.lt.u32 	%p811, %r2706, %r9592;
	@%p811 bra 	$L__BB1_1885;
	setp.gt.u32 	%p812, %r2706, %r9592;
	@%p812 bra 	$L__BB1_1886;
	ld.const.u32 	%r2707, [const_p+8];
	setp.lt.u32 	%p813, %r2707, %r9591;
	@%p813 bra 	$L__BB1_1885;
	setp.gt.u32 	%p814, %r2707, %r9591;
	@%p814 bra 	$L__BB1_1886;
	ld.const.u32 	%r2708, [const_p+4];
	setp.lt.u32 	%p815, %r2708, %r9590;
	@%p815 bra 	$L__BB1_1885;
	setp.gt.u32 	%p816, %r2708, %r9590;
	ld.const.u32 	%r4749, [const_p];
	setp.gt.u32 	%p817, %r4749, %r9589;
	or.pred  	%p818, %p816, %p817;
	@%p818 bra 	$L__BB1_1886;
$L__BB1_1885:
	ld.const.u32 	%r4767, [const_p];
	ld.const.u32 	%r4768, [const_p+4];
	ld.const.u32 	%r4769, [const_p+8];
	ld.const.u32 	%r4770, [const_p+12];
	ld.const.u32 	%r4771, [const_p+16];
	ld.const.u32 	%r4772, [const_p+20];
	ld.const.u32 	%r4773, [const_p+24];
	// begin inline asm
	sub.cc.u32 %r9589, %r9589, %r4767;
	subc.cc.u32 %r9590, %r9590, %r4768;
	subc.cc.u32 %r9591, %r9591, %r4769;
	subc.cc.u32 %r9592, %r9592, %r4770;
	subc.cc.u32 %r9593, %r9593, %r4771;
	subc.cc.u32 %r9594, %r9594, %r4772;
	subc.cc.u32 %r9595, %r9595, %r4773;
	subc.u32 %r9596, %r9596, %r2648;
	
	// end inline asm
$L__BB1_1886:
	setp.gt.u32 	%p819, %r9596, %r2648;
	@%p819 bra 	$L__BB1_1899;
	bra.uni 	$L__BB1_1900;
$L__BB1_1887:
	ld.const.u32 	%r2717, [const_p+24];
	setp.gt.u32 	%p821, %r9595, %r2717;
	@%p821 bra 	$L__BB1_1899;
	setp.lt.u32 	%p822, %r9595, %r2717;
	@%p822 bra 	$L__BB1_1901;
	ld.const.u32 	%r2718, [const_p+20];
	setp.gt.u32 	%p823, %r9594, %r2718;
	@%p823 bra 	$L__BB1_1899;
	setp.lt.u32 	%p824, %r9594, %r2718;
	@%p824 bra 	$L__BB1_1901;
	ld.const.u32 	%r2719, [const_p+16];
	setp.gt.u32 	%p825, %r9593, %r2719;
	@%p825 bra 	$L__BB1_1899;
	setp.lt.u32 	%p826, %r9593, %r2719;
	@%p826 bra 	$L__BB1_1901;
	ld.const.u32 	%r2720, [const_p+12];
	setp.gt.u32 	%p827, %r9592, %r2720;
	@%p827 bra 	$L__BB1_1899;
	setp.lt.u32 	%p828, %r9592, %r2720;
	@%p828 bra 	$L__BB1_1901;
	ld.const.u32 	%r2721, [const_p+8];
	setp.gt.u32 	%p829, %r9591, %r2721;
	@%p829 bra 	$L__BB1_1899;
	setp.lt.u32 	%p830, %r9591, %r2721;
	@%p830 bra 	$L__BB1_1901;
	ld.const.u32 	%r2722, [const_p+4];
	setp.gt.u32 	%p831, %r9590, %r2722;
	@%p831 bra 	$L__BB1_1899;
	setp.lt.u32 	%p832, %r9590, %r2722;
	ld.const.u32 	%r4775, [const_p];
	setp.lt.u32 	%p833, %r9589, %r4775;
	or.pred  	%p834, %p832, %p833;
	@%p834 bra 	$L__BB1_1901;
$L__BB1_1899:
	ld.const.u32 	%r4793, [const_p];
	ld.const.u32 	%r4794, [const_p+4];
	ld.const.u32 	%r4795, [const_p+8];
	ld.const.u32 	%r4796, [const_p+12];
	ld.const.u32 	%r4797, [const_p+16];
	ld.const.u32 	%r4798, [const_p+20];
	ld.const.u32 	%r4799, [const_p+24];
	// begin inline asm
	sub.cc.u32 %r9589, %r9589, %r4793;
	subc.cc.u32 %r9590, %r9590, %r4794;
	subc.cc.u32 %r9591, %r9591, %r4795;
	subc.cc.u32 %r9592, %r9592, %r4796;
	subc.cc.u32 %r9593, %r9593, %r4797;
	subc.cc.u32 %r9594, %r9594, %r4798;
	subc.cc.u32 %r9595, %r9595, %r4799;
	subc.u32 %r9596, %r9596, %r2648;
	
	// end inline asm
	bra.uni 	$L__BB1_1901;
$L__BB1_1900:
	setp.lt.u32 	%p820, %r9596, %r2648;
	@%p820 bra 	$L__BB1_1901;
	bra.uni 	$L__BB1_1887;
$L__BB1_1901:
	mul.wide.u32 	%rd6059, %r9589, %r9589;
	shr.u64 	%rd6060, %rd6059, 32;
	mul.wide.u32 	%rd6061, %r9590, %r9589;
	add.s64 	%rd6062, %rd6060, %rd6061;
	shr.u64 	%rd6063, %rd6062, 32;
	mul.wide.u32 	%rd6064, %r9591, %r9589;
	add.s64 	%rd6065, %rd6063, %rd6064;
	shr.u64 	%rd6066, %rd6065, 32;
	mul.wide.u32 	%rd6067, %r9592, %r9589;
	add.s64 	%rd6068, %rd6066, %rd6067;
	shr.u64 	%rd6069, %rd6068, 32;
	mul.wide.u32 	%rd6070, %r9593, %r9589;
	add.s64 	%rd6071, %rd6069, %rd6070;
	shr.u64 	%rd6072, %rd6071, 32;
	mul.wide.u32 	%rd6073, %r9594, %r9589;
	add.s64 	%rd6074, %rd6072, %rd6073;
	shr.u64 	%rd6075, %rd6074, 32;
	mul.wide.u32 	%rd6076, %r9595, %r9589;
	add.s64 	%rd6077, %rd6075, %rd6076;
	shr.u64 	%rd6078, %rd6077, 32;
	mul.wide.u32 	%rd6079, %r9596, %r9589;
	add.s64 	%rd6080, %rd6078, %rd6079;
	shr.u64 	%rd6081, %rd6080, 32;
	and.b64  	%rd6082, %rd6062, 4294967295;
	add.s64 	%rd6083, %rd6061, %rd6082;
	shr.u64 	%rd6084, %rd6083, 32;
	and.b64  	%rd6085, %rd6065, 4294967295;
	mul.wide.u32 	%rd6086, %r9590, %r9590;
	add.s64 	%rd6087, %rd6084, %rd6085;
	add.s64 	%rd6088, %rd6087, %rd6086;
	shr.u64 	%rd6089, %rd6088, 32;
	and.b64  	%rd6090, %rd6068, 4294967295;
	mul.wide.u32 	%rd6091, %r9591, %r9590;
	add.s64 	%rd6092, %rd6089, %rd6090;
	add.s64 	%rd6093, %rd6092, %rd6091;
	shr.u64 	%rd6094, %rd6093, 32;
	and.b64  	%rd6095, %rd6071, 4294967295;
	mul.wide.u32 	%rd6096, %r9592, %r9590;
	add.s64 	%rd6097, %rd6094, %rd6095;
	add.s64 	%rd6098, %rd6097, %rd6096;
	shr.u64 	%rd6099, %rd6098, 32;
	and.b64  	%rd6100, %rd6074, 4294967295;
	mul.wide.u32 	%rd6101, %r9593, %r9590;
	add.s64 	%rd6102, %rd6099, %rd6100;
	add.s64 	%rd6103, %rd6102, %rd6101;
	shr.u64 	%rd6104, %rd6103, 32;
	and.b64  	%rd6105, %rd6077, 4294967295;
	mul.wide.u32 	%rd6106, %r9594, %r9590;
	add.s64 	%rd6107, %rd6104, %rd6105;
	add.s64 	%rd6108, %rd6107, %rd6106;
	shr.u64 	%rd6109, %rd6108, 32;
	and.b64  	%rd6110, %rd6080, 4294967295;
	mul.wide.u32 	%rd6111, %r9595, %r9590;
	add.s64 	%rd6112, %rd6109, %rd6110;
	add.s64 	%rd6113, %rd6112, %rd6111;
	shr.u64 	%rd6114, %rd6113, 32;
	mul.wide.u32 	%rd6115, %r9596, %r9590;
	add.s64 	%rd6116, %rd6114, %rd6081;
	add.s64 	%rd6117, %rd6116, %rd6115;
	shr.u64 	%rd6118, %rd6117, 32;
	and.b64  	%rd6119, %rd6088, 4294967295;
	add.s64 	%rd6120, %rd6064, %rd6119;
	shr.u64 	%rd6121, %rd6120, 32;
	and.b64  	%rd6122, %rd6093, 4294967295;
	add.s64 	%rd6123, %rd6121, %rd6122;
	add.s64 	%rd6124, %rd6123, %rd6091;
	shr.u64 	%rd6125, %rd6124, 32;
	and.b64  	%rd6126, %rd6098, 4294967295;
	mul.wide.u32 	%rd6127, %r9591, %r9591;
	add.s64 	%rd6128, %rd6125, %rd6126;
	add.s64 	%rd6129, %rd6128, %rd6127;
	shr.u64 	%rd6130, %rd6129, 32;
	and.b64  	%rd6131, %rd6103, 4294967295;
	mul.wide.u32 	%rd6132, %r9592, %r9591;
	add.s64 	%rd6133, %rd6130, %rd6131;
	add.s64 	%rd6134, %rd6133, %rd6132;
	shr.u64 	%rd6135, %rd6134, 32;
	and.b64  	%rd6136, %rd6108, 4294967295;
	mul.wide.u32 	%rd6137, %r9593, %r9591;
	add.s64 	%rd6138, %rd6135, %rd6136;
	add.s64 	%rd6139, %rd6138, %rd6137;
	shr.u64 	%rd6140, %rd6139, 32;
	and.b64  	%rd6141, %rd6113, 4294967295;
	mul.wide.u32 	%rd6142, %r9594, %r9591;
	add.s64 	%rd6143, %rd6140, %rd6141;
	add.s64 	%rd6144, %rd6143, %rd6142;
	shr.u64 	%rd6145, %rd6144, 32;
	and.b64  	%rd6146, %rd6117, 4294967295;
	mul.wide.u32 	%rd6147, %r9595, %r9591;
	add.s64 	%rd6148, %rd6145, %rd6146;
	add.s64 	%rd6149, %rd6148, %rd6147;
	shr.u64 	%rd6150, %rd6149, 32;
	mul.wide.u32 	%rd6151, %r9596, %r9591;
	add.s64 	%rd6152, %rd6150, %rd6118;
	add.s64 	%rd6153, %rd6152, %rd6151;
	shr.u64 	%rd6154, %rd6153, 32;
	and.b64  	%rd6155, %rd6124, 4294967295;
	add.s64 	%rd6156, %rd6067, %rd6155;
	shr.u64 	%rd6157, %rd6156, 32;
	and.b64  	%rd6158, %rd6129, 4294967295;
	add.s64 	%rd6159, %rd6157, %rd6158;
	add.s64 	%rd6160, %rd6159, %rd6096;
	shr.u64 	%rd6161, %rd6160, 32;
	and.b64  	%rd6162, %rd6134, 4294967295;
	add.s64 	%rd6163, %rd6161, %rd6162;
	add.s64 	%rd6164, %rd6163, %rd6132;
	shr.u64 	%rd6165, %rd6164, 32;
	and.b64  	%rd6166, %rd6139, 4294967295;
	mul.wide.u32 	%rd6167, %r9592, %r9592;
	add.s64 	%rd6168, %rd6165, %rd6166;
	add.s64 	%rd6169, %rd6168, %rd6167;
	shr.u64 	%rd6170, %rd6169, 32;
	and.b64  	%rd6171, %rd6144, 4294967295;
	mul.wide.u32 	%rd6172, %r9593, %r9592;
	add.s64 	%rd6173, %rd6170, %rd6171;
	add.s64 	%rd6174, %rd6173, %rd6172;
	shr.u64 	%rd6175, %rd6174, 32;
	and.b64  	%rd6176, %rd6149, 4294967295;
	mul.wide.u32 	%rd6177, %r9594, %r9592;
	add.s64 	%rd6178, %rd6175, %rd6176;
	add.s64 	%rd6179, %rd6178, %rd6177;
	shr.u64 	%rd6180, %rd6179, 32;
	and.b64  	%rd6181, %rd6153, 4294967295;
	mul.wide.u32 	%rd6182, %r9595, %r9592;
	add.s64 	%rd6183, %rd6180, %rd6181;
	add.s64 	%rd6184, %rd6183, %rd6182;
	shr.u64 	%rd6185, %rd6184, 32;
	mul.wide.u32 	%rd6186, %r9596, %r9592;
	add.s64 	%rd6187, %rd6185, %rd6154;
	add.s64 	%rd6188, %rd6187, %rd6186;
	shr.u64 	%rd6189, %rd6188, 32;
	and.b64  	%rd6190, %rd6160, 4294967295;
	add.s64 	%rd6191, %rd6070, %rd6190;
	shr.u64 	%rd6192, %rd6191, 32;
	and.b64  	%rd6193, %rd6164, 4294967295;
	add.s64 	%rd6194, %rd6192, %rd6193;
	add.s64 	%rd6195, %rd6194, %rd6101;
	shr.u64 	%rd6196, %rd6195, 32;
	and.b64  	%rd6197, %rd6169, 4294967295;
	add.s64 	%rd6198, %rd6196, %rd6197;
	add.s64 	%rd6199, %rd6198, %rd6137;
	shr.u64 	%rd6200, %rd6199, 32;
	and.b64  	%rd6201, %rd6174, 4294967295;
	add.s64 	%rd6202, %rd6200, %rd6201;
	add.s64 	%rd6203, %rd6202, %rd6172;
	shr.u64 	%rd6204, %rd6203, 32;
	and.b64  	%rd6205, %rd6179, 4294967295;
	mul.wide.u32 	%rd6206, %r9593, %r9593;
	add.s64 	%rd6207, %rd6204, %rd6205;
	add.s64 	%rd6208, %rd6207, %rd6206;
	shr.u64 	%rd6209, %rd6208, 32;
	and.b64  	%rd6210, %rd6184, 4294967295;
	mul.wide.u32 	%rd6211, %r9594, %r9593;
	add.s64 	%rd6212, %rd6209, %rd6210;
	add.s64 	%rd6213, %rd6212, %rd6211;
	shr.u64 	%rd6214, %rd6213, 32;
	and.b64  	%rd6215, %rd6188, 4294967295;
	mul.wide.u32 	%rd6216, %r9595, %r9593;
	add.s64 	%rd6217, %rd6214, %rd6215;
	add.s64 	%rd6218, %rd6217, %rd6216;
	shr.u64 	%rd6219, %rd6218, 32;
	mul.wide.u32 	%rd6220, %r9596, %r9593;
	add.s64 	%rd6221, %rd6219, %rd6189;
	add.s64 	%rd6222, %rd6221, %rd6220;
	shr.u64 	%rd6223, %rd6222, 32;
	and.b64  	%rd6224, %rd6195, 4294967295;
	add.s64 	%rd6225, %rd6073, %rd6224;
	shr.u64 	%rd6226, %rd6225, 32;
	and.b64  	%rd6227, %rd6199, 4294967295;
	add.s64 	%rd6228, %rd6226, %rd6227;
	add.s64 	%rd6229, %rd6228, %rd6106;
	shr.u64 	%rd6230, %rd6229, 32;
	and.b64  	%rd6231, %rd6203, 4294967295;
	add.s64 	%rd6232, %rd6230, %rd6231;
	add.s64 	%rd6233, %rd6232, %rd6142;
	shr.u64 	%rd6234, %rd6233, 32;
	and.b64  	%rd6235, %rd6208, 4294967295;
	add.s64 	%rd6236, %rd6234, %rd6235;
	add.s64 	%rd6237, %rd6236, %rd6177;
	shr.u64 	%rd6238, %rd6237, 32;
	and.b64  	%rd6239, %rd6213, 4294967295;
	add.s64 	%rd6240, %rd6238, %rd6239;
	add.s64 	%rd6241, %rd6240, %rd6211;
	shr.u64 	%rd6242, %rd6241, 32;
	and.b64  	%rd6243, %rd6218, 4294967295;
	mul.wide.u32 	%rd6244, %r9594, %r9594;
	add.s64 	%rd6245, %rd6242, %rd6243;
	add.s64 	%rd6246, %rd6245, %rd6244;
	shr.u64 	%rd6247, %rd6246, 32;
	and.b64  	%rd6248, %rd6222, 4294967295;
	mul.wide.u32 	%rd6249, %r9595, %r9594;
	add.s64 	%rd6250, %rd6247, %rd6248;
	add.s64 	%rd6251, %rd6250, %rd6249;
	shr.u64 	%rd6252, %rd6251, 32;
	mul.wide.u32 	%rd6253, %r9596, %r9594;
	add.s64 	%rd6254, %rd6252, %rd6223;
	add.s64 	%rd6255, %rd6254, %rd6253;
	shr.u64 	%rd6256, %rd6255, 32;
	and.b64  	%rd6257, %rd6229, 4294967295;
	add.s64 	%rd6258, %rd6076, %rd6257;
	shr.u64 	%rd6259, %rd6258, 32;
	and.b64  	%rd6260, %rd6233, 4294967295;
	add.s64 	%rd6261, %rd6259, %rd6260;
	add.s64 	%rd6262, %rd6261, %rd6111;
	shr.u64 	%rd6263, %rd6262, 32;
	and.b64  	%rd6264, %rd6237, 4294967295;
	add.s64 	%rd6265, %rd6263, %rd6264;
	add.s64 	%rd6266, %rd6265, %rd6147;
	shr.u64 	%rd6267, %rd6266, 32;
	and.b64  	%rd6268, %rd6241, 4294967295;
	add.s64 	%rd6269, %rd6267, %rd6268;
	add.s64 	%rd6270, %rd6269, %rd6182;
	shr.u64 	%rd6271, %rd6270, 32;
	and.b64  	%rd6272, %rd6246, 4294967295;
	add.s64 	%rd6273, %rd6271, %rd6272;
	add.s64 	%rd6274, %rd6273, %rd6216;
	shr.u64 	%rd6275, %rd6274, 32;
	and.b64  	%rd6276, %rd6251, 4294967295;
	add.s64 	%rd6277, %rd6275, %rd6276;
	add.s64 	%rd6278, %rd6277, %rd6249;
	shr.u64 	%rd6279, %rd6278, 32;
	and.b64  	%rd6280, %rd6255, 4294967295;
	mul.wide.u32 	%rd6281, %r9595, %r9595;
	add.s64 	%rd6282, %rd6279, %rd6280;
	add.s64 	%rd6283, %rd6282, %rd6281;
	shr.u64 	%rd6284, %rd6283, 32;
	mul.wide.u32 	%rd6285, %r9596, %r9595;
	add.s64 	%rd6286, %rd6284, %rd6256;
	add.s64 	%rd6287, %rd6286, %rd6285;
	shr.u64 	%rd6288, %rd6287, 32;
	and.b64  	%rd6289, %rd6262, 4294967295;
	add.s64 	%rd6290, %rd6079, %rd6289;
	shr.u64 	%rd6291, %rd6290, 32;
	and.b64  	%rd6292, %rd6266, 4294967295;
	add.s64 	%rd6293, %rd6291, %rd6292;
	add.s64 	%rd6294, %rd6293, %rd6115;
	shr.u64 	%rd6295, %rd6294, 32;
	and.b64  	%rd6296, %rd6270, 4294967295;
	add.s64 	%rd6297, %rd6295, %rd6296;
	add.s64 	%rd6298, %rd6297, %rd6151;
	shr.u64 	%rd6299, %rd6298, 32;
	and.b64  	%rd6300, %rd6274, 4294967295;
	add.s64 	%rd6301, %rd6299, %rd6300;
	add.s64 	%rd6302, %rd6301, %rd6186;
	shr.u64 	%rd6303, %rd6302, 32;
	and.b64  	%rd6304, %rd6278, 4294967295;
	add.s64 	%rd6305, %rd6303, %rd6304;
	add.s64 	%rd6306, %rd6305, %rd6220;
	shr.u64 	%rd6307, %rd6306, 32;
	and.b64  	%rd6308, %rd6283, 4294967295;
	add.s64 	%rd6309, %rd6307, %rd6308;
	add.s64 	%rd6310, %rd6309, %rd6253;
	shr.u64 	%rd6311, %rd6310, 32;
	and.b64  	%rd6312, %rd6287, 4294967295;
	add.s64 	%rd6313, %rd6311, %rd6312;
	add.s64 	%rd6314, %rd6313, %rd6285;
	shr.u64 	%rd6315, %rd6314, 32;
	mul.wide.u32 	%rd6316, %r9596, %r9596;
	add.s64 	%rd6317, %rd6315, %rd6288;
	add.s64 	%rd6318, %rd6317, %rd6316;
	shr.u64 	%rd6319, %rd6318, 32;
	{ .reg .b32 tmp; mov.b64 {tmp, %r4801}, %rd6318; }
	and.b64  	%rd6320, %rd6294, 4294967295;
	mul.lo.s64 	%rd6321, %rd6320, 977;
	and.b64  	%rd6322, %rd6059, 4294967293;
	and.b64  	%rd6323, %rd6321, 4294967295;
	add.s64 	%rd19685, %rd6323, %rd6322;
	shr.u64 	%rd6324, %rd6321, 32;
	shr.u64 	%rd6325, %rd19685, 32;
	add.s64 	%rd6326, %rd6325, %rd6324;
	and.b64  	%rd6327, %rd6298, 4294967295;
	mul.lo.s64 	%rd6328, %rd6327, 977;
	and.b64  	%rd6329, %rd6083, 4294967295;
	and.b64  	%rd6330, %rd6328, 4294967295;
	add.s64 	%rd6331, %rd6326, %rd6329;
	add.s64 	%rd6332, %rd6331, %rd6330;
	add.s64 	%rd19686, %rd6332, %rd6320;
	shr.u64 	%rd6333, %rd6328, 32;
	shr.u64 	%rd6334, %rd19686, 32;
	add.s64 	%rd6335, %rd6334, %rd6333;
	and.b64  	%rd6336, %rd6302, 4294967295;
	mul.lo.s64 	%rd6337, %rd6336, 977;
	and.b64  	%rd6338, %rd6120, 4294967295;
	and.b64  	%rd6339, %rd6337, 4294967295;
	add.s64 	%rd6340, %rd6335, %rd6338;
	add.s64 	%rd6341, %rd6340, %rd6339;
	add.s64 	%rd19687, %rd6341, %rd6327;
	shr.u64 	%rd6342, %rd6337, 32;
	shr.u64 	%rd6343, %rd19687, 32;
	add.s64 	%rd6344, %rd6343, %rd6342;
	and.b64  	%rd6345, %rd6306, 4294967295;
	mul.lo.s64 	%rd6346, %rd6345, 977;
	and.b64  	%rd6347, %rd6156, 4294967295;
	and.b64  	%rd6348, %rd6346, 4294967295;
	add.s64 	%rd6349, %rd6344, %rd6347;
	add.s64 	%rd6350, %rd6349, %rd6348;
	add.s64 	%rd19688, %rd6350, %rd6336;
	shr.u64 	%rd6351, %rd6346, 32;
	shr.u64 	%rd6352, %rd19688, 32;
	add.s64 	%rd6353, %rd6352, %rd6351;
	and.b64  	%rd6354, %rd6310, 4294967295;
	mul.lo.s64 	%rd6355, %rd6354, 977;
	and.b64  	%rd6356, %rd6191, 4294967295;
	and.b64  	%rd6357, %rd6355, 4294967295;
	add.s64 	%rd6358, %rd6353, %rd6356;
	add.s64 	%rd6359, %rd6358, %rd6357;
	add.s64 	%rd19689, %rd6359, %rd6345;
	shr.u64 	%rd6360, %rd6355, 32;
	shr.u64 	%rd6361, %rd19689, 32;
	add.s64 	%rd6362, %rd6361, %rd6360;
	and.b64  	%rd6363, %rd6314, 4294967295;
	mul.lo.s64 	%rd6364, %rd6363, 977;
	and.b64  	%rd6365, %rd6225, 4294967295;
	and.b64  	%rd6366, %rd6364, 4294967295;
	add.s64 	%rd6367, %rd6362, %rd6365;
	add.s64 	%rd6368, %rd6367, %rd6366;
	add.s64 	%rd19690, %rd6368, %rd6354;
	shr.u64 	%rd6369, %rd6364, 32;
	shr.u64 	%rd6370, %rd19690, 32;
	add.s64 	%rd6371, %rd6370, %rd6369;
	and.b64  	%rd6372, %rd6318, 4294967295;
	mul.lo.s64 	%rd6373, %rd6372, 977;
	and.b64  	%rd6374, %rd6258, 4294967295;
	and.b64  	%rd6375, %rd6373, 4294967295;
	add.s64 	%rd6376, %rd6371, %rd6374;
	add.s64 	%rd6377, %rd6376, %rd6375;
	add.s64 	%rd19691, %rd6377, %rd6363;
	shr.u64 	%rd6378, %rd6373, 32;
	shr.u64 	%rd6379, %rd19691, 32;
	add.s64 	%rd6380, %rd6379, %rd6378;
	mul.lo.s64 	%rd6381, %rd6319, 977;
	and.b64  	%rd6382, %rd6290, 4294967295;
	and.b64  	%rd6383, %rd6381, 4294967295;
	add.s64 	%rd6384, %rd6380, %rd6382;
	add.s64 	%rd6385, %rd6384, %rd6383;
	add.s64 	%rd19692, %rd6385, %rd6372;
	shr.u64 	%rd6386, %rd6381, 32;
	shr.u64 	%rd6387, %rd19692, 32;
	cvt.u32.u64 	%r4802, %rd6387;
	cvt.u32.u64 	%r4803, %rd6386;
	add.s32 	%r4804, %r4802, %r4803;
	add.s32 	%r2747, %r4804, %r4801;
	setp.eq.s32 	%p836, %r2747, 0;
	mov.pred 	%p3175, 0;
	@%p836 bra 	$L__BB1_1909;
	cvt.u64.u32 	%rd6388, %r2747;
	mul.wide.u32 	%rd6389, %r2747, 977;
	shr.u64 	%rd6390, %rd6389, 32;
	and.b64  	%rd6391, %rd19685, 4294967295;
	and.b64  	%rd6392, %rd6389, 4294967295;
	add.s64 	%rd19685, %rd6392, %rd6391;
	shr.u64 	%rd6393, %rd19685, 32;
	and.b64  	%rd6394, %rd19686, 4294967295;
	add.s64 	%rd6395, %rd6390, %rd6394;
	add.s64 	%rd6396, %rd6395, %rd6388;
	add.s64 	%rd19686, %rd6396, %rd6393;
	setp.lt.u64 	%p838, %rd19686, 4294967296;
	@%p838 bra 	$L__BB1_1909;
	shr.u64 	%rd6397, %rd19686, 32;
	and.b64  	%rd6398, %rd19687, 4294967295;
	add.s64 	%rd19687, %rd6397, %rd6398;
	setp.lt.u64 	%p840, %rd19687, 4294967296;
	@%p840 bra 	$L__BB1_1909;
	shr.u64 	%rd6399, %rd19687, 32;
	and.b64  	%rd6400, %rd19688, 4294967295;
	add.s64 	%rd19688, %rd6399, %rd6400;
	setp.lt.u64 	%p842, %rd19688, 4294967296;
	@%p842 bra 	$L__BB1_1909;
	shr.u64 	%rd6402, %rd19688, 32;
	and.b64  	%rd6403, %rd19689, 4294967295;
	add.s64 	%rd19689, %rd6402, %rd6403;
	setp.lt.u64 	%p844, %rd19689, 4294967296;
	mov.b64 	%rd19688, 4294967296;
	@%p844 bra 	$L__BB1_1909;
	shr.u64 	%rd6405, %rd19689, 32;
	and.b64  	%rd6406, %rd19690, 4294967295;
	add.s64 	%rd19690, %rd6405, %rd6406;
	setp.lt.u64 	%p846, %rd19690, 4294967296;
	mov.b64 	%rd19688, 4294967296;
	mov.u64 	%rd19689, %rd19688;
	@%p846 bra 	$L__BB1_1909;
	shr.u64 	%rd6408, %rd19690, 32;
	and.b64  	%rd6409, %rd19691, 4294967295;
	add.s64 	%rd19691, %rd6408, %rd6409;
	setp.lt.u64 	%p848, %rd19691, 4294967296;
	mov.b64 	%rd19688, 4294967296;
	mov.u64 	%rd19690, %rd19688;
	@%p848 bra 	$L__BB1_1909;
	shr.u64 	%rd6411, %rd19691, 32;
	and.b64  	%rd6412, %rd19692, 4294967295;
	add.s64 	%rd6413, %rd6411, %rd6412;
	setp.gt.u64 	%p3175, %rd6413, 4294967295;
	min.u64 	%rd19692, %rd6413, 4294967296;
	mov.b64 	%rd19688, 4294967296;
	mov.u64 	%rd19689, %rd19688;
	mov.u64 	%rd19691, %rd19688;
$L__BB1_1909:
	cvt.u32.u64 	%r9612, %rd19692;
	cvt.u32.u64 	%r9611, %rd19691;
	cvt.u32.u64 	%r9610, %rd19690;
	cvt.u32.u64 	%r9609, %rd19689;
	cvt.u32.u64 	%r9608, %rd19688;
	cvt.u32.u64 	%r9607, %rd19687;
	cvt.u32.u64 	%r9606, %rd19686;
	cvt.u32.u64 	%r9605, %rd19685;
	ld.const.u32 	%r2756, [const_p+28];
	setp.lt.u32 	%p849, %r2756, %r9612;
	or.pred  	%p850, %p3175, %p849;
	@%p850 bra 	$L__BB1_1923;
	setp.gt.u32 	%p851, %r2756, %r9612;
	@%p851 bra 	$L__BB1_1924;
	ld.const.u32 	%r2757, [const_p+24];
	setp.lt.u32 	%p852, %r2757, %r9611;
	@%p852 bra 	$L__BB1_1923;
	setp.gt.u32 	%p853, %r2757, %r9611;
	@%p853 bra 	$L__BB1_1924;
	ld.const.u32 	%r2758, [const_p+20];
	setp.lt.u32 	%p854, %r2758, %r9610;
	@%p854 bra 	$L__BB1_1923;
	setp.gt.u32 	%p855, %r2758, %r9610;
	@%p855 bra 	$L__BB1_1924;
	ld.const.u32 	%r2759, [const_p+16];
	setp.lt.u32 	%p856, %r2759, %r9609;
	@%p856 bra 	$L__BB1_1923;
	setp.gt.u32 	%p857, %r2759, %r9609;
	@%p857 bra 	$L__BB1_1924;
	ld.const.u32 	%r2760, [const_p+12];
	setp.lt.u32 	%p858, %r2760, %r9608;
	@%p858 bra 	$L__BB1_1923;
	setp.gt.u32 	%p859, %r2760, %r9608;
	@%p859 bra 	$L__BB1_1924;
	ld.const.u32 	%r2761, [const_p+8];
	setp.lt.u32 	%p860, %r2761, %r9607;
	@%p860 bra 	$L__BB1_1923;
	setp.gt.u32 	%p861, %r2761, %r9607;
	@%p861 bra 	$L__BB1_1924;
	ld.const.u32 	%r2762, [const_p+4];
	setp.lt.u32 	%p862, %r2762, %r9606;
	@%p862 bra 	$L__BB1_1923;
	setp.gt.u32 	%p863, %r2762, %r9606;
	ld.const.u32 	%r4805, [const_p];
	setp.gt.u32 	%p864, %r4805, %r9605;
	or.pred  	%p865, %p863, %p864;
	@%p865 bra 	$L__BB1_1924;
$L__BB1_1923:
	ld.const.u32 	%r4823, [const_p];
	ld.const.u32 	%r4824, [const_p+4];
	ld.const.u32 	%r4825, [const_p+8];
	ld.const.u32 	%r4826, [const_p+12];
	ld.const.u32 	%r4827, [const_p+16];
	ld.const.u32 	%r4828, [const_p+20];
	ld.const.u32 	%r4829, [const_p+24];
	// begin inline asm
	sub.cc.u32 %r9605, %r9605, %r4823;
	subc.cc.u32 %r9606, %r9606, %r4824;
	subc.cc.u32 %r9607, %r9607, %r4825;
	subc.cc.u32 %r9608, %r9608, %r4826;
	subc.cc.u32 %r9609, %r9609, %r4827;
	subc.cc.u32 %r9610, %r9610, %r4828;
	subc.cc.u32 %r9611, %r9611, %r4829;
	subc.u32 %r9612, %r9612, %r2756;
	
	// end inline asm
$L__BB1_1924:
	setp.gt.u32 	%p866, %r9612, %r2756;
	@%p866 bra 	$L__BB1_1937;
	bra.uni 	$L__BB1_1938;
$L__BB1_1925:
	ld.const.u32 	%r2771, [const_p+24];
	setp.gt.u32 	%p868, %r9611, %r2771;
	@%p868 bra 	$L__BB1_1937;
	setp.lt.u32 	%p869, %r9611, %r2771;
	@%p869 bra 	$L__BB1_1939;
	ld.const.u32 	%r2772, [const_p+20];
	setp.gt.u32 	%p870, %r9610, %r2772;
	@%p870 bra 	$L__BB1_1937;
	setp.lt.u32 	%p871, %r9610, %r2772;
	@%p871 bra 	$L__BB1_1939;
	ld.const.u32 	%r2773, [const_p+16];
	setp.gt.u32 	%p872, %r9609, %r2773;
	@%p872 bra 	$L__BB1_1937;
	setp.lt.u32 	%p873, %r9609, %r2773;
	@%p873 bra 	$L__BB1_1939;
	ld.const.u32 	%r2774, [const_p+12];
	setp.gt.u32 	%p874, %r9608, %r2774;
	@%p874 bra 	$L__BB1_1937;
	setp.lt.u32 	%p875, %r9608, %r2774;
	@%p875 bra 	$L__BB1_1939;
	ld.const.u32 	%r2775, [const_p+8];
	setp.gt.u32 	%p876, %r9607, %r2775;
	@%p876 bra 	$L__BB1_1937;
	setp.lt.u32 	%p877, %r9607, %r2775;
	@%p877 bra 	$L__BB1_1939;
	ld.const.u32 	%r2776, [const_p+4];
	setp.gt.u32 	%p878, %r9606, %r2776;
	@%p878 bra 	$L__BB1_1937;
	setp.lt.u32 	%p879, %r9606, %r2776;
	ld.const.u32 	%r4831, [const_p];
	setp.lt.u32 	%p880, %r9605, %r4831;
	or.pred  	%p881, %p879, %p880;
	@%p881 bra 	$L__BB1_1939;
$L__BB1_1937:
	ld.const.u32 	%r4849, [const_p];
	ld.const.u32 	%r4850, [const_p+4];
	ld.const.u32 	%r4851, [const_p+8];
	ld.const.u32 	%r4852, [const_p+12];
	ld.const.u32 	%r4853, [const_p+16];
	ld.const.u32 	%r4854, [const_p+20];
	ld.const.u32 	%r4855, [const_p+24];
	// begin inline asm
	sub.cc.u32 %r9605, %r9605, %r4849;
	subc.cc.u32 %r9606, %r9606, %r4850;
	subc.cc.u32 %r9607, %r9607, %r4851;
	subc.cc.u32 %r9608, %r9608, %r4852;
	subc.cc.u32 %r9609, %r9609, %r4853;
	subc.cc.u32 %r9610, %r9610, %r4854;
	subc.cc.u32 %r9611, %r9611, %r4855;
	subc.u32 %r9612, %r9612, %r2756;
	
	// end inline asm
	bra.uni 	$L__BB1_1939;
$L__BB1_1938:
	setp.lt.u32 	%p867, %r9612, %r2756;
	@%p867 bra 	$L__BB1_1939;
	bra.uni 	$L__BB1_1925;
$L__BB1_1939:
	shl.b32 	%r4857, %r9523, 1;
	shr.u32 	%r4858, %r9523, 31;
	cvt.u64.u32 	%rd6414, %r4858;
	mul.wide.u32 	%rd6415, %r9524, 2;
	or.b64  	%rd6416, %rd6415, %rd6414;
	shr.u64 	%rd6417, %rd6415, 32;
	mul.wide.u32 	%rd6418, %r9525, 2;
	or.b64  	%rd6419, %rd6418, %rd6417;
	shr.u64 	%rd6420, %rd6418, 32;
	mul.wide.u32 	%rd6421, %r9526, 2;
	or.b64  	%rd6422, %rd6421, %rd6420;
	shr.u64 	%rd6423, %rd6421, 32;
	mul.wide.u32 	%rd6424, %r9527, 2;
	add.s64 	%rd6425, %rd6424, %rd6423;
	shr.u64 	%rd6426, %rd6425, 32;
	mul.wide.u32 	%rd6427, %r9528, 2;
	add.s64 	%rd6428, %rd6427, %rd6426;
	shr.u64 	%rd6429, %rd6428, 32;
	mul.wide.u32 	%rd6430, %r9529, 2;
	add.s64 	%rd6431, %rd6430, %rd6429;
	shr.u64 	%rd6432, %rd6431, 32;
	mul.wide.u32 	%rd6433, %r9530, 2;
	add.s64 	%rd6434, %rd6433, %rd6432;
	shr.u64 	%rd6435, %rd6434, 32;
	cvt.u64.u32 	%rd6436, %r4857;
	mad.lo.s64 	%rd19693, %rd6435, 977, %rd6436;
	shr.u64 	%rd6437, %rd19693, 32;
	and.b64  	%rd6438, %rd6416, 4294967295;
	add.s64 	%rd6439, %rd6437, %rd6438;
	add.s64 	%rd19694, %rd6439, %rd6435;
	shr.u64 	%rd6440, %rd19694, 32;
	and.b64  	%rd6441, %rd6419, 4294967295;
	add.s64 	%rd19695, %rd6440, %rd6441;
	shr.u64 	%rd6442, %rd19695, 32;
	and.b64  	%rd6443, %rd6422, 4294967295;
	add.s64 	%rd19696, %rd6442, %rd6443;
	shr.u64 	%rd6444, %rd19696, 32;
	and.b64  	%rd6445, %rd6425, 4294967295;
	add.s64 	%rd19697, %rd6444, %rd6445;
	shr.u64 	%rd6446, %rd19697, 32;
	and.b64  	%rd6447, %rd6428, 4294967295;
	add.s64 	%rd19698, %rd6446, %rd6447;
	shr.u64 	%rd6448, %rd19698, 32;
	and.b64  	%rd6449, %rd6431, 4294967295;
	add.s64 	%rd19699, %rd6448, %rd6449;
	shr.u64 	%rd6450, %rd19699, 32;
	and.b64  	%rd6451, %rd6434, 4294967295;
	add.s64 	%rd19700, %rd6450, %rd6451;
	shr.u64 	%rd1105, %rd19700, 32;
	{ .reg .b32 tmp; mov.b64 {tmp, %r9613}, %rd19700; }
	setp.lt.u64 	%p882, %rd19700, 4294967296;
	@%p882 bra 	$L__BB1_1946;
	and.b64  	%rd6453, %rd19693, 4294967295;
	mad.lo.s64 	%rd19693, %rd1105, 977, %rd6453;
	shr.u64 	%rd6454, %rd19693, 32;
	and.b64  	%rd6455, %rd19694, 4294967295;
	add.s64 	%rd6456, %rd6455, %rd1105;
	add.s64 	%rd19694, %rd6456, %rd6454;
	setp.lt.u64 	%p883, %rd19694, 4294967296;
	mov.b32 	%r9613, 0;
	mov.b64 	%rd19700, 4294967296;
	@%p883 bra 	$L__BB1_1946;
	shr.u64 	%rd6458, %rd19694, 32;
	and.b64  	%rd6459, %rd19695, 4294967295;
	add.s64 	%rd19695, %rd6458, %rd6459;
	setp.lt.u64 	%p884, %rd19695, 4294967296;
	@%p884 bra 	$L__BB1_1946;
	shr.u64 	%rd6461, %rd19695, 32;
	and.b64  	%rd6462, %rd19696, 4294967295;
	add.s64 	%rd19696, %rd6461, %rd6462;
	setp.lt.u64 	%p885, %rd19696, 4294967296;
	mov.b64 	%rd19695, 4294967296;
	mov.u64 	%rd19700, %rd19695;
	@%p885 bra 	$L__BB1_1946;
	shr.u64 	%rd6464, %rd19696, 32;
	and.b64  	%rd6465, %rd19697, 4294967295;
	add.s64 	%rd19697, %rd6464, %rd6465;
	setp.lt.u64 	%p886, %rd19697, 4294967296;
	mov.b64 	%rd19695, 4294967296;
	mov.u64 	%rd19696, %rd19695;
	@%p886 bra 	$L__BB1_1946;
	shr.u64 	%rd6467, %rd19697, 32;
	and.b64  	%rd6468, %rd19698, 4294967295;
	add.s64 	%rd19698, %rd6467, %rd6468;
	setp.lt.u64 	%p887, %rd19698, 4294967296;
	mov.b64 	%rd19695, 4294967296;
	mov.u64 	%rd19697, %rd19695;
	mov.u64 	%rd19700, %rd19695;
	@%p887 bra 	$L__BB1_1946;
	shr.u64 	%rd6470, %rd19698, 32;
	and.b64  	%rd6471, %rd19699, 4294967295;
	add.s64 	%rd6472, %rd6470, %rd6471;
	setp.gt.u64 	%p888, %rd6472, 4294967295;
	selp.b64 	%rd19699, 4294967296, %rd6472, %p888;
	selp.b64 	%rd19700, 1, 4294967296, %p888;
	mov.b64 	%rd19695, 4294967296;
	mov.u64 	%rd19696, %rd19695;
	mov.u64 	%rd19698, %rd19695;
$L__BB1_1946:
	cvt.u32.u64 	%r9629, %rd19700;
	cvt.u32.u64 	%r9628, %rd19699;
	cvt.u32.u64 	%r9627, %rd19698;
	cvt.u32.u64 	%r9626, %rd19697;
	cvt.u32.u64 	%r9625, %rd19696;
	cvt.u32.u64 	%r9624, %rd19695;
	cvt.u32.u64 	%r9623, %rd19694;
	cvt.u32.u64 	%r9622, %rd19693;
	setp.ne.s32 	%p889, %r9613, 0;
	setp.lt.u32 	%p890, %r2756, %r9629;
	or.pred  	%p891, %p889, %p890;
	@%p891 bra 	$L__BB1_1960;
	setp.gt.u32 	%p892, %r2756, %r9629;
	@%p892 bra 	$L__BB1_1961;
	ld.const.u32 	%r2811, [const_p+24];
	setp.lt.u32 	%p893, %r2811, %r9628;
	@%p893 bra 	$L__BB1_1960;
	setp.gt.u32 	%p894, %r2811, %r9628;
	@%p894 bra 	$L__BB1_1961;
	ld.const.u32 	%r2812, [const_p+20];
	setp.lt.u32 	%p895, %r2812, %r9627;
	@%p895 bra 	$L__BB1_1960;
	setp.gt.u32 	%p896, %r2812, %r9627;
	@%p896 bra 	$L__BB1_1961;
	ld.const.u32 	%r2813, [const_p+16];
	setp.lt.u32 	%p897, %r2813, %r9626;
	@%p897 bra 	$L__BB1_1960;
	setp.gt.u32 	%p898, %r2813, %r9626;
	@%p898 bra 	$L__BB1_1961;
	ld.const.u32 	%r2814, [const_p+12];
	setp.lt.u32 	%p899, %r2814, %r9625;
	@%p899 bra 	$L__BB1_1960;
	setp.gt.u32 	%p900, %r2814, %r9625;
	@%p900 bra 	$L__BB1_1961;
	ld.const.u32 	%r2815, [const_p+8];
	setp.lt.u32 	%p901, %r2815, %r9624;
	@%p901 bra 	$L__BB1_1960;
	setp.gt.u32 	%p902, %r2815, %r9624;
	@%p902 bra 	$L__BB1_1961;
	ld.const.u32 	%r2816, [const_p+4];
	setp.lt.u32 	%p903, %r2816, %r9623;
	@%p903 bra 	$L__BB1_1960;
	setp.gt.u32 	%p904, %r2816, %r9623;
	ld.const.u32 	%r4865, [const_p];
	setp.gt.u32 	%p905, %r4865, %r9622;
	or.pred  	%p906, %p904, %p905;
	@%p906 bra 	$L__BB1_1961;
$L__BB1_1960:
	ld.const.u32 	%r4883, [const_p];
	ld.const.u32 	%r4884, [const_p+4];
	ld.const.u32 	%r4885, [const_p+8];
	ld.const.u32 	%r4886, [const_p+12];
	ld.const.u32 	%r4887, [const_p+16];
	ld.const.u32 	%r4888, [const_p+20];
	ld.const.u32 	%r4889, [const_p+24];
	// begin inline asm
	sub.cc.u32 %r9622, %r9622, %r4883;
	subc.cc.u32 %r9623, %r9623, %r4884;
	subc.cc.u32 %r9624, %r9624, %r4885;
	subc.cc.u32 %r9625, %r9625, %r4886;
	subc.cc.u32 %r9626, %r9626, %r4887;
	subc.cc.u32 %r9627, %r9627, %r4888;
	subc.cc.u32 %r9628, %r9628, %r4889;
	subc.u32 %r9629, %r9629, %r2756;
	
	// end inline asm
$L__BB1_1961:
	setp.gt.u32 	%p907, %r9629, %r2756;
	@%p907 bra 	$L__BB1_1974;
	bra.uni 	$L__BB1_1975;
$L__BB1_1962:
	ld.const.u32 	%r2825, [const_p+24];
	setp.gt.u32 	%p909, %r9628, %r2825;
	@%p909 bra 	$L__BB1_1974;
	setp.lt.u32 	%p910, %r9628, %r2825;
	@%p910 bra 	$L__BB1_1976;
	ld.const.u32 	%r2826, [const_p+20];
	setp.gt.u32 	%p911, %r9627, %r2826;
	@%p911 bra 	$L__BB1_1974;
	setp.lt.u32 	%p912, %r9627, %r2826;
	@%p912 bra 	$L__BB1_1976;
	ld.const.u32 	%r2827, [const_p+16];
	setp.gt.u32 	%p913, %r9626, %r2827;
	@%p913 bra 	$L__BB1_1974;
	setp.lt.u32 	%p914, %r9626, %r2827;
	@%p914 bra 	$L__BB1_1976;
	ld.const.u32 	%r2828, [const_p+12];
	setp.gt.u32 	%p915, %r9625, %r2828;
	@%p915 bra 	$L__BB1_1974;
	setp.lt.u32 	%p916, %r9625, %r2828;
	@%p916 bra 	$L__BB1_1976;
	ld.const.u32 	%r2829, [const_p+8];
	setp.gt.u32 	%p917, %r9624, %r2829;
	@%p917 bra 	$L__BB1_1974;
	setp.lt.u32 	%p918, %r9624, %r2829;
	@%p918 bra 	$L__BB1_1976;
	ld.const.u32 	%r2830, [const_p+4];
	setp.gt.u32 	%p919, %r9623, %r2830;
	@%p919 bra 	$L__BB1_1974;
	setp.lt.u32 	%p920, %r9623, %r2830;
	ld.const.u32 	%r4891, [const_p];
	setp.lt.u32 	%p921, %r9622, %r4891;
	or.pred  	%p922, %p920, %p921;
	@%p922 bra 	$L__BB1_1976;
$L__BB1_1974:
	ld.const.u32 	%r4909, [const_p];
	ld.const.u32 	%r4910, [const_p+4];
	ld.const.u32 	%r4911, [const_p+8];
	ld.const.u32 	%r4912, [const_p+12];
	ld.const.u32 	%r4913, [const_p+16];
	ld.const.u32 	%r4914, [const_p+20];
	ld.const.u32 	%r4915, [const_p+24];
	// begin inline asm
	sub.cc.u32 %r9622, %r9622, %r4909;
	subc.cc.u32 %r9623, %r9623, %r4910;
	subc.cc.u32 %r9624, %r9624, %r4911;
	subc.cc.u32 %r9625, %r9625, %r4912;
	subc.cc.u32 %r9626, %r9626, %r4913;
	subc.cc.u32 %r9627, %r9627, %r4914;
	subc.cc.u32 %r9628, %r9628, %r4915;
	subc.u32 %r9629, %r9629, %r2756;
	
	// end inline asm
	bra.uni 	$L__BB1_1976;
$L__BB1_1975:
	setp.lt.u32 	%p908, %r9629, %r2756;
	@%p908 bra 	$L__BB1_1976;
	bra.uni 	$L__BB1_1962;
$L__BB1_1976:
	setp.gt.u32 	%p923, %r9612, %r9629;
	@%p923 bra 	$L__BB1_1977;
	bra.uni 	$L__BB1_1990;
$L__BB1_1977:
	// begin inline asm
	sub.cc.u32 %r9630, %r9605, %r9622;
	subc.cc.u32 %r9631, %r9606, %r9623;
	subc.cc.u32 %r9632, %r9607, %r9624;
	subc.cc.u32 %r9633, %r9608, %r9625;
	subc.cc.u32 %r9634, %r9609, %r9626;
	subc.cc.u32 %r9635, %r9610, %r9627;
	subc.cc.u32 %r9636, %r9611, %r9628;
	subc.u32 %r9637, %r9612, %r9629;
	
	// end inline asm
	bra.uni 	$L__BB1_1992;
$L__BB1_1978:
	setp.gt.u32 	%p925, %r9611, %r9628;
	@%p925 bra 	$L__BB1_1977;
	setp.lt.u32 	%p926, %r9611, %r9628;
	@%p926 bra 	$L__BB1_1991;
	setp.gt.u32 	%p927, %r9610, %r9627;
	@%p927 bra 	$L__BB1_1977;
	setp.lt.u32 	%p928, %r9610, %r9627;
	@%p928 bra 	$L__BB1_1991;
	setp.gt.u32 	%p929, %r9609, %r9626;
	@%p929 bra 	$L__BB1_1977;
	setp.lt.u32 	%p930, %r9609, %r9626;
	@%p930 bra 	$L__BB1_1991;
	setp.gt.u32 	%p931, %r9608, %r9625;
	@%p931 bra 	$L__BB1_1977;
	setp.lt.u32 	%p932, %r9608, %r9625;
	@%p932 bra 	$L__BB1_1991;
	setp.gt.u32 	%p933, %r9607, %r9624;
	@%p933 bra 	$L__BB1_1977;
	setp.lt.u32 	%p934, %r9607, %r9624;
	@%p934 bra 	$L__BB1_1991;
	setp.gt.u32 	%p935, %r9606, %r9623;
	@%p935 bra 	$L__BB1_1977;
	setp.lt.u32 	%p936, %r9606, %r9623;
	setp.lt.u32 	%p937, %r9605, %r9622;
	or.pred  	%p938, %p936, %p937;
	@%p938 bra 	$L__BB1_1991;
	bra.uni 	$L__BB1_1977;
$L__BB1_1990:
	setp.ge.u32 	%p924, %r9612, %r9629;
	@%p924 bra 	$L__BB1_1978;
$L__BB1_1991:
	ld.const.u32 	%r4933, [const_p];
	ld.const.u32 	%r4934, [const_p+4];
	ld.const.u32 	%r4935, [const_p+8];
	ld.const.u32 	%r4936, [const_p+12];
	ld.const.u32 	%r4937, [const_p+16];
	ld.const.u32 	%r4938, [const_p+20];
	ld.const.u32 	%r4939, [const_p+24];
	// begin inline asm
	add.cc.u32 %r4917, %r9605, %r4933;
	addc.cc.u32 %r4918, %r9606, %r4934;
	addc.cc.u32 %r4919, %r9607, %r4935;
	addc.cc.u32 %r4920, %r9608, %r4936;
	addc.cc.u32 %r4921, %r9609, %r4937;
	addc.cc.u32 %r4922, %r9610, %r4938;
	addc.cc.u32 %r4923, %r9611, %r4939;
	addc.u32 %r4924, %r9612, %r2756;
	
	// end inline asm
	// begin inline asm
	sub.cc.u32 %r9630, %r4917, %r9622;
	subc.cc.u32 %r9631, %r4918, %r9623;
	subc.cc.u32 %r9632, %r4919, %r9624;
	subc.cc.u32 %r9633, %r4920, %r9625;
	subc.cc.u32 %r9634, %r4921, %r9626;
	subc.cc.u32 %r9635, %r4922, %r9627;
	subc.cc.u32 %r9636, %r4923, %r9628;
	subc.u32 %r9637, %r4924, %r9629;
	
	// end inline asm
$L__BB1_1992:
	setp.gt.u32 	%p939, %r9530, %r9637;
	@%p939 bra 	$L__BB1_1993;
	bra.uni 	$L__BB1_2006;
$L__BB1_1993:
	// begin inline asm
	sub.cc.u32 %r9638, %r9523, %r9630;
	subc.cc.u32 %r9639, %r9524, %r9631;
	subc.cc.u32 %r9640, %r9525, %r9632;
	subc.cc.u32 %r9641, %r9526, %r9633;
	subc.cc.u32 %r9642, %r9527, %r9634;
	subc.cc.u32 %r9643, %r9528, %r9635;
	subc.cc.u32 %r9644, %r9529, %r9636;
	subc.u32 %r9645, %r9530, %r9637;
	
	// end inline asm
	bra.uni 	$L__BB1_2008;
$L__BB1_1994:
	setp.gt.u32 	%p941, %r9529, %r9636;
	@%p941 bra 	$L__BB1_1993;
	setp.lt.u32 	%p942, %r9529, %r9636;
	@%p942 bra 	$L__BB1_2007;
	setp.gt.u32 	%p943, %r9528, %r9635;
	@%p943 bra 	$L__BB1_1993;
	setp.lt.u32 	%p944, %r9528, %r9635;
	@%p944 bra 	$L__BB1_2007;
	setp.gt.u32 	%p945, %r9527, %r9634;
	@%p945 bra 	$L__BB1_1993;
	setp.lt.u32 	%p946, %r9527, %r9634;
	@%p946 bra 	$L__BB1_2007;
	setp.gt.u32 	%p947, %r9526, %r9633;
	@%p947 bra 	$L__BB1_1993;
	setp.lt.u32 	%p948, %r9526, %r9633;
	@%p948 bra 	$L__BB1_2007;
	setp.gt.u32 	%p949, %r9525, %r9632;
	@%p949 bra 	$L__BB1_1993;
	setp.lt.u32 	%p950, %r9525, %r9632;
	@%p950 bra 	$L__BB1_2007;
	setp.gt.u32 	%p951, %r9524, %r9631;
	@%p951 bra 	$L__BB1_1993;
	setp.lt.u32 	%p952, %r9524, %r9631;
	setp.lt.u32 	%p953, %r9523, %r9630;
	or.pred  	%p954, %p952, %p953;
	@%p954 bra 	$L__BB1_2007;
	bra.uni 	$L__BB1_1993;
$L__BB1_2006:
	setp.ge.u32 	%p940, %r9530, %r9637;
	@%p940 bra 	$L__BB1_1994;
$L__BB1_2007:
	ld.const.u32 	%r5005, [const_p];
	ld.const.u32 	%r5006, [const_p+4];
	ld.const.u32 	%r5007, [const_p+8];
	ld.const.u32 	%r5008, [const_p+12];
	ld.const.u32 	%r5009, [const_p+16];
	ld.const.u32 	%r5010, [const_p+20];
	ld.const.u32 	%r5011, [const_p+24];
	// begin inline asm
	add.cc.u32 %r4989, %r9523, %r5005;
	addc.cc.u32 %r4990, %r9524, %r5006;
	addc.cc.u32 %r4991, %r9525, %r5007;
	addc.cc.u32 %r4992, %r9526, %r5008;
	addc.cc.u32 %r4993, %r9527, %r5009;
	addc.cc.u32 %r4994, %r9528, %r5010;
	addc.cc.u32 %r4995, %r9529, %r5011;
	addc.u32 %r4996, %r9530, %r2756;
	
	// end inline asm
	// begin inline asm
	sub.cc.u32 %r9638, %r4989, %r9630;
	subc.cc.u32 %r9639, %r4990, %r9631;
	subc.cc.u32 %r9640, %r4991, %r9632;
	subc.cc.u32 %r9641, %r4992, %r9633;
	subc.cc.u32 %r9642, %r4993, %r9634;
	subc.cc.u32 %r9643, %r4994, %r9635;
	subc.cc.u32 %r9644, %r4995, %r9636;
	subc.u32 %r9645, %r4996, %r9637;
	
	// end inline asm
$L__BB1_2008:
	mul.wide.u32 	%rd6473, %r9638, %r9589;
	shr.u64 	%rd6474, %rd6473, 32;
	mul.wide.u32 	%rd6475, %r9639, %r9589;
	add.s64 	%rd6476, %rd6474, %rd6475;
	shr.u64 	%rd6477, %rd6476, 32;
	mul.wide.u32 	%rd6478, %r9640, %r9589;
	add.s64 	%rd6479, %rd6477, %rd6478;
	shr.u64 	%rd6480, %rd6479, 32;
	mul.wide.u32 	%rd6481, %r9641, %r9589;
	add.s64 	%rd6482, %rd6480, %rd6481;
	shr.u64 	%rd6483, %rd6482, 32;
	mul.wide.u32 	%rd6484, %r9642, %r9589;
	add.s64 	%rd6485, %rd6483, %rd6484;
	shr.u64 	%rd6486, %rd6485, 32;
	mul.wide.u32 	%rd6487, %r9643, %r9589;
	add.s64 	%rd6488, %rd6486, %rd6487;
	shr.u64 	%rd6489, %rd6488, 32;
	mul.wide.u32 	%rd6490, %r9644, %r9589;
	add.s64 	%rd6491, %rd6489, %rd6490;
	shr.u64 	%rd6492, %rd6491, 32;
	mul.wide.u32 	%rd6493, %r9645, %r9589;
	add.s64 	%rd6494, %rd6492, %rd6493;
	shr.u64 	%rd6495, %rd6494, 32;
	and.b64  	%rd6496, %rd6476, 4294967295;
	mul.wide.u32 	%rd6497, %r9638, %r9590;
	add.s64 	%rd6498, %rd6497, %rd6496;
	shr.u64 	%rd6499, %rd6498, 32;
	and.b64  	%rd6500, %rd6479, 4294967295;
	mul.wide.u32 	%rd6501, %r9639, %r9590;
	add.s64 	%rd6502, %rd6499, %rd6500;
	add.s64 	%rd6503, %rd6502, %rd6501;
	shr.u64 	%rd6504, %rd6503, 32;
	and.b64  	%rd6505, %rd6482, 4294967295;
	mul.wide.u32 	%rd6506, %r9640, %r9590;
	add.s64 	%rd6507, %rd6504, %rd6505;
	add.s64 	%rd6508, %rd6507, %rd6506;
	shr.u64 	%rd6509, %rd6508, 32;
	and.b64  	%rd6510, %rd6485, 4294967295;
	mul.wide.u32 	%rd6511, %r9641, %r9590;
	add.s64 	%rd6512, %rd6509, %rd6510;
	add.s64 	%rd6513, %rd6512, %rd6511;
	shr.u64 	%rd6514, %rd6513, 32;
	and.b64  	%rd6515, %rd6488, 4294967295;
	mul.wide.u32 	%rd6516, %r9642, %r9590;
	add.s64 	%rd6517, %rd6514, %rd6515;
	add.s64 	%rd6518, %rd6517, %rd6516;
	shr.u64 	%rd6519, %rd6518, 32;
	and.b64  	%rd6520, %rd6491, 4294967295;
	mul.wide.u32 	%rd6521, %r9643, %r9590;
	add.s64 	%rd6522, %rd6519, %rd6520;
	add.s64 	%rd6523, %rd6522, %rd6521;
	shr.u64 	%rd6524, %rd6523, 32;
	and.b64  	%rd6525, %rd6494, 4294967295;
	mul.wide.u32 	%rd6526, %r9644, %r9590;
	add.s64 	%rd6527, %rd6524, %rd6525;
	add.s64 	%rd6528, %rd6527, %rd6526;
	shr.u64 	%rd6529, %rd6528, 32;
	mul.wide.u32 	%rd6530, %r9645, %r9590;
	add.s64 	%rd6531, %rd6529, %rd6495;
	add.s64 	%rd6532, %rd6531, %rd6530;
	shr.u64 	%rd6533, %rd6532, 32;
	and.b64  	%rd6534, %rd6503, 4294967295;
	mul.wide.u32 	%rd6535, %r9638, %r9591;
	add.s64 	%rd6536, %rd6535, %rd6534;
	shr.u64 	%rd6537, %rd6536, 32;
	and.b64  	%rd6538, %rd6508, 4294967295;
	mul.wide.u32 	%rd6539, %r9639, %r9591;
	add.s64 	%rd6540, %rd6537, %rd6538;
	add.s64 	%rd6541, %rd6540, %rd6539;
	shr.u64 	%rd6542, %rd6541, 32;
	and.b64  	%rd6543, %rd6513, 4294967295;
	mul.wide.u32 	%rd6544, %r9640, %r9591;
	add.s64 	%rd6545, %rd6542, %rd6543;
	add.s64 	%rd6546, %rd6545, %rd6544;
	shr.u64 	%rd6547, %rd6546, 32;
	and.b64  	%rd6548, %rd6518, 4294967295;
	mul.wide.u32 	%rd6549, %r9641, %r9591;
	add.s64 	%rd6550, %rd6547, %rd6548;
	add.s64 	%rd6551, %rd6550, %rd6549;
	shr.u64 	%rd6552, %rd6551, 32;
	and.b64  	%rd6553, %rd6523, 4294967295;
	mul.wide.u32 	%rd6554, %r9642, %r9591;
	add.s64 	%rd6555, %rd6552, %rd6553;
	add.s64 	%rd6556, %rd6555, %rd6554;
	shr.u64 	%rd6557, %rd6556, 32;
	and.b64  	%rd6558, %rd6528, 4294967295;
	mul.wide.u32 	%rd6559, %r9643, %r9591;
	add.s64 	%rd6560, %rd6557, %rd6558;
	add.s64 	%rd6561, %rd6560, %rd6559;
	shr.u64 	%rd6562, %rd6561, 32;
	and.b64  	%rd6563, %rd6532, 4294967295;
	mul.wide.u32 	%rd6564, %r9644, %r9591;
	add.s64 	%rd6565, %rd6562, %rd6563;
	add.s64 	%rd6566, %rd6565, %rd6564;
	shr.u64 	%rd6567, %rd6566, 32;
	mul.wide.u32 	%rd6568, %r9645, %r9591;
	add.s64 	%rd6569, %rd6567, %rd6533;
	add.s64 	%rd6570, %rd6569, %rd6568;
	shr.u64 	%rd6571, %rd6570, 32;
	and.b64  	%rd6572, %rd6541, 4294967295;
	mul.wide.u32 	%rd6573, %r9638, %r9592;
	add.s64 	%rd6574, %rd6573, %rd6572;
	shr.u64 	%rd6575, %rd6574, 32;
	and.b64  	%rd6576, %rd6546, 4294967295;
	mul.wide.u32 	%rd6577, %r9639, %r9592;
	add.s64 	%rd6578, %rd6575, %rd6576;
	add.s64 	%rd6579, %rd6578, %rd6577;
	shr.u64 	%rd6580, %rd6579, 32;
	and.b64  	%rd6581, %rd6551, 4294967295;
	mul.wide.u32 	%rd6582, %r9640, %r9592;
	add.s64 	%rd6583, %rd6580, %rd6581;
	add.s64 	%rd6584, %rd6583, %rd6582;
	shr.u64 	%rd6585, %rd6584, 32;
	and.b64  	%rd6586, %rd6556, 4294967295;
	mul.wide.u32 	%rd6587, %r9641, %r9592;
	add.s64 	%rd6588, %rd6585, %rd6586;
	add.s64 	%rd6589, %rd6588, %rd6587;
	shr.u64 	%rd6590, %rd6589, 32;
	and.b64  	%rd6591, %rd6561, 4294967295;
	mul.wide.u32 	%rd6592, %r9642, %r9592;
	add.s64 	%rd6593, %rd6590, %rd6591;
	add.s64 	%rd6594, %rd6593, %rd6592;
	shr.u64 	%rd6595, %rd6594, 32;
	and.b64  	%rd6596, %rd6566, 4294967295;
	mul.wide.u32 	%rd6597, %r9643, %r9592;
	add.s64 	%rd6598, %rd6595, %rd6596;
	add.s64 	%rd6599, %rd6598, %rd6597;
	shr.u64 	%rd6600, %rd6599, 32;
	and.b64  	%rd6601, %rd6570, 4294967295;
	mul.wide.u32 	%rd6602, %r9644, %r9592;
	add.s64 	%rd6603, %rd6600, %rd6601;
	add.s64 	%rd6604, %rd6603, %rd6602;
	shr.u64 	%rd6605, %rd6604, 32;
	mul.wide.u32 	%rd6606, %r9645, %r9592;
	add.s64 	%rd6607, %rd6605, %rd6571;
	add.s64 	%rd6608, %rd6607, %rd6606;
	shr.u64 	%rd6609, %rd6608, 32;
	and.b64  	%rd6610, %rd6579, 4294967295;
	mul.wide.u32 	%rd6611, %r9638, %r9593;
	add.s64 	%rd6612, %rd6611, %rd6610;
	shr.u64 	%rd6613, %rd6612, 32;
	and.b64  	%rd6614, %rd6584, 4294967295;
	mul.wide.u32 	%rd6615, %r9639, %r9593;
	add.s64 	%rd6616, %rd6613, %rd6614;
	add.s64 	%rd6617, %rd6616, %rd6615;
	shr.u64 	%rd6618, %rd6617, 32;
	and.b64  	%rd6619, %rd6589, 4294967295;
	mul.wide.u32 	%rd6620, %r9640, %r9593;
	add.s64 	%rd6621, %rd6618, %rd6619;
	add.s64 	%rd6622, %rd6621, %rd6620;
	shr.u64 	%rd6623, %rd6622, 32;
	and.b64  	%rd6624, %rd6594, 4294967295;
	mul.wide.u32 	%rd6625, %r9641, %r9593;
	add.s64 	%rd6626, %rd6623, %rd6624;
	add.s64 	%rd6627, %rd6626, %rd6625;
	shr.u64 	%rd6628, %rd6627, 32;
	and.b64  	%rd6629, %rd6599, 4294967295;
	mul.wide.u32 	%rd6630, %r9642, %r9593;
	add.s64 	%rd6631, %rd6628, %rd6629;
	add.s64 	%rd6632, %rd6631, %rd6630;
	shr.u64 	%rd6633, %rd6632, 32;
	and.b64  	%rd6634, %rd6604, 4294967295;
	mul.wide.u32 	%rd6635, %r9643, %r9593;
	add.s64 	%rd6636, %rd6633, %rd6634;
	add.s64 	%rd6637, %rd6636, %rd6635;
	shr.u64 	%rd6638, %rd6637, 32;
	and.b64  	%rd6639, %rd6608, 4294967295;
	mul.wide.u32 	%rd6640, %r9644, %r9593;
	add.s64 	%rd6641, %rd6638, %rd6639;
	add.s64 	%rd6642, %rd6641, %rd6640;
	shr.u64 	%rd6643, %rd6642, 32;
	mul.wide.u32 	%rd6644, %r9645, %r9593;
	add.s64 	%rd6645, %rd6643, %rd6609;
	add.s64 	%rd6646, %rd6645, %rd6644;
	shr.u64 	%rd6647, %rd6646, 32;
	and.b64  	%rd6648, %rd6617, 4294967295;
	mul.wide.u32 	%rd6649, %r9638, %r9594;
	add.s64 	%rd6650, %rd6649, %rd6648;
	shr.u64 	%rd6651, %rd6650, 32;
	and.b64  	%rd6652, %rd6622, 4294967295;
	mul.wide.u32 	%rd6653, %r9639, %r9594;
	add.s64 	%rd6654, %rd6651, %rd6652;
	add.s64 	%rd6655, %rd6654, %rd6653;
	shr.u64 	%rd6656, %rd6655, 32;
	and.b64  	%rd6657, %rd6627, 4294967295;
	mul.wide.u32 	%rd6658, %r9640, %r9594;
	add.s64 	%rd6659, %rd6656, %rd6657;
	add.s64 	%rd6660, %rd6659, %rd6658;
	shr.u64 	%rd6661, %rd6660, 32;
	and.b64  	%rd6662, %rd6632, 4294967295;
	mul.wide.u32 	%rd6663, %r9641, %r9594;
	add.s64 	%rd6664, %rd6661, %rd6662;
	add.s64 	%rd6665, %rd6664, %rd6663;
	shr.u64 	%rd6666, %rd6665, 32;
	and.b64  	%rd6667, %rd6637, 4294967295;
	mul.wide.u32 	%rd6668, %r9642, %r9594;
	add.s64 	%rd6669, %rd6666, %rd6667;
	add.s64 	%rd6670, %rd6669, %rd6668;
	shr.u64 	%rd6671, %rd6670, 32;
	and.b64  	%rd6672, %rd6642, 4294967295;
	mul.wide.u32 	%rd6673, %r9643, %r9594;
	add.s64 	%rd6674, %rd6671, %rd6672;
	add.s64 	%rd6675, %rd6674, %rd6673;
	shr.u64 	%rd6676, %rd6675, 32;
	and.b64  	%rd6677, %rd6646, 4294967295;
	mul.wide.u32 	%rd6678, %r9644, %r9594;
	add.s64 	%rd6679, %rd6676, %rd6677;
	add.s64 	%rd6680, %rd6679, %rd6678;
	shr.u64 	%rd6681, %rd6680, 32;
	mul.wide.u32 	%rd6682, %r9645, %r9594;
	add.s64 	%rd6683, %rd6681, %rd6647;
	add.s64 	%rd6684, %rd6683, %rd6682;
	shr.u64 	%rd6685, %rd6684, 32;
	and.b64  	%rd6686, %rd6655, 4294967295;
	mul.wide.u32 	%rd6687, %r9638, %r9595;
	add.s64 	%rd6688, %rd6687, %rd6686;
	shr.u64 	%rd6689, %rd6688, 32;
	and.b64  	%rd6690, %rd6660, 4294967295;
	mul.wide.u32 	%rd6691, %r9639, %r9595;
	add.s64 	%rd6692, %rd6689, %rd6690;
	add.s64 	%rd6693, %rd6692, %rd6691;
	shr.u64 	%rd6694, %rd6693, 32;
	and.b64  	%rd6695, %rd6665, 4294967295;
	mul.wide.u32 	%rd6696, %r9640, %r9595;
	add.s64 	%rd6697, %rd6694, %rd6695;
	add.s64 	%rd6698, %rd6697, %rd6696;
	shr.u64 	%rd6699, %rd6698, 32;
	and.b64  	%rd6700, %rd6670, 4294967295;
	mul.wide.u32 	%rd6701, %r9641, %r9595;
	add.s64 	%rd6702, %rd6699, %rd6700;
	add.s64 	%rd6703, %rd6702, %rd6701;
	shr.u64 	%rd6704, %rd6703, 32;
	and.b64  	%rd6705, %rd6675, 4294967295;
	mul.wide.u32 	%rd6706, %r9642, %r9595;
	add.s64 	%rd6707, %rd6704, %rd6705;
	add.s64 	%rd6708, %rd6707, %rd6706;
	shr.u64 	%rd6709, %rd6708, 32;
	and.b64  	%rd6710, %rd6680, 4294967295;
	mul.wide.u32 	%rd6711, %r9643, %r9595;
	add.s64 	%rd6712, %rd6709, %rd6710;
	add.s64 	%rd6713, %rd6712, %rd6711;
	shr.u64 	%rd6714, %rd6713, 32;
	and.b64  	%rd6715, %rd6684, 4294967295;
	mul.wide.u32 	%rd6716, %r9644, %r9595;
	add.s64 	%rd6717, %rd6714, %rd6715;
	add.s64 	%rd6718, %rd6717, %rd6716;
	shr.u64 	%rd6719, %rd6718, 32;
	mul.wide.u32 	%rd6720, %r9645, %r9595;
	add.s64 	%rd6721, %rd6719, %rd6685;
	add.s64 	%rd6722, %rd6721, %rd6720;
	shr.u64 	%rd6723, %rd6722, 32;
	and.b64  	%rd6724, %rd6693, 4294967295;
	mul.wide.u32 	%rd6725, %r9638, %r9596;
	add.s64 	%rd6726, %rd6725, %rd6724;
	shr.u64 	%rd6727, %rd6726, 32;
	and.b64  	%rd6728, %rd6698, 4294967295;
	mul.wide.u32 	%rd6729, %r9639, %r9596;
	add.s64 	%rd6730, %rd6727, %rd6728;
	add.s64 	%rd6731, %rd6730, %rd6729;
	shr.u64 	%rd6732, %rd6731, 32;
	and.b64  	%rd6733, %rd6703, 4294967295;
	mul.wide.u32 	%rd6734, %r9640, %r9596;
	add.s64 	%rd6735, %rd6732, %rd6733;
	add.s64 	%rd6736, %rd6735, %rd6734;
	shr.u64 	%rd6737, %rd6736, 32;
	and.b64  	%rd6738, %rd6708, 4294967295;
	mul.wide.u32 	%rd6739, %r9641, %r9596;
	add.s64 	%rd6740, %rd6737, %rd6738;
	add.s64 	%rd6741, %rd6740, %rd6739;
	shr.u64 	%rd6742, %rd6741, 32;
	and.b64  	%rd6743, %rd6713, 4294967295;
	mul.wide.u32 	%rd6744, %r9642, %r9596;
	add.s64 	%rd6745, %rd6742, %rd6743;
	add.s64 	%rd6746, %rd6745, %rd6744;
	shr.u64 	%rd6747, %rd6746, 32;
	and.b64  	%rd6748, %rd6718, 4294967295;
	mul.wide.u32 	%rd6749, %r9643, %r9596;
	add.s64 	%rd6750, %rd6747, %rd6748;
	add.s64 	%rd6751, %rd6750, %rd6749;
	shr.u64 	%rd6752, %rd6751, 32;
	and.b64  	%rd6753, %rd6722, 4294967295;
	mul.wide.u32 	%rd6754, %r9644, %r9596;
	add.s64 	%rd6755, %rd6752, %rd6753;
	add.s64 	%rd6756, %rd6755, %rd6754;
	shr.u64 	%rd6757, %rd6756, 32;
	mul.wide.u32 	%rd6758, %r9645, %r9596;
	add.s64 	%rd6759, %rd6757, %rd6723;
	add.s64 	%rd6760, %rd6759, %rd6758;
	shr.u64 	%rd6761, %rd6760, 32;
	{ .reg .b32 tmp; mov.b64 {tmp, %r5061}, %rd6760; }
	and.b64  	%rd6762, %rd6731, 4294967295;
	mul.lo.s64 	%rd6763, %rd6762, 977;
	and.b64  	%rd6764, %rd6473, 4294967295;
	and.b64  	%rd6765, %rd6763, 4294967295;
	add.s64 	%rd19701, %rd6765, %rd6764;
	shr.u64 	%rd6766, %rd6763, 32;
	shr.u64 	%rd6767, %rd19701, 32;
	add.s64 	%rd6768, %rd6767, %rd6766;
	and.b64  	%rd6769, %rd6736, 4294967295;
	mul.lo.s64 	%rd6770, %rd6769, 977;
	and.b64  	%rd6771, %rd6498, 4294967295;
	and.b64  	%rd6772, %rd6770, 4294967295;
	add.s64 	%rd6773, %rd6768, %rd6771;
	add.s64 	%rd6774, %rd6773, %rd6772;
	add.s64 	%rd19702, %rd6774, %rd6762;
	shr.u64 	%rd6775, %rd6770, 32;
	shr.u64 	%rd6776, %rd19702, 32;
	add.s64 	%rd6777, %rd6776, %rd6775;
	and.b64  	%rd6778, %rd6741, 4294967295;
	mul.lo.s64 	%rd6779, %rd6778, 977;
	and.b64  	%rd6780, %rd6536, 4294967295;
	and.b64  	%rd6781, %rd6779, 4294967295;
	add.s64 	%rd6782, %rd6777, %rd6780;
	add.s64 	%rd6783, %rd6782, %rd6781;
	add.s64 	%rd19703, %rd6783, %rd6769;
	shr.u64 	%rd6784, %rd6779, 32;
	shr.u64 	%rd6785, %rd19703, 32;
	add.s64 	%rd6786, %rd6785, %rd6784;
	and.b64  	%rd6787, %rd6746, 4294967295;
	mul.lo.s64 	%rd6788, %rd6787, 977;
	and.b64  	%rd6789, %rd6574, 4294967295;
	and.b64  	%rd6790, %rd6788, 4294967295;
	add.s64 	%rd6791, %rd6786, %rd6789;
	add.s64 	%rd6792, %rd6791, %rd6790;
	add.s64 	%rd19704, %rd6792, %rd6778;
	shr.u64 	%rd6793, %rd6788, 32;
	shr.u64 	%rd6794, %rd19704, 32;
	add.s64 	%rd6795, %rd6794, %rd6793;
	and.b64  	%rd6796, %rd6751, 4294967295;
	mul.lo.s64 	%rd6797, %rd6796, 977;
	and.b64  	%rd6798, %rd6612, 4294967295;
	and.b64  	%rd6799, %rd6797, 4294967295;
	add.s64 	%rd6800, %rd6795, %rd6798;
	add.s64 	%rd6801, %rd6800, %rd6799;
	add.s64 	%rd19705, %rd6801, %rd6787;
	shr.u64 	%rd6802, %rd6797, 32;
	shr.u64 	%rd6803, %rd19705, 32;
	add.s64 	%rd6804, %rd6803, %rd6802;
	and.b64  	%rd6805, %rd6756, 4294967295;
	mul.lo.s64 	%rd6806, %rd6805, 977;
	and.b64  	%rd6807, %rd6650, 4294967295;
	and.b64  	%rd6808, %rd6806, 4294967295;
	add.s64 	%rd6809, %rd6804, %rd6807;
	add.s64 	%rd6810, %rd6809, %rd6808;
	add.s64 	%rd19706, %rd6810, %rd6796;
	shr.u64 	%rd6811, %rd6806, 32;
	shr.u64 	%rd6812, %rd19706, 32;
	add.s64 	%rd6813, %rd6812, %rd6811;
	and.b64  	%rd6814, %rd6760, 4294967295;
	mul.lo.s64 	%rd6815, %rd6814, 977;
	and.b64  	%rd6816, %rd6688, 4294967295;
	and.b64  	%rd6817, %rd6815, 4294967295;
	add.s64 	%rd6818, %rd6813, %rd6816;
	add.s64 	%rd6819, %rd6818, %rd6817;
	add.s64 	%rd19707, %rd6819, %rd6805;
	shr.u64 	%rd6820, %rd6815, 32;
	shr.u64 	%rd6821, %rd19707, 32;
	add.s64 	%rd6822, %rd6821, %rd6820;
	mul.lo.s64 	%rd6823, %rd6761, 977;
	and.b64  	%rd6824, %rd6726, 4294967295;
	and.b64  	%rd6825, %rd6823, 4294967295;
	add.s64 	%rd6826, %rd6822, %rd6824;
	add.s64 	%rd6827, %rd6826, %rd6825;
	add.s64 	%rd19708, %rd6827, %rd6814;
	shr.u64 	%rd6828, %rd6823, 32;
	shr.u64 	%rd6829, %rd19708, 32;
	cvt.u32.u64 	%r5062, %rd6829;
	cvt.u32.u64 	%r5063, %rd6828;
	add.s32 	%r5064, %r5062, %r5063;
	add.s32 	%r2911, %r5064, %r5061;
	setp.eq.s32 	%p956, %r2911, 0;
	mov.pred 	%p3176, -1;
	@%p956 bra 	$L__BB1_2016;
	cvt.u64.u32 	%rd6830, %r2911;
	mul.wide.u32 	%rd6831, %r2911, 977;
	shr.u64 	%rd6832, %rd6831, 32;
	and.b64  	%rd6833, %rd19701, 4294967295;
	and.b64  	%rd6834, %rd6831, 4294967295;
	add.s64 	%rd19701, %rd6834, %rd6833;
	shr.u64 	%rd6835, %rd19701, 32;
	and.b64  	%rd6836, %rd19702, 4294967295;
	add.s64 	%rd6837, %rd6832, %rd6836;
	add.s64 	%rd6838, %rd6837, %rd6830;
	add.s64 	%rd19702, %rd6838, %rd6835;
	setp.lt.u64 	%p958, %rd19702, 4294967296;
	@%p958 bra 	$L__BB1_2016;
	shr.u64 	%rd6839, %rd19702, 32;
	and.b64  	%rd6840, %rd19703, 4294967295;
	add.s64 	%rd19703, %rd6839, %rd6840;
	setp.lt.u64 	%p960, %rd19703, 4294967296;
	@%p960 bra 	$L__BB1_2016;
	shr.u64 	%rd6841, %rd19703, 32;
	and.b64  	%rd6842, %rd19704, 4294967295;
	add.s64 	%rd19704, %rd6841, %rd6842;
	setp.lt.u64 	%p962, %rd19704, 4294967296;
	@%p962 bra 	$L__BB1_2016;
	shr.u64 	%rd6844, %rd19704, 32;
	and.b64  	%rd6845, %rd19705, 4294967295;
	add.s64 	%rd19705, %rd6844, %rd6845;
	setp.lt.u64 	%p964, %rd19705, 4294967296;
	mov.b64 	%rd19704, 4294967296;
	@%p964 bra 	$L__BB1_2016;
	shr.u64 	%rd6847, %rd19705, 32;
	and.b64  	%rd6848, %rd19706, 4294967295;
	add.s64 	%rd19706, %rd6847, %rd6848;
	setp.lt.u64 	%p966, %rd19706, 4294967296;
	mov.b64 	%rd19704, 4294967296;
	mov.u64 	%rd19705, %rd19704;
	@%p966 bra 	$L__BB1_2016;
	shr.u64 	%rd6850, %rd19706, 32;
	and.b64  	%rd6851, %rd19707, 4294967295;
	add.s64 	%rd19707, %rd6850, %rd6851;
	setp.lt.u64 	%p968, %rd19707, 4294967296;
	mov.b64 	%rd19704, 4294967296;
	mov.u64 	%rd19706, %rd19704;
	@%p968 bra 	$L__BB1_2016;
	shr.u64 	%rd6853, %rd19707, 32;
	and.b64  	%rd6854, %rd19708, 4294967295;
	add.s64 	%rd6855, %rd6853, %rd6854;
	setp.lt.u64 	%p3176, %rd6855, 4294967296;
	min.u64 	%rd19708, %rd6855, 4294967296;
	mov.b64 	%rd19704, 4294967296;
	mov.u64 	%rd19705, %rd19704;
	mov.u64 	%rd19707, %rd19704;
$L__BB1_2016:
	cvt.u32.u64 	%r9662, %rd19708;
	cvt.u32.u64 	%r9661, %rd19707;
	cvt.u32.u64 	%r9660, %rd19706;
	cvt.u32.u64 	%r9659, %rd19705;
	cvt.u32.u64 	%r9658, %rd19704;
	cvt.u32.u64 	%r9657, %rd19703;
	cvt.u32.u64 	%r9656, %rd19702;
	cvt.u32.u64 	%r9655, %rd19701;
	@%p3176 bra 	$L__BB1_2030;
$L__BB1_2017:
	ld.const.u32 	%r5083, [const_p];
	ld.const.u32 	%r5084, [const_p+4];
	ld.const.u32 	%r5085, [const_p+8];
	ld.const.u32 	%r5086, [const_p+12];
	ld.const.u32 	%r5087, [const_p+16];
	ld.const.u32 	%r5088, [const_p+20];
	ld.const.u32 	%r5089, [const_p+24];
	// begin inline asm
	sub.cc.u32 %r9655, %r9655, %r5083;
	subc.cc.u32 %r9656, %r9656, %r5084;
	subc.cc.u32 %r9657, %r9657, %r5085;
	subc.cc.u32 %r9658, %r9658, %r5086;
	subc.cc.u32 %r9659, %r9659, %r5087;
	subc.cc.u32 %r9660, %r9660, %r5088;
	subc.cc.u32 %r9661, %r9661, %r5089;
	subc.u32 %r9662, %r9662, %r2756;
	
	// end inline asm
	mov.u32 	%r9646, %r2756;
	bra.uni 	$L__BB1_2032;
$L__BB1_2018:
	ld.const.u32 	%r2920, [const_p+24];
	setp.lt.u32 	%p971, %r2920, %r9661;
	@%p971 bra 	$L__BB1_2017;
	setp.gt.u32 	%p972, %r2920, %r9661;
	@%p972 bra 	$L__BB1_2032;
	ld.const.u32 	%r2921, [const_p+20];
	setp.lt.u32 	%p973, %r2921, %r9660;
	@%p973 bra 	$L__BB1_2017;
	setp.gt.u32 	%p974, %r2921, %r9660;
	@%p974 bra 	$L__BB1_2032;
	ld.const.u32 	%r2922, [const_p+16];
	setp.lt.u32 	%p975, %r2922, %r9659;
	@%p975 bra 	$L__BB1_2017;
	setp.gt.u32 	%p976, %r2922, %r9659;
	@%p976 bra 	$L__BB1_2032;
	ld.const.u32 	%r2923, [const_p+12];
	setp.lt.u32 	%p977, %r2923, %r9658;
	@%p977 bra 	$L__BB1_2017;
	setp.gt.u32 	%p978, %r2923, %r9658;
	@%p978 bra 	$L__BB1_2032;
	ld.const.u32 	%r2924, [const_p+8];
	setp.lt.u32 	%p979, %r2924, %r9657;
	@%p979 bra 	$L__BB1_2017;
	setp.gt.u32 	%p980, %r2924, %r9657;
	@%p980 bra 	$L__BB1_2032;
	ld.const.u32 	%r2925, [const_p+4];
	setp.lt.u32 	%p981, %r2925, %r9656;
	@%p981 bra 	$L__BB1_2017;
	setp.gt.u32 	%p982, %r2925, %r9656;
	ld.const.u32 	%r5065, [const_p];
	setp.gt.u32 	%p983, %r5065, %r9655;
	or.pred  	%p984, %p982, %p983;
	@%p984 bra 	$L__BB1_2032;
	bra.uni 	$L__BB1_2017;
$L__BB1_2030:
	ld.const.u32 	%r9646, [const_p+28];
	setp.lt.u32 	%p969, %r9646, %r9662;
	@%p969 bra 	$L__BB1_2017;
	setp.gt.u32 	%p970, %r9646, %r9662;
	@%p970 bra 	$L__BB1_2032;
	bra.uni 	$L__BB1_2018;
$L__BB1_2032:
	setp.gt.u32 	%p985, %r9662, %r9646;
	@%p985 bra 	$L__BB1_2045;
	bra.uni 	$L__BB1_2046;
$L__BB1_2033:
	ld.const.u32 	%r2936, [const_p+24];
	setp.gt.u32 	%p987, %r9661, %r2936;
	@%p987 bra 	$L__BB1_2045;
	setp.lt.u32 	%p988, %r9661, %r2936;
	@%p988 bra 	$L__BB1_2047;
	ld.const.u32 	%r2937, [const_p+20];
	setp.gt.u32 	%p989, %r9660, %r2937;
	@%p989 bra 	$L__BB1_2045;
	setp.lt.u32 	%p990, %r9660, %r2937;
	@%p990 bra 	$L__BB1_2047;
	ld.const.u32 	%r2938, [const_p+16];
	setp.gt.u32 	%p991, %r9659, %r2938;
	@%p991 bra 	$L__BB1_2045;
	setp.lt.u32 	%p992, %r9659, %r2938;
	@%p992 bra 	$L__BB1_2047;
	ld.const.u32 	%r2939, [const_p+12];
	setp.gt.u32 	%p993, %r9658, %r2939;
	@%p993 bra 	$L__BB1_2045;
	setp.lt.u32 	%p994, %r9658, %r2939;
	@%p994 bra 	$L__BB1_2047;
	ld.const.u32 	%r2940, [const_p+8];
	setp.gt.u32 	%p995, %r9657, %r2940;
	@%p995 bra 	$L__BB1_2045;
	setp.lt.u32 	%p996, %r9657, %r2940;
	@%p996 bra 	$L__BB1_2047;
	ld.const.u32 	%r2941, [const_p+4];
	setp.gt.u32 	%p997, %r9656, %r2941;
	@%p997 bra 	$L__BB1_2045;
	setp.lt.u32 	%p998, %r9656, %r2941;
	ld.const.u32 	%r5091, [const_p];
	setp.lt.u32 	%p999, %r9655, %r5091;
	or.pred  	%p1000, %p998, %p999;
	@%p1000 bra 	$L__BB1_2047;
$L__BB1_2045:
	ld.const.u32 	%r5109, [const_p];
	ld.const.u32 	%r5110, [const_p+4];
	ld.const.u32 	%r5111, [const_p+8];
	ld.const.u32 	%r5112, [const_p+12];
	ld.const.u32 	%r5113, [const_p+16];
	ld.const.u32 	%r5114, [const_p+20];
	ld.const.u32 	%r5115, [const_p+24];
	// begin inline asm
	sub.cc.u32 %r9655, %r9655, %r5109;
	subc.cc.u32 %r9656, %r9656, %r5110;
	subc.cc.u32 %r9657, %r9657, %r5111;
	subc.cc.u32 %r9658, %r9658, %r5112;
	subc.cc.u32 %r9659, %r9659, %r5113;
	subc.cc.u32 %r9660, %r9660, %r5114;
	subc.cc.u32 %r9661, %r9661, %r5115;
	subc.u32 %r9662, %r9662, %r9646;
	
	// end inline asm
	bra.uni 	$L__BB1_2047;
$L__BB1_2046:
	setp.lt.u32 	%p986, %r9662, %r9646;
	@%p986 bra 	$L__BB1_2047;
	bra.uni 	$L__BB1_2033;
$L__BB1_2047:
	setp.gt.u32 	%p1001, %r9662, %r9563;
	@%p1001 bra 	$L__BB1_2048;
	bra.uni 	$L__BB1_2061;
$L__BB1_2048:
	// begin inline asm
	sub.cc.u32 %r9663, %r9655, %r9556;
	subc.cc.u32 %r9664, %r9656, %r9557;
	subc.cc.u32 %r9665, %r9657, %r9558;
	subc.cc.u32 %r9666, %r9658, %r9559;
	subc.cc.u32 %r9667, %r9659, %r9560;
	subc.cc.u32 %r9668, %r9660, %r9561;
	subc.cc.u32 %r9669, %r9661, %r9562;
	subc.u32 %r9670, %r9662, %r9563;
	
	// end inline asm
	bra.uni 	$L__BB1_2063;
$L__BB1_2049:
	setp.gt.u32 	%p1003, %r9661, %r9562;
	@%p1003 bra 	$L__BB1_2048;
	setp.lt.u32 	%p1004, %r9661, %r9562;
	@%p1004 bra 	$L__BB1_2062;
	setp.gt.u32 	%p1005, %r9660, %r9561;
	@%p1005 bra 	$L__BB1_2048;
	setp.lt.u32 	%p1006, %r9660, %r9561;
	@%p1006 bra 	$L__BB1_2062;
	setp.gt.u32 	%p1007, %r9659, %r9560;
	@%p1007 bra 	$L__BB1_2048;
	setp.lt.u32 	%p1008, %r9659, %r9560;
	@%p1008 bra 	$L__BB1_2062;
	setp.gt.u32 	%p1009, %r9658, %r9559;
	@%p1009 bra 	$L__BB1_2048;
	setp.lt.u32 	%p1010, %r9658, %r9559;
	@%p1010 bra 	$L__BB1_2062;
	setp.gt.u32 	%p1011, %r9657, %r9558;
	@%p1011 bra 	$L__BB1_2048;
	setp.lt.u32 	%p1012, %r9657, %r9558;
	@%p1012 bra 	$L__BB1_2062;
	setp.gt.u32 	%p1013, %r9656, %r9557;
	@%p1013 bra 	$L__BB1_2048;
	setp.lt.u32 	%p1014, %r9656, %r9557;
	setp.lt.u32 	%p1015, %r9655, %r9556;
	or.pred  	%p1016, %p1014, %p1015;
	@%p1016 bra 	$L__BB1_2062;
	bra.uni 	$L__BB1_2048;
$L__BB1_2061:
	setp.ge.u32 	%p1002, %r9662, %r9563;
	@%p1002 bra 	$L__BB1_2049;
$L__BB1_2062:
	ld.const.u32 	%r5133, [const_p];
	ld.const.u32 	%r5134, [const_p+4];
	ld.const.u32 	%r5135, [const_p+8];
	ld.const.u32 	%r5136, [const_p+12];
	ld.const.u32 	%r5137, [const_p+16];
	ld.const.u32 	%r5138, [const_p+20];
	ld.const.u32 	%r5139, [const_p+24];
	// begin inline asm
	add.cc.u32 %r5117, %r9655, %r5133;
	addc.cc.u32 %r5118, %r9656, %r5134;
	addc.cc.u32 %r5119, %r9657, %r5135;
	addc.cc.u32 %r5120, %r9658, %r5136;
	addc.cc.u32 %r5121, %r9659, %r5137;
	addc.cc.u32 %r5122, %r9660, %r5138;
	addc.cc.u32 %r5123, %r9661, %r5139;
	addc.u32 %r5124, %r9662, %r9646;
	
	// end inline asm
	// begin inline asm
	sub.cc.u32 %r9663, %r5117, %r9556;
	subc.cc.u32 %r9664, %r5118, %r9557;
	subc.cc.u32 %r9665, %r5119, %r9558;
	subc.cc.u32 %r9666, %r5120, %r9559;
	subc.cc.u32 %r9667, %r5121, %r9560;
	subc.cc.u32 %r9668, %r5122, %r9561;
	subc.cc.u32 %r9669, %r5123, %r9562;
	subc.u32 %r9670, %r5124, %r9563;
	
	// end inline asm
$L__BB1_2063:
	ld.global.u32 	%r5189, [%rd708+32];
	shl.b32 	%r5190, %r5189, 1;
	shr.u32 	%r5191, %r5189, 31;
	cvt.u64.u32 	%rd6856, %r5191;
	ld.global.u32 	%r5192, [%rd708+36];
	mul.wide.u32 	%rd6857, %r5192, 2;
	or.b64  	%rd6858, %rd6857, %rd6856;
	shr.u64 	%rd6859, %rd6857, 32;
	ld.global.u32 	%r5193, [%rd708+40];
	mul.wide.u32 	%rd6860, %r5193, 2;
	or.b64  	%rd6861, %rd6859, %rd6860;
	shr.u64 	%rd6862, %rd6860, 32;
	ld.global.u32 	%r5194, [%rd708+44];
	mul.wide.u32 	%rd6863, %r5194, 2;
	or.b64  	%rd6864, %rd6862, %rd6863;
	shr.u64 	%rd6865, %rd6863, 32;
	ld.global.u32 	%r5195, [%rd708+48];
	mul.wide.u32 	%rd6866, %r5195, 2;
	add.s64 	%rd6867, %rd6865, %rd6866;
	shr.u64 	%rd6868, %rd6867, 32;
	ld.global.u32 	%r5196, [%rd708+52];
	mul.wide.u32 	%rd6869, %r5196, 2;
	add.s64 	%rd6870, %rd6868, %rd6869;
	shr.u64 	%rd6871, %rd6870, 32;
	ld.global.u32 	%r5197, [%rd708+56];
	mul.wide.u32 	%rd6872, %r5197, 2;
	add.s64 	%rd6873, %rd6871, %rd6872;
	shr.u64 	%rd6874, %rd6873, 32;
	ld.global.u32 	%r5198, [%rd708+60];
	mul.wide.u32 	%rd6875, %r5198, 2;
	add.s64 	%rd6876, %rd6874, %rd6875;
	shr.u64 	%rd6877, %rd6876, 32;
	cvt.u64.u32 	%rd6878, %r5190;
	mad.lo.s64 	%rd19709, %rd6877, 977, %rd6878;
	shr.u64 	%rd6879, %rd19709, 32;
	and.b64  	%rd6880, %rd6858, 4294967295;
	add.s64 	%rd6881, %rd6879, %rd6880;
	add.s64 	%rd19710, %rd6881, %rd6877;
	shr.u64 	%rd6882, %rd19710, 32;
	and.b64  	%rd6883, %rd6861, 4294967295;
	add.s64 	%rd19711, %rd6882, %rd6883;
	shr.u64 	%rd6884, %rd19711, 32;
	and.b64  	%rd6885, %rd6864, 4294967295;
	add.s64 	%rd19712, %rd6884, %rd6885;
	shr.u64 	%rd6886, %rd19712, 32;
	and.b64  	%rd6887, %rd6867, 4294967295;
	add.s64 	%rd19713, %rd6886, %rd6887;
	shr.u64 	%rd6888, %rd19713, 32;
	and.b64  	%rd6889, %rd6870, 4294967295;
	add.s64 	%rd19714, %rd6888, %rd6889;
	shr.u64 	%rd6890, %rd19714, 32;
	and.b64  	%rd6891, %rd6873, 4294967295;
	add.s64 	%rd19715, %rd6890, %rd6891;
	shr.u64 	%rd6892, %rd19715, 32;
	and.b64  	%rd6893, %rd6876, 4294967295;
	add.s64 	%rd19716, %rd6892, %rd6893;
	shr.u64 	%rd1154, %rd19716, 32;
	{ .reg .b32 tmp; mov.b64 {tmp, %r9671}, %rd19716; }
	setp.lt.u64 	%p1017, %rd19716, 4294967296;
	@%p1017 bra 	$L__BB1_2070;
	and.b64  	%rd6895, %rd19709, 4294967295;
	mad.lo.s64 	%rd19709, %rd1154, 977, %rd6895;
	shr.u64 	%rd6896, %rd19709, 32;
	and.b64  	%rd6897, %rd19710, 4294967295;
	add.s64 	%rd6898, %rd6897, %rd1154;
	add.s64 	%rd19710, %rd6898, %rd6896;
	setp.lt.u64 	%p1018, %rd19710, 4294967296;
	mov.b32 	%r9671, 0;
	mov.b64 	%rd19716, 4294967296;
	@%p1018 bra 	$L__BB1_2070;
	shr.u64 	%rd6900, %rd19710, 32;
	and.b64  	%rd6901, %rd19711, 4294967295;
	add.s64 	%rd19711, %rd6900, %rd6901;
	setp.lt.u64 	%p1019, %rd19711, 4294967296;
	@%p1019 bra 	$L__BB1_2070;
	shr.u64 	%rd6903, %rd19711, 32;
	and.b64  	%rd6904, %rd19712, 4294967295;
	add.s64 	%rd19712, %rd6903, %rd6904;
	setp.lt.u64 	%p1020, %rd19712, 4294967296;
	mov.b64 	%rd19711, 4294967296;
	mov.u64 	%rd19716, %rd19711;
	@%p1020 bra 	$L__BB1_2070;
	shr.u64 	%rd6906, %rd19712, 32;
	and.b64  	%rd6907, %rd19713, 4294967295;
	add.s64 	%rd19713, %rd6906, %rd6907;
	setp.lt.u64 	%p1021, %rd19713, 4294967296;
	mov.b64 	%rd19711, 4294967296;
	mov.u64 	%rd19712, %rd19711;
	@%p1021 bra 	$L__BB1_2070;
	shr.u64 	%rd6909, %rd19713, 32;
	and.b64  	%rd6910, %rd19714, 4294967295;
	add.s64 	%rd19714, %rd6909, %rd6910;
	setp.lt.u64 	%p1022, %rd19714, 4294967296;
	mov.b64 	%rd19711, 4294967296;
	mov.u64 	%rd19713, %rd19711;
	mov.u64 	%rd19716, %rd19711;
	@%p1022 bra 	$L__BB1_2070;
	shr.u64 	%rd6912, %rd19714, 32;
	and.b64  	%rd6913, %rd19715, 4294967295;
	add.s64 	%rd6914, %rd6912, %rd6913;
	setp.gt.u64 	%p1023, %rd6914, 4294967295;
	selp.b64 	%rd19715, 4294967296, %rd6914, %p1023;
	selp.b64 	%rd19716, 1, 4294967296, %p1023;
	mov.b64 	%rd19711, 4294967296;
	mov.u64 	%rd19712, %rd19711;
	mov.u64 	%rd19714, %rd19711;
$L__BB1_2070:
	cvt.u32.u64 	%r9687, %rd19716;
	cvt.u32.u64 	%r9686, %rd19715;
	cvt.u32.u64 	%r9685, %rd19714;
	cvt.u32.u64 	%r9684, %rd19713;
	cvt.u32.u64 	%r9683, %rd19712;
	cvt.u32.u64 	%r9682, %rd19711;
	cvt.u32.u64 	%r9681, %rd19710;
	cvt.u32.u64 	%r9680, %rd19709;
	setp.ne.s32 	%p1024, %r9671, 0;
	setp.lt.u32 	%p1025, %r9646, %r9687;
	or.pred  	%p1026, %p1024, %p1025;
	@%p1026 bra 	$L__BB1_2084;
	setp.gt.u32 	%p1027, %r9646, %r9687;
	@%p1027 bra 	$L__BB1_2085;
	ld.const.u32 	%r3009, [const_p+24];
	setp.lt.u32 	%p1028, %r3009, %r9686;
	@%p1028 bra 	$L__BB1_2084;
	setp.gt.u32 	%p1029, %r3009, %r9686;
	@%p1029 bra 	$L__BB1_2085;
	ld.const.u32 	%r3010, [const_p+20];
	setp.lt.u32 	%p1030, %r3010, %r9685;
	@%p1030 bra 	$L__BB1_2084;
	setp.gt.u32 	%p1031, %r3010, %r9685;
	@%p1031 bra 	$L__BB1_2085;
	ld.const.u32 	%r3011, [const_p+16];
	setp.lt.u32 	%p1032, %r3011, %r9684;
	@%p1032 bra 	$L__BB1_2084;
	setp.gt.u32 	%p1033, %r3011, %r9684;
	@%p1033 bra 	$L__BB1_2085;
	ld.const.u32 	%r3012, [const_p+12];
	setp.lt.u32 	%p1034, %r3012, %r9683;
	@%p1034 bra 	$L__BB1_2084;
	setp.gt.u32 	%p1035, %r3012, %r9683;
	@%p1035 bra 	$L__BB1_2085;
	ld.const.u32 	%r3013, [const_p+8];
	setp.lt.u32 	%p1036, %r3013, %r9682;
	@%p1036 bra 	$L__BB1_2084;
	setp.gt.u32 	%p1037, %r3013, %r9682;
	@%p1037 bra 	$L__BB1_2085;
	ld.const.u32 	%r3014, [const_p+4];
	setp.lt.u32 	%p1038, %r3014, %r9681;
	@%p1038 bra 	$L__BB1_2084;
	setp.gt.u32 	%p1039, %r3014, %r9681;
	ld.const.u32 	%r5205, [const_p];
	setp.gt.u32 	%p1040, %r5205, %r9680;
	or.pred  	%p1041, %p1039, %p1040;
	@%p1041 bra 	$L__BB1_2085;
$L__BB1_2084:
	ld.const.u32 	%r5223, [const_p];
	ld.const.u32 	%r5224, [const_p+4];
	ld.const.u32 	%r5225, [const_p+8];
	ld.const.u32 	%r5226, [const_p+12];
	ld.const.u32 	%r5227, [const_p+16];
	ld.const.u32 	%r5228, [const_p+20];
	ld.const.u32 	%r5229, [const_p+24];
	// begin inline asm
	sub.cc.u32 %r9680, %r9680, %r5223;
	subc.cc.u32 %r9681, %r9681, %r5224;
	subc.cc.u32 %r9682, %r9682, %r5225;
	subc.cc.u32 %r9683, %r9683, %r5226;
	subc.cc.u32 %r9684, %r9684, %r5227;
	subc.cc.u32 %r9685, %r9685, %r5228;
	subc.cc.u32 %r9686, %r9686, %r5229;
	subc.u32 %r9687, %r9687, %r9646;
	
	// end inline asm
$L__BB1_2085:
	setp.gt.u32 	%p1042, %r9687, %r9646;
	@%p1042 bra 	$L__BB1_2098;
	bra.uni 	$L__BB1_2099;
$L__BB1_2086:
	ld.const.u32 	%r3023, [const_p+24];
	setp.gt.u32 	%p1044, %r9686, %r3023;
	@%p1044 bra 	$L__BB1_2098;
	setp.lt.u32 	%p1045, %r9686, %r3023;
	@%p1045 bra 	$L__BB1_2100;
	ld.const.u32 	%r3024, [const_p+20];
	setp.gt.u32 	%p1046, %r9685, %r3024;
	@%p1046 bra 	$L__BB1_2098;
	setp.lt.u32 	%p1047, %r9685, %r3024;
	@%p1047 bra 	$L__BB1_2100;
	ld.const.u32 	%r3025, [const_p+16];
	setp.gt.u32 	%p1048, %r9684, %r3025;
	@%p1048 bra 	$L__BB1_2098;
	setp.lt.u32 	%p1049, %r9684, %r3025;
	@%p1049 bra 	$L__BB1_2100;
	ld.const.u32 	%r3026, [const_p+12];
	setp.gt.u32 	%p1050, %r9683, %r3026;
	@%p1050 bra 	$L__BB1_2098;
	setp.lt.u32 	%p1051, %r9683, %r3026;
	@%p1051 bra 	$L__BB1_2100;
	ld.const.u32 	%r3027, [const_p+8];
	setp.gt.u32 	%p1052, %r9682, %r3027;
	@%p1052 bra 	$L__BB1_2098;
	setp.lt.u32 	%p1053, %r9682, %r3027;
	@%p1053 bra 	$L__BB1_2100;
	ld.const.u32 	%r3028, [const_p+4];
	setp.gt.u32 	%p1054, %r9681, %r3028;
	@%p1054 bra 	$L__BB1_2098;
	setp.lt.u32 	%p1055, %r9681, %r3028;
	ld.const.u32 	%r5231, [const_p];
	setp.lt.u32 	%p1056, %r9680, %r5231;
	or.pred  	%p1057, %p1055, %p1056;
	@%p1057 bra 	$L__BB1_2100;
$L__BB1_2098:
	ld.const.u32 	%r5249, [const_p];
	ld.const.u32 	%r5250, [const_p+4];
	ld.const.u32 	%r5251, [const_p+8];
	ld.const.u32 	%r5252, [const_p+12];
	ld.const.u32 	%r5253, [const_p+16];
	ld.const.u32 	%r5254, [const_p+20];
	ld.const.u32 	%r5255, [const_p+24];
	// begin inline asm
	sub.cc.u32 %r9680, %r9680, %r5249;
	subc.cc.u32 %r9681, %r9681, %r5250;
	subc.cc.u32 %r9682, %r9682, %r5251;
	subc.cc.u32 %r9683, %r9683, %r5252;
	subc.cc.u32 %r9684, %r9684, %r5253;
	subc.cc.u32 %r9685, %r9685, %r5254;
	subc.cc.u32 %r9686, %r9686, %r5255;
	subc.u32 %r9687, %r9687, %r9646;
	
	// end inline asm
	bra.uni 	$L__BB1_2100;
$L__BB1_2099:
	setp.lt.u32 	%p1043, %r9687, %r9646;
	@%p1043 bra 	$L__BB1_2100;
	bra.uni 	$L__BB1_2086;
$L__BB1_2100:
	ld.global.u32 	%r5257, [%rd708+64];
	mul.wide.u32 	%rd6915, %r5257, %r9680;
	shr.u64 	%rd6916, %rd6915, 32;
	ld.global.u32 	%r5258, [%rd708+68];
	mul.wide.u32 	%rd6917, %r5258, %r9680;
	add.s64 	%rd6918, %rd6916, %rd6917;
	shr.u64 	%rd6919, %rd6918, 32;
	ld.global.u32 	%r5259, [%rd708+72];
	mul.wide.u32 	%rd6920, %r5259, %r9680;
	add.s64 	%rd6921, %rd6919, %rd6920;
	shr.u64 	%rd6922, %rd6921, 32;
	ld.global.u32 	%r5260, [%rd708+76];
	mul.wide.u32 	%rd6923, %r5260, %r9680;
	add.s64 	%rd6924, %rd6922, %rd6923;
	shr.u64 	%rd6925, %rd6924, 32;
	ld.global.u32 	%r5261, [%rd708+80];
	mul.wide.u32 	%rd6926, %r5261, %r9680;
	add.s64 	%rd6927, %rd6925, %rd6926;
	shr.u64 	%rd6928, %rd6927, 32;
	ld.global.u32 	%r5262, [%rd708+84];
	mul.wide.u32 	%rd6929, %r5262, %r9680;
	add.s64 	%rd6930, %rd6928, %rd6929;
	shr.u64 	%rd6931, %rd6930, 32;
	ld.global.u32 	%r5263, [%rd708+88];
	mul.wide.u32 	%rd6932, %r5263, %r9680;
	add.s64 	%rd6933, %rd6931, %rd6932;
	shr.u64 	%rd6934, %rd6933, 32;
	ld.global.u32 	%r5264, [%rd708+92];
	mul.wide.u32 	%rd6935, %r5264, %r9680;
	add.s64 	%rd6936, %rd6934, %rd6935;
	shr.u64 	%rd6937, %rd6936, 32;
	and.b64  	%rd6938, %rd6918, 4294967295;
	mul.wide.u32 	%rd6939, %r5257, %r9681;
	add.s64 	%rd6940, %rd6939, %rd6938;
	shr.u64 	%rd6941, %rd6940, 32;
	and.b64  	%rd6942, %rd6921, 4294967295;
	mul.wide.u32 	%rd6943, %r5258, %r9681;
	add.s64 	%rd6944, %rd6941, %rd6942;
	add.s64 	%rd6945, %rd6944, %rd6943;
	shr.u64 	%rd6946, %rd6945, 32;
	and.b64  	%rd6947, %rd6924, 4294967295;
	mul.wide.u32 	%rd6948, %r5259, %r9681;
	add.s64 	%rd6949, %rd6946, %rd6947;
	add.s64 	%rd6950, %rd6949, %rd6948;
	shr.u64 	%rd6951, %rd6950, 32;
	and.b64  	%rd6952, %rd6927, 4294967295;
	mul.wide.u32 	%rd6953, %r5260, %r9681;
	add.s64 	%rd6954, %rd6951, %rd6952;
	add.s64 	%rd6955, %rd6954, %rd6953;
	shr.u64 	%rd6956, %rd6955, 32;
	and.b64  	%rd6957, %rd6930, 4294967295;
	mul.wide.u32 	%rd6958, %r5261, %r9681;
	add.s64 	%rd6959, %rd6956, %rd6957;
	add.s64 	%rd6960, %rd6959, %rd6958;
	shr.u64 	%rd6961, %rd6960, 32;
	and.b64  	%rd6962, %rd6933, 4294967295;
	mul.wide.u32 	%rd6963, %r5262, %r9681;
	add.s64 	%rd6964, %rd6961, %rd6962;
	add.s64 	%rd6965, %rd6964, %rd6963;
	shr.u64 	%rd6966, %rd6965, 32;
	and.b64  	%rd6967, %rd6936, 4294967295;
	mul.wide.u32 	%rd6968, %r5263, %r9681;
	add.s64 	%rd6969, %rd6966, %rd6967;
	add.s64 	%rd6970, %rd6969, %rd6968;
	shr.u64 	%rd6971, %rd6970, 32;
	mul.wide.u32 	%rd6972, %r5264, %r9681;
	add.s64 	%rd6973, %rd6971, %rd6937;
	add.s64 	%rd6974, %rd6973, %rd6972;
	shr.u64 	%rd6975, %rd6974, 32;
	and.b64  	%rd6976, %rd6945, 4294967295;
	mul.wide.u32 	%rd6977, %r5257, %r9682;
	add.s64 	%rd6978, %rd6977, %rd6976;
	shr.u64 	%rd6979, %rd6978, 32;
	and.b64  	%rd6980, %rd6950, 4294967295;
	mul.wide.u32 	%rd6981, %r5258, %r9682;
	add.s64 	%rd6982, %rd6979, %rd6980;
	add.s64 	%rd6983, %rd6982, %rd6981;
	shr.u64 	%rd6984, %rd6983, 32;
	and.b64  	%rd6985, %rd6955, 4294967295;
	mul.wide.u32 	%rd6986, %r5259, %r9682;
	add.s64 	%rd6987, %rd6984, %rd6985;
	add.s64 	%rd6988, %rd6987, %rd6986;
	shr.u64 	%rd6989, %rd6988, 32;
	and.b64  	%rd6990, %rd6960, 4294967295;
	mul.wide.u32 	%rd6991, %r5260, %r9682;
	add.s64 	%rd6992, %rd6989, %rd6990;
	add.s64 	%rd6993, %rd6992, %rd6991;
	shr.u64 	%rd6994, %rd6993, 32;
	and.b64  	%rd6995, %rd6965, 4294967295;
	mul.wide.u32 	%rd6996, %r5261, %r9682;
	add.s64 	%rd6997, %rd6994, %rd6995;
	add.s64 	%rd6998, %rd6997, %rd6996;
	shr.u64 	%rd6999, %rd6998, 32;
	and.b64  	%rd7000, %rd6970, 4294967295;
	mul.wide.u32 	%rd7001, %r5262, %r9682;
	add.s64 	%rd7002, %rd6999, %rd7000;
	add.s64 	%rd7003, %rd7002, %rd7001;
	shr.u64 	%rd7004, %rd7003, 32;
	and.b64  	%rd7005, %rd6974, 4294967295;
	mul.wide.u32 	%rd7006, %r5263, %r9682;
	add.s64 	%rd7007, %rd7004, %rd7005;
	add.s64 	%rd7008, %rd7007, %rd7006;
	shr.u64 	%rd7009, %rd7008, 32;
	mul.wide.u32 	%rd7010, %r5264, %r9682;
	add.s64 	%rd7011, %rd7009, %rd6975;
	add.s64 	%rd7012, %rd7011, %rd7010;
	shr.u64 	%rd7013, %rd7012, 32;
	and.b64  	%rd7014, %rd6983, 4294967295;
	mul.wide.u32 	%rd7015, %r5257, %r9683;
	add.s64 	%rd7016, %rd7015, %rd7014;
	shr.u64 	%rd7017, %rd7016, 32;
	and.b64  	%rd7018, %rd6988, 4294967295;
	mul.wide.u32 	%rd7019, %r5258, %r9683;
	add.s64 	%rd7020, %rd7017, %rd7018;
	add.s64 	%rd7021, %rd7020, %rd7019;
	shr.u64 	%rd7022, %rd7021, 32;
	and.b64  	%rd7023, %rd6993, 4294967295;
	mul.wide.u32 	%rd7024, %r5259, %r9683;
	add.s64 	%rd7025, %rd7022, %rd7023;
	add.s64 	%rd7026, %rd7025, %rd7024;
	shr.u64 	%rd7027, %rd7026, 32;
	and.b64  	%rd7028, %rd6998, 4294967295;
	mul.wide.u32 	%rd7029, %r5260, %r9683;
	add.s64 	%rd7030, %rd7027, %rd7028;
	add.s64 	%rd7031, %rd7030, %rd7029;
	shr.u64 	%rd7032, %rd7031, 32;
	and.b64  	%rd7033, %rd7003, 4294967295;
	mul.wide.u32 	%rd7034, %r5261, %r9683;
	add.s64 	%rd7035, %rd7032, %rd7033;
	add.s64 	%rd7036, %rd7035, %rd7034;
	shr.u64 	%rd7037, %rd7036, 32;
	and.b64  	%rd7038, %rd7008, 4294967295;
	mul.wide.u32 	%rd7039, %r5262, %r9683;
	add.s64 	%rd7040, %rd7037, %rd7038;
	add.s64 	%rd7041, %rd7040, %rd7039;
	shr.u64 	%rd7042, %rd7041, 32;
	and.b64  	%rd7043, %rd7012, 4294967295;
	mul.wide.u32 	%rd7044, %r5263, %r9683;
	add.s64 	%rd7045, %rd7042, %rd7043;
	add.s64 	%rd7046, %rd7045, %rd7044;
	shr.u64 	%rd7047, %rd7046, 32;
	mul.wide.u32 	%rd7048, %r5264, %r9683;
	add.s64 	%rd7049, %rd7047, %rd7013;
	add.s64 	%rd7050, %rd7049, %rd7048;
	shr.u64 	%rd7051, %rd7050, 32;
	and.b64  	%rd7052, %rd7021, 4294967295;
	mul.wide.u32 	%rd7053, %r5257, %r9684;
	add.s64 	%rd7054, %rd7053, %rd7052;
	shr.u64 	%rd7055, %rd7054, 32;
	and.b64  	%rd7056, %rd7026, 4294967295;
	mul.wide.u32 	%rd7057, %r5258, %r9684;
	add.s64 	%rd7058, %rd7055, %rd7056;
	add.s64 	%rd7059, %rd7058, %rd7057;
	shr.u64 	%rd7060, %rd7059, 32;
	and.b64  	%rd7061, %rd7031, 4294967295;
	mul.wide.u32 	%rd7062, %r5259, %r9684;
	add.s64 	%rd7063, %rd7060, %rd7061;
	add.s64 	%rd7064, %rd7063, %rd7062;
	shr.u64 	%rd7065, %rd7064, 32;
	and.b64  	%rd7066, %rd7036, 4294967295;
	mul.wide.u32 	%rd7067, %r5260, %r9684;
	add.s64 	%rd7068, %rd7065, %rd7066;
	add.s64 	%rd7069, %rd7068, %rd7067;
	shr.u64 	%rd7070, %rd7069, 32;
	and.b64  	%rd7071, %rd7041, 4294967295;
	mul.wide.u32 	%rd7072, %r5261, %r9684;
	add.s64 	%rd7073, %rd7070, %rd7071;
	add.s64 	%rd7074, %rd7073, %rd7072;
	shr.u64 	%rd7075, %rd7074, 32;
	and.b64  	%rd7076, %rd7046, 4294967295;
	mul.wide.u32 	%rd7077, %r5262, %r9684;
	add.s64 	%rd7078, %rd7075, %rd7076;
	add.s64 	%rd7079, %rd7078, %rd7077;
	shr.u64 	%rd7080, %rd7079, 32;
	and.b64  	%rd7081, %rd7050, 4294967295;
	mul.wide.u32 	%rd7082, %r5263, %r9684;
	add.s64 	%rd7083, %rd7080, %rd7081;
	add.s64 	%rd7084, %rd7083, %rd7082;
	shr.u64 	%rd7085, %rd7084, 32;
	mul.wide.u32 	%rd7086, %r5264, %r9684;
	add.s64 	%rd7087, %rd7085, %rd7051;
	add.s64 	%rd7088, %rd7087, %rd7086;
	shr.u64 	%rd7089, %rd7088, 32;
	and.b64  	%rd7090, %rd7059, 4294967295;
	mul.wide.u32 	%rd7091, %r5257, %r9685;
	add.s64 	%rd7092, %rd7091, %rd7090;
	shr.u64 	%rd7093, %rd7092, 32;
	and.b64  	%rd7094, %rd7064, 4294967295;
	mul.wide.u32 	%rd7095, %r5258, %r9685;
	add.s64 	%rd7096, %rd7093, %rd7094;
	add.s64 	%rd7097, %rd7096, %rd7095;
	shr.u64 	%rd7098, %rd7097, 32;
	and.b64  	%rd7099, %rd7069, 4294967295;
	mul.wide.u32 	%rd7100, %r5259, %r9685;
	add.s64 	%rd7101, %rd7098, %rd7099;
	add.s64 	%rd7102, %rd7101, %rd7100;
	shr.u64 	%rd7103, %rd7102, 32;
	and.b64  	%rd7104, %rd7074, 4294967295;
	mul.wide.u32 	%rd7105, %r5260, %r9685;
	add.s64 	%rd7106, %rd7103, %rd7104;
	add.s64 	%rd7107, %rd7106, %rd7105;
	shr.u64 	%rd7108, %rd7107, 32;
	and.b64  	%rd7109, %rd7079, 4294967295;
	mul.wide.u32 	%rd7110, %r5261, %r9685;
	add.s64 	%rd7111, %rd7108, %rd7109;
	add.s64 	%rd7112, %rd7111, %rd7110;
	shr.u64 	%rd7113, %rd7112, 32;
	and.b64  	%rd7114, %rd7084, 4294967295;
	mul.wide.u32 	%rd7115, %r5262, %r9685;
	add.s64 	%rd7116, %rd7113, %rd7114;
	add.s64 	%rd7117, %rd7116, %rd7115;
	shr.u64 	%rd7118, %rd7117, 32;
	and.b64  	%rd7119, %rd7088, 4294967295;
	mul.wide.u32 	%rd7120, %r5263, %r9685;
	add.s64 	%rd7121, %rd7118, %rd7119;
	add.s64 	%rd7122, %rd7121, %rd7120;
	shr.u64 	%rd7123, %rd7122, 32;
	mul.wide.u32 	%rd7124, %r5264, %r9685;
	add.s64 	%rd7125, %rd7123, %rd7089;
	add.s64 	%rd7126, %rd7125, %rd7124;
	shr.u64 	%rd7127, %rd7126, 32;
	and.b64  	%rd7128, %rd7097, 4294967295;
	mul.wide.u32 	%rd7129, %r5257, %r9686;
	add.s64 	%rd7130, %rd7129, %rd7128;
	shr.u64 	%rd7131, %rd7130, 32;
	and.b64  	%rd7132, %rd7102, 4294967295;
	mul.wide.u32 	%rd7133, %r5258, %r9686;
	add.s64 	%rd7134, %rd7131, %rd7132;
	add.s64 	%rd7135, %rd7134, %rd7133;
	shr.u64 	%rd7136, %rd7135, 32;
	and.b64  	%rd7137, %rd7107, 4294967295;
	mul.wide.u32 	%rd7138, %r5259, %r9686;
	add.s64 	%rd7139, %rd7136, %rd7137;
	add.s64 	%rd7140, %rd7139, %rd7138;
	shr.u64 	%rd7141, %rd7140, 32;
	and.b64  	%rd7142, %rd7112, 4294967295;
	mul.wide.u32 	%rd7143, %r5260, %r9686;
	add.s64 	%rd7144, %rd7141, %rd7142;
	add.s64 	%rd7145, %rd7144, %rd7143;
	shr.u64 	%rd7146, %rd7145, 32;
	and.b64  	%rd7147, %rd7117, 4294967295;
	mul.wide.u32 	%rd7148, %r5261, %r9686;
	add.s64 	%rd7149, %rd7146, %rd7147;
	add.s64 	%rd7150, %rd7149, %rd7148;
	shr.u64 	%rd7151, %rd7150, 32;
	and.b64  	%rd7152, %rd7122, 4294967295;
	mul.wide.u32 	%rd7153, %r5262, %r9686;
	add.s64 	%rd7154, %rd7151, %rd7152;
	add.s64 	%rd7155, %rd7154, %rd7153;
	shr.u64 	%rd7156, %rd7155, 32;
	and.b64  	%rd7157, %rd7126, 4294967295;
	mul.wide.u32 	%rd7158, %r5263, %r9686;
	add.s64 	%rd7159, %rd7156, %rd7157;
	add.s64 	%rd7160, %rd7159, %rd7158;
	shr.u64 	%rd7161, %rd7160, 32;
	mul.wide.u32 	%rd7162, %r5264, %r9686;
	add.s64 	%rd7163, %rd7161, %rd7127;
	add.s64 	%rd7164, %rd7163, %rd7162;
	shr.u64 	%rd7165, %rd7164, 32;
	and.b64  	%rd7166, %rd7135, 4294967295;
	mul.wide.u32 	%rd7167, %r5257, %r9687;
	add.s64 	%rd7168, %rd7167, %rd7166;
	shr.u64 	%rd7169, %rd7168, 32;
	and.b64  	%rd7170, %rd7140, 4294967295;
	mul.wide.u32 	%rd7171, %r5258, %r9687;
	add.s64 	%rd7172, %rd7169, %rd7170;
	add.s64 	%rd7173, %rd7172, %rd7171;
	shr.u64 	%rd7174, %rd7173, 32;
	and.b64  	%rd7175, %rd7145, 4294967295;
	mul.wide.u32 	%rd7176, %r5259, %r9687;
	add.s64 	%rd7177, %rd7174, %rd7175;
	add.s64 	%rd7178, %rd7177, %rd7176;
	shr.u64 	%rd7179, %rd7178, 32;
	and.b64  	%rd7180, %rd7150, 4294967295;
	mul.wide.u32 	%rd7181, %r5260, %r9687;
	add.s64 	%rd7182, %rd7179, %rd7180;
	add.s64 	%rd7183, %rd7182, %rd7181;
	shr.u64 	%rd7184, %rd7183, 32;
	and.b64  	%rd7185, %rd7155, 4294967295;
	mul.wide.u32 	%rd7186, %r5261, %r9687;
	add.s64 	%rd7187, %rd7184, %rd7185;
	add.s64 	%rd7188, %rd7187, %rd7186;
	shr.u64 	%rd7189, %rd7188, 32;
	and.b64  	%rd7190, %rd7160, 4294967295;
	mul.wide.u32 	%rd7191, %r5262, %r9687;
	add.s64 	%rd7192, %rd7189, %rd7190;
	add.s64 	%rd7193, %rd7192, %rd7191;
	shr.u64 	%rd7194, %rd7193, 32;
	and.b64  	%rd7195, %rd7164, 4294967295;
	mul.wide.u32 	%rd7196, %r5263, %r9687;
	add.s64 	%rd7197, %rd7194, %rd7195;
	add.s64 	%rd7198, %rd7197, %rd7196;
	shr.u64 	%rd7199, %rd7198, 32;
	mul.wide.u32 	%rd7200, %r5264, %r9687;
	add.s64 	%rd7201, %rd7199, %rd7165;
	add.s64 	%rd7202, %rd7201, %rd7200;
	shr.u64 	%rd7203, %rd7202, 32;
	{ .reg .b32 tmp; mov.b64 {tmp, %r5265}, %rd7202; }
	and.b64  	%rd7204, %rd7173, 4294967295;
	mul.lo.s64 	%rd7205, %rd7204, 977;
	and.b64  	%rd7206, %rd6915, 4294967295;
	and.b64  	%rd7207, %rd7205, 4294967295;
	add.s64 	%rd19717, %rd7207, %rd7206;
	shr.u64 	%rd7208, %rd7205, 32;
	shr.u64 	%rd7209, %rd19717, 32;
	add.s64 	%rd7210, %rd7209, %rd7208;
	and.b64  	%rd7211, %rd7178, 4294967295;
	mul.lo.s64 	%rd7212, %rd7211, 977;
	and.b64  	%rd7213, %rd6940, 4294967295;
	and.b64  	%rd7214, %rd7212, 4294967295;
	add.s64 	%rd7215, %rd7210, %rd7213;
	add.s64 	%rd7216, %rd7215, %rd7214;
	add.s64 	%rd19718, %rd7216, %rd7204;
	shr.u64 	%rd7217, %rd7212, 32;
	shr.u64 	%rd7218, %rd19718, 32;
	add.s64 	%rd7219, %rd7218, %rd7217;
	and.b64  	%rd7220, %rd7183, 4294967295;
	mul.lo.s64 	%rd7221, %rd7220, 977;
	and.b64  	%rd7222, %rd6978, 4294967295;
	and.b64  	%rd7223, %rd7221, 4294967295;
	add.s64 	%rd7224, %rd7219, %rd7222;
	add.s64 	%rd7225, %rd7224, %rd7223;
	add.s64 	%rd19719, %rd7225, %rd7211;
	shr.u64 	%rd7226, %rd7221, 32;
	shr.u64 	%rd7227, %rd19719, 32;
	add.s64 	%rd7228, %rd7227, %rd7226;
	and.b64  	%rd7229, %rd7188, 4294967295;
	mul.lo.s64 	%rd7230, %rd7229, 977;
	and.b64  	%rd7231, %rd7016, 4294967295;
	and.b64  	%rd7232, %rd7230, 4294967295;
	add.s64 	%rd7233, %rd7228, %rd7231;
	add.s64 	%rd7234, %rd7233, %rd7232;
	add.s64 	%rd19720, %rd7234, %rd7220;
	shr.u64 	%rd7235, %rd7230, 32;
	shr.u64 	%rd7236, %rd19720, 32;
	add.s64 	%rd7237, %rd7236, %rd7235;
	and.b64  	%rd7238, %rd7193, 4294967295;
	mul.lo.s64 	%rd7239, %rd7238, 977;
	and.b64  	%rd7240, %rd7054, 4294967295;
	and.b64  	%rd7241, %rd7239, 4294967295;
	add.s64 	%rd7242, %rd7237, %rd7240;
	add.s64 	%rd7243, %rd7242, %rd7241;
	add.s64 	%rd19721, %rd7243, %rd7229;
	shr.u64 	%rd7244, %rd7239, 32;
	shr.u64 	%rd7245, %rd19721, 32;
	add.s64 	%rd7246, %rd7245, %rd7244;
	and.b64  	%rd7247, %rd7198, 4294967295;
	mul.lo.s64 	%rd7248, %rd7247, 977;
	and.b64  	%rd7249, %rd7092, 4294967295;
	and.b64  	%rd7250, %rd7248, 4294967295;
	add.s64 	%rd7251, %rd7246, %rd7249;
	add.s64 	%rd7252, %rd7251, %rd7250;
	add.s64 	%rd19722, %rd7252, %rd7238;
	shr.u64 	%rd7253, %rd7248, 32;
	shr.u64 	%rd7254, %rd19722, 32;
	add.s64 	%rd7255, %rd7254, %rd7253;
	and.b64  	%rd7256, %rd7202, 4294967295;
	mul.lo.s64 	%rd7257, %rd7256, 977;
	and.b64  	%rd7258, %rd7130, 4294967295;
	and.b64  	%rd7259, %rd7257, 4294967295;
	add.s64 	%rd7260, %rd7255, %rd7258;
	add.s64 	%rd7261, %rd7260, %rd7259;
	add.s64 	%rd19723, %rd7261, %rd7247;
	shr.u64 	%rd7262, %rd7257, 32;
	shr.u64 	%rd7263, %rd19723, 32;
	add.s64 	%rd7264, %rd7263, %rd7262;
	mul.lo.s64 	%rd7265, %rd7203, 977;
	and.b64  	%rd7266, %rd7168, 4294967295;
	and.b64  	%rd7267, %rd7265, 4294967295;
	add.s64 	%rd7268, %rd7264, %rd7266;
	add.s64 	%rd7269, %rd7268, %rd7267;
	add.s64 	%rd19724, %rd7269, %rd7256;
	shr.u64 	%rd7270, %rd7265, 32;
	shr.u64 	%rd7271, %rd19724, 32;
	cvt.u32.u64 	%r5266, %rd7271;
	cvt.u32.u64 	%r5267, %rd7270;
	add.s32 	%r5268, %r5266, %r5267;
	add.s32 	%r3053, %r5268, %r5265;
	setp.eq.s32 	%p1059, %r3053, 0;
	mov.pred 	%p3177, 0;
	@%p1059 bra 	$L__BB1_2108;
	cvt.u64.u32 	%rd7272, %r3053;
	mul.wide.u32 	%rd7273, %r3053, 977;
	shr.u64 	%rd7274, %rd7273, 32;
	and.b64  	%rd7275, %rd19717, 4294967295;
	and.b64  	%rd7276, %rd7273, 4294967295;
	add.s64 	%rd19717, %rd7276, %rd7275;
	shr.u64 	%rd7277, %rd19717, 32;
	and.b64  	%rd7278, %rd19718, 4294967295;
	add.s64 	%rd7279, %rd7274, %rd7278;
	add.s64 	%rd7280, %rd7279, %rd7272;
	add.s64 	%rd19718, %rd7280, %rd7277;
	setp.lt.u64 	%p1061, %rd19718, 4294967296;
	@%p1061 bra 	$L__BB1_2108;
	shr.u64 	%rd7281, %rd19718, 32;
	and.b64  	%rd7282, %rd19719, 4294967295;
	add.s64 	%rd19719, %rd7281, %rd7282;
	setp.lt.u64 	%p1063, %rd19719, 4294967296;
	@%p1063 bra 	$L__BB1_2108;
	shr.u64 	%rd7283, %rd19719, 32;
	and.b64  	%rd7284, %rd19720, 4294967295;
	add.s64 	%rd19720, %rd7283, %rd7284;
	setp.lt.u64 	%p1065, %rd19720, 4294967296;
	@%p1065 bra 	$L__BB1_2108;
	shr.u64 	%rd7286, %rd19720, 32;
	and.b64  	%rd7287, %rd19721, 4294967295;
	add.s64 	%rd19721, %rd7286, %rd7287;
	setp.lt.u64 	%p1067, %rd19721, 4294967296;
	mov.b64 	%rd19720, 4294967296;
	@%p1067 bra 	$L__BB1_2108;
	shr.u64 	%rd7289, %rd19721, 32;
	and.b64  	%rd7290, %rd19722, 4294967295;
	add.s64 	%rd19722, %rd7289, %rd7290;
	setp.lt.u64 	%p1069, %rd19722, 4294967296;
	mov.b64 	%rd19720, 4294967296;
	mov.u64 	%rd19721, %rd19720;
	@%p1069 bra 	$L__BB1_2108;
	shr.u64 	%rd7292, %rd19722, 32;
	and.b64  	%rd7293, %rd19723, 4294967295;
	add.s64 	%rd19723, %rd7292, %rd7293;
	setp.lt.u64 	%p1071, %rd19723, 4294967296;
	mov.b64 	%rd19720, 4294967296;
	mov.u64 	%rd19722, %rd19720;
	@%p1071 bra 	$L__BB1_2108;
	shr.u64 	%rd7295, %rd19723, 32;
	and.b64  	%rd7296, %rd19724, 4294967295;
	add.s64 	%rd7297, %rd7295, %rd7296;
	setp.gt.u64 	%p3177, %rd7297, 4294967295;
	min.u64 	%rd19724, %rd7297, 4294967296;
	mov.b64 	%rd19720, 4294967296;
	mov.u64 	%rd19721, %rd19720;
	mov.u64 	%rd19723, %rd19720;
$L__BB1_2108:
	cvt.u32.u64 	%r9703, %rd19724;
	cvt.u32.u64 	%r9702, %rd19723;
	cvt.u32.u64 	%r9701, %rd19722;
	cvt.u32.u64 	%r9700, %rd19721;
	cvt.u32.u64 	%r9699, %rd19720;
	cvt.u32.u64 	%r9698, %rd19719;
	cvt.u32.u64 	%r9697, %rd19718;
	cvt.u32.u64 	%r9696, %rd19717;
	setp.lt.u32 	%p1072, %r9646, %r9703;
	or.pred  	%p1073, %p3177, %p1072;
	@%p1073 bra 	$L__BB1_2122;
	setp.gt.u32 	%p1074, %r9646, %r9703;
	@%p1074 bra 	$L__BB1_2123;
	ld.const.u32 	%r3062, [const_p+24];
	setp.lt.u32 	%p1075, %r3062, %r9702;
	@%p1075 bra 	$L__BB1_2122;
	setp.gt.u32 	%p1076, %r3062, %r9702;
	@%p1076 bra 	$L__BB1_2123;
	ld.const.u32 	%r3063, [const_p+20];
	setp.lt.u32 	%p1077, %r3063, %r9701;
	@%p1077 bra 	$L__BB1_2122;
	setp.gt.u32 	%p1078, %r3063, %r9701;
	@%p1078 bra 	$L__BB1_2123;
	ld.const.u32 	%r3064, [const_p+16];
	setp.lt.u32 	%p1079, %r3064, %r9700;
	@%p1079 bra 	$L__BB1_2122;
	setp.gt.u32 	%p1080, %r3064, %r9700;
	@%p1080 bra 	$L__BB1_2123;
	ld.const.u32 	%r3065, [const_p+12];
	setp.lt.u32 	%p1081, %r3065, %r9699;
	@%p1081 bra 	$L__BB1_2122;
	setp.gt.u32 	%p1082, %r3065, %r9699;
	@%p1082 bra 	$L__BB1_2123;
	ld.const.u32 	%r3066, [const_p+8];
	setp.lt.u32 	%p1083, %r3066, %r9698;
	@%p1083 bra 	$L__BB1_2122;
	setp.gt.u32 	%p1084, %r3066, %r9698;
	@%p1084 bra 	$L__BB1_2123;
	ld.const.u32 	%r3067, [const_p+4];
	setp.lt.u32 	%p1085, %r3067, %r9697;
	@%p1085 bra 	$L__BB1_2122;
	setp.gt.u32 	%p1086, %r3067, %r9697;
	ld.const.u32 	%r5269, [const_p];
	setp.gt.u32 	%p1087, %r5269, %r9696;
	or.pred  	%p1088, %p1086, %p1087;
	@%p1088 bra 	$L__BB1_2123;
$L__BB1_2122:
	ld.const.u32 	%r5287, [const_p];
	ld.const.u32 	%r5288, [const_p+4];
	ld.const.u32 	%r5289, [const_p+8];
	ld.const.u32 	%r5290, [const_p+12];
	ld.const.u32 	%r5291, [const_p+16];
	ld.const.u32 	%r5292, [const_p+20];
	ld.const.u32 	%r5293, [const_p+24];
	// begin inline asm
	sub.cc.u32 %r9696, %r9696, %r5287;
	subc.cc.u32 %r9697, %r9697, %r5288;
	subc.cc.u32 %r9698, %r9698, %r5289;
	subc.cc.u32 %r9699, %r9699, %r5290;
	subc.cc.u32 %r9700, %r9700, %r5291;
	subc.cc.u32 %r9701, %r9701, %r5292;
	subc.cc.u32 %r9702, %r9702, %r5293;
	subc.u32 %r9703, %r9703, %r9646;
	
	// end inline asm
$L__BB1_2123:
	setp.gt.u32 	%p1089, %r9703, %r9646;
	@%p1089 bra 	$L__BB1_2136;
	bra.uni 	$L__BB1_2137;
$L__BB1_2124:
	ld.const.u32 	%r3076, [const_p+24];
	setp.gt.u32 	%p1091, %r9702, %r3076;
	@%p1091 bra 	$L__BB1_2136;
	setp.lt.u32 	%p1092, %r9702, %r3076;
	@%p1092 bra 	$L__BB1_2138;
	ld.const.u32 	%r3077, [const_p+20];
	setp.gt.u32 	%p1093, %r9701, %r3077;
	@%p1093 bra 	$L__BB1_2136;
	setp.lt.u32 	%p1094, %r9701, %r3077;
	@%p1094 bra 	$L__BB1_2138;
	ld.const.u32 	%r3078, [const_p+16];
	setp.gt.u32 	%p1095, %r9700, %r3078;
	@%p1095 bra 	$L__BB1_2136;
	setp.lt.u32 	%p1096, %r9700, %r3078;
	@%p1096 bra 	$L__BB1_2138;
	ld.const.u32 	%r3079, [const_p+12];
	setp.gt.u32 	%p1097, %r9699, %r3079;
	@%p1097 bra 	$L__BB1_2136;
	setp.lt.u32 	%p1098, %r9699, %r3079;
	@%p1098 bra 	$L__BB1_2138;
	ld.const.u32 	%r3080, [const_p+8];
	setp.gt.u32 	%p1099, %r9698, %r3080;
	@%p1099 bra 	$L__BB1_2136;
	setp.lt.u32 	%p1100, %r9698, %r3080;
	@%p1100 bra 	$L__BB1_2138;
	ld.const.u32 	%r3081, [const_p+4];
	setp.gt.u32 	%p1101, %r9697, %r3081;
	@%p1101 bra 	$L__BB1_2136;
	setp.lt.u32 	%p1102, %r9697, %r3081;
	ld.const.u32 	%r5295, [const_p];
	setp.lt.u32 	%p1103, %r9696, %r5295;
	or.pred  	%p1104, %p1102, %p1103;
	@%p1104 bra 	$L__BB1_2138;
$L__BB1_2136:
	ld.const.u32 	%r5313, [const_p];
	ld.const.u32 	%r5314, [const_p+4];
	ld.const.u32 	%r5315, [const_p+8];
	ld.const.u32 	%r5316, [const_p+12];
	ld.const.u32 	%r5317, [const_p+16];
	ld.const.u32 	%r5318, [const_p+20];
	ld.const.u32 	%r5319, [const_p+24];
	// begin inline asm
	sub.cc.u32 %r9696, %r9696, %r5313;
	subc.cc.u32 %r9697, %r9697, %r5314;
	subc.cc.u32 %r9698, %r9698, %r5315;
	subc.cc.u32 %r9699, %r9699, %r5316;
	subc.cc.u32 %r9700, %r9700, %r5317;
	subc.cc.u32 %r9701, %r9701, %r5318;
	subc.cc.u32 %r9702, %r9702, %r5319;
	subc.u32 %r9703, %r9703, %r9646;
	
	// end inline asm
	bra.uni 	$L__BB1_2138;
$L__BB1_2137:
	setp.lt.u32 	%p1090, %r9703, %r9646;
	@%p1090 bra 	$L__BB1_2138;
	bra.uni 	$L__BB1_2124;
$L__BB1_2138:
	ld.param.u64 	%rd19324, [_Z21compute_batch_precompP10ECPointJacii_param_0];
	cvta.to.global.u64 	%rd7298, %rd19324;
	mov.u32 	%r5321, %ctaid.x;
	mov.u32 	%r5322, %ntid.x;
	mov.u32 	%r5323, %tid.x;
	mad.lo.s32 	%r5324, %r5321, %r5322, %r5323;
	mul.wide.u32 	%rd7299, %r5324, 100;
	add.s64 	%rd7300, %rd7298, %rd7299;
	st.global.u32 	[%rd7300], %r9630;
	st.global.u32 	[%rd7300+4], %r9631;
	st.global.u32 	[%rd7300+8], %r9632;
	st.global.u32 	[%rd7300+12], %r9633;
	st.global.u32 	[%rd7300+16], %r9634;
	st.global.u32 	[%rd7300+20], %r9635;
	st.global.u32 	[%rd7300+24], %r9636;
	st.global.u32 	[%rd7300+28], %r9637;
	st.global.u32 	[%rd7300+32], %r9663;
	st.global.u32 	[%rd7300+36], %r9664;
	st.global.u32 	[%rd7300+40], %r9665;
	st.global.u32 	[%rd7300+44], %r9666;
	st.global.u32 	[%rd7300+48], %r9667;
	st.global.u32 	[%rd7300+52], %r9668;
	st.global.u32 	[%rd7300+56], %r9669;
	st.global.u32 	[%rd7300+60], %r9670;
	st.global.u32 	[%rd7300+64], %r9696;
	st.global.u32 	[%rd7300+68], %r9697;
	st.global.u32 	[%rd7300+72], %r9698;
	st.global.u32 	[%rd7300+76], %r9699;
	st.global.u32 	[%rd7300+80], %r9700;
	st.global.u32 	[%rd7300+84], %r9701;
	st.global.u32 	[%rd7300+88], %r9702;
	st.global.u32 	[%rd7300+92], %r9703;
	mov.b16 	%rs6, 0;
	st.global.u8 	[%rd7300+96], %rs6;
	bra.uni 	$L__BB1_2589;
$L__BB1_2139:
	setp.gt.u32 	%p1107, %r9404, %r9386;
	@%p1107 bra 	$L__BB1_2151;
	setp.lt.u32 	%p1108, %r9404, %r9386;
	@%p1108 bra 	$L__BB1_2154;
	setp.gt.u32 	%p1109, %r9403, %r9385;
	@%p1109 bra 	$L__BB1_2151;
	setp.lt.u32 	%p1110, %r9403, %r9385;
	@%p1110 bra 	$L__BB1_2154;
	setp.gt.u32 	%p1111, %r9402, %r9384;
	@%p1111 bra 	$L__BB1_2151;
	setp.lt.u32 	%p1112, %r9402, %r9384;
	@%p1112 bra 	$L__BB1_2154;
	setp.gt.u32 	%p1113, %r9401, %r9383;
	@%p1113 bra 	$L__BB1_2151;
	setp.lt.u32 	%p1114, %r9401, %r9383;
	@%p1114 bra 	$L__BB1_2154;
	setp.gt.u32 	%p1115, %r9400, %r9382;
	@%p1115 bra 	$L__BB1_2151;
	setp.lt.u32 	%p1116, %r9400, %r9382;
	@%p1116 bra 	$L__BB1_2154;
	setp.gt.u32 	%p1117, %r9399, %r9381;
	@%p1117 bra 	$L__BB1_2151;
	setp.lt.u32 	%p1118, %r9399, %r9381;
	setp.lt.u32 	%p1119, %r9398, %r9380;
	or.pred  	%p1120, %p1118, %p1119;
	@%p1120 bra 	$L__BB1_2154;
$L__BB1_2151:
	// begin inline asm
	sub.cc.u32 %r9704, %r9398, %r9380;
	subc.cc.u32 %r9705, %r9399, %r9381;
	subc.cc.u32 %r9706, %r9400, %r9382;
	subc.cc.u32 %r9707, %r9401, %r9383;
	subc.cc.u32 %r9708, %r9402, %r9384;
	subc.cc.u32 %r9709, %r9403, %r9385;
	subc.cc.u32 %r9710, %r9404, %r9386;
	subc.u32 %r9711, %r9405, %r9387;
	
	// end inline asm
	bra.uni 	$L__BB1_2155;
$L__BB1_2152:
	setp.gt.u32 	%p1105, %r9405, %r9387;
	@%p1105 bra 	$L__BB1_2151;
	setp.le.u32 	%p1106, %r9387, %r9405;
	@%p1106 bra 	$L__BB1_2139;
$L__BB1_2154:
	ld.const.u32 	%r5341, [const_p];
	ld.const.u32 	%r5342, [const_p+4];
	ld.const.u32 	%r5343, [const_p+8];
	ld.const.u32 	%r5344, [const_p+12];
	ld.const.u32 	%r5345, [const_p+16];
	ld.const.u32 	%r5346, [const_p+20];
	ld.const.u32 	%r5347, [const_p+24];
	// begin inline asm
	add.cc.u32 %r5325, %r9398, %r5341;
	addc.cc.u32 %r5326, %r9399, %r5342;
	addc.cc.u32 %r5327, %r9400, %r5343;
	addc.cc.u32 %r5328, %r9401, %r5344;
	addc.cc.u32 %r5329, %r9402, %r5345;
	addc.cc.u32 %r5330, %r9403, %r5346;
	addc.cc.u32 %r5331, %r9404, %r5347;
	addc.u32 %r5332, %r9405, %r3857;
	
	// end inline asm
	// begin inline asm
	sub.cc.u32 %r9704, %r5325, %r9380;
	subc.cc.u32 %r9705, %r5326, %r9381;
	subc.cc.u32 %r9706, %r5327, %r9382;
	subc.cc.u32 %r9707, %r5328, %r9383;
	subc.cc.u32 %r9708, %r5329, %r9384;
	subc.cc.u32 %r9709, %r5330, %r9385;
	subc.cc.u32 %r9710, %r5331, %r9386;
	subc.u32 %r9711, %r5332, %r9387;
	
	// end inline asm
$L__BB1_2155:
	setp.gt.u32 	%p1121, %r9477, %r9459;
	@%p1121 bra 	$L__BB1_2156;
	bra.uni 	$L__BB1_2169;
$L__BB1_2156:
	// begin inline asm
	sub.cc.u32 %r9712, %r9470, %r9452;
	subc.cc.u32 %r9713, %r9471, %r9453;
	subc.cc.u32 %r9714, %r9472, %r9454;
	subc.cc.u32 %r9715, %r9473, %r9455;
	subc.cc.u32 %r9716, %r9474, %r9456;
	subc.cc.u32 %r9717, %r9475, %r9457;
	subc.cc.u32 %r9718, %r9476, %r9458;
	subc.u32 %r9719, %r9477, %r9459;
	
	// end inline asm
	bra.uni 	$L__BB1_2171;
$L__BB1_2157:
	setp.gt.u32 	%p1123, %r9476, %r9458;
	@%p1123 bra 	$L__BB1_2156;
	setp.lt.u32 	%p1124, %r9476, %r9458;
	@%p1124 bra 	$L__BB1_2170;
	setp.gt.u32 	%p1125, %r9475, %r9457;
	@%p1125 bra 	$L__BB1_2156;
	setp.lt.u32 	%p1126, %r9475, %r9457;
	@%p1126 bra 	$L__BB1_2170;
	setp.gt.u32 	%p1127, %r9474, %r9456;
	@%p1127 bra 	$L__BB1_2156;
	setp.lt.u32 	%p1128, %r9474, %r9456;
	@%p1128 bra 	$L__BB1_2170;
	setp.gt.u32 	%p1129, %r9473, %r9455;
	@%p1129 bra 	$L__BB1_2156;
	setp.lt.u32 	%p1130, %r9473, %r9455;
	@%p1130 bra 	$L__BB1_2170;
	setp.gt.u32 	%p1131, %r9472, %r9454;
	@%p1131 bra 	$L__BB1_2156;
	setp.lt.u32 	%p1132, %r9472, %r9454;
	@%p1132 bra 	$L__BB1_2170;
	setp.gt.u32 	%p1133, %r9471, %r9453;
	@%p1133 bra 	$L__BB1_2156;
	setp.lt.u32 	%p1134, %r9471, %r9453;
	setp.lt.u32 	%p1135, %r9470, %r9452;
	or.pred  	%p1136, %p1134, %p1135;
	@%p1136 bra 	$L__BB1_2170;
	bra.uni 	$L__BB1_2156;
$L__BB1_2169:
	setp.ge.u32 	%p1122, %r9477, %r9459;
	@%p1122 bra 	$L__BB1_2157;
$L__BB1_2170:
	ld.const.u32 	%r5413, [const_p];
	ld.const.u32 	%r5414, [const_p+4];
	ld.const.u32 	%r5415, [const_p+8];
	ld.const.u32 	%r5416, [const_p+12];
	ld.const.u32 	%r5417, [const_p+16];
	ld.const.u32 	%r5418, [const_p+20];
	ld.const.u32 	%r5419, [const_p+24];
	// begin inline asm
	add.cc.u32 %r5397, %r9470, %r5413;
	addc.cc.u32 %r5398, %r9471, %r5414;
	addc.cc.u32 %r5399, %r9472, %r5415;
	addc.cc.u32 %r5400, %r9473, %r5416;
	addc.cc.u32 %r5401, %r9474, %r5417;
	addc.cc.u32 %r5402, %r9475, %r5418;
	addc.cc.u32 %r5403, %r9476, %r5419;
	addc.u32 %r5404, %r9477, %r3857;
	
	// end inline asm
	// begin inline asm
	sub.cc.u32 %r9712, %r5397, %r9452;
	subc.cc.u32 %r9713, %r5398, %r9453;
	subc.cc.u32 %r9714, %r5399, %r9454;
	subc.cc.u32 %r9715, %r5400, %r9455;
	subc.cc.u32 %r9716, %r5401, %r9456;
	subc.cc.u32 %r9717, %r5402, %r9457;
	subc.cc.u32 %r9718, %r5403, %r9458;
	subc.u32 %r9719, %r5404, %r9459;
	
	// end inline asm
$L__BB1_2171:
	mul.wide.u32 	%rd7301, %r9704, %r9704;
	shr.u64 	%rd7302, %rd7301, 32;
	mul.wide.u32 	%rd7303, %r9705, %r9704;
	add.s64 	%rd7304, %rd7302, %rd7303;
	shr.u64 	%rd7305, %rd7304, 32;
	mul.wide.u32 	%rd7306, %r9706, %r9704;
	add.s64 	%rd7307, %rd7305, %rd7306;
	shr.u64 	%rd7308, %rd7307, 32;
	mul.wide.u32 	%rd7309, %r9707, %r9704;
	add.s64 	%rd7310, %rd7308, %rd7309;
	shr.u64 	%rd7311, %rd7310, 32;
	mul.wide.u32 	%rd7312, %r9708, %r9704;
	add.s64 	%rd7313, %rd7311, %rd7312;
	shr.u64 	%rd7314, %rd7313, 32;
	mul.wide.u32 	%rd7315, %r9709, %r9704;
	add.s64 	%rd7316, %rd7314, %rd7315;
	shr.u64 	%rd7317, %rd7316, 32;
	mul.wide.u32 	%rd7318, %r9710, %r9704;
	add.s64 	%rd7319, %rd7317, %rd7318;
	shr.u64 	%rd7320, %rd7319, 32;
	mul.wide.u32 	%rd7321, %r9711, %r9704;
	add.s64 	%rd7322, %rd7320, %rd7321;
	shr.u64 	%rd7323, %rd7322, 32;
	and.b64  	%rd7324, %rd7304, 4294967295;
	add.s64 	%rd7325, %rd7303, %rd7324;
	shr.u64 	%rd7326, %rd7325, 32;
	and.b64  	%rd7327, %rd7307, 4294967295;
	mul.wide.u32 	%rd7328, %r9705, %r9705;
	add.s64 	%rd7329, %rd7326, %rd7327;
	add.s64 	%rd7330, %rd7329, %rd7328;
	shr.u64 	%rd7331, %rd7330, 32;
	and.b64  	%rd7332, %rd7310, 4294967295;
	mul.wide.u32 	%rd7333, %r9706, %r9705;
	add.s64 	%rd7334, %rd7331, %rd7332;
	add.s64 	%rd7335, %rd7334, %rd7333;
	shr.u64 	%rd7336, %rd7335, 32;
	and.b64  	%rd7337, %rd7313, 4294967295;
	mul.wide.u32 	%rd7338, %r9707, %r9705;
	add.s64 	%rd7339, %rd7336, %rd7337;
	add.s64 	%rd7340, %rd7339, %rd7338;
	shr.u64 	%rd7341, %rd7340, 32;
	and.b64  	%rd7342, %rd7316, 4294967295;
	mul.wide.u32 	%rd7343, %r9708, %r9705;
	add.s64 	%rd7344, %rd7341, %rd7342;
	add.s64 	%rd7345, %rd7344, %rd7343;
	shr.u64 	%rd7346, %rd7345, 32;
	and.b64  	%rd7347, %rd7319, 4294967295;
	mul.wide.u32 	%rd7348, %r9709, %r9705;
	add.s64 	%rd7349, %rd7346, %rd7347;
	add.s64 	%rd7350, %rd7349, %rd7348;
	shr.u64 	%rd7351, %rd7350, 32;
	and.b64  	%rd7352, %rd7322, 4294967295;
	mul.wide.u32 	%rd7353, %r9710, %r9705;
	add.s64 	%rd7354, %rd7351, %rd7352;
	add.s64 	%rd7355, %rd7354, %rd7353;
	shr.u64 	%rd7356, %rd7355, 32;
	mul.wide.u32 	%rd7357, %r9711, %r9705;
	add.s64 	%rd7358, %rd7356, %rd7323;
	add.s64 	%rd7359, %rd7358, %rd7357;
	shr.u64 	%rd7360, %rd7359, 32;
	and.b64  	%rd7361, %rd7330, 4294967295;
	add.s64 	%rd7362, %rd7306, %rd7361;
	shr.u64 	%rd7363, %rd7362, 32;
	and.b64  	%rd7364, %rd7335, 4294967295;
	add.s64 	%rd7365, %rd7363, %rd7364;
	add.s64 	%rd7366, %rd7365, %rd7333;
	shr.u64 	%rd7367, %rd7366, 32;
	and.b64  	%rd7368, %rd7340, 4294967295;
	mul.wide.u32 	%rd7369, %r9706, %r9706;
	add.s64 	%rd7370, %rd7367, %rd7368;
	add.s64 	%rd7371, %rd7370, %rd7369;
	shr.u64 	%rd7372, %rd7371, 32;
	and.b64  	%rd7373, %rd7345, 4294967295;
	mul.wide.u32 	%rd7374, %r9707, %r9706;
	add.s64 	%rd7375, %rd7372, %rd7373;
	add.s64 	%rd7376, %rd7375, %rd7374;
	shr.u64 	%rd7377, %rd7376, 32;
	and.b64  	%rd7378, %rd7350, 4294967295;
	mul.wide.u32 	%rd7379, %r9708, %r9706;
	add.s64 	%rd7380, %rd7377, %rd7378;
	add.s64 	%rd7381, %rd7380, %rd7379;
	shr.u64 	%rd7382, %rd7381, 32;
	and.b64  	%rd7383, %rd7355, 4294967295;
	mul.wide.u32 	%rd7384, %r9709, %r9706;
	add.s64 	%rd7385, %rd7382, %rd7383;
	add.s64 	%rd7386, %rd7385, %rd7384;
	shr.u64 	%rd7387, %rd7386, 32;
	and.b64  	%rd7388, %rd7359, 4294967295;
	mul.wide.u32 	%rd7389, %r9710, %r9706;
	add.s64 	%rd7390, %rd7387, %rd7388;
	add.s64 	%rd7391, %rd7390, %rd7389;
	shr.u64 	%rd7392, %rd7391, 32;
	mul.wide.u32 	%rd7393, %r9711, %r9706;
	add.s64 	%rd7394, %rd7392, %rd7360;
	add.s64 	%rd7395, %rd7394, %rd7393;
	shr.u64 	%rd7396, %rd7395, 32;
	and.b64  	%rd7397, %rd7366, 4294967295;
	add.s64 	%rd7398, %rd7309, %rd7397;
	shr.u64 	%rd7399, %rd7398, 32;
	and.b64  	%rd7400, %rd7371, 4294967295;
	add.s64 	%rd7401, %rd7399, %rd7400;
	add.s64 	%rd7402, %rd7401, %rd7338;
	shr.u64 	%rd7403, %rd7402, 32;
	and.b64  	%rd7404, %rd7376, 4294967295;
	add.s64 	%rd7405, %rd7403, %rd7404;
	add.s64 	%rd7406, %rd7405, %rd7374;
	shr.u64 	%rd7407, %rd7406, 32;
	and.b64  	%rd7408, %rd7381, 4294967295;
	mul.wide.u32 	%rd7409, %r9707, %r9707;
	add.s64 	%rd7410, %rd7407, %rd7408;
	add.s64 	%rd7411, %rd7410, %rd7409;
	shr.u64 	%rd7412, %rd7411, 32;
	and.b64  	%rd7413, %rd7386, 4294967295;
	mul.wide.u32 	%rd7414, %r9708, %r9707;
	add.s64 	%rd7415, %rd7412, %rd7413;
	add.s64 	%rd7416, %rd7415, %rd7414;
	shr.u64 	%rd7417, %rd7416, 32;
	and.b64  	%rd7418, %rd7391, 4294967295;
	mul.wide.u32 	%rd7419, %r9709, %r9707;
	add.s64 	%rd7420, %rd7417, %rd7418;
	add.s64 	%rd7421, %rd7420, %rd7419;
	shr.u64 	%rd7422, %rd7421, 32;
	and.b64  	%rd7423, %rd7395, 4294967295;
	mul.wide.u32 	%rd7424, %r9710, %r9707;
	add.s64 	%rd7425, %rd7422, %rd7423;
	add.s64 	%rd7426, %rd7425, %rd7424;
	shr.u64 	%rd7427, %rd7426, 32;
	mul.wide.u32 	%rd7428, %r9711, %r9707;
	add.s64 	%rd7429, %rd7427, %rd7396;
	add.s64 	%rd7430, %rd7429, %rd7428;
	shr.u64 	%rd7431, %rd7430, 32;
	and.b64  	%rd7432, %rd7402, 4294967295;
	add.s64 	%rd7433, %rd7312, %rd7432;
	shr.u64 	%rd7434, %rd7433, 32;
	and.b64  	%rd7435, %rd7406, 4294967295;
	add.s64 	%rd7436, %rd7434, %rd7435;
	add.s64 	%rd7437, %rd7436, %rd7343;
	shr.u64 	%rd7438, %rd7437, 32;
	and.b64  	%rd7439, %rd7411, 4294967295;
	add.s64 	%rd7440, %rd7438, %rd7439;
	add.s64 	%rd7441, %rd7440, %rd7379;
	shr.u64 	%rd7442, %rd7441, 32;
	and.b64  	%rd7443, %rd7416, 4294967295;
	add.s64 	%rd7444, %rd7442, %rd7443;
	add.s64 	%rd7445, %rd7444, %rd7414;
	shr.u64 	%rd7446, %rd7445, 32;
	and.b64  	%rd7447, %rd7421, 4294967295;
	mul.wide.u32 	%rd7448, %r9708, %r9708;
	add.s64 	%rd7449, %rd7446, %rd7447;
	add.s64 	%rd7450, %rd7449, %rd7448;
	shr.u64 	%rd7451, %rd7450, 32;
	and.b64  	%rd7452, %rd7426, 4294967295;
	mul.wide.u32 	%rd7453, %r9709, %r9708;
	add.s64 	%rd7454, %rd7451, %rd7452;
	add.s64 	%rd7455, %rd7454, %rd7453;
	shr.u64 	%rd7456, %rd7455, 32;
	and.b64  	%rd7457, %rd7430, 4294967295;
	mul.wide.u32 	%rd7458, %r9710, %r9708;
	add.s64 	%rd7459, %rd7456, %rd7457;
	add.s64 	%rd7460, %rd7459, %rd7458;
	shr.u64 	%rd7461, %rd7460, 32;
	mul.wide.u32 	%rd7462, %r9711, %r9708;
	add.s64 	%rd7463, %rd7461, %rd7431;
	add.s64 	%rd7464, %rd7463, %rd7462;
	shr.u64 	%rd7465, %rd7464, 32;
	and.b64  	%rd7466, %rd7437, 4294967295;
	add.s64 	%rd7467, %rd7315, %rd7466;
	shr.u64 	%rd7468, %rd7467, 32;
	and.b64  	%rd7469, %rd7441, 4294967295;
	add.s64 	%rd7470, %rd7468, %rd7469;
	add.s64 	%rd7471, %rd7470, %rd7348;
	shr.u64 	%rd7472, %rd7471, 32;
	and.b64  	%rd7473, %rd7445, 4294967295;
	add.s64 	%rd7474, %rd7472, %rd7473;
	add.s64 	%rd7475, %rd7474, %rd7384;
	shr.u64 	%rd7476, %rd7475, 32;
	and.b64  	%rd7477, %rd7450, 4294967295;
	add.s64 	%rd7478, %rd7476, %rd7477;
	add.s64 	%rd7479, %rd7478, %rd7419;
	shr.u64 	%rd7480, %rd7479, 32;
	and.b64  	%rd7481, %rd7455, 4294967295;
	add.s64 	%rd7482, %rd7480, %rd7481;
	add.s64 	%rd7483, %rd7482, %rd7453;
	shr.u64 	%rd7484, %rd7483, 32;
	and.b64  	%rd7485, %rd7460, 4294967295;
	mul.wide.u32 	%rd7486, %r9709, %r9709;
	add.s64 	%rd7487, %rd7484, %rd7485;
	add.s64 	%rd7488, %rd7487, %rd7486;
	shr.u64 	%rd7489, %rd7488, 32;
	and.b64  	%rd7490, %rd7464, 4294967295;
	mul.wide.u32 	%rd7491, %r9710, %r9709;
	add.s64 	%rd7492, %rd7489, %rd7490;
	add.s64 	%rd7493, %rd7492, %rd7491;
	shr.u64 	%rd7494, %rd7493, 32;
	mul.wide.u32 	%rd7495, %r9711, %r9709;
	add.s64 	%rd7496, %rd7494, %rd7465;
	add.s64 	%rd7497, %rd7496, %rd7495;
	shr.u64 	%rd7498, %rd7497, 32;
	and.b64  	%rd7499, %rd7471, 4294967295;
	add.s64 	%rd7500, %rd7318, %rd7499;
	shr.u64 	%rd7501, %rd7500, 32;
	and.b64  	%rd7502, %rd7475, 4294967295;
	add.s64 	%rd7503, %rd7501, %rd7502;
	add.s64 	%rd7504, %rd7503, %rd7353;
	shr.u64 	%rd7505, %rd7504, 32;
	and.b64  	%rd7506, %rd7479, 4294967295;
	add.s64 	%rd7507, %rd7505, %rd7506;
	add.s64 	%rd7508, %rd7507, %rd7389;
	shr.u64 	%rd7509, %rd7508, 32;
	and.b64  	%rd7510, %rd7483, 4294967295;
	add.s64 	%rd7511, %rd7509, %rd7510;
	add.s64 	%rd7512, %rd7511, %rd7424;
	shr.u64 	%rd7513, %rd7512, 32;
	and.b64  	%rd7514, %rd7488, 4294967295;
	add.s64 	%rd7515, %rd7513, %rd7514;
	add.s64 	%rd7516, %rd7515, %rd7458;
	shr.u64 	%rd7517, %rd7516, 32;
	and.b64  	%rd7518, %rd7493, 4294967295;
	add.s64 	%rd7519, %rd7517, %rd7518;
	add.s64 	%rd7520, %rd7519, %rd7491;
	shr.u64 	%rd7521, %rd7520, 32;
	and.b64  	%rd7522, %rd7497, 4294967295;
	mul.wide.u32 	%rd7523, %r9710, %r9710;
	add.s64 	%rd7524, %rd7521, %rd7522;
	add.s64 	%rd7525, %rd7524, %rd7523;
	shr.u64 	%rd7526, %rd7525, 32;
	mul.wide.u32 	%rd7527, %r9711, %r9710;
	add.s64 	%rd7528, %rd7526, %rd7498;
	add.s64 	%rd7529, %rd7528, %rd7527;
	shr.u64 	%rd7530, %rd7529, 32;
	and.b64  	%rd7531, %rd7504, 4294967295;
	add.s64 	%rd7532, %rd7321, %rd7531;
	shr.u64 	%rd7533, %rd7532, 32;
	and.b64  	%rd7534, %rd7508, 4294967295;
	add.s64 	%rd7535, %rd7533, %rd7534;
	add.s64 	%rd7536, %rd7535, %rd7357;
	shr.u64 	%rd7537, %rd7536, 32;
	and.b64  	%rd7538, %rd7512, 4294967295;
	add.s64 	%rd7539, %rd7537, %rd7538;
	add.s64 	%rd7540, %rd7539, %rd7393;
	shr.u64 	%rd7541, %rd7540, 32;
	and.b64  	%rd7542, %rd7516, 4294967295;
	add.s64 	%rd7543, %rd7541, %rd7542;
	add.s64 	%rd7544, %rd7543, %rd7428;
	shr.u64 	%rd7545, %rd7544, 32;
	and.b64  	%rd7546, %rd7520, 4294967295;
	add.s64 	%rd7547, %rd7545, %rd7546;
	add.s64 	%rd7548, %rd7547, %rd7462;
	shr.u64 	%rd7549, %rd7548, 32;
	and.b64  	%rd7550, %rd7525, 4294967295;
	add.s64 	%rd7551, %rd7549, %rd7550;
	add.s64 	%rd7552, %rd7551, %rd7495;
	shr.u64 	%rd7553, %rd7552, 32;
	and.b64  	%rd7554, %rd7529, 4294967295;
	add.s64 	%rd7555, %rd7553, %rd7554;
	add.s64 	%rd7556, %rd7555, %rd7527;
	shr.u64 	%rd7557, %rd7556, 32;
	mul.wide.u32 	%rd7558, %r9711, %r9711;
	add.s64 	%rd7559, %rd7557, %rd7530;
	add.s64 	%rd7560, %rd7559, %rd7558;
	shr.u64 	%rd7561, %rd7560, 32;
	{ .reg .b32 tmp; mov.b64 {tmp, %r5469}, %rd7560; }
	and.b64  	%rd7562, %rd7536, 4294967295;
	mul.lo.s64 	%rd7563, %rd7562, 977;
	and.b64  	%rd7564, %rd7301, 4294967293;
	and.b64  	%rd7565, %rd7563, 4294967295;
	add.s64 	%rd19725, %rd7565, %rd7564;
	shr.u64 	%rd7566, %rd7563, 32;
	shr.u64 	%rd7567, %rd19725, 32;
	add.s64 	%rd7568, %rd7567, %rd7566;
	and.b64  	%rd7569, %rd7540, 4294967295;
	mul.lo.s64 	%rd7570, %rd7569, 977;
	and.b64  	%rd7571, %rd7325, 4294967295;
	and.b64  	%rd7572, %rd7570, 4294967295;
	add.s64 	%rd7573, %rd7568, %rd7571;
	add.s64 	%rd7574, %rd7573, %rd7572;
	add.s64 	%rd19726, %rd7574, %rd7562;
	shr.u64 	%rd7575, %rd7570, 32;
	shr.u64 	%rd7576, %rd19726, 32;
	add.s64 	%rd7577, %rd7576, %rd7575;
	and.b64  	%rd7578, %rd7544, 4294967295;
	mul.lo.s64 	%rd7579, %rd7578, 977;
	and.b64  	%rd7580, %rd7362, 4294967295;
	and.b64  	%rd7581, %rd7579, 4294967295;
	add.s64 	%rd7582, %rd7577, %rd7580;
	add.s64 	%rd7583, %rd7582, %rd7581;
	add.s64 	%rd19727, %rd7583, %rd7569;
	shr.u64 	%rd7584, %rd7579, 32;
	shr.u64 	%rd7585, %rd19727, 32;
	add.s64 	%rd7586, %rd7585, %rd7584;
	and.b64  	%rd7587, %rd7548, 4294967295;
	mul.lo.s64 	%rd7588, %rd7587, 977;
	and.b64  	%rd7589, %rd7398, 4294967295;
	and.b64  	%rd7590, %rd7588, 4294967295;
	add.s64 	%rd7591, %rd7586, %rd7589;
	add.s64 	%rd7592, %rd7591, %rd7590;
	add.s64 	%rd19728, %rd7592, %rd7578;
	shr.u64 	%rd7593, %rd7588, 32;
	shr.u64 	%rd7594, %rd19728, 32;
	add.s64 	%rd7595, %rd7594, %rd7593;
	and.b64  	%rd7596, %rd7552, 4294967295;
	mul.lo.s64 	%rd7597, %rd7596, 977;
	and.b64  	%rd7598, %rd7433, 4294967295;
	and.b64  	%rd7599, %rd7597, 4294967295;
	add.s64 	%rd7600, %rd7595, %rd7598;
	add.s64 	%rd7601, %rd7600, %rd7599;
	add.s64 	%rd19729, %rd7601, %rd7587;
	shr.u64 	%rd7602, %rd7597, 32;
	shr.u64 	%rd7603, %rd19729, 32;
	add.s64 	%rd7604, %rd7603, %rd7602;
	and.b64  	%rd7605, %rd7556, 4294967295;
	mul.lo.s64 	%rd7606, %rd7605, 977;
	and.b64  	%rd7607, %rd7467, 4294967295;
	and.b64  	%rd7608, %rd7606, 4294967295;
	add.s64 	%rd7609, %rd7604, %rd7607;
	add.s64 	%rd7610, %rd7609, %rd7608;
	add.s64 	%rd19730, %rd7610, %rd7596;
	shr.u64 	%rd7611, %rd7606, 32;
	shr.u64 	%rd7612, %rd19730, 32;
	add.s64 	%rd7613, %rd7612, %rd7611;
	and.b64  	%rd7614, %rd7560, 4294967295;
	mul.lo.s64 	%rd7615, %rd7614, 977;
	and.b64  	%rd7616, %rd7500, 4294967295;
	and.b64  	%rd7617, %rd7615, 4294967295;
	add.s64 	%rd7618, %rd7613, %rd7616;
	add.s64 	%rd7619, %rd7618, %rd7617;
	add.s64 	%rd19731, %rd7619, %rd7605;
	shr.u64 	%rd7620, %rd7615, 32;
	shr.u64 	%rd7621, %rd19731, 32;
	add.s64 	%rd7622, %rd7621, %rd7620;
	mul.lo.s64 	%rd7623, %rd7561, 977;
	and.b64  	%rd7624, %rd7532, 4294967295;
	and.b64  	%rd7625, %rd7623, 4294967295;
	add.s64 	%rd7626, %rd7622, %rd7624;
	add.s64 	%rd7627, %rd7626, %rd7625;
	add.s64 	%rd19732, %rd7627, %rd7614;
	shr.u64 	%rd7628, %rd7623, 32;
	shr.u64 	%rd7629, %rd19732, 32;
	cvt.u32.u64 	%r5470, %rd7629;
	cvt.u32.u64 	%r5471, %rd7628;
	add.s32 	%r5472, %r5470, %r5471;
	add.s32 	%r3170, %r5472, %r5469;
	setp.eq.s32 	%p1138, %r3170, 0;
	mov.pred 	%p3178, -1;
	@%p1138 bra 	$L__BB1_2179;
	cvt.u64.u32 	%rd7630, %r3170;
	mul.wide.u32 	%rd7631, %r3170, 977;
	shr.u64 	%rd7632, %rd7631, 32;
	and.b64  	%rd7633, %rd19725, 4294967295;
	and.b64  	%rd7634, %rd7631, 4294967295;
	add.s64 	%rd19725, %rd7634, %rd7633;
	shr.u64 	%rd7635, %rd19725, 32;
	and.b64  	%rd7636, %rd19726, 4294967295;
	add.s64 	%rd7637, %rd7632, %rd7636;
	add.s64 	%rd7638, %rd7637, %rd7630;
	add.s64 	%rd19726, %rd7638, %rd7635;
	setp.lt.u64 	%p1140, %rd19726, 4294967296;
	@%p1140 bra 	$L__BB1_2179;
	shr.u64 	%rd7639, %rd19726, 32;
	and.b64  	%rd7640, %rd19727, 4294967295;
	add.s64 	%rd19727, %rd7639, %rd7640;
	setp.lt.u64 	%p1142, %rd19727, 4294967296;
	@%p1142 bra 	$L__BB1_2179;
	shr.u64 	%rd7641, %rd19727, 32;
	and.b64  	%rd7642, %rd19728, 4294967295;
	add.s64 	%rd19728, %rd7641, %rd7642;
	setp.lt.u64 	%p1144, %rd19728, 4294967296;
	@%p1144 bra 	$L__BB1_2179;
	shr.u64 	%rd7644, %rd19728, 32;
	and.b64  	%rd7645, %rd19729, 4294967295;
	add.s64 	%rd19729, %rd7644, %rd7645;
	setp.lt.u64 	%p1146, %rd19729, 4294967296;
	mov.b64 	%rd19728, 4294967296;
	@%p1146 bra 	$L__BB1_2179;
	shr.u64 	%rd7647, %rd19729, 32;
	and.b64  	%rd7648, %rd19730, 4294967295;
	add.s64 	%rd19730, %rd7647, %rd7648;
	setp.lt.u64 	%p1148, %rd19730, 4294967296;
	mov.b64 	%rd19728, 4294967296;
	mov.u64 	%rd19729, %rd19728;
	@%p1148 bra 	$L__BB1_2179;
	shr.u64 	%rd7650, %rd19730, 32;
	and.b64  	%rd7651, %rd19731, 4294967295;
	add.s64 	%rd19731, %rd7650, %rd7651;
	setp.lt.u64 	%p1150, %rd19731, 4294967296;
	mov.b64 	%rd19728, 4294967296;
	mov.u64 	%rd19730, %rd19728;
	@%p1150 bra 	$L__BB1_2179;
	shr.u64 	%rd7653, %rd19731, 32;
	and.b64  	%rd7654, %rd19732, 4294967295;
	add.s64 	%rd7655, %rd7653, %rd7654;
	setp.lt.u64 	%p3178, %rd7655, 4294967296;
	min.u64 	%rd19732, %rd7655, 4294967296;
	mov.b64 	%rd19728, 4294967296;
	mov.u64 	%rd19729, %rd19728;
	mov.u64 	%rd19731, %rd19728;
$L__BB1_2179:
	cvt.u32.u64 	%r9737, %rd19732;
	cvt.u32.u64 	%r9736, %rd19731;
	cvt.u32.u64 	%r9735, %rd19730;
	cvt.u32.u64 	%r9734, %rd19729;
	cvt.u32.u64 	%r9733, %rd19728;
	cvt.u32.u64 	%r9732, %rd19727;
	cvt.u32.u64 	%r9731, %rd19726;
	cvt.u32.u64 	%r9730, %rd19725;
	@%p3178 bra 	$L__BB1_2193;
$L__BB1_2180:
	ld.const.u32 	%r5491, [const_p];
	ld.const.u32 	%r5492, [const_p+4];
	ld.const.u32 	%r5493, [const_p+8];
	ld.const.u32 	%r5494, [const_p+12];
	ld.const.u32 	%r5495, [const_p+16];
	ld.const.u32 	%r5496, [const_p+20];
	ld.const.u32 	%r5497, [const_p+24];
	ld.const.u32 	%r9720, [const_p+28];
	// begin inline asm
	sub.cc.u32 %r9730, %r9730, %r5491;
	subc.cc.u32 %r9731, %r9731, %r5492;
	subc.cc.u32 %r9732, %r9732, %r5493;
	subc.cc.u32 %r9733, %r9733, %r5494;
	subc.cc.u32 %r9734, %r9734, %r5495;
	subc.cc.u32 %r9735, %r9735, %r5496;
	subc.cc.u32 %r9736, %r9736, %r5497;
	subc.u32 %r9737, %r9737, %r9720;
	
	// end inline asm
	bra.uni 	$L__BB1_2195;
$L__BB1_2181:
	ld.const.u32 	%r3179, [const_p+24];
	setp.lt.u32 	%p1153, %r3179, %r9736;
	@%p1153 bra 	$L__BB1_2180;
	setp.gt.u32 	%p1154, %r3179, %r9736;
	@%p1154 bra 	$L__BB1_2195;
	ld.const.u32 	%r3180, [const_p+20];
	setp.lt.u32 	%p1155, %r3180, %r9735;
	@%p1155 bra 	$L__BB1_2180;
	setp.gt.u32 	%p1156, %r3180, %r9735;
	@%p1156 bra 	$L__BB1_2195;
	ld.const.u32 	%r3181, [const_p+16];
	setp.lt.u32 	%p1157, %r3181, %r9734;
	@%p1157 bra 	$L__BB1_2180;
	setp.gt.u32 	%p1158, %r3181, %r9734;
	@%p1158 bra 	$L__BB1_2195;
	ld.const.u32 	%r3182, [const_p+12];
	setp.lt.u32 	%p1159, %r3182, %r9733;
	@%p1159 bra 	$L__BB1_2180;
	setp.gt.u32 	%p1160, %r3182, %r9733;
	@%p1160 bra 	$L__BB1_2195;
	ld.const.u32 	%r3183, [const_p+8];
	setp.lt.u32 	%p1161, %r3183, %r9732;
	@%p1161 bra 	$L__BB1_2180;
	setp.gt.u32 	%p1162, %r3183, %r9732;
	@%p1162 bra 	$L__BB1_2195;
	ld.const.u32 	%r3184, [const_p+4];
	setp.lt.u32 	%p1163, %r3184, %r9731;
	@%p1163 bra 	$L__BB1_2180;
	setp.gt.u32 	%p1164, %r3184, %r9731;
	ld.const.u32 	%r5473, [const_p];
	setp.gt.u32 	%p1165, %r5473, %r9730;
	or.pred  	%p1166, %p1164, %p1165;
	@%p1166 bra 	$L__BB1_2195;
	bra.uni 	$L__BB1_2180;
$L__BB1_2193:
	ld.const.u32 	%r9720, [const_p+28];
	setp.lt.u32 	%p1151, %r9720, %r9737;
	@%p1151 bra 	$L__BB1_2180;
	setp.gt.u32 	%p1152, %r9720, %r9737;
	@%p1152 bra 	$L__BB1_2195;
	bra.uni 	$L__BB1_2181;
$L__BB1_2195:
	setp.le.u32 	%p1167, %r9737, %r9720;
	@%p1167 bra 	$L__BB1_2196;
	bra.uni 	$L__BB1_2209;
$L__BB1_2196:
	setp.lt.u32 	%p1168, %r9737, %r9720;
	@%p1168 bra 	$L__BB1_2211;
	ld.const.u32 	%r9729, [const_p+24];
	setp.gt.u32 	%p1169, %r9736, %r9729;
	@%p1169 bra 	$L__BB1_2210;
	setp.lt.u32 	%p1170, %r9736, %r9729;
	@%p1170 bra 	$L__BB1_2211;
	ld.const.u32 	%r3196, [const_p+20];
	setp.gt.u32 	%p1171, %r9735, %r3196;
	@%p1171 bra 	$L__BB1_2210;
	setp.lt.u32 	%p1172, %r9735, %r3196;
	@%p1172 bra 	$L__BB1_2211;
	ld.const.u32 	%r3197, [const_p+16];
	setp.gt.u32 	%p1173, %r9734, %r3197;
	@%p1173 bra 	$L__BB1_2210;
	setp.lt.u32 	%p1174, %r9734, %r3197;
	@%p1174 bra 	$L__BB1_2211;
	ld.const.u32 	%r3198, [const_p+12];
	setp.gt.u32 	%p1175, %r9733, %r3198;
	@%p1175 bra 	$L__BB1_2210;
	setp.lt.u32 	%p1176, %r9733, %r3198;
	@%p1176 bra 	$L__BB1_2211;
	ld.const.u32 	%r3199, [const_p+8];
	setp.gt.u32 	%p1177, %r9732, %r3199;
	@%p1177 bra 	$L__BB1_2210;
	setp.lt.u32 	%p1178, %r9732, %r3199;
	@%p1178 bra 	$L__BB1_2211;
	ld.const.u32 	%r3200, [const_p+4];
	setp.gt.u32 	%p1179, %r9731, %r3200;
	@%p1179 bra 	$L__BB1_2210;
	setp.lt.u32 	%p1180, %r9731, %r3200;
	ld.const.u32 	%r5499, [const_p];
	setp.lt.u32 	%p1181, %r9730, %r5499;
	or.pred  	%p1182, %p1180, %p1181;
	@%p1182 bra 	$L__BB1_2211;
	bra.uni 	$L__BB1_2210;
$L__BB1_2209:
	ld.const.u32 	%r9729, [const_p+24];
$L__BB1_2210:
	ld.const.u32 	%r5517, [const_p];
	ld.const.u32 	%r5518, [const_p+4];
	ld.const.u32 	%r5519, [const_p+8];
	ld.const.u32 	%r5520, [const_p+12];
	ld.const.u32 	%r5521, [const_p+16];
	ld.const.u32 	%r5522, [const_p+20];
	// begin inline asm
	sub.cc.u32 %r9730, %r9730, %r5517;
	subc.cc.u32 %r9731, %r9731, %r5518;
	subc.cc.u32 %r9732, %r9732, %r5519;
	subc.cc.u32 %r9733, %r9733, %r5520;
	subc.cc.u32 %r9734, %r9734, %r5521;
	subc.cc.u32 %r9735, %r9735, %r5522;
	subc.cc.u32 %r9736, %r9736, %r9729;
	subc.u32 %r9737, %r9737, %r9720;
	
	// end inline asm
$L__BB1_2211:
	mul.wide.u32 	%rd7656, %r9704, %r9730;
	shr.u64 	%rd7657, %rd7656, 32;
	mul.wide.u32 	%rd7658, %r9705, %r9730;
	add.s64 	%rd7659, %rd7657, %rd7658;
	shr.u64 	%rd7660, %rd7659, 32;
	mul.wide.u32 	%rd7661, %r9706, %r9730;
	add.s64 	%rd7662, %rd7660, %rd7661;
	shr.u64 	%rd7663, %rd7662, 32;
	mul.wide.u32 	%rd7664, %r9707, %r9730;
	add.s64 	%rd7665, %rd7663, %rd7664;
	shr.u64 	%rd7666, %rd7665, 32;
	mul.wide.u32 	%rd7667, %r9708, %r9730;
	add.s64 	%rd7668, %rd7666, %rd7667;
	shr.u64 	%rd7669, %rd7668, 32;
	mul.wide.u32 	%rd7670, %r9709, %r9730;
	add.s64 	%rd7671, %rd7669, %rd7670;
	shr.u64 	%rd7672, %rd7671, 32;
	mul.wide.u32 	%rd7673, %r9710, %r9730;
	add.s64 	%rd7674, %rd7672, %rd7673;
	shr.u64 	%rd7675, %rd7674, 32;
	mul.wide.u32 	%rd7676, %r9711, %r9730;
	add.s64 	%rd7677, %rd7675, %rd7676;
	shr.u64 	%rd7678, %rd7677, 32;
	and.b64  	%rd7679, %rd7659, 4294967295;
	mul.wide.u32 	%rd7680, %r9704, %r9731;
	add.s64 	%rd7681, %rd7680, %rd7679;
	shr.u64 	%rd7682, %rd7681, 32;
	and.b64  	%rd7683, %rd7662, 4294967295;
	mul.wide.u32 	%rd7684, %r9705, %r9731;
	add.s64 	%rd7685, %rd7682, %rd7683;
	add.s64 	%rd7686, %rd7685, %rd7684;
	shr.u64 	%rd7687, %rd7686, 32;
	and.b64  	%rd7688, %rd7665, 4294967295;
	mul.wide.u32 	%rd7689, %r9706, %r9731;
	add.s64 	%rd7690, %rd7687, %rd7688;
	add.s64 	%rd7691, %rd7690, %rd7689;
	shr.u64 	%rd7692, %rd7691, 32;
	and.b64  	%rd7693, %rd7668, 4294967295;
	mul.wide.u32 	%rd7694, %r9707, %r9731;
	add.s64 	%rd7695, %rd7692, %rd7693;
	add.s64 	%rd7696, %rd7695, %rd7694;
	shr.u64 	%rd7697, %rd7696, 32;
	and.b64  	%rd7698, %rd7671, 4294967295;
	mul.wide.u32 	%rd7699, %r9708, %r9731;
	add.s64 	%rd7700, %rd7697, %rd7698;
	add.s64 	%rd7701, %rd7700, %rd7699;
	shr.u64 	%rd7702, %rd7701, 32;
	and.b64  	%rd7703, %rd7674, 4294967295;
	mul.wide.u32 	%rd7704, %r9709, %r9731;
	add.s64 	%rd7705, %rd7702, %rd7703;
	add.s64 	%rd7706, %rd7705, %rd7704;
	shr.u64 	%rd7707, %rd7706, 32;
	and.b64  	%rd7708, %rd7677, 4294967295;
	mul.wide.u32 	%rd7709, %r9710, %r9731;
	add.s64 	%rd7710, %rd7707, %rd7708;
	add.s64 	%rd7711, %rd7710, %rd7709;
	shr.u64 	%rd7712, %rd7711, 32;
	mul.wide.u32 	%rd7713, %r9711, %r9731;
	add.s64 	%rd7714, %rd7712, %rd7678;
	add.s64 	%rd7715, %rd7714, %rd7713;
	shr.u64 	%rd7716, %rd7715, 32;
	and.b64  	%rd7717, %rd7686, 4294967295;
	mul.wide.u32 	%rd7718, %r9704, %r9732;
	add.s64 	%rd7719, %rd7718, %rd7717;
	shr.u64 	%rd7720, %rd7719, 32;
	and.b64  	%rd7721, %rd7691, 4294967295;
	mul.wide.u32 	%rd7722, %r9705, %r9732;
	add.s64 	%rd7723, %rd7720, %rd7721;
	add.s64 	%rd7724, %rd7723, %rd7722;
	shr.u64 	%rd7725, %rd7724, 32;
	and.b64  	%rd7726, %rd7696, 4294967295;
	mul.wide.u32 	%rd7727, %r9706, %r9732;
	add.s64 	%rd7728, %rd7725, %rd7726;
	add.s64 	%rd7729, %rd7728, %rd7727;
	shr.u64 	%rd7730, %rd7729, 32;
	and.b64  	%rd7731, %rd7701, 4294967295;
	mul.wide.u32 	%rd7732, %r9707, %r9732;
	add.s64 	%rd7733, %rd7730, %rd7731;
	add.s64 	%rd7734, %rd7733, %rd7732;
	shr.u64 	%rd7735, %rd7734, 32;
	and.b64  	%rd7736, %rd7706, 4294967295;
	mul.wide.u32 	%rd7737, %r9708, %r9732;
	add.s64 	%rd7738, %rd7735, %rd7736;
	add.s64 	%rd7739, %rd7738, %rd7737;
	shr.u64 	%rd7740, %rd7739, 32;
	and.b64  	%rd7741, %rd7711, 4294967295;
	mul.wide.u32 	%rd7742, %r9709, %r9732;
	add.s64 	%rd7743, %rd7740, %rd7741;
	add.s64 	%rd7744, %rd7743, %rd7742;
	shr.u64 	%rd7745, %rd7744, 32;
	and.b64  	%rd7746, %rd7715, 4294967295;
	mul.wide.u32 	%rd7747, %r9710, %r9732;
	add.s64 	%rd7748, %rd7745, %rd7746;
	add.s64 	%rd7749, %rd7748, %rd7747;
	shr.u64 	%rd7750, %rd7749, 32;
	mul.wide.u32 	%rd7751, %r9711, %r9732;
	add.s64 	%rd7752, %rd7750, %rd7716;
	add.s64 	%rd7753, %rd7752, %rd7751;
	shr.u64 	%rd7754, %rd7753, 32;
	and.b64  	%rd7755, %rd7724, 4294967295;
	mul.wide.u32 	%rd7756, %r9704, %r9733;
	add.s64 	%rd7757, %rd7756, %rd7755;
	shr.u64 	%rd7758, %rd7757, 32;
	and.b64  	%rd7759, %rd7729, 4294967295;
	mul.wide.u32 	%rd7760, %r9705, %r9733;
	add.s64 	%rd7761, %rd7758, %rd7759;
	add.s64 	%rd7762, %rd7761, %rd7760;
	shr.u64 	%rd7763, %rd7762, 32;
	and.b64  	%rd7764, %rd7734, 4294967295;
	mul.wide.u32 	%rd7765, %r9706, %r9733;
	add.s64 	%rd7766, %rd7763, %rd7764;
	add.s64 	%rd7767, %rd7766, %rd7765;
	shr.u64 	%rd7768, %rd7767, 32;
	and.b64  	%rd7769, %rd7739, 4294967295;
	mul.wide.u32 	%rd7770, %r9707, %r9733;
	add.s64 	%rd7771, %rd7768, %rd7769;
	add.s64 	%rd7772, %rd7771, %rd7770;
	shr.u64 	%rd7773, %rd7772, 32;
	and.b64  	%rd7774, %rd7744, 4294967295;
	mul.wide.u32 	%rd7775, %r9708, %r9733;
	add.s64 	%rd7776, %rd7773, %rd7774;
	add.s64 	%rd7777, %rd7776, %rd7775;
	shr.u64 	%rd7778, %rd7777, 32;
	and.b64  	%rd7779, %rd7749, 4294967295;
	mul.wide.u32 	%rd7780, %r9709, %r9733;
	add.s64 	%rd7781, %rd7778, %rd7779;
	add.s64 	%rd7782, %rd7781, %rd7780;
	shr.u64 	%rd7783, %rd7782, 32;
	and.b64  	%rd7784, %rd7753, 4294967295;
	mul.wide.u32 	%rd7785, %r9710, %r9733;
	add.s64 	%rd7786, %rd7783, %rd7784;
	add.s64 	%rd7787, %rd7786, %rd7785;
	shr.u64 	%rd7788, %rd7787, 32;
	mul.wide.u32 	%rd7789, %r9711, %r9733;
	add.s64 	%rd7790, %rd7788, %rd7754;
	add.s64 	%rd7791, %rd7790, %rd7789;
	shr.u64 	%rd7792, %rd7791, 32;
	and.b64  	%rd7793, %rd7762, 4294967295;
	mul.wide.u32 	%rd7794, %r9704, %r9734;
	add.s64 	%rd7795, %rd7794, %rd7793;
	shr.u64 	%rd7796, %rd7795, 32;
	and.b64  	%rd7797, %rd7767, 4294967295;
	mul.wide.u32 	%rd7798, %r9705, %r9734;
	add.s64 	%rd7799, %rd7796, %rd7797;
	add.s64 	%rd7800, %rd7799, %rd7798;
	shr.u64 	%rd7801, %rd7800, 32;
	and.b64  	%rd7802, %rd7772, 4294967295;
	mul.wide.u32 	%rd7803, %r9706, %r9734;
	add.s64 	%rd7804, %rd7801, %rd7802;
	add.s64 	%rd7805, %rd7804, %rd7803;
	shr.u64 	%rd7806, %rd7805, 32;
	and.b64  	%rd7807, %rd7777, 4294967295;
	mul.wide.u32 	%rd7808, %r9707, %r9734;
	add.s64 	%rd7809, %rd7806, %rd7807;
	add.s64 	%rd7810, %rd7809, %rd7808;
	shr.u64 	%rd7811, %rd7810, 32;
	and.b64  	%rd7812, %rd7782, 4294967295;
	mul.wide.u32 	%rd7813, %r9708, %r9734;
	add.s64 	%rd7814, %rd7811, %rd7812;
	add.s64 	%rd7815, %rd7814, %rd7813;
	shr.u64 	%rd7816, %rd7815, 32;
	and.b64  	%rd7817, %rd7787, 4294967295;
	mul.wide.u32 	%rd7818, %r9709, %r9734;
	add.s64 	%rd7819, %rd7816, %rd7817;
	add.s64 	%rd7820, %rd7819, %rd7818;
	shr.u64 	%rd7821, %rd7820, 32;
	and.b64  	%rd7822, %rd7791, 4294967295;
	mul.wide.u32 	%rd7823, %r9710, %r9734;
	add.s64 	%rd7824, %rd7821, %rd7822;
	add.s64 	%rd7825, %rd7824, %rd7823;
	shr.u64 	%rd7826, %rd7825, 32;
	mul.wide.u32 	%rd7827, %r9711, %r9734;
	add.s64 	%rd7828, %rd7826, %rd7792;
	add.s64 	%rd7829, %rd7828, %rd7827;
	shr.u64 	%rd7830, %rd7829, 32;
	and.b64  	%rd7831, %rd7800, 4294967295;
	mul.wide.u32 	%rd7832, %r9704, %r9735;
	add.s64 	%rd7833, %rd7832, %rd7831;
	shr.u64 	%rd7834, %rd7833, 32;
	and.b64  	%rd7835, %rd7805, 4294967295;
	mul.wide.u32 	%rd7836, %r9705, %r9735;
	add.s64 	%rd7837, %rd7834, %rd7835;
	add.s64 	%rd7838, %rd7837, %rd7836;
	shr.u64 	%rd7839, %rd7838, 32;
	and.b64  	%rd7840, %rd7810, 4294967295;
	mul.wide.u32 	%rd7841, %r9706, %r9735;
	add.s64 	%rd7842, %rd7839, %rd7840;
	add.s64 	%rd7843, %rd7842, %rd7841;
	shr.u64 	%rd7844, %rd7843, 32;
	and.b64  	%rd7845, %rd7815, 4294967295;
	mul.wide.u32 	%rd7846, %r9707, %r9735;
	add.s64 	%rd7847, %rd7844, %rd7845;
	add.s64 	%rd7848, %rd7847, %rd7846;
	shr.u64 	%rd7849, %rd7848, 32;
	and.b64  	%rd7850, %rd7820, 4294967295;
	mul.wide.u32 	%rd7851, %r9708, %r9735;
	add.s64 	%rd7852, %rd7849, %rd7850;
	add.s64 	%rd7853, %rd7852, %rd7851;
	shr.u64 	%rd7854, %rd7853, 32;
	and.b64  	%rd7855, %rd7825, 4294967295;
	mul.wide.u32 	%rd7856, %r9709, %r9735;
	add.s64 	%rd7857, %rd7854, %rd7855;
	add.s64 	%rd7858, %rd7857, %rd7856;
	shr.u64 	%rd7859, %rd7858, 32;
	and.b64  	%rd7860, %rd7829, 4294967295;
	mul.wide.u32 	%rd7861, %r9710, %r9735;
	add.s64 	%rd7862, %rd7859, %rd7860;
	add.s64 	%rd7863, %rd7862, %rd7861;
	shr.u64 	%rd7864, %rd7863, 32;
	mul.wide.u32 	%rd7865, %r9711, %r9735;
	add.s64 	%rd7866, %rd7864, %rd7830;
	add.s64 	%rd7867, %rd7866, %rd7865;
	shr.u64 	%rd7868, %rd7867, 32;
	and.b64  	%rd7869, %rd7838, 4294967295;
	mul.wide.u32 	%rd7870, %r9704, %r9736;
	add.s64 	%rd7871, %rd7870, %rd7869;
	shr.u64 	%rd7872, %rd7871, 32;
	and.b64  	%rd7873, %rd7843, 4294967295;
	mul.wide.u32 	%rd7874, %r9705, %r9736;
	add.s64 	%rd7875, %rd7872, %rd7873;
	add.s64 	%rd7876, %rd7875, %rd7874;
	shr.u64 	%rd7877, %rd7876, 32;
	and.b64  	%rd7878, %rd7848, 4294967295;
	mul.wide.u32 	%rd7879, %r9706, %r9736;
	add.s64 	%rd7880, %rd7877, %rd7878;
	add.s64 	%rd7881, %rd7880, %rd7879;
	shr.u64 	%rd7882, %rd7881, 32;
	and.b64  	%rd7883, %rd7853, 4294967295;
	mul.wide.u32 	%rd7884, %r9707, %r9736;
	add.s64 	%rd7885, %rd7882, %rd7883;
	add.s64 	%rd7886, %rd7885, %rd7884;
	shr.u64 	%rd7887, %rd7886, 32;
	and.b64  	%rd7888, %rd7858, 4294967295;
	mul.wide.u32 	%rd7889, %r9708, %r9736;
	add.s64 	%rd7890, %rd7887, %rd7888;
	add.s64 	%rd7891, %rd7890, %rd7889;
	shr.u64 	%rd7892, %rd7891, 32;
	and.b64  	%rd7893, %rd7863, 4294967295;
	mul.wide.u32 	%rd7894, %r9709, %r9736;
	add.s64 	%rd7895, %rd7892, %rd7893;
	add.s64 	%rd7896, %rd7895, %rd7894;
	shr.u64 	%rd7897, %rd7896, 32;
	and.b64  	%rd7898, %rd7867, 4294967295;
	mul.wide.u32 	%rd7899, %r9710, %r9736;
	add.s64 	%rd7900, %rd7897, %rd7898;
	add.s64 	%rd7901, %rd7900, %rd7899;
	shr.u64 	%rd7902, %rd7901, 32;
	mul.wide.u32 	%rd7903, %r9711, %r9736;
	add.s64 	%rd7904, %rd7902, %rd7868;
	add.s64 	%rd7905, %rd7904, %rd7903;
	shr.u64 	%rd7906, %rd7905, 32;
	and.b64  	%rd7907, %rd7876, 4294967295;
	mul.wide.u32 	%rd7908, %r9704, %r9737;
	add.s64 	%rd7909, %rd7908, %rd7907;
	shr.u64 	%rd7910, %rd7909, 32;
	and.b64  	%rd7911, %rd7881, 4294967295;
	mul.wide.u32 	%rd7912, %r9705, %r9737;
	add.s64 	%rd7913, %rd7910, %rd7911;
	add.s64 	%rd7914, %rd7913, %rd7912;
	shr.u64 	%rd7915, %rd7914, 32;
	and.b64  	%rd7916, %rd7886, 4294967295;
	mul.wide.u32 	%rd7917, %r9706, %r9737;
	add.s64 	%rd7918, %rd7915, %rd7916;
	add.s64 	%rd7919, %rd7918, %rd7917;
	shr.u64 	%rd7920, %rd7919, 32;
	and.b64  	%rd7921, %rd7891, 4294967295;
	mul.wide.u32 	%rd7922, %r9707, %r9737;
	add.s64 	%rd7923, %rd7920, %rd7921;
	add.s64 	%rd7924, %rd7923, %rd7922;
	shr.u64 	%rd7925, %rd7924, 32;
	and.b64  	%rd7926, %rd7896, 4294967295;
	mul.wide.u32 	%rd7927, %r9708, %r9737;
	add.s64 	%rd7928, %rd7925, %rd7926;
	add.s64 	%rd7929, %rd7928, %rd7927;
	shr.u64 	%rd7930, %rd7929, 32;
	and.b64  	%rd7931, %rd7901, 4294967295;
	mul.wide.u32 	%rd7932, %r9709, %r9737;
	add.s64 	%rd7933, %rd7930, %rd7931;
	add.s64 	%rd7934, %rd7933, %rd7932;
	shr.u64 	%rd7935, %rd7934, 32;
	and.b64  	%rd7936, %rd7905, 4294967295;
	mul.wide.u32 	%rd7937, %r9710, %r9737;
	add.s64 	%rd7938, %rd7935, %rd7936;
	add.s64 	%rd7939, %rd7938, %rd7937;
	shr.u64 	%rd7940, %rd7939, 32;
	mul.wide.u32 	%rd7941, %r9711, %r9737;
	add.s64 	%rd7942, %rd7940, %rd7906;
	add.s64 	%rd7943, %rd7942, %rd7941;
	shr.u64 	%rd7944, %rd7943, 32;
	{ .reg .b32 tmp; mov.b64 {tmp, %r5525}, %rd7943; }
	and.b64  	%rd7945, %rd7914, 4294967295;
	mul.lo.s64 	%rd7946, %rd7945, 977;
	and.b64  	%rd7947, %rd7656, 4294967295;
	and.b64  	%rd7948, %rd7946, 4294967295;
	add.s64 	%rd19733, %rd7948, %rd7947;
	shr.u64 	%rd7949, %rd7946, 32;
	shr.u64 	%rd7950, %rd19733, 32;
	add.s64 	%rd7951, %rd7950, %rd7949;
	and.b64  	%rd7952, %rd7919, 4294967295;
	mul.lo.s64 	%rd7953, %rd7952, 977;
	and.b64  	%rd7954, %rd7681, 4294967295;
	and.b64  	%rd7955, %rd7953, 4294967295;
	add.s64 	%rd7956, %rd7951, %rd7954;
	add.s64 	%rd7957, %rd7956, %rd7955;
	add.s64 	%rd19734, %rd7957, %rd7945;
	shr.u64 	%rd7958, %rd7953, 32;
	shr.u64 	%rd7959, %rd19734, 32;
	add.s64 	%rd7960, %rd7959, %rd7958;
	and.b64  	%rd7961, %rd7924, 4294967295;
	mul.lo.s64 	%rd7962, %rd7961, 977;
	and.b64  	%rd7963, %rd7719, 4294967295;
	and.b64  	%rd7964, %rd7962, 4294967295;
	add.s64 	%rd7965, %rd7960, %rd7963;
	add.s64 	%rd7966, %rd7965, %rd7964;
	add.s64 	%rd19735, %rd7966, %rd7952;
	shr.u64 	%rd7967, %rd7962, 32;
	shr.u64 	%rd7968, %rd19735, 32;
	add.s64 	%rd7969, %rd7968, %rd7967;
	and.b64  	%rd7970, %rd7929, 4294967295;
	mul.lo.s64 	%rd7971, %rd7970, 977;
	and.b64  	%rd7972, %rd7757, 4294967295;
	and.b64  	%rd7973, %rd7971, 4294967295;
	add.s64 	%rd7974, %rd7969, %rd7972;
	add.s64 	%rd7975, %rd7974, %rd7973;
	add.s64 	%rd19736, %rd7975, %rd7961;
	shr.u64 	%rd7976, %rd7971, 32;
	shr.u64 	%rd7977, %rd19736, 32;
	add.s64 	%rd7978, %rd7977, %rd7976;
	and.b64  	%rd7979, %rd7934, 4294967295;
	mul.lo.s64 	%rd7980, %rd7979, 977;
	and.b64  	%rd7981, %rd7795, 4294967295;
	and.b64  	%rd7982, %rd7980, 4294967295;
	add.s64 	%rd7983, %rd7978, %rd7981;
	add.s64 	%rd7984, %rd7983, %rd7982;
	add.s64 	%rd19737, %rd7984, %rd7970;
	shr.u64 	%rd7985, %rd7980, 32;
	shr.u64 	%rd7986, %rd19737, 32;
	add.s64 	%rd7987, %rd7986, %rd7985;
	and.b64  	%rd7988, %rd7939, 4294967295;
	mul.lo.s64 	%rd7989, %rd7988, 977;
	and.b64  	%rd7990, %rd7833, 4294967295;
	and.b64  	%rd7991, %rd7989, 4294967295;
	add.s64 	%rd7992, %rd7987, %rd7990;
	add.s64 	%rd7993, %rd7992, %rd7991;
	add.s64 	%rd19738, %rd7993, %rd7979;
	shr.u64 	%rd7994, %rd7989, 32;
	shr.u64 	%rd7995, %rd19738, 32;
	add.s64 	%rd7996, %rd7995, %rd7994;
	and.b64  	%rd7997, %rd7943, 4294967295;
	mul.lo.s64 	%rd7998, %rd7997, 977;
	and.b64  	%rd7999, %rd7871, 4294967295;
	and.b64  	%rd8000, %rd7998, 4294967295;
	add.s64 	%rd8001, %rd7996, %rd7999;
	add.s64 	%rd8002, %rd8001, %rd8000;
	add.s64 	%rd19739, %rd8002, %rd7988;
	shr.u64 	%rd8003, %rd7998, 32;
	shr.u64 	%rd8004, %rd19739, 32;
	add.s64 	%rd8005, %rd8004, %rd8003;
	mul.lo.s64 	%rd8006, %rd7944, 977;
	and.b64  	%rd8007, %rd7909, 4294967295;
	and.b64  	%rd8008, %rd8006, 4294967295;
	add.s64 	%rd8009, %rd8005, %rd8007;
	add.s64 	%rd8010, %rd8009, %rd8008;
	add.s64 	%rd19740, %rd8010, %rd7997;
	shr.u64 	%rd8011, %rd8006, 32;
	shr.u64 	%rd8012, %rd19740, 32;
	cvt.u32.u64 	%r5526, %rd8012;
	cvt.u32.u64 	%r5527, %rd8011;
	add.s32 	%r5528, %r5526, %r5527;
	add.s32 	%r3228, %r5528, %r5525;
	setp.eq.s32 	%p1184, %r3228, 0;
	mov.pred 	%p3179, 0;
	@%p1184 bra 	$L__BB1_2219;
	cvt.u64.u32 	%rd8013, %r3228;
	mul.wide.u32 	%rd8014, %r3228, 977;
	shr.u64 	%rd8015, %rd8014, 32;
	and.b64  	%rd8016, %rd19733, 4294967295;
	and.b64  	%rd8017, %rd8014, 4294967295;
	add.s64 	%rd19733, %rd8017, %rd8016;
	shr.u64 	%rd8018, %rd19733, 32;
	and.b64  	%rd8019, %rd19734, 4294967295;
	add.s64 	%rd8020, %rd8015, %rd8019;
	add.s64 	%rd8021, %rd8020, %rd8013;
	add.s64 	%rd19734, %rd8021, %rd8018;
	setp.lt.u64 	%p1186, %rd19734, 4294967296;
	@%p1186 bra 	$L__BB1_2219;
	shr.u64 	%rd8022, %rd19734, 32;
	and.b64  	%rd8023, %rd19735, 4294967295;
	add.s64 	%rd19735, %rd8022, %rd8023;
	setp.lt.u64 	%p1188, %rd19735, 4294967296;
	@%p1188 bra 	$L__BB1_2219;
	shr.u64 	%rd8024, %rd19735, 32;
	and.b64  	%rd8025, %rd19736, 4294967295;
	add.s64 	%rd19736, %rd8024, %rd8025;
	setp.lt.u64 	%p1190, %rd19736, 4294967296;
	@%p1190 bra 	$L__BB1_2219;
	shr.u64 	%rd8027, %rd19736, 32;
	and.b64  	%rd8028, %rd19737, 4294967295;
	add.s64 	%rd19737, %rd8027, %rd8028;
	setp.lt.u64 	%p1192, %rd19737, 4294967296;
	mov.b64 	%rd19736, 4294967296;
	@%p1192 bra 	$L__BB1_2219;
	shr.u64 	%rd8030, %rd19737, 32;
	and.b64  	%rd8031, %rd19738, 4294967295;
	add.s64 	%rd19738, %rd8030, %rd8031;
	setp.lt.u64 	%p1194, %rd19738, 4294967296;
	mov.b64 	%rd19736, 4294967296;
	mov.u64 	%rd19737, %rd19736;
	@%p1194 bra 	$L__BB1_2219;
	shr.u64 	%rd8033, %rd19738, 32;
	and.b64  	%rd8034, %rd19739, 4294967295;
	add.s64 	%rd19739, %rd8033, %rd8034;
	setp.lt.u64 	%p1196, %rd19739, 4294967296;
	mov.b64 	%rd19736, 4294967296;
	mov.u64 	%rd19738, %rd19736;
	@%p1196 bra 	$L__BB1_2219;
	shr.u64 	%rd8036, %rd19739, 32;
	and.b64  	%rd8037, %rd19740, 4294967295;
	add.s64 	%rd8038, %rd8036, %rd8037;
	setp.gt.u64 	%p3179, %rd8038, 4294967295;
	min.u64 	%rd19740, %rd8038, 4294967296;
	mov.b64 	%rd19736, 4294967296;
	mov.u64 	%rd19737, %rd19736;
	mov.u64 	%rd19739, %rd19736;
$L__BB1_2219:
	cvt.u32.u64 	%r9755, %rd19740;
	cvt.u32.u64 	%r9754, %rd19739;
	cvt.u32.u64 	%r9753, %rd19738;
	cvt.u32.u64 	%r9752, %rd19737;
	cvt.u32.u64 	%r9751, %rd19736;
	cvt.u32.u64 	%r9750, %rd19735;
	cvt.u32.u64 	%r9749, %rd19734;
	cvt.u32.u64 	%r9748, %rd19733;
	setp.ge.u32 	%p1197, %r9720, %r9755;
	not.pred 	%p1198, %p3179;
	and.pred  	%p1199, %p1198, %p1197;
	@%p1199 bra 	$L__BB1_2221;
	ld.const.u32 	%r9738, [const_p+24];
	bra.uni 	$L__BB1_2234;
$L__BB1_2221:
	setp.gt.u32 	%p1200, %r9720, %r9755;
	@%p1200 bra 	$L__BB1_2235;
	ld.const.u32 	%r9738, [const_p+24];
	setp.lt.u32 	%p1201, %r9738, %r9754;
	@%p1201 bra 	$L__BB1_2234;
	setp.gt.u32 	%p1202, %r9738, %r9754;
	@%p1202 bra 	$L__BB1_2235;
	ld.const.u32 	%r3239, [const_p+20];
	setp.lt.u32 	%p1203, %r3239, %r9753;
	@%p1203 bra 	$L__BB1_2234;
	setp.gt.u32 	%p1204, %r3239, %r9753;
	@%p1204 bra 	$L__BB1_2235;
	ld.const.u32 	%r3240, [const_p+16];
	setp.lt.u32 	%p1205, %r3240, %r9752;
	@%p1205 bra 	$L__BB1_2234;
	setp.gt.u32 	%p1206, %r3240, %r9752;
	@%p1206 bra 	$L__BB1_2235;
	ld.const.u32 	%r3241, [const_p+12];
	setp.lt.u32 	%p1207, %r3241, %r9751;
	@%p1207 bra 	$L__BB1_2234;
	setp.gt.u32 	%p1208, %r3241, %r9751;
	@%p1208 bra 	$L__BB1_2235;
	ld.const.u32 	%r3242, [const_p+8];
	setp.lt.u32 	%p1209, %r3242, %r9750;
	@%p1209 bra 	$L__BB1_2234;
	setp.gt.u32 	%p1210, %r3242, %r9750;
	@%p1210 bra 	$L__BB1_2235;
	ld.const.u32 	%r3243, [const_p+4];
	setp.lt.u32 	%p1211, %r3243, %r9749;
	@%p1211 bra 	$L__BB1_2234;
	setp.gt.u32 	%p1212, %r3243, %r9749;
	ld.const.u32 	%r5529, [const_p];
	setp.gt.u32 	%p1213, %r5529, %r9748;
	or.pred  	%p1214, %p1212, %p1213;
	@%p1214 bra 	$L__BB1_2235;
$L__BB1_2234:
	ld.const.u32 	%r5547, [const_p];
	ld.const.u32 	%r5548, [const_p+4];
	ld.const.u32 	%r5549, [const_p+8];
	ld.const.u32 	%r5550, [const_p+12];
	ld.const.u32 	%r5551, [const_p+16];
	ld.const.u32 	%r5552, [const_p+20];
	// begin inline asm
	sub.cc.u32 %r9748, %r9748, %r5547;
	subc.cc.u32 %r9749, %r9749, %r5548;
	subc.cc.u32 %r9750, %r9750, %r5549;
	subc.cc.u32 %r9751, %r9751, %r5550;
	subc.cc.u32 %r9752, %r9752, %r5551;
	subc.cc.u32 %r9753, %r9753, %r5552;
	subc.cc.u32 %r9754, %r9754, %r9738;
	subc.u32 %r9755, %r9755, %r9720;
	
	// end inline asm
$L__BB1_2235:
	setp.le.u32 	%p1215, %r9755, %r9720;
	@%p1215 bra 	$L__BB1_2236;
	bra.uni 	$L__BB1_2249;
$L__BB1_2236:
	setp.lt.u32 	%p1216, %r9755, %r9720;
	@%p1216 bra 	$L__BB1_2251;
	ld.const.u32 	%r9747, [const_p+24];
	setp.gt.u32 	%p1217, %r9754, %r9747;
	@%p1217 bra 	$L__BB1_2250;
	setp.lt.u32 	%p1218, %r9754, %r9747;
	@%p1218 bra 	$L__BB1_2251;
	ld.const.u32 	%r3254, [const_p+20];
	setp.gt.u32 	%p1219, %r9753, %r3254;
	@%p1219 bra 	$L__BB1_2250;
	setp.lt.u32 	%p1220, %r9753, %r3254;
	@%p1220 bra 	$L__BB1_2251;
	ld.const.u32 	%r3255, [const_p+16];
	setp.gt.u32 	%p1221, %r9752, %r3255;
	@%p1221 bra 	$L__BB1_2250;
	setp.lt.u32 	%p1222, %r9752, %r3255;
	@%p1222 bra 	$L__BB1_2251;
	ld.const.u32 	%r3256, [const_p+12];
	setp.gt.u32 	%p1223, %r9751, %r3256;
	@%p1223 bra 	$L__BB1_2250;
	setp.lt.u32 	%p1224, %r9751, %r3256;
	@%p1224 bra 	$L__BB1_2251;
	ld.const.u32 	%r3257, [const_p+8];
	setp.gt.u32 	%p1225, %r9750, %r3257;
	@%p1225 bra 	$L__BB1_2250;
	setp.lt.u32 	%p1226, %r9750, %r3257;
	@%p1226 bra 	$L__BB1_2251;
	ld.const.u32 	%r3258, [const_p+4];
	setp.gt.u32 	%p1227, %r9749, %r3258;
	@%p1227 bra 	$L__BB1_2250;
	setp.lt.u32 	%p1228, %r9749, %r3258;
	ld.const.u32 	%r5555, [const_p];
	setp.lt.u32 	%p1229, %r9748, %r5555;
	or.pred  	%p1230, %p1228, %p1229;
	@%p1230 bra 	$L__BB1_2251;
	bra.uni 	$L__BB1_2250;
$L__BB1_2249:
	ld.const.u32 	%r9747, [const_p+24];
$L__BB1_2250:
	ld.const.u32 	%r5573, [const_p];
	ld.const.u32 	%r5574, [const_p+4];
	ld.const.u32 	%r5575, [const_p+8];
	ld.const.u32 	%r5576, [const_p+12];
	ld.const.u32 	%r5577, [const_p+16];
	ld.const.u32 	%r5578, [const_p+20];
	// begin inline asm
	sub.cc.u32 %r9748, %r9748, %r5573;
	subc.cc.u32 %r9749, %r9749, %r5574;
	subc.cc.u32 %r9750, %r9750, %r5575;
	subc.cc.u32 %r9751, %r9751, %r5576;
	subc.cc.u32 %r9752, %r9752, %r5577;
	subc.cc.u32 %r9753, %r9753, %r5578;
	subc.cc.u32 %r9754, %r9754, %r9747;
	subc.u32 %r9755, %r9755, %r9720;
	
	// end inline asm
$L__BB1_2251:
	mul.wide.u32 	%rd8039, %r9730, %r9380;
	shr.u64 	%rd8040, %rd8039, 32;
	mul.wide.u32 	%rd8041, %r9731, %r9380;
	add.s64 	%rd8042, %rd8040, %rd8041;
	shr.u64 	%rd8043, %rd8042, 32;
	mul.wide.u32 	%rd8044, %r9732, %r9380;
	add.s64 	%rd8045, %rd8043, %rd8044;
	shr.u64 	%rd8046, %rd8045, 32;
	mul.wide.u32 	%rd8047, %r9733, %r9380;
	add.s64 	%rd8048, %rd8046, %rd8047;
	shr.u64 	%rd8049, %rd8048, 32;
	mul.wide.u32 	%rd8050, %r9734, %r9380;
	add.s64 	%rd8051, %rd8049, %rd8050;
	shr.u64 	%rd8052, %rd8051, 32;
	mul.wide.u32 	%rd8053, %r9735, %r9380;
	add.s64 	%rd8054, %rd8052, %rd8053;
	shr.u64 	%rd8055, %rd8054, 32;
	mul.wide.u32 	%rd8056, %r9736, %r9380;
	add.s64 	%rd8057, %rd8055, %rd8056;
	shr.u64 	%rd8058, %rd8057, 32;
	mul.wide.u32 	%rd8059, %r9737, %r9380;
	add.s64 	%rd8060, %rd8058, %rd8059;
	shr.u64 	%rd8061, %rd8060, 32;
	and.b64  	%rd8062, %rd8042, 4294967295;
	mul.wide.u32 	%rd8063, %r9730, %r9381;
	add.s64 	%rd8064, %rd8063, %rd8062;
	shr.u64 	%rd8065, %rd8064, 32;
	and.b64  	%rd8066, %rd8045, 4294967295;
	mul.wide.u32 	%rd8067, %r9731, %r9381;
	add.s64 	%rd8068, %rd8065, %rd8066;
	add.s64 	%rd8069, %rd8068, %rd8067;
	shr.u64 	%rd8070, %rd8069, 32;
	and.b64  	%rd8071, %rd8048, 4294967295;
	mul.wide.u32 	%rd8072, %r9732, %r9381;
	add.s64 	%rd8073, %rd8070, %rd8071;
	add.s64 	%rd8074, %rd8073, %rd8072;
	shr.u64 	%rd8075, %rd8074, 32;
	and.b64  	%rd8076, %rd8051, 4294967295;
	mul.wide.u32 	%rd8077, %r9733, %r9381;
	add.s64 	%rd8078, %rd8075, %rd8076;
	add.s64 	%rd8079, %rd8078, %rd8077;
	shr.u64 	%rd8080, %rd8079, 32;
	and.b64  	%rd8081, %rd8054, 4294967295;
	mul.wide.u32 	%rd8082, %r9734, %r9381;
	add.s64 	%rd8083, %rd8080, %rd8081;
	add.s64 	%rd8084, %rd8083, %rd8082;
	shr.u64 	%rd8085, %rd8084, 32;
	and.b64  	%rd8086, %rd8057, 4294967295;
	mul.wide.u32 	%rd8087, %r9735, %r9381;
	add.s64 	%rd8088, %rd8085, %rd8086;
	add.s64 	%rd8089, %rd8088, %rd8087;
	shr.u64 	%rd8090, %rd8089, 32;
	and.b64  	%rd8091, %rd8060, 4294967295;
	mul.wide.u32 	%rd8092, %r9736, %r9381;
	add.s64 	%rd8093, %rd8090, %rd8091;
	add.s64 	%rd8094, %rd8093, %rd8092;
	shr.u64 	%rd8095, %rd8094, 32;
	mul.wide.u32 	%rd8096, %r9737, %r9381;
	add.s64 	%rd8097, %rd8095, %rd8061;
	add.s64 	%rd8098, %rd8097, %rd8096;
	shr.u64 	%rd8099, %rd8098, 32;
	and.b64  	%rd8100, %rd8069, 4294967295;
	mul.wide.u32 	%rd8101, %r9730, %r9382;
	add.s64 	%rd8102, %rd8101, %rd8100;
	shr.u64 	%rd8103, %rd8102, 32;
	and.b64  	%rd8104, %rd8074, 4294967295;
	mul.wide.u32 	%rd8105, %r9731, %r9382;
	add.s64 	%rd8106, %rd8103, %rd8104;
	add.s64 	%rd8107, %rd8106, %rd8105;
	shr.u64 	%rd8108, %rd8107, 32;
	and.b64  	%rd8109, %rd8079, 4294967295;
	mul.wide.u32 	%rd8110, %r9732, %r9382;
	add.s64 	%rd8111, %rd8108, %rd8109;
	add.s64 	%rd8112, %rd8111, %rd8110;
	shr.u64 	%rd8113, %rd8112, 32;
	and.b64  	%rd8114, %rd8084, 4294967295;
	mul.wide.u32 	%rd8115, %r9733, %r9382;
	add.s64 	%rd8116, %rd8113, %rd8114;
	add.s64 	%rd8117, %rd8116, %rd8115;
	shr.u64 	%rd8118, %rd8117, 32;
	and.b64  	%rd8119, %rd8089, 4294967295;
	mul.wide.u32 	%rd8120, %r9734, %r9382;
	add.s64 	%rd8121, %rd8118, %rd8119;
	add.s64 	%rd8122, %rd8121, %rd8120;
	shr.u64 	%rd8123, %rd8122, 32;
	and.b64  	%rd8124, %rd8094, 4294967295;
	mul.wide.u32 	%rd8125, %r9735, %r9382;
	add.s64 	%rd8126, %rd8123, %rd8124;
	add.s64 	%rd8127, %rd8126, %rd8125;
	shr.u64 	%rd8128, %rd8127, 32;
	and.b64  	%rd8129, %rd8098, 4294967295;
	mul.wide.u32 	%rd8130, %r9736, %r9382;
	add.s64 	%rd8131, %rd8128, %rd8129;
	add.s64 	%rd8132, %rd8131, %rd8130;
	shr.u64 	%rd8133, %rd8132, 32;
	mul.wide.u32 	%rd8134, %r9737, %r9382;
	add.s64 	%rd8135, %rd8133, %rd8099;
	add.s64 	%rd8136, %rd8135, %rd8134;
	shr.u64 	%rd8137, %rd8136, 32;
	and.b64  	%rd8138, %rd8107, 4294967295;
	mul.wide.u32 	%rd8139, %r9730, %r9383;
	add.s64 	%rd8140, %rd8139, %rd8138;
	shr.u64 	%rd8141, %rd8140, 32;
	and.b64  	%rd8142, %rd8112, 4294967295;
	mul.wide.u32 	%rd8143, %r9731, %r9383;
	add.s64 	%rd8144, %rd8141, %rd8142;
	add.s64 	%rd8145, %rd8144, %rd8143;
	shr.u64 	%rd8146, %rd8145, 32;
	and.b64  	%rd8147, %rd8117, 4294967295;
	mul.wide.u32 	%rd8148, %r9732, %r9383;
	add.s64 	%rd8149, %rd8146, %rd8147;
	add.s64 	%rd8150, %rd8149, %rd8148;
	shr.u64 	%rd8151, %rd8150, 32;
	and.b64  	%rd8152, %rd8122, 4294967295;
	mul.wide.u32 	%rd8153, %r9733, %r9383;
	add.s64 	%rd8154, %rd8151, %rd8152;
	add.s64 	%rd8155, %rd8154, %rd8153;
	shr.u64 	%rd8156, %rd8155, 32;
	and.b64  	%rd8157, %rd8127, 4294967295;
	mul.wide.u32 	%rd8158, %r9734, %r9383;
	add.s64 	%rd8159, %rd8156, %rd8157;
	add.s64 	%rd8160, %rd8159, %rd8158;
	shr.u64 	%rd8161, %rd8160, 32;
	and.b64  	%rd8162, %rd8132, 4294967295;
	mul.wide.u32 	%rd8163, %r9735, %r9383;
	add.s64 	%rd8164, %rd8161, %rd8162;
	add.s64 	%rd8165, %rd8164, %rd8163;
	shr.u64 	%rd8166, %rd8165, 32;
	and.b64  	%rd8167, %rd8136, 4294967295;
	mul.wide.u32 	%rd8168, %r9736, %r9383;
	add.s64 	%rd8169, %rd8166, %rd8167;
	add.s64 	%rd8170, %rd8169, %rd8168;
	shr.u64 	%rd8171, %rd8170, 32;
	mul.wide.u32 	%rd8172, %r9737, %r9383;
	add.s64 	%rd8173, %rd8171, %rd8137;
	add.s64 	%rd8174, %rd8173, %rd8172;
	shr.u64 	%rd8175, %rd8174, 32;
	and.b64  	%rd8176, %rd8145, 4294967295;
	mul.wide.u32 	%rd8177, %r9730, %r9384;
	add.s64 	%rd8178, %rd8177, %rd8176;
	shr.u64 	%rd8179, %rd8178, 32;
	and.b64  	%rd8180, %rd8150, 4294967295;
	mul.wide.u32 	%rd8181, %r9731, %r9384;
	add.s64 	%rd8182, %rd8179, %rd8180;
	add.s64 	%rd8183, %rd8182, %rd8181;
	shr.u64 	%rd8184, %rd8183, 32;
	and.b64  	%rd8185, %rd8155, 4294967295;
	mul.wide.u32 	%rd8186, %r9732, %r9384;
	add.s64 	%rd8187, %rd8184, %rd8185;
	add.s64 	%rd8188, %rd8187, %rd8186;
	shr.u64 	%rd8189, %rd8188, 32;
	and.b64  	%rd8190, %rd8160, 4294967295;
	mul.wide.u32 	%rd8191, %r9733, %r9384;
	add.s64 	%rd8192, %rd8189, %rd8190;
	add.s64 	%rd8193, %rd8192, %rd8191;
	shr.u64 	%rd8194, %rd8193, 32;
	and.b64  	%rd8195, %rd8165, 4294967295;
	mul.wide.u32 	%rd8196, %r9734, %r9384;
	add.s64 	%rd8197, %rd8194, %rd8195;
	add.s64 	%rd8198, %rd8197, %rd8196;
	shr.u64 	%rd8199, %rd8198, 32;
	and.b64  	%rd8200, %rd8170, 4294967295;
	mul.wide.u32 	%rd8201, %r9735, %r9384;
	add.s64 	%rd8202, %rd8199, %rd8200;
	add.s64 	%rd8203, %rd8202, %rd8201;
	shr.u64 	%rd8204, %rd8203, 32;
	and.b64  	%rd8205, %rd8174, 4294967295;
	mul.wide.u32 	%rd8206, %r9736, %r9384;
	add.s64 	%rd8207, %rd8204, %rd8205;
	add.s64 	%rd8208, %rd8207, %rd8206;
	shr.u64 	%rd8209, %rd8208, 32;
	mul.wide.u32 	%rd8210, %r9737, %r9384;
	add.s64 	%rd8211, %rd8209, %rd8175;
	add.s64 	%rd8212, %rd8211, %rd8210;
	shr.u64 	%rd8213, %rd8212, 32;
	and.b64  	%rd8214, %rd8183, 4294967295;
	mul.wide.u32 	%rd8215, %r9730, %r9385;
	add.s64 	%rd8216, %rd8215, %rd8214;
	shr.u64 	%rd8217, %rd8216, 32;
	and.b64  	%rd8218, %rd8188, 4294967295;
	mul.wide.u32 	%rd8219, %r9731, %r9385;
	add.s64 	%rd8220, %rd8217, %rd8218;
	add.s64 	%rd8221, %rd8220, %rd8219;
	shr.u64 	%rd8222, %rd8221, 32;
	and.b64  	%rd8223, %rd8193, 4294967295;
	mul.wide.u32 	%rd8224, %r9732, %r9385;
	add.s64 	%rd8225, %rd8222, %rd8223;
	add.s64 	%rd8226, %rd8225, %rd8224;
	shr.u64 	%rd8227, %rd8226, 32;
	and.b64  	%rd8228, %rd8198, 4294967295;
	mul.wide.u32 	%rd8229, %r9733, %r9385;
	add.s64 	%rd8230, %rd8227, %rd8228;
	add.s64 	%rd8231, %rd8230, %rd8229;
	shr.u64 	%rd8232, %rd8231, 32;
	and.b64  	%rd8233, %rd8203, 4294967295;
	mul.wide.u32 	%rd8234, %r9734, %r9385;
	add.s64 	%rd8235, %rd8232, %rd8233;
	add.s64 	%rd8236, %rd8235, %rd8234;
	shr.u64 	%rd8237, %rd8236, 32;
	and.b64  	%rd8238, %rd8208, 4294967295;
	mul.wide.u32 	%rd8239, %r9735, %r9385;
	add.s64 	%rd8240, %rd8237, %rd8238;
	add.s64 	%rd8241, %rd8240, %rd8239;
	shr.u64 	%rd8242, %rd8241, 32;
	and.b64  	%rd8243, %rd8212, 4294967295;
	mul.wide.u32 	%rd8244, %r9736, %r9385;
	add.s64 	%rd8245, %rd8242, %rd8243;
	add.s64 	%rd8246, %rd8245, %rd8244;
	shr.u64 	%rd8247, %rd8246, 32;
	mul.wide.u32 	%rd8248, %r9737, %r9385;
	add.s64 	%rd8249, %rd8247, %rd8213;
	add.s64 	%rd8250, %rd8249, %rd8248;
	shr.u64 	%rd8251, %rd8250, 32;
	and.b64  	%rd8252, %rd8221, 4294967295;
	mul.wide.u32 	%rd8253, %r9730, %r9386;
	add.s64 	%rd8254, %rd8253, %rd8252;
	shr.u64 	%rd8255, %rd8254, 32;
	and.b64  	%rd8256, %rd8226, 4294967295;
	mul.wide.u32 	%rd8257, %r9731, %r9386;
	add.s64 	%rd8258, %rd8255, %rd8256;
	add.s64 	%rd8259, %rd8258, %rd8257;
	shr.u64 	%rd8260, %rd8259, 32;
	and.b64  	%rd8261, %rd8231, 4294967295;
	mul.wide.u32 	%rd8262, %r9732, %r9386;
	add.s64 	%rd8263, %rd8260, %rd8261;
	add.s64 	%rd8264, %rd8263, %rd8262;
	shr.u64 	%rd8265, %rd8264, 32;
	and.b64  	%rd8266, %rd8236, 4294967295;
	mul.wide.u32 	%rd8267, %r9733, %r9386;
	add.s64 	%rd8268, %rd8265, %rd8266;
	add.s64 	%rd8269, %rd8268, %rd8267;
	shr.u64 	%rd8270, %rd8269, 32;
	and.b64  	%rd8271, %rd8241, 4294967295;
	mul.wide.u32 	%rd8272, %r9734, %r9386;
	add.s64 	%rd8273, %rd8270, %rd8271;
	add.s64 	%rd8274, %rd8273, %rd8272;
	shr.u64 	%rd8275, %rd8274, 32;
	and.b64  	%rd8276, %rd8246, 4294967295;
	mul.wide.u32 	%rd8277, %r9735, %r9386;
	add.s64 	%rd8278, %rd8275, %rd8276;
	add.s64 	%rd8279, %rd8278, %rd8277;
	shr.u64 	%rd8280, %rd8279, 32;
	and.b64  	%rd8281, %rd8250, 4294967295;
	mul.wide.u32 	%rd8282, %r9736, %r9386;
	add.s64 	%rd8283, %rd8280, %rd8281;
	add.s64 	%rd8284, %rd8283, %rd8282;
	shr.u64 	%rd8285, %rd8284, 32;
	mul.wide.u32 	%rd8286, %r9737, %r9386;
	add.s64 	%rd8287, %rd8285, %rd8251;
	add.s64 	%rd8288, %rd8287, %rd8286;
	shr.u64 	%rd8289, %rd8288, 32;
	and.b64  	%rd8290, %rd8259, 4294967295;
	mul.wide.u32 	%rd8291, %r9730, %r9387;
	add.s64 	%rd8292, %rd8291, %rd8290;
	shr.u64 	%rd8293, %rd8292, 32;
	and.b64  	%rd8294, %rd8264, 4294967295;
	mul.wide.u32 	%rd8295, %r9731, %r9387;
	add.s64 	%rd8296, %rd8293, %rd8294;
	add.s64 	%rd8297, %rd8296, %rd8295;
	shr.u64 	%rd8298, %rd8297, 32;
	and.b64  	%rd8299, %rd8269, 4294967295;
	mul.wide.u32 	%rd8300, %r9732, %r9387;
	add.s64 	%rd8301, %rd8298, %rd8299;
	add.s64 	%rd8302, %rd8301, %rd8300;
	shr.u64 	%rd8303, %rd8302, 32;
	and.b64  	%rd8304, %rd8274, 4294967295;
	mul.wide.u32 	%rd8305, %r9733, %r9387;
	add.s64 	%rd8306, %rd8303, %rd8304;
	add.s64 	%rd8307, %rd8306, %rd8305;
	shr.u64 	%rd8308, %rd8307, 32;
	and.b64  	%rd8309, %rd8279, 4294967295;
	mul.wide.u32 	%rd8310, %r9734, %r9387;
	add.s64 	%rd8311, %rd8308, %rd8309;
	add.s64 	%rd8312, %rd8311, %rd8310;
	shr.u64 	%rd8313, %rd8312, 32;
	and.b64  	%rd8314, %rd8284, 4294967295;
	mul.wide.u32 	%rd8315, %r9735, %r9387;
	add.s64 	%rd8316, %rd8313, %rd8314;
	add.s64 	%rd8317, %rd8316, %rd8315;
	shr.u64 	%rd8318, %rd8317, 32;
	and.b64  	%rd8319, %rd8288, 4294967295;
	mul.wide.u32 	%rd8320, %r9736, %r9387;
	add.s64 	%rd8321, %rd8318, %rd8319;
	add.s64 	%rd8322, %rd8321, %rd8320;
	shr.u64 	%rd8323, %rd8322, 32;
	mul.wide.u32 	%rd8324, %r9737, %r9387;
	add.s64 	%rd8325, %rd8323, %rd8289;
	add.s64 	%rd8326, %rd8325, %rd8324;
	shr.u64 	%rd8327, %rd8326, 32;
	{ .reg .b32 tmp; mov.b64 {tmp, %r5581}, %rd8326; }
	and.b64  	%rd8328, %rd8297, 4294967295;
	mul.lo.s64 	%rd8329, %rd8328, 977;
	and.b64  	%rd8330, %rd8039, 4294967295;
	and.b64  	%rd8331, %rd8329, 4294967295;
	add.s64 	%rd19741, %rd8331, %rd8330;
	shr.u64 	%rd8332, %rd8329, 32;
	shr.u64 	%rd8333, %rd19741, 32;
	add.s64 	%rd8334, %rd8333, %rd8332;
	and.b64  	%rd8335, %rd8302, 4294967295;
	mul.lo.s64 	%rd8336, %rd8335, 977;
	and.b64  	%rd8337, %rd8064, 4294967295;
	and.b64  	%rd8338, %rd8336, 4294967295;
	add.s64 	%rd8339, %rd8334, %rd8337;
	add.s64 	%rd8340, %rd8339, %rd8338;
	add.s64 	%rd19742, %rd8340, %rd8328;
	shr.u64 	%rd8341, %rd8336, 32;
	shr.u64 	%rd8342, %rd19742, 32;
	add.s64 	%rd8343, %rd8342, %rd8341;
	and.b64  	%rd8344, %rd8307, 4294967295;
	mul.lo.s64 	%rd8345, %rd8344, 977;
	and.b64  	%rd8346, %rd8102, 4294967295;
	and.b64  	%rd8347, %rd8345, 4294967295;
	add.s64 	%rd8348, %rd8343, %rd8346;
	add.s64 	%rd8349, %rd8348, %rd8347;
	add.s64 	%rd19743, %rd8349, %rd8335;
	shr.u64 	%rd8350, %rd8345, 32;
	shr.u64 	%rd8351, %rd19743, 32;
	add.s64 	%rd8352, %rd8351, %rd8350;
	and.b64  	%rd8353, %rd8312, 4294967295;
	mul.lo.s64 	%rd8354, %rd8353, 977;
	and.b64  	%rd8355, %rd8140, 4294967295;
	and.b64  	%rd8356, %rd8354, 4294967295;
	add.s64 	%rd8357, %rd8352, %rd8355;
	add.s64 	%rd8358, %rd8357, %rd8356;
	add.s64 	%rd19744, %rd8358, %rd8344;
	shr.u64 	%rd8359, %rd8354, 32;
	shr.u64 	%rd8360, %rd19744, 32;
	add.s64 	%rd8361, %rd8360, %rd8359;
	and.b64  	%rd8362, %rd8317, 4294967295;
	mul.lo.s64 	%rd8363, %rd8362, 977;
	and.b64  	%rd8364, %rd8178, 4294967295;
	and.b64  	%rd8365, %rd8363, 4294967295;
	add.s64 	%rd8366, %rd8361, %rd8364;
	add.s64 	%rd8367, %rd8366, %rd8365;
	add.s64 	%rd19745, %rd8367, %rd8353;
	shr.u64 	%rd8368, %rd8363, 32;
	shr.u64 	%rd8369, %rd19745, 32;
	add.s64 	%rd8370, %rd8369, %rd8368;
	and.b64  	%rd8371, %rd8322, 4294967295;
	mul.lo.s64 	%rd8372, %rd8371, 977;
	and.b64  	%rd8373, %rd8216, 4294967295;
	and.b64  	%rd8374, %rd8372, 4294967295;
	add.s64 	%rd8375, %rd8370, %rd8373;
	add.s64 	%rd8376, %rd8375, %rd8374;
	add.s64 	%rd19746, %rd8376, %rd8362;
	shr.u64 	%rd8377, %rd8372, 32;
	shr.u64 	%rd8378, %rd19746, 32;
	add.s64 	%rd8379, %rd8378, %rd8377;
	and.b64  	%rd8380, %rd8326, 4294967295;
	mul.lo.s64 	%rd8381, %rd8380, 977;
	and.b64  	%rd8382, %rd8254, 4294967295;
	and.b64  	%rd8383, %rd8381, 4294967295;
	add.s64 	%rd8384, %rd8379, %rd8382;
	add.s64 	%rd8385, %rd8384, %rd8383;
	add.s64 	%rd19747, %rd8385, %rd8371;
	shr.u64 	%rd8386, %rd8381, 32;
	shr.u64 	%rd8387, %rd19747, 32;
	add.s64 	%rd8388, %rd8387, %rd8386;
	mul.lo.s64 	%rd8389, %rd8327, 977;
	and.b64  	%rd8390, %rd8292, 4294967295;
	and.b64  	%rd8391, %rd8389, 4294967295;
	add.s64 	%rd8392, %rd8388, %rd8390;
	add.s64 	%rd8393, %rd8392, %rd8391;
	add.s64 	%rd19748, %rd8393, %rd8380;
	shr.u64 	%rd8394, %rd8389, 32;
	shr.u64 	%rd8395, %rd19748, 32;
	cvt.u32.u64 	%r5582, %rd8395;
	cvt.u32.u64 	%r5583, %rd8394;
	add.s32 	%r5584, %r5582, %r5583;
	add.s32 	%r3285, %r5584, %r5581;
	setp.eq.s32 	%p1232, %r3285, 0;
	mov.pred 	%p3180, 0;
	@%p1232 bra 	$L__BB1_2259;
	cvt.u64.u32 	%rd8396, %r3285;
	mul.wide.u32 	%rd8397, %r3285, 977;
	shr.u64 	%rd8398, %rd8397, 32;
	and.b64  	%rd8399, %rd19741, 4294967295;
	and.b64  	%rd8400, %rd8397, 4294967295;
	add.s64 	%rd19741, %rd8400, %rd8399;
	shr.u64 	%rd8401, %rd19741, 32;
	and.b64  	%rd8402, %rd19742, 4294967295;
	add.s64 	%rd8403, %rd8398, %rd8402;
	add.s64 	%rd8404, %rd8403, %rd8396;
	add.s64 	%rd19742, %rd8404, %rd8401;
	setp.lt.u64 	%p1234, %rd19742, 4294967296;
	@%p1234 bra 	$L__BB1_2259;
	shr.u64 	%rd8405, %rd19742, 32;
	and.b64  	%rd8406, %rd19743, 4294967295;
	add.s64 	%rd19743, %rd8405, %rd8406;
	setp.lt.u64 	%p1236, %rd19743, 4294967296;
	@%p1236 bra 	$L__BB1_2259;
	shr.u64 	%rd8407, %rd19743, 32;
	and.b64  	%rd8408, %rd19744, 4294967295;
	add.s64 	%rd19744, %rd8407, %rd8408;
	setp.lt.u64 	%p1238, %rd19744, 4294967296;
	@%p1238 bra 	$L__BB1_2259;
	shr.u64 	%rd8410, %rd19744, 32;
	and.b64  	%rd8411, %rd19745, 4294967295;
	add.s64 	%rd19745, %rd8410, %rd8411;
	setp.lt.u64 	%p1240, %rd19745, 4294967296;
	mov.b64 	%rd19744, 4294967296;
	@%p1240 bra 	$L__BB1_2259;
	shr.u64 	%rd8413, %rd19745, 32;
	and.b64  	%rd8414, %rd19746, 4294967295;
	add.s64 	%rd19746, %rd8413, %rd8414;
	setp.lt.u64 	%p1242, %rd19746, 4294967296;
	mov.b64 	%rd19744, 4294967296;
	mov.u64 	%rd19745, %rd19744;
	@%p1242 bra 	$L__BB1_2259;
	shr.u64 	%rd8416, %rd19746, 32;
	and.b64  	%rd8417, %rd19747, 4294967295;
	add.s64 	%rd19747, %rd8416, %rd8417;
	setp.lt.u64 	%p1244, %rd19747, 4294967296;
	mov.b64 	%rd19744, 4294967296;
	mov.u64 	%rd19746, %rd19744;
	@%p1244 bra 	$L__BB1_2259;
	shr.u64 	%rd8419, %rd19747, 32;
	and.b64  	%rd8420, %rd19748, 4294967295;
	add.s64 	%rd8421, %rd8419, %rd8420;
	setp.gt.u64 	%p3180, %rd8421, 4294967295;
	min.u64 	%rd19748, %rd8421, 4294967296;
	mov.b64 	%rd19744, 4294967296;
	mov.u64 	%rd19745, %rd19744;
	mov.u64 	%rd19747, %rd19744;
$L__BB1_2259:
	cvt.u32.u64 	%r9773, %rd19748;
	cvt.u32.u64 	%r9772, %rd19747;
	cvt.u32.u64 	%r9771, %rd19746;
	cvt.u32.u64 	%r9770, %rd19745;
	cvt.u32.u64 	%r9769, %rd19744;
	cvt.u32.u64 	%r9768, %rd19743;
	cvt.u32.u64 	%r9767, %rd19742;
	cvt.u32.u64 	%r9766, %rd19741;
	setp.ge.u32 	%p1245, %r9720, %r9773;
	not.pred 	%p1246, %p3180;
	and.pred  	%p1247, %p1246, %p1245;
	@%p1247 bra 	$L__BB1_2261;
	ld.const.u32 	%r9756, [const_p+24];
	bra.uni 	$L__BB1_2274;
$L__BB1_2261:
	setp.gt.u32 	%p1248, %r9720, %r9773;
	@%p1248 bra 	$L__BB1_2275;
	ld.const.u32 	%r9756, [const_p+24];
	setp.lt.u32 	%p1249, %r9756, %r9772;
	@%p1249 bra 	$L__BB1_2274;
	setp.gt.u32 	%p1250, %r9756, %r9772;
	@%p1250 bra 	$L__BB1_2275;
	ld.const.u32 	%r3296, [const_p+20];
	setp.lt.u32 	%p1251, %r3296, %r9771;
	@%p1251 bra 	$L__BB1_2274;
	setp.gt.u32 	%p1252, %r3296, %r9771;
	@%p1252 bra 	$L__BB1_2275;
	ld.const.u32 	%r3297, [const_p+16];
	setp.lt.u32 	%p1253, %r3297, %r9770;
	@%p1253 bra 	$L__BB1_2274;
	setp.gt.u32 	%p1254, %r3297, %r9770;
	@%p1254 bra 	$L__BB1_2275;
	ld.const.u32 	%r3298, [const_p+12];
	setp.lt.u32 	%p1255, %r3298, %r9769;
	@%p1255 bra 	$L__BB1_2274;
	setp.gt.u32 	%p1256, %r3298, %r9769;
	@%p1256 bra 	$L__BB1_2275;
	ld.const.u32 	%r3299, [const_p+8];
	setp.lt.u32 	%p1257, %r3299, %r9768;
	@%p1257 bra 	$L__BB1_2274;
	setp.gt.u32 	%p1258, %r3299, %r9768;
	@%p1258 bra 	$L__BB1_2275;
	ld.const.u32 	%r3300, [const_p+4];
	setp.lt.u32 	%p1259, %r3300, %r9767;
	@%p1259 bra 	$L__BB1_2274;
	setp.gt.u32 	%p1260, %r3300, %r9767;
	ld.const.u32 	%r5585, [const_p];
	setp.gt.u32 	%p1261, %r5585, %r9766;
	or.pred  	%p1262, %p1260, %p1261;
	@%p1262 bra 	$L__BB1_2275;
$L__BB1_2274:
	ld.const.u32 	%r5603, [const_p];
	ld.const.u32 	%r5604, [const_p+4];
	ld.const.u32 	%r5605, [const_p+8];
	ld.const.u32 	%r5606, [const_p+12];
	ld.const.u32 	%r5607, [const_p+16];
	ld.const.u32 	%r5608, [const_p+20];
	// begin inline asm
	sub.cc.u32 %r9766, %r9766, %r5603;
	subc.cc.u32 %r9767, %r9767, %r5604;
	subc.cc.u32 %r9768, %r9768, %r5605;
	subc.cc.u32 %r9769, %r9769, %r5606;
	subc.cc.u32 %r9770, %r9770, %r5607;
	subc.cc.u32 %r9771, %r9771, %r5608;
	subc.cc.u32 %r9772, %r9772, %r9756;
	subc.u32 %r9773, %r9773, %r9720;
	
	// end inline asm
$L__BB1_2275:
	setp.le.u32 	%p1263, %r9773, %r9720;
	@%p1263 bra 	$L__BB1_2276;
	bra.uni 	$L__BB1_2289;
$L__BB1_2276:
	setp.lt.u32 	%p1264, %r9773, %r9720;
	@%p1264 bra 	$L__BB1_2291;
	ld.const.u32 	%r9765, [const_p+24];
	setp.gt.u32 	%p1265, %r9772, %r9765;
	@%p1265 bra 	$L__BB1_2290;
	setp.lt.u32 	%p1266, %r9772, %r9765;
	@%p1266 bra 	$L__BB1_2291;
	ld.const.u32 	%r3311, [const_p+20];
	setp.gt.u32 	%p1267, %r9771, %r3311;
	@%p1267 bra 	$L__BB1_2290;
	setp.lt.u32 	%p1268, %r9771, %r3311;
	@%p1268 bra 	$L__BB1_2291;
	ld.const.u32 	%r3312, [const_p+16];
	setp.gt.u32 	%p1269, %r9770, %r3312;
	@%p1269 bra 	$L__BB1_2290;
	setp.lt.u32 	%p1270, %r9770, %r3312;
	@%p1270 bra 	$L__BB1_2291;
	ld.const.u32 	%r3313, [const_p+12];
	setp.gt.u32 	%p1271, %r9769, %r3313;
	@%p1271 bra 	$L__BB1_2290;
	setp.lt.u32 	%p1272, %r9769, %r3313;
	@%p1272 bra 	$L__BB1_2291;
	ld.const.u32 	%r3314, [const_p+8];
	setp.gt.u32 	%p1273, %r9768, %r3314;
	@%p1273 bra 	$L__BB1_2290;
	setp.lt.u32 	%p1274, %r9768, %r3314;
	@%p1274 bra 	$L__BB1_2291;
	ld.const.u32 	%r3315, [const_p+4];
	setp.gt.u32 	%p1275, %r9767, %r3315;
	@%p1275 bra 	$L__BB1_2290;
	setp.lt.u32 	%p1276, %r9767, %r3315;
	ld.const.u32 	%r5611, [const_p];
	setp.lt.u32 	%p1277, %r9766, %r5611;
	or.pred  	%p1278, %p1276, %p1277;
	@%p1278 bra 	$L__BB1_2291;
	bra.uni 	$L__BB1_2290;
$L__BB1_2289:
	ld.const.u32 	%r9765, [const_p+24];
$L__BB1_2290:
	ld.const.u32 	%r5629, [const_p];
	ld.const.u32 	%r5630, [const_p+4];
	ld.const.u32 	%r5631, [const_p+8];
	ld.const.u32 	%r5632, [const_p+12];
	ld.const.u32 	%r5633, [const_p+16];
	ld.const.u32 	%r5634, [const_p+20];
	// begin inline asm
	sub.cc.u32 %r9766, %r9766, %r5629;
	subc.cc.u32 %r9767, %r9767, %r5630;
	subc.cc.u32 %r9768, %r9768, %r5631;
	subc.cc.u32 %r9769, %r9769, %r5632;
	subc.cc.u32 %r9770, %r9770, %r5633;
	subc.cc.u32 %r9771, %r9771, %r5634;
	subc.cc.u32 %r9772, %r9772, %r9765;
	subc.u32 %r9773, %r9773, %r9720;
	
	// end inline asm
$L__BB1_2291:
	mul.wide.u32 	%rd8422, %r9712, %r9712;
	shr.u64 	%rd8423, %rd8422, 32;
	mul.wide.u32 	%rd8424, %r9713, %r9712;
	add.s64 	%rd8425, %rd8423, %rd8424;
	shr.u64 	%rd8426, %rd8425, 32;
	mul.wide.u32 	%rd8427, %r9714, %r9712;
	add.s64 	%rd8428, %rd8426, %rd8427;
	shr.u64 	%rd8429, %rd8428, 32;
	mul.wide.u32 	%rd8430, %r9715, %r9712;
	add.s64 	%rd8431, %rd8429, %rd8430;
	shr.u64 	%rd8432, %rd8431, 32;
	mul.wide.u32 	%rd8433, %r9716, %r9712;
	add.s64 	%rd8434, %rd8432, %rd8433;
	shr.u64 	%rd8435, %rd8434, 32;
	mul.wide.u32 	%rd8436, %r9717, %r9712;
	add.s64 	%rd8437, %rd8435, %rd8436;
	shr.u64 	%rd8438, %rd8437, 32;
	mul.wide.u32 	%rd8439, %r9718, %r9712;
	add.s64 	%rd8440, %rd8438, %rd8439;
	shr.u64 	%rd8441, %rd8440, 32;
	mul.wide.u32 	%rd8442, %r9719, %r9712;
	add.s64 	%rd8443, %rd8441, %rd8442;
	shr.u64 	%rd8444, %rd8443, 32;
	and.b64  	%rd8445, %rd8425, 4294967295;
	add.s64 	%rd8446, %rd8424, %rd8445;
	shr.u64 	%rd8447, %rd8446, 32;
	and.b64  	%rd8448, %rd8428, 4294967295;
	mul.wide.u32 	%rd8449, %r9713, %r9713;
	add.s64 	%rd8450, %rd8447, %rd8448;
	add.s64 	%rd8451, %rd8450, %rd8449;
	shr.u64 	%rd8452, %rd8451, 32;
	and.b64  	%rd8453, %rd8431, 4294967295;
	mul.wide.u32 	%rd8454, %r9714, %r9713;
	add.s64 	%rd8455, %rd8452, %rd8453;
	add.s64 	%rd8456, %rd8455, %rd8454;
	shr.u64 	%rd8457, %rd8456, 32;
	and.b64  	%rd8458, %rd8434, 4294967295;
	mul.wide.u32 	%rd8459, %r9715, %r9713;
	add.s64 	%rd8460, %rd8457, %rd8458;
	add.s64 	%rd8461, %rd8460, %rd8459;
	shr.u64 	%rd8462, %rd8461, 32;
	and.b64  	%rd8463, %rd8437, 4294967295;
	mul.wide.u32 	%rd8464, %r9716, %r9713;
	add.s64 	%rd8465, %rd8462, %rd8463;
	add.s64 	%rd8466, %rd8465, %rd8464;
	shr.u64 	%rd8467, %rd8466, 32;
	and.b64  	%rd8468, %rd8440, 4294967295;
	mul.wide.u32 	%rd8469, %r9717, %r9713;
	add.s64 	%rd8470, %rd8467, %rd8468;
	add.s64 	%rd8471, %rd8470, %rd8469;
	shr.u64 	%rd8472, %rd8471, 32;
	and.b64  	%rd8473, %rd8443, 4294967295;
	mul.wide.u32 	%rd8474, %r9718, %r9713;
	add.s64 	%rd8475, %rd8472, %rd8473;
	add.s64 	%rd8476, %rd8475, %rd8474;
	shr.u64 	%rd8477, %rd8476, 32;
	mul.wide.u32 	%rd8478, %r9719, %r9713;
	add.s64 	%rd8479, %rd8477, %rd8444;
	add.s64 	%rd8480, %rd8479, %rd8478;
	shr.u64 	%rd8481, %rd8480, 32;
	and.b64  	%rd8482, %rd8451, 4294967295;
	add.s64 	%rd8483, %rd8427, %rd8482;
	shr.u64 	%rd8484, %rd8483, 32;
	and.b64  	%rd8485, %rd8456, 4294967295;
	add.s64 	%rd8486, %rd8484, %rd8485;
	add.s64 	%rd8487, %rd8486, %rd8454;
	shr.u64 	%rd8488, %rd8487, 32;
	and.b64  	%rd8489, %rd8461, 4294967295;
	mul.wide.u32 	%rd8490, %r9714, %r9714;
	add.s64 	%rd8491, %rd8488, %rd8489;
	add.s64 	%rd8492, %rd8491, %rd8490;
	shr.u64 	%rd8493, %rd8492, 32;
	and.b64  	%rd8494, %rd8466, 4294967295;
	mul.wide.u32 	%rd8495, %r9715, %r9714;
	add.s64 	%rd8496, %rd8493, %rd8494;
	add.s64 	%rd8497, %rd8496, %rd8495;
	shr.u64 	%rd8498, %rd8497, 32;
	and.b64  	%rd8499, %rd8471, 4294967295;
	mul.wide.u32 	%rd8500, %r9716, %r9714;
	add.s64 	%rd8501, %rd8498, %rd8499;
	add.s64 	%rd8502, %rd8501, %rd8500;
	shr.u64 	%rd8503, %rd8502, 32;
	and.b64  	%rd8504, %rd8476, 4294967295;
	mul.wide.u32 	%rd8505, %r9717, %r9714;
	add.s64 	%rd8506, %rd8503, %rd8504;
	add.s64 	%rd8507, %rd8506, %rd8505;
	shr.u64 	%rd8508, %rd8507, 32;
	and.b64  	%rd8509, %rd8480, 4294967295;
	mul.wide.u32 	%rd8510, %r9718, %r9714;
	add.s64 	%rd8511, %rd8508, %rd8509;
	add.s64 	%rd8512, %rd8511, %rd8510;
	shr.u64 	%rd8513, %rd8512, 32;
	mul.wide.u32 	%rd8514, %r9719, %r9714;
	add.s64 	%rd8515, %rd8513, %rd8481;
	add.s64 	%rd8516, %rd8515, %rd8514;
	shr.u64 	%rd8517, %rd8516, 32;
	and.b64  	%rd8518, %rd8487, 4294967295;
	add.s64 	%rd8519, %rd8430, %rd8518;
	shr.u64 	%rd8520, %rd8519, 32;
	and.b64  	%rd8521, %rd8492, 4294967295;
	add.s64 	%rd8522, %rd8520, %rd8521;
	add.s64 	%rd8523, %rd8522, %rd8459;
	shr.u64 	%rd8524, %rd8523, 32;
	and.b64  	%rd8525, %rd8497, 4294967295;
	add.s64 	%rd8526, %rd8524, %rd8525;
	add.s64 	%rd8527, %rd8526, %rd8495;
	shr.u64 	%rd8528, %rd8527, 32;
	and.b64  	%rd8529, %rd8502, 4294967295;
	mul.wide.u32 	%rd8530, %r9715, %r9715;
	add.s64 	%rd8531, %rd8528, %rd8529;
	add.s64 	%rd8532, %rd8531, %rd8530;
	shr.u64 	%rd8533, %rd8532, 32;
	and.b64  	%rd8534, %rd8507, 4294967295;
	mul.wide.u32 	%rd8535, %r9716, %r9715;
	add.s64 	%rd8536, %rd8533, %rd8534;
	add.s64 	%rd8537, %rd8536, %rd8535;
	shr.u64 	%rd8538, %rd8537, 32;
	and.b64  	%rd8539, %rd8512, 4294967295;
	mul.wide.u32 	%rd8540, %r9717, %r9715;
	add.s64 	%rd8541, %rd8538, %rd8539;
	add.s64 	%rd8542, %rd8541, %rd8540;
	shr.u64 	%rd8543, %rd8542, 32;
	and.b64  	%rd8544, %rd8516, 4294967295;
	mul.wide.u32 	%rd8545, %r9718, %r9715;
	add.s64 	%rd8546, %rd8543, %rd8544;
	add.s64 	%rd8547, %rd8546, %rd8545;
	shr.u64 	%rd8548, %rd8547, 32;
	mul.wide.u32 	%rd8549, %r9719, %r9715;
	add.s64 	%rd8550, %rd8548, %rd8517;
	add.s64 	%rd8551, %rd8550, %rd8549;
	shr.u64 	%rd8552, %rd8551, 32;
	and.b64  	%rd8553, %rd8523, 4294967295;
	add.s64 	%rd8554, %rd8433, %rd8553;
	shr.u64 	%rd8555, %rd8554, 32;
	and.b64  	%rd8556, %rd8527, 4294967295;
	add.s64 	%rd8557, %rd8555, %rd8556;
	add.s64 	%rd8558, %rd8557, %rd8464;
	shr.u64 	%rd8559, %rd8558, 32;
	and.b64  	%rd8560, %rd8532, 4294967295;
	add.s64 	%rd8561, %rd8559, %rd8560;
	add.s64 	%rd8562, %rd8561, %rd8500;
	shr.u64 	%rd8563, %rd8562, 32;
	and.b64  	%rd8564, %rd8537, 4294967295;
	add.s64 	%rd8565, %rd8563, %rd8564;
	add.s64 	%rd8566, %rd8565, %rd8535;
	shr.u64 	%rd8567, %rd8566, 32;
	and.b64  	%rd8568, %rd8542, 4294967295;
	mul.wide.u32 	%rd8569, %r9716, %r9716;
	add.s64 	%rd8570, %rd8567, %rd8568;
	add.s64 	%rd8571, %rd8570, %rd8569;
	shr.u64 	%rd8572, %rd8571, 32;
	and.b64  	%rd8573, %rd8547, 4294967295;
	mul.wide.u32 	%rd8574, %r9717, %r9716;
	add.s64 	%rd8575, %rd8572, %rd8573;
	add.s64 	%rd8576, %rd8575, %rd8574;
	shr.u64 	%rd8577, %rd8576, 32;
	and.b64  	%rd8578, %rd8551, 4294967295;
	mul.wide.u32 	%rd8579, %r9718, %r9716;
	add.s64 	%rd8580, %rd8577, %rd8578;
	add.s64 	%rd8581, %rd8580, %rd8579;
	shr.u64 	%rd8582, %rd8581, 32;
	mul.wide.u32 	%rd8583, %r9719, %r9716;
	add.s64 	%rd8584, %rd8582, %rd8552;
	add.s64 	%rd8585, %rd8584, %rd8583;
	shr.u64 	%rd8586, %rd8585, 32;
	and.b64  	%rd8587, %rd8558, 4294967295;
	add.s64 	%rd8588, %rd8436, %rd8587;
	shr.u64 	%rd8589, %rd8588, 32;
	and.b64  	%rd8590, %rd8562, 4294967295;
	add.s64 	%rd8591, %rd8589, %rd8590;
	add.s64 	%rd8592, %rd8591, %rd8469;
	shr.u64 	%rd8593, %rd8592, 32;
	and.b64  	%rd8594, %rd8566, 4294967295;
	add.s64 	%rd8595, %rd8593, %rd8594;
	add.s64 	%rd8596, %rd8595, %rd8505;
	shr.u64 	%rd8597, %rd8596, 32;
	and.b64  	%rd8598, %rd8571, 4294967295;
	add.s64 	%rd8599, %rd8597, %rd8598;
	add.s64 	%rd8600, %rd8599, %rd8540;
	shr.u64 	%rd8601, %rd8600, 32;
	and.b64  	%rd8602, %rd8576, 4294967295;
	add.s64 	%rd8603, %rd8601, %rd8602;
	add.s64 	%rd8604, %rd8603, %rd8574;
	shr.u64 	%rd8605, %rd8604, 32;
	and.b64  	%rd8606, %rd8581, 4294967295;
	mul.wide.u32 	%rd8607, %r9717, %r9717;
	add.s64 	%rd8608, %rd8605, %rd8606;
	add.s64 	%rd8609, %rd8608, %rd8607;
	shr.u64 	%rd8610, %rd8609, 32;
	and.b64  	%rd8611, %rd8585, 4294967295;
	mul.wide.u32 	%rd8612, %r9718, %r9717;
	add.s64 	%rd8613, %rd8610, %rd8611;
	add.s64 	%rd8614, %rd8613, %rd8612;
	shr.u64 	%rd8615, %rd8614, 32;
	mul.wide.u32 	%rd8616, %r9719, %r9717;
	add.s64 	%rd8617, %rd8615, %rd8586;
	add.s64 	%rd8618, %rd8617, %rd8616;
	shr.u64 	%rd8619, %rd8618, 32;
	and.b64  	%rd8620, %rd8592, 4294967295;
	add.s64 	%rd8621, %rd8439, %rd8620;
	shr.u64 	%rd8622, %rd8621, 32;
	and.b64  	%rd8623, %rd8596, 4294967295;
	add.s64 	%rd8624, %rd8622, %rd8623;
	add.s64 	%rd8625, %rd8624, %rd8474;
	shr.u64 	%rd8626, %rd8625, 32;
	and.b64  	%rd8627, %rd8600, 4294967295;
	add.s64 	%rd8628, %rd8626, %rd8627;
	add.s64 	%rd8629, %rd8628, %rd8510;
	shr.u64 	%rd8630, %rd8629, 32;
	and.b64  	%rd8631, %rd8604, 4294967295;
	add.s64 	%rd8632, %rd8630, %rd8631;
	add.s64 	%rd8633, %rd8632, %rd8545;
	shr.u64 	%rd8634, %rd8633, 32;
	and.b64  	%rd8635, %rd8609, 4294967295;
	add.s64 	%rd8636, %rd8634, %rd8635;
	add.s64 	%rd8637, %rd8636, %rd8579;
	shr.u64 	%rd8638, %rd8637, 32;
	and.b64  	%rd8639, %rd8614, 4294967295;
	add.s64 	%rd8640, %rd8638, %rd8639;
	add.s64 	%rd8641, %rd8640, %rd8612;
	shr.u64 	%rd8642, %rd8641, 32;
	and.b64  	%rd8643, %rd8618, 4294967295;
	mul.wide.u32 	%rd8644, %r9718, %r9718;
	add.s64 	%rd8645, %rd8642, %rd8643;
	add.s64 	%rd8646, %rd8645, %rd8644;
	shr.u64 	%rd8647, %rd8646, 32;
	mul.wide.u32 	%rd8648, %r9719, %r9718;
	add.s64 	%rd8649, %rd8647, %rd8619;
	add.s64 	%rd8650, %rd8649, %rd8648;
	shr.u64 	%rd8651, %rd8650, 32;
	and.b64  	%rd8652, %rd8625, 4294967295;
	add.s64 	%rd8653, %rd8442, %rd8652;
	shr.u64 	%rd8654, %rd8653, 32;
	and.b64  	%rd8655, %rd8629, 4294967295;
	add.s64 	%rd8656, %rd8654, %rd8655;
	add.s64 	%rd8657, %rd8656, %rd8478;
	shr.u64 	%rd8658, %rd8657, 32;
	and.b64  	%rd8659, %rd8633, 4294967295;
	add.s64 	%rd8660, %rd8658, %rd8659;
	add.s64 	%rd8661, %rd8660, %rd8514;
	shr.u64 	%rd8662, %rd8661, 32;
	and.b64  	%rd8663, %rd8637, 4294967295;
	add.s64 	%rd8664, %rd8662, %rd8663;
	add.s64 	%rd8665, %rd8664, %rd8549;
	shr.u64 	%rd8666, %rd8665, 32;
	and.b64  	%rd8667, %rd8641, 4294967295;
	add.s64 	%rd8668, %rd8666, %rd8667;
	add.s64 	%rd8669, %rd8668, %rd8583;
	shr.u64 	%rd8670, %rd8669, 32;
	and.b64  	%rd8671, %rd8646, 4294967295;
	add.s64 	%rd8672, %rd8670, %rd8671;
	add.s64 	%rd8673, %rd8672, %rd8616;
	shr.u64 	%rd8674, %rd8673, 32;
	and.b64  	%rd8675, %rd8650, 4294967295;
	add.s64 	%rd8676, %rd8674, %rd8675;
	add.s64 	%rd8677, %rd8676, %rd8648;
	shr.u64 	%rd8678, %rd8677, 32;
	mul.wide.u32 	%rd8679, %r9719, %r9719;
	add.s64 	%rd8680, %rd8678, %rd8651;
	add.s64 	%rd8681, %rd8680, %rd8679;
	shr.u64 	%rd8682, %rd8681, 32;
	{ .reg .b32 tmp; mov.b64 {tmp, %r5637}, %rd8681; }
	and.b64  	%rd8683, %rd8657, 4294967295;
	mul.lo.s64 	%rd8684, %rd8683, 977;
	and.b64  	%rd8685, %rd8422, 4294967293;
	and.b64  	%rd8686, %rd8684, 4294967295;
	add.s64 	%rd19749, %rd8686, %rd8685;
	shr.u64 	%rd8687, %rd8684, 32;
	shr.u64 	%rd8688, %rd19749, 32;
	add.s64 	%rd8689, %rd8688, %rd8687;
	and.b64  	%rd8690, %rd8661, 4294967295;
	mul.lo.s64 	%rd8691, %rd8690, 977;
	and.b64  	%rd8692, %rd8446, 4294967295;
	and.b64  	%rd8693, %rd8691, 4294967295;
	add.s64 	%rd8694, %rd8689, %rd8692;
	add.s64 	%rd8695, %rd8694, %rd8693;
	add.s64 	%rd19750, %rd8695, %rd8683;
	shr.u64 	%rd8696, %rd8691, 32;
	shr.u64 	%rd8697, %rd19750, 32;
	add.s64 	%rd8698, %rd8697, %rd8696;
	and.b64  	%rd8699, %rd8665, 4294967295;
	mul.lo.s64 	%rd8700, %rd8699, 977;
	and.b64  	%rd8701, %rd8483, 4294967295;
	and.b64  	%rd8702, %rd8700, 4294967295;
	add.s64 	%rd8703, %rd8698, %rd8701;
	add.s64 	%rd8704, %rd8703, %rd8702;
	add.s64 	%rd19751, %rd8704, %rd8690;
	shr.u64 	%rd8705, %rd8700, 32;
	shr.u64 	%rd8706, %rd19751, 32;
	add.s64 	%rd8707, %rd8706, %rd8705;
	and.b64  	%rd8708, %rd8669, 4294967295;
	mul.lo.s64 	%rd8709, %rd8708, 977;
	and.b64  	%rd8710, %rd8519, 4294967295;
	and.b64  	%rd8711, %rd8709, 4294967295;
	add.s64 	%rd8712, %rd8707, %rd8710;
	add.s64 	%rd8713, %rd8712, %rd8711;
	add.s64 	%rd19752, %rd8713, %rd8699;
	shr.u64 	%rd8714, %rd8709, 32;
	shr.u64 	%rd8715, %rd19752, 32;
	add.s64 	%rd8716, %rd8715, %rd8714;
	and.b64  	%rd8717, %rd8673, 4294967295;
	mul.lo.s64 	%rd8718, %rd8717, 977;
	and.b64  	%rd8719, %rd8554, 4294967295;
	and.b64  	%rd8720, %rd8718, 4294967295;
	add.s64 	%rd8721, %rd8716, %rd8719;
	add.s64 	%rd8722, %rd8721, %rd8720;
	add.s64 	%rd19753, %rd8722, %rd8708;
	shr.u64 	%rd8723, %rd8718, 32;
	shr.u64 	%rd8724, %rd19753, 32;
	add.s64 	%rd8725, %rd8724, %rd8723;
	and.b64  	%rd8726, %rd8677, 4294967295;
	mul.lo.s64 	%rd8727, %rd8726, 977;
	and.b64  	%rd8728, %rd8588, 4294967295;
	and.b64  	%rd8729, %rd8727, 4294967295;
	add.s64 	%rd8730, %rd8725, %rd8728;
	add.s64 	%rd8731, %rd8730, %rd8729;
	add.s64 	%rd19754, %rd8731, %rd8717;
	shr.u64 	%rd8732, %rd8727, 32;
	shr.u64 	%rd8733, %rd19754, 32;
	add.s64 	%rd8734, %rd8733, %rd8732;
	and.b64  	%rd8735, %rd8681, 4294967295;
	mul.lo.s64 	%rd8736, %rd8735, 977;
	and.b64  	%rd8737, %rd8621, 4294967295;
	and.b64  	%rd8738, %rd8736, 4294967295;
	add.s64 	%rd8739, %rd8734, %rd8737;
	add.s64 	%rd8740, %rd8739, %rd8738;
	add.s64 	%rd19755, %rd8740, %rd8726;
	shr.u64 	%rd8741, %rd8736, 32;
	shr.u64 	%rd8742, %rd19755, 32;
	add.s64 	%rd8743, %rd8742, %rd8741;
	mul.lo.s64 	%rd8744, %rd8682, 977;
	and.b64  	%rd8745, %rd8653, 4294967295;
	and.b64  	%rd8746, %rd8744, 4294967295;
	add.s64 	%rd8747, %rd8743, %rd8745;
	add.s64 	%rd8748, %rd8747, %rd8746;
	add.s64 	%rd19756, %rd8748, %rd8735;
	shr.u64 	%rd8749, %rd8744, 32;
	shr.u64 	%rd8750, %rd19756, 32;
	cvt.u32.u64 	%r5638, %rd8750;
	cvt.u32.u64 	%r5639, %rd8749;
	add.s32 	%r5640, %r5638, %r5639;
	add.s32 	%r3342, %r5640, %r5637;
	setp.eq.s32 	%p1280, %r3342, 0;
	mov.pred 	%p3181, 0;
	@%p1280 bra 	$L__BB1_2299;
	cvt.u64.u32 	%rd8751, %r3342;
	mul.wide.u32 	%rd8752, %r3342, 977;
	shr.u64 	%rd8753, %rd8752, 32;
	and.b64  	%rd8754, %rd19749, 4294967295;
	and.b64  	%rd8755, %rd8752, 4294967295;
	add.s64 	%rd19749, %rd8755, %rd8754;
	shr.u64 	%rd8756, %rd19749, 32;
	and.b64  	%rd8757, %rd19750, 4294967295;
	add.s64 	%rd8758, %rd8753, %rd8757;
	add.s64 	%rd8759, %rd8758, %rd8751;
	add.s64 	%rd19750, %rd8759, %rd8756;
	setp.lt.u64 	%p1282, %rd19750, 4294967296;
	@%p1282 bra 	$L__BB1_2299;
	shr.u64 	%rd8760, %rd19750, 32;
	and.b64  	%rd8761, %rd19751, 4294967295;
	add.s64 	%rd19751, %rd8760, %rd8761;
	setp.lt.u64 	%p1284, %rd19751, 4294967296;
	@%p1284 bra 	$L__BB1_2299;
	shr.u64 	%rd8762, %rd19751, 32;
	and.b64  	%rd8763, %rd19752, 4294967295;
	add.s64 	%rd19752, %rd8762, %rd8763;
	setp.lt.u64 	%p1286, %rd19752, 4294967296;
	@%p1286 bra 	$L__BB1_2299;
	shr.u64 	%rd8765, %rd19752, 32;
	and.b64  	%rd8766, %rd19753, 4294967295;
	add.s64 	%rd19753, %rd8765, %rd8766;
	setp.lt.u64 	%p1288, %rd19753, 4294967296;
	mov.b64 	%rd19752, 4294967296;
	@%p1288 bra 	$L__BB1_2299;
	shr.u64 	%rd8768, %rd19753, 32;
	and.b64  	%rd8769, %rd19754, 4294967295;
	add.s64 	%rd19754, %rd8768, %rd8769;
	setp.lt.u64 	%p1290, %rd19754, 4294967296;
	mov.b64 	%rd19752, 4294967296;
	mov.u64 	%rd19753, %rd19752;
	@%p1290 bra 	$L__BB1_2299;
	shr.u64 	%rd8771, %rd19754, 32;
	and.b64  	%rd8772, %rd19755, 4294967295;
	add.s64 	%rd19755, %rd8771, %rd8772;
	setp.lt.u64 	%p1292, %rd19755, 4294967296;
	mov.b64 	%rd19752, 4294967296;
	mov.u64 	%rd19754, %rd19752;
	@%p1292 bra 	$L__BB1_2299;
	shr.u64 	%rd8774, %rd19755, 32;
	and.b64  	%rd8775, %rd19756, 4294967295;
	add.s64 	%rd8776, %rd8774, %rd8775;
	setp.gt.u64 	%p3181, %rd8776, 4294967295;
	min.u64 	%rd19756, %rd8776, 4294967296;
	mov.b64 	%rd19752, 4294967296;
	mov.u64 	%rd19753, %rd19752;
	mov.u64 	%rd19755, %rd19752;
$L__BB1_2299:
	cvt.u32.u64 	%r9791, %rd19756;
	cvt.u32.u64 	%r9790, %rd19755;
	cvt.u32.u64 	%r9789, %rd19754;
	cvt.u32.u64 	%r9788, %rd19753;
	cvt.u32.u64 	%r9787, %rd19752;
	cvt.u32.u64 	%r9786, %rd19751;
	cvt.u32.u64 	%r9785, %rd19750;
	cvt.u32.u64 	%r9784, %rd19749;
	setp.ge.u32 	%p1293, %r9720, %r9791;
	not.pred 	%p1294, %p3181;
	and.pred  	%p1295, %p1294, %p1293;
	@%p1295 bra 	$L__BB1_2301;
	ld.const.u32 	%r9774, [const_p+24];
	bra.uni 	$L__BB1_2314;
$L__BB1_2301:
	setp.gt.u32 	%p1296, %r9720, %r9791;
	@%p1296 bra 	$L__BB1_2315;
	ld.const.u32 	%r9774, [const_p+24];
	setp.lt.u32 	%p1297, %r9774, %r9790;
	@%p1297 bra 	$L__BB1_2314;
	setp.gt.u32 	%p1298, %r9774, %r9790;
	@%p1298 bra 	$L__BB1_2315;
	ld.const.u32 	%r3353, [const_p+20];
	setp.lt.u32 	%p1299, %r3353, %r9789;
	@%p1299 bra 	$L__BB1_2314;
	setp.gt.u32 	%p1300, %r3353, %r9789;
	@%p1300 bra 	$L__BB1_2315;
	ld.const.u32 	%r3354, [const_p+16];
	setp.lt.u32 	%p1301, %r3354, %r9788;
	@%p1301 bra 	$L__BB1_2314;
	setp.gt.u32 	%p1302, %r3354, %r9788;
	@%p1302 bra 	$L__BB1_2315;
	ld.const.u32 	%r3355, [const_p+12];
	setp.lt.u32 	%p1303, %r3355, %r9787;
	@%p1303 bra 	$L__BB1_2314;
	setp.gt.u32 	%p1304, %r3355, %r9787;
	@%p1304 bra 	$L__BB1_2315;
	ld.const.u32 	%r3356, [const_p+8];
	setp.lt.u32 	%p1305, %r3356, %r9786;
	@%p1305 bra 	$L__BB1_2314;
	setp.gt.u32 	%p1306, %r3356, %r9786;
	@%p1306 bra 	$L__BB1_2315;
	ld.const.u32 	%r3357, [const_p+4];
	setp.lt.u32 	%p1307, %r3357, %r9785;
	@%p1307 bra 	$L__BB1_2314;
	setp.gt.u32 	%p1308, %r3357, %r9785;
	ld.const.u32 	%r5641, [const_p];
	setp.gt.u32 	%p1309, %r5641, %r9784;
	or.pred  	%p1310, %p1308, %p1309;
	@%p1310 bra 	$L__BB1_2315;
$L__BB1_2314:
	ld.const.u32 	%r5659, [const_p];
	ld.const.u32 	%r5660, [const_p+4];
	ld.const.u32 	%r5661, [const_p+8];
	ld.const.u32 	%r5662, [const_p+12];
	ld.const.u32 	%r5663, [const_p+16];
	ld.const.u32 	%r5664, [const_p+20];
	// begin inline asm
	sub.cc.u32 %r9784, %r9784, %r5659;
	subc.cc.u32 %r9785, %r9785, %r5660;
	subc.cc.u32 %r9786, %r9786, %r5661;
	subc.cc.u32 %r9787, %r9787, %r5662;
	subc.cc.u32 %r9788, %r9788, %r5663;
	subc.cc.u32 %r9789, %r9789, %r5664;
	subc.cc.u32 %r9790, %r9790, %r9774;
	subc.u32 %r9791, %r9791, %r9720;
	
	// end inline asm
$L__BB1_2315:
	setp.le.u32 	%p1311, %r9791, %r9720;
	@%p1311 bra 	$L__BB1_2316;
	bra.uni 	$L__BB1_2329;
$L__BB1_2316:
	setp.lt.u32 	%p1312, %r9791, %r9720;
	@%p1312 bra 	$L__BB1_2331;
	ld.const.u32 	%r9783, [const_p+24];
	setp.gt.u32 	%p1313, %r9790, %r9783;
	@%p1313 bra 	$L__BB1_2330;
	setp.lt.u32 	%p1314, %r9790, %r9783;
	@%p1314 bra 	$L__BB1_2331;
	ld.const.u32 	%r3368, [const_p+20];
	setp.gt.u32 	%p1315, %r9789, %r3368;
	@%p1315 bra 	$L__BB1_2330;
	setp.lt.u32 	%p1316, %r9789, %r3368;
	@%p1316 bra 	$L__BB1_2331;
	ld.const.u32 	%r3369, [const_p+16];
	setp.gt.u32 	%p1317, %r9788, %r3369;
	@%p1317 bra 	$L__BB1_2330;
	setp.lt.u32 	%p1318, %r9788, %r3369;
	@%p1318 bra 	$L__BB1_2331;
	ld.const.u32 	%r3370, [const_p+12];
	setp.gt.u32 	%p1319, %r9787, %r3370;
	@%p1319 bra 	$L__BB1_2330;
	setp.lt.u32 	%p1320, %r9787, %r3370;
	@%p1320 bra 	$L__BB1_2331;
	ld.const.u32 	%r3371, [const_p+8];
	setp.gt.u32 	%p1321, %r9786, %r3371;
	@%p1321 bra 	$L__BB1_2330;
	setp.lt.u32 	%p1322, %r9786, %r3371;
	@%p1322 bra 	$L__BB1_2331;
	ld.const.u32 	%r3372, [const_p+4];
	setp.gt.u32 	%p1323, %r9785, %r3372;
	@%p1323 bra 	$L__BB1_2330;
	setp.lt.u32 	%p1324, %r9785, %r3372;
	ld.const.u32 	%r5667, [const_p];
	setp.lt.u32 	%p1325, %r9784, %r5667;
	or.pred  	%p1326, %p1324, %p1325;
	@%p1326 bra 	$L__BB1_2331;
	bra.uni 	$L__BB1_2330;
$L__BB1_2329:
	ld.const.u32 	%r9783, [const_p+24];
$L__BB1_2330:
	ld.const.u32 	%r5685, [const_p];
	ld.const.u32 	%r5686, [const_p+4];
	ld.const.u32 	%r5687, [const_p+8];
	ld.const.u32 	%r5688, [const_p+12];
	ld.const.u32 	%r5689, [const_p+16];
	ld.const.u32 	%r5690, [const_p+20];
	// begin inline asm
	sub.cc.u32 %r9784, %r9784, %r5685;
	subc.cc.u32 %r9785, %r9785, %r5686;
	subc.cc.u32 %r9786, %r9786, %r5687;
	subc.cc.u32 %r9787, %r9787, %r5688;
	subc.cc.u32 %r9788, %r9788, %r5689;
	subc.cc.u32 %r9789, %r9789, %r5690;
	subc.cc.u32 %r9790, %r9790, %r9783;
	subc.u32 %r9791, %r9791, %r9720;
	
	// end inline asm
$L__BB1_2331:
	shl.b32 	%r5693, %r9766, 1;
	shr.u32 	%r5694, %r9766, 31;
	cvt.u64.u32 	%rd8777, %r5694;
	mul.wide.u32 	%rd8778, %r9767, 2;
	or.b64  	%rd8779, %rd8778, %rd8777;
	shr.u64 	%rd8780, %rd8778, 32;
	mul.wide.u32 	%rd8781, %r9768, 2;
	or.b64  	%rd8782, %rd8781, %rd8780;
	shr.u64 	%rd8783, %rd8781, 32;
	mul.wide.u32 	%rd8784, %r9769, 2;
	or.b64  	%rd8785, %rd8784, %rd8783;
	shr.u64 	%rd8786, %rd8784, 32;
	mul.wide.u32 	%rd8787, %r9770, 2;
	add.s64 	%rd8788, %rd8787, %rd8786;
	shr.u64 	%rd8789, %rd8788, 32;
	mul.wide.u32 	%rd8790, %r9771, 2;
	add.s64 	%rd8791, %rd8790, %rd8789;
	shr.u64 	%rd8792, %rd8791, 32;
	mul.wide.u32 	%rd8793, %r9772, 2;
	add.s64 	%rd8794, %rd8793, %rd8792;
	shr.u64 	%rd8795, %rd8794, 32;
	mul.wide.u32 	%rd8796, %r9773, 2;
	add.s64 	%rd8797, %rd8796, %rd8795;
	shr.u64 	%rd8798, %rd8797, 32;
	cvt.u64.u32 	%rd8799, %r5693;
	mad.lo.s64 	%rd19757, %rd8798, 977, %rd8799;
	shr.u64 	%rd8800, %rd19757, 32;
	and.b64  	%rd8801, %rd8779, 4294967295;
	add.s64 	%rd8802, %rd8800, %rd8801;
	add.s64 	%rd19758, %rd8802, %rd8798;
	shr.u64 	%rd8803, %rd19758, 32;
	and.b64  	%rd8804, %rd8782, 4294967295;
	add.s64 	%rd19759, %rd8803, %rd8804;
	shr.u64 	%rd8805, %rd19759, 32;
	and.b64  	%rd8806, %rd8785, 4294967295;
	add.s64 	%rd19760, %rd8805, %rd8806;
	shr.u64 	%rd8807, %rd19760, 32;
	and.b64  	%rd8808, %rd8788, 4294967295;
	add.s64 	%rd19761, %rd8807, %rd8808;
	shr.u64 	%rd8809, %rd19761, 32;
	and.b64  	%rd8810, %rd8791, 4294967295;
	add.s64 	%rd19762, %rd8809, %rd8810;
	shr.u64 	%rd8811, %rd19762, 32;
	and.b64  	%rd8812, %rd8794, 4294967295;
	add.s64 	%rd19763, %rd8811, %rd8812;
	shr.u64 	%rd8813, %rd19763, 32;
	and.b64  	%rd8814, %rd8797, 4294967295;
	add.s64 	%rd19764, %rd8813, %rd8814;
	shr.u64 	%rd1299, %rd19764, 32;
	{ .reg .b32 tmp; mov.b64 {tmp, %r9792}, %rd19764; }
	setp.lt.u64 	%p1327, %rd19764, 4294967296;
	@%p1327 bra 	$L__BB1_2338;
	and.b64  	%rd8816, %rd19757, 4294967295;
	mad.lo.s64 	%rd19757, %rd1299, 977, %rd8816;
	shr.u64 	%rd8817, %rd19757, 32;
	and.b64  	%rd8818, %rd19758, 4294967295;
	add.s64 	%rd8819, %rd8818, %rd1299;
	add.s64 	%rd19758, %rd8819, %rd8817;
	setp.lt.u64 	%p1328, %rd19758, 4294967296;
	mov.b32 	%r9792, 0;
	mov.b64 	%rd19764, 4294967296;
	@%p1328 bra 	$L__BB1_2338;
	shr.u64 	%rd8821, %rd19758, 32;
	and.b64  	%rd8822, %rd19759, 4294967295;
	add.s64 	%rd19759, %rd8821, %rd8822;
	setp.lt.u64 	%p1329, %rd19759, 4294967296;
	@%p1329 bra 	$L__BB1_2338;
	shr.u64 	%rd8824, %rd19759, 32;
	and.b64  	%rd8825, %rd19760, 4294967295;
	add.s64 	%rd19760, %rd8824, %rd8825;
	setp.lt.u64 	%p1330, %rd19760, 4294967296;
	mov.b64 	%rd19759, 4294967296;
	mov.u64 	%rd19764, %rd19759;
	@%p1330 bra 	$L__BB1_2338;
	shr.u64 	%rd8827, %rd19760, 32;
	and.b64  	%rd8828, %rd19761, 4294967295;
	add.s64 	%rd19761, %rd8827, %rd8828;
	setp.lt.u64 	%p1331, %rd19761, 4294967296;
	mov.b64 	%rd19759, 4294967296;
	mov.u64 	%rd19760, %rd19759;
	@%p1331 bra 	$L__BB1_2338;
	shr.u64 	%rd8830, %rd19761, 32;
	and.b64  	%rd8831, %rd19762, 4294967295;
	add.s64 	%rd19762, %rd8830, %rd8831;
	setp.lt.u64 	%p1332, %rd19762, 4294967296;
	mov.b64 	%rd19759, 4294967296;
	mov.u64 	%rd19761, %rd19759;
	mov.u64 	%rd19764, %rd19759;
	@%p1332 bra 	$L__BB1_2338;
	shr.u64 	%rd8833, %rd19762, 32;
	and.b64  	%rd8834, %rd19763, 4294967295;
	add.s64 	%rd8835, %rd8833, %rd8834;
	setp.gt.u64 	%p1333, %rd8835, 4294967295;
	selp.b64 	%rd19763, 4294967296, %rd8835, %p1333;
	selp.b64 	%rd19764, 1, 4294967296, %p1333;
	mov.b64 	%rd19759, 4294967296;
	mov.u64 	%rd19760, %rd19759;
	mov.u64 	%rd19762, %rd19759;
$L__BB1_2338:
	cvt.u32.u64 	%r9810, %rd19764;
	cvt.u32.u64 	%r9809, %rd19763;
	cvt.u32.u64 	%r9808, %rd19762;
	cvt.u32.u64 	%r9807, %rd19761;
	cvt.u32.u64 	%r9806, %rd19760;
	cvt.u32.u64 	%r9805, %rd19759;
	cvt.u32.u64 	%r9804, %rd19758;
	cvt.u32.u64 	%r9803, %rd19757;
	setp.eq.s32 	%p1334, %r9792, 0;
	setp.ge.u32 	%p1335, %r9720, %r9810;
	and.pred  	%p1336, %p1334, %p1335;
	@%p1336 bra 	$L__BB1_2340;
	ld.const.u32 	%r9793, [const_p+24];
	bra.uni 	$L__BB1_2353;
$L__BB1_2340:
	setp.gt.u32 	%p1337, %r9720, %r9810;
	@%p1337 bra 	$L__BB1_2354;
	ld.const.u32 	%r9793, [const_p+24];
	setp.lt.u32 	%p1338, %r9793, %r9809;
	@%p1338 bra 	$L__BB1_2353;
	setp.gt.u32 	%p1339, %r9793, %r9809;
	@%p1339 bra 	$L__BB1_2354;
	ld.const.u32 	%r3411, [const_p+20];
	setp.lt.u32 	%p1340, %r3411, %r9808;
	@%p1340 bra 	$L__BB1_2353;
	setp.gt.u32 	%p1341, %r3411, %r9808;
	@%p1341 bra 	$L__BB1_2354;
	ld.const.u32 	%r3412, [const_p+16];
	setp.lt.u32 	%p1342, %r3412, %r9807;
	@%p1342 bra 	$L__BB1_2353;
	setp.gt.u32 	%p1343, %r3412, %r9807;
	@%p1343 bra 	$L__BB1_2354;
	ld.const.u32 	%r3413, [const_p+12];
	setp.lt.u32 	%p1344, %r3413, %r9806;
	@%p1344 bra 	$L__BB1_2353;
	setp.gt.u32 	%p1345, %r3413, %r9806;
	@%p1345 bra 	$L__BB1_2354;
	ld.const.u32 	%r3414, [const_p+8];
	setp.lt.u32 	%p1346, %r3414, %r9805;
	@%p1346 bra 	$L__BB1_2353;
	setp.gt.u32 	%p1347, %r3414, %r9805;
	@%p1347 bra 	$L__BB1_2354;
	ld.const.u32 	%r3415, [const_p+4];
	setp.lt.u32 	%p1348, %r3415, %r9804;
	@%p1348 bra 	$L__BB1_2353;
	setp.gt.u32 	%p1349, %r3415, %r9804;
	ld.const.u32 	%r5701, [const_p];
	setp.gt.u32 	%p1350, %r5701, %r9803;
	or.pred  	%p1351, %p1349, %p1350;
	@%p1351 bra 	$L__BB1_2354;
$L__BB1_2353:
	ld.const.u32 	%r5719, [const_p];
	ld.const.u32 	%r5720, [const_p+4];
	ld.const.u32 	%r5721, [const_p+8];
	ld.const.u32 	%r5722, [const_p+12];
	ld.const.u32 	%r5723, [const_p+16];
	ld.const.u32 	%r5724, [const_p+20];
	// begin inline asm
	sub.cc.u32 %r9803, %r9803, %r5719;
	subc.cc.u32 %r9804, %r9804, %r5720;
	subc.cc.u32 %r9805, %r9805, %r5721;
	subc.cc.u32 %r9806, %r9806, %r5722;
	subc.cc.u32 %r9807, %r9807, %r5723;
	subc.cc.u32 %r9808, %r9808, %r5724;
	subc.cc.u32 %r9809, %r9809, %r9793;
	subc.u32 %r9810, %r9810, %r9720;
	
	// end inline asm
$L__BB1_2354:
	setp.le.u32 	%p1352, %r9810, %r9720;
	@%p1352 bra 	$L__BB1_2355;
	bra.uni 	$L__BB1_2368;
$L__BB1_2355:
	setp.lt.u32 	%p1353, %r9810, %r9720;
	@%p1353 bra 	$L__BB1_2370;
	ld.const.u32 	%r9802, [const_p+24];
	setp.gt.u32 	%p1354, %r9809, %r9802;
	@%p1354 bra 	$L__BB1_2369;
	setp.lt.u32 	%p1355, %r9809, %r9802;
	@%p1355 bra 	$L__BB1_2370;
	ld.const.u32 	%r3426, [const_p+20];
	setp.gt.u32 	%p1356, %r9808, %r3426;
	@%p1356 bra 	$L__BB1_2369;
	setp.lt.u32 	%p1357, %r9808, %r3426;
	@%p1357 bra 	$L__BB1_2370;
	ld.const.u32 	%r3427, [const_p+16];
	setp.gt.u32 	%p1358, %r9807, %r3427;
	@%p1358 bra 	$L__BB1_2369;
	setp.lt.u32 	%p1359, %r9807, %r3427;
	@%p1359 bra 	$L__BB1_2370;
	ld.const.u32 	%r3428, [const_p+12];
	setp.gt.u32 	%p1360, %r9806, %r3428;
	@%p1360 bra 	$L__BB1_2369;
	setp.lt.u32 	%p1361, %r9806, %r3428;
	@%p1361 bra 	$L__BB1_2370;
	ld.const.u32 	%r3429, [const_p+8];
	setp.gt.u32 	%p1362, %r9805, %r3429;
	@%p1362 bra 	$L__BB1_2369;
	setp.lt.u32 	%p1363, %r9805, %r3429;
	@%p1363 bra 	$L__BB1_2370;
	ld.const.u32 	%r3430, [const_p+4];
	setp.gt.u32 	%p1364, %r9804, %r3430;
	@%p1364 bra 	$L__BB1_2369;
	setp.lt.u32 	%p1365, %r9804, %r3430;
	ld.const.u32 	%r5727, [const_p];
	setp.lt.u32 	%p1366, %r9803, %r5727;
	or.pred  	%p1367, %p1365, %p1366;
	@%p1367 bra 	$L__BB1_2370;
	bra.uni 	$L__BB1_2369;
$L__BB1_2368:
	ld.const.u32 	%r9802, [const_p+24];
$L__BB1_2369:
	ld.const.u32 	%r5745, [const_p];
	ld.const.u32 	%r5746, [const_p+4];
	ld.const.u32 	%r5747, [const_p+8];
	ld.const.u32 	%r5748, [const_p+12];
	ld.const.u32 	%r5749, [const_p+16];
	ld.const.u32 	%r5750, [const_p+20];
	// begin inline asm
	sub.cc.u32 %r9803, %r9803, %r5745;
	subc.cc.u32 %r9804, %r9804, %r5746;
	subc.cc.u32 %r9805, %r9805, %r5747;
	subc.cc.u32 %r9806, %r9806, %r5748;
	subc.cc.u32 %r9807, %r9807, %r5749;
	subc.cc.u32 %r9808, %r9808, %r5750;
	subc.cc.u32 %r9809, %r9809, %r9802;
	subc.u32 %r9810, %r9810, %r9720;
	
	// end inline asm
$L__BB1_2370:
	setp.gt.u32 	%p1368, %r9791, %r9755;
	@%p1368 bra 	$L__BB1_2371;
	bra.uni 	$L__BB1_2384;
$L__BB1_2371:
	// begin inline asm
	sub.cc.u32 %r9811, %r9784, %r9748;
	subc.cc.u32 %r9812, %r9785, %r9749;
	subc.cc.u32 %r9813, %r9786, %r9750;
	subc.cc.u32 %r9814, %r9787, %r9751;
	subc.cc.u32 %r9815, %r9788, %r9752;
	subc.cc.u32 %r9816, %r9789, %r9753;
	subc.cc.u32 %r9817, %r9790, %r9754;
	subc.u32 %r9818, %r9791, %r9755;
	
	// end inline asm
	bra.uni 	$L__BB1_2386;
$L__BB1_2372:
	setp.gt.u32 	%p1370, %r9790, %r9754;
	@%p1370 bra 	$L__BB1_2371;
	setp.lt.u32 	%p1371, %r9790, %r9754;
	@%p1371 bra 	$L__BB1_2385;
	setp.gt.u32 	%p1372, %r9789, %r9753;
	@%p1372 bra 	$L__BB1_2371;
	setp.lt.u32 	%p1373, %r9789, %r9753;
	@%p1373 bra 	$L__BB1_2385;
	setp.gt.u32 	%p1374, %r9788, %r9752;
	@%p1374 bra 	$L__BB1_2371;
	setp.lt.u32 	%p1375, %r9788, %r9752;
	@%p1375 bra 	$L__BB1_2385;
	setp.gt.u32 	%p1376, %r9787, %r9751;
	@%p1376 bra 	$L__BB1_2371;
	setp.lt.u32 	%p1377, %r9787, %r9751;
	@%p1377 bra 	$L__BB1_2385;
	setp.gt.u32 	%p1378, %r9786, %r9750;
	@%p1378 bra 	$L__BB1_2371;
	setp.lt.u32 	%p1379, %r9786, %r9750;
	@%p1379 bra 	$L__BB1_2385;
	setp.gt.u32 	%p1380, %r9785, %r9749;
	@%p1380 bra 	$L__BB1_2371;
	setp.lt.u32 	%p1381, %r9785, %r9749;
	setp.lt.u32 	%p1382, %r9784, %r9748;
	or.pred  	%p1383, %p1381, %p1382;
	@%p1383 bra 	$L__BB1_2385;
	bra.uni 	$L__BB1_2371;
$L__BB1_2384:
	setp.ge.u32 	%p1369, %r9791, %r9755;
	@%p1369 bra 	$L__BB1_2372;
$L__BB1_2385:
	ld.const.u32 	%r5769, [const_p];
	ld.const.u32 	%r5770, [const_p+4];
	ld.const.u32 	%r5771, [const_p+8];
	ld.const.u32 	%r5772, [const_p+12];
	ld.const.u32 	%r5773, [const_p+16];
	ld.const.u32 	%r5774, [const_p+20];
	ld.const.u32 	%r5775, [const_p+24];
	// begin inline asm
	add.cc.u32 %r5753, %r9784, %r5769;
	addc.cc.u32 %r5754, %r9785, %r5770;
	addc.cc.u32 %r5755, %r9786, %r5771;
	addc.cc.u32 %r5756, %r9787, %r5772;
	addc.cc.u32 %r5757, %r9788, %r5773;
	addc.cc.u32 %r5758, %r9789, %r5774;
	addc.cc.u32 %r5759, %r9790, %r5775;
	addc.u32 %r5760, %r9791, %r9720;
	
	// end inline asm
	// begin inline asm
	sub.cc.u32 %r9811, %r5753, %r9748;
	subc.cc.u32 %r9812, %r5754, %r9749;
	subc.cc.u32 %r9813, %r5755, %r9750;
	subc.cc.u32 %r9814, %r5756, %r9751;
	subc.cc.u32 %r9815, %r5757, %r9752;
	subc.cc.u32 %r9816, %r5758, %r9753;
	subc.cc.u32 %r9817, %r5759, %r9754;
	subc.u32 %r9818, %r5760, %r9755;
	
	// end inline asm
$L__BB1_2386:
	setp.gt.u32 	%p1384, %r9818, %r9810;
	@%p1384 bra 	$L__BB1_2387;
	bra.uni 	$L__BB1_2400;
$L__BB1_2387:
	// begin inline asm
	sub.cc.u32 %r9819, %r9811, %r9803;
	subc.cc.u32 %r9820, %r9812, %r9804;
	subc.cc.u32 %r9821, %r9813, %r9805;
	subc.cc.u32 %r9822, %r9814, %r9806;
	subc.cc.u32 %r9823, %r9815, %r9807;
	subc.cc.u32 %r9824, %r9816, %r9808;
	subc.cc.u32 %r9825, %r9817, %r9809;
	subc.u32 %r9826, %r9818, %r9810;
	
	// end inline asm
	bra.uni 	$L__BB1_2402;
$L__BB1_2388:
	setp.gt.u32 	%p1386, %r9817, %r9809;
	@%p1386 bra 	$L__BB1_2387;
	setp.lt.u32 	%p1387, %r9817, %r9809;
	@%p1387 bra 	$L__BB1_2401;
	setp.gt.u32 	%p1388, %r9816, %r9808;
	@%p1388 bra 	$L__BB1_2387;
	setp.lt.u32 	%p1389, %r9816, %r9808;
	@%p1389 bra 	$L__BB1_2401;
	setp.gt.u32 	%p1390, %r9815, %r9807;
	@%p1390 bra 	$L__BB1_2387;
	setp.lt.u32 	%p1391, %r9815, %r9807;
	@%p1391 bra 	$L__BB1_2401;
	setp.gt.u32 	%p1392, %r9814, %r9806;
	@%p1392 bra 	$L__BB1_2387;
	setp.lt.u32 	%p1393, %r9814, %r9806;
	@%p1393 bra 	$L__BB1_2401;
	setp.gt.u32 	%p1394, %r9813, %r9805;
	@%p1394 bra 	$L__BB1_2387;
	setp.lt.u32 	%p1395, %r9813, %r9805;
	@%p1395 bra 	$L__BB1_2401;
	setp.gt.u32 	%p1396, %r9812, %r9804;
	@%p1396 bra 	$L__BB1_2387;
	setp.lt.u32 	%p1397, %r9812, %r9804;
	setp.lt.u32 	%p1398, %r9811, %r9803;
	or.pred  	%p1399, %p1397, %p1398;
	@%p1399 bra 	$L__BB1_2401;
	bra.uni 	$L__BB1_2387;
$L__BB1_2400:
	setp.ge.u32 	%p1385, %r9818, %r9810;
	@%p1385 bra 	$L__BB1_2388;
$L__BB1_2401:
	ld.const.u32 	%r5841, [const_p];
	ld.const.u32 	%r5842, [const_p+4];
	ld.const.u32 	%r5843, [const_p+8];
	ld.const.u32 	%r5844, [const_p+12];
	ld.const.u32 	%r5845, [const_p+16];
	ld.const.u32 	%r5846, [const_p+20];
	ld.const.u32 	%r5847, [const_p+24];
	// begin inline asm
	add.cc.u32 %r5825, %r9811, %r5841;
	addc.cc.u32 %r5826, %r9812, %r5842;
	addc.cc.u32 %r5827, %r9813, %r5843;
	addc.cc.u32 %r5828, %r9814, %r5844;
	addc.cc.u32 %r5829, %r9815, %r5845;
	addc.cc.u32 %r5830, %r9816, %r5846;
	addc.cc.u32 %r5831, %r9817, %r5847;
	addc.u32 %r5832, %r9818, %r9720;
	
	// end inline asm
	// begin inline asm
	sub.cc.u32 %r9819, %r5825, %r9803;
	subc.cc.u32 %r9820, %r5826, %r9804;
	subc.cc.u32 %r9821, %r5827, %r9805;
	subc.cc.u32 %r9822, %r5828, %r9806;
	subc.cc.u32 %r9823, %r5829, %r9807;
	subc.cc.u32 %r9824, %r5830, %r9808;
	subc.cc.u32 %r9825, %r5831, %r9809;
	subc.u32 %r9826, %r5832, %r9810;
	
	// end inline asm
$L__BB1_2402:
	setp.gt.u32 	%p1400, %r9773, %r9826;
	@%p1400 bra 	$L__BB1_2403;
	bra.uni 	$L__BB1_2416;
$L__BB1_2403:
	// begin inline asm
	sub.cc.u32 %r9827, %r9766, %r9819;
	subc.cc.u32 %r9828, %r9767, %r9820;
	subc.cc.u32 %r9829, %r9768, %r9821;
	subc.cc.u32 %r9830, %r9769, %r9822;
	subc.cc.u32 %r9831, %r9770, %r9823;
	subc.cc.u32 %r9832, %r9771, %r9824;
	subc.cc.u32 %r9833, %r9772, %r9825;
	subc.u32 %r9834, %r9773, %r9826;
	
	// end inline asm
	bra.uni 	$L__BB1_2418;
$L__BB1_2404:
	setp.gt.u32 	%p1402, %r9772, %r9825;
	@%p1402 bra 	$L__BB1_2403;
	setp.lt.u32 	%p1403, %r9772, %r9825;
	@%p1403 bra 	$L__BB1_2417;
	setp.gt.u32 	%p1404, %r9771, %r9824;
	@%p1404 bra 	$L__BB1_2403;
	setp.lt.u32 	%p1405, %r9771, %r9824;
	@%p1405 bra 	$L__BB1_2417;
	setp.gt.u32 	%p1406, %r9770, %r9823;
	@%p1406 bra 	$L__BB1_2403;
	setp.lt.u32 	%p1407, %r9770, %r9823;
	@%p1407 bra 	$L__BB1_2417;
	setp.gt.u32 	%p1408, %r9769, %r9822;
	@%p1408 bra 	$L__BB1_2403;
	setp.lt.u32 	%p1409, %r9769, %r9822;
	@%p1409 bra 	$L__BB1_2417;
	setp.gt.u32 	%p1410, %r9768, %r9821;
	@%p1410 bra 	$L__BB1_2403;
	setp.lt.u32 	%p1411, %r9768, %r9821;
	@%p1411 bra 	$L__BB1_2417;
	setp.gt.u32 	%p1412, %r9767, %r9820;
	@%p1412 bra 	$L__BB1_2403;
	setp.lt.u32 	%p1413, %r9767, %r9820;
	setp.lt.u32 	%p1414, %r9766, %r9819;
	or.pred  	%p1415, %p1413, %p1414;
	@%p1415 bra 	$L__BB1_2417;
	bra.uni 	$L__BB1_2403;
$L__BB1_2416:
	setp.ge.u32 	%p1401, %r9773, %r9826;
	@%p1401 bra 	$L__BB1_2404;
$L__BB1_2417:
	ld.const.u32 	%r5913, [const_p];
	ld.const.u32 	%r5914, [const_p+4];
	ld.const.u32 	%r5915, [const_p+8];
	ld.const.u32 	%r5916, [const_p+12];
	ld.const.u32 	%r5917, [const_p+16];
	ld.const.u32 	%r5918, [const_p+20];
	ld.const.u32 	%r5919, [const_p+24];
	// begin inline asm
	add.cc.u32 %r5897, %r9766, %r5913;
	addc.cc.u32 %r5898, %r9767, %r5914;
	addc.cc.u32 %r5899, %r9768, %r5915;
	addc.cc.u32 %r5900, %r9769, %r5916;
	addc.cc.u32 %r5901, %r9770, %r5917;
	addc.cc.u32 %r5902, %r9771, %r5918;
	addc.cc.u32 %r5903, %r9772, %r5919;
	addc.u32 %r5904, %r9773, %r9720;
	
	// end inline asm
	// begin inline asm
	sub.cc.u32 %r9827, %r5897, %r9819;
	subc.cc.u32 %r9828, %r5898, %r9820;
	subc.cc.u32 %r9829, %r5899, %r9821;
	subc.cc.u32 %r9830, %r5900, %r9822;
	subc.cc.u32 %r9831, %r5901, %r9823;
	subc.cc.u32 %r9832, %r5902, %r9824;
	subc.cc.u32 %r9833, %r5903, %r9825;
	subc.u32 %r9834, %r5904, %r9826;
	
	// end inline asm
$L__BB1_2418:
	mul.wide.u32 	%rd8836, %r9827, %r9712;
	shr.u64 	%rd8837, %rd8836, 32;
	mul.wide.u32 	%rd8838, %r9828, %r9712;
	add.s64 	%rd8839, %rd8837, %rd8838;
	shr.u64 	%rd8840, %rd8839, 32;
	mul.wide.u32 	%rd8841, %r9829, %r9712;
	add.s64 	%rd8842, %rd8840, %rd8841;
	shr.u64 	%rd8843, %rd8842, 32;
	mul.wide.u32 	%rd8844, %r9830, %r9712;
	add.s64 	%rd8845, %rd8843, %rd8844;
	shr.u64 	%rd8846, %rd8845, 32;
	mul.wide.u32 	%rd8847, %r9831, %r9712;
	add.s64 	%rd8848, %rd8846, %rd8847;
	shr.u64 	%rd8849, %rd8848, 32;
	mul.wide.u32 	%rd8850, %r9832, %r9712;
	add.s64 	%rd8851, %rd8849, %rd8850;
	shr.u64 	%rd8852, %rd8851, 32;
	mul.wide.u32 	%rd8853, %r9833, %r9712;
	add.s64 	%rd8854, %rd8852, %rd8853;
	shr.u64 	%rd8855, %rd8854, 32;
	mul.wide.u32 	%rd8856, %r9834, %r9712;
	add.s64 	%rd8857, %rd8855, %rd8856;
	shr.u64 	%rd8858, %rd8857, 32;
	and.b64  	%rd8859, %rd8839, 4294967295;
	mul.wide.u32 	%rd8860, %r9827, %r9713;
	add.s64 	%rd8861, %rd8860, %rd8859;
	shr.u64 	%rd8862, %rd8861, 32;
	and.b64  	%rd8863, %rd8842, 4294967295;
	mul.wide.u32 	%rd8864, %r9828, %r9713;
	add.s64 	%rd8865, %rd8862, %rd8863;
	add.s64 	%rd8866, %rd8865, %rd8864;
	shr.u64 	%rd8867, %rd8866, 32;
	and.b64  	%rd8868, %rd8845, 4294967295;
	mul.wide.u32 	%rd8869, %r9829, %r9713;
	add.s64 	%rd8870, %rd8867, %rd8868;
	add.s64 	%rd8871, %rd8870, %rd8869;
	shr.u64 	%rd8872, %rd8871, 32;
	and.b64  	%rd8873, %rd8848, 4294967295;
	mul.wide.u32 	%rd8874, %r9830, %r9713;
	add.s64 	%rd8875, %rd8872, %rd8873;
	add.s64 	%rd8876, %rd8875, %rd8874;
	shr.u64 	%rd8877, %rd8876, 32;
	and.b64  	%rd8878, %rd8851, 4294967295;
	mul.wide.u32 	%rd8879, %r9831, %r9713;
	add.s64 	%rd8880, %rd8877, %rd8878;
	add.s64 	%rd8881, %rd8880, %rd8879;
	shr.u64 	%rd8882, %rd8881, 32;
	and.b64  	%rd8883, %rd8854, 4294967295;
	mul.wide.u32 	%rd8884, %r9832, %r9713;
	add.s64 	%rd8885, %rd8882, %rd8883;
	add.s64 	%rd8886, %rd8885, %rd8884;
	shr.u64 	%rd8887, %rd8886, 32;
	and.b64  	%rd8888, %rd8857, 4294967295;
	mul.wide.u32 	%rd8889, %r9833, %r9713;
	add.s64 	%rd8890, %rd8887, %rd8888;
	add.s64 	%rd8891, %rd8890, %rd8889;
	shr.u64 	%rd8892, %rd8891, 32;
	mul.wide.u32 	%rd8893, %r9834, %r9713;
	add.s64 	%rd8894, %rd8892, %rd8858;
	add.s64 	%rd8895, %rd8894, %rd8893;
	shr.u64 	%rd8896, %rd8895, 32;
	and.b64  	%rd8897, %rd8866, 4294967295;
	mul.wide.u32 	%rd8898, %r9827, %r9714;
	add.s64 	%rd8899, %rd8898, %rd8897;
	shr.u64 	%rd8900, %rd8899, 32;
	and.b64  	%rd8901, %rd8871, 4294967295;
	mul.wide.u32 	%rd8902, %r9828, %r9714;
	add.s64 	%rd8903, %rd8900, %rd8901;
	add.s64 	%rd8904, %rd8903, %rd8902;
	shr.u64 	%rd8905, %rd8904, 32;
	and.b64  	%rd8906, %rd8876, 4294967295;
	mul.wide.u32 	%rd8907, %r9829, %r9714;
	add.s64 	%rd8908, %rd8905, %rd8906;
	add.s64 	%rd8909, %rd8908, %rd8907;
	shr.u64 	%rd8910, %rd8909, 32;
	and.b64  	%rd8911, %rd8881, 4294967295;
	mul.wide.u32 	%rd8912, %r9830, %r9714;
	add.s64 	%rd8913, %rd8910, %rd8911;
	add.s64 	%rd8914, %rd8913, %rd8912;
	shr.u64 	%rd8915, %rd8914, 32;
	and.b64  	%rd8916, %rd8886, 4294967295;
	mul.wide.u32 	%rd8917, %r9831, %r9714;
	add.s64 	%rd8918, %rd8915, %rd8916;
	add.s64 	%rd8919, %rd8918, %rd8917;
	shr.u64 	%rd8920, %rd8919, 32;
	and.b64  	%rd8921, %rd8891, 4294967295;
	mul.wide.u32 	%rd8922, %r9832, %r9714;
	add.s64 	%rd8923, %rd8920, %rd8921;
	add.s64 	%rd8924, %rd8923, %rd8922;
	shr.u64 	%rd8925, %rd8924, 32;
	and.b64  	%rd8926, %rd8895, 4294967295;
	mul.wide.u32 	%rd8927, %r9833, %r9714;
	add.s64 	%rd8928, %rd8925, %rd8926;
	add.s64 	%rd8929, %rd8928, %rd8927;
	shr.u64 	%rd8930, %rd8929, 32;
	mul.wide.u32 	%rd8931, %r9834, %r9714;
	add.s64 	%rd8932, %rd8930, %rd8896;
	add.s64 	%rd8933, %rd8932, %rd8931;
	shr.u64 	%rd8934, %rd8933, 32;
	and.b64  	%rd8935, %rd8904, 4294967295;
	mul.wide.u32 	%rd8936, %r9827, %r9715;
	add.s64 	%rd8937, %rd8936, %rd8935;
	shr.u64 	%rd8938, %rd8937, 32;
	and.b64  	%rd8939, %rd8909, 4294967295;
	mul.wide.u32 	%rd8940, %r9828, %r9715;
	add.s64 	%rd8941, %rd8938, %rd8939;
	add.s64 	%rd8942, %rd8941, %rd8940;
	shr.u64 	%rd8943, %rd8942, 32;
	and.b64  	%rd8944, %rd8914, 4294967295;
	mul.wide.u32 	%rd8945, %r9829, %r9715;
	add.s64 	%rd8946, %rd8943, %rd8944;
	add.s64 	%rd8947, %rd8946, %rd8945;
	shr.u64 	%rd8948, %rd8947, 32;
	and.b64  	%rd8949, %rd8919, 4294967295;
	mul.wide.u32 	%rd8950, %r9830, %r9715;
	add.s64 	%rd8951, %rd8948, %rd8949;
	add.s64 	%rd8952, %rd8951, %rd8950;
	shr.u64 	%rd8953, %rd8952, 32;
	and.b64  	%rd8954, %rd8924, 4294967295;
	mul.wide.u32 	%rd8955, %r9831, %r9715;
	add.s64 	%rd8956, %rd8953, %rd8954;
	add.s64 	%rd8957, %rd8956, %rd8955;
	shr.u64 	%rd8958, %rd8957, 32;
	and.b64  	%rd8959, %rd8929, 4294967295;
	mul.wide.u32 	%rd8960, %r9832, %r9715;
	add.s64 	%rd8961, %rd8958, %rd8959;
	add.s64 	%rd8962, %rd8961, %rd8960;
	shr.u64 	%rd8963, %rd8962, 32;
	and.b64  	%rd8964, %rd8933, 4294967295;
	mul.wide.u32 	%rd8965, %r9833, %r9715;
	add.s64 	%rd8966, %rd8963, %rd8964;
	add.s64 	%rd8967, %rd8966, %rd8965;
	shr.u64 	%rd8968, %rd8967, 32;
	mul.wide.u32 	%rd8969, %r9834, %r9715;
	add.s64 	%rd8970, %rd8968, %rd8934;
	add.s64 	%rd8971, %rd8970, %rd8969;
	shr.u64 	%rd8972, %rd8971, 32;
	and.b64  	%rd8973, %rd8942, 4294967295;
	mul.wide.u32 	%rd8974, %r9827, %r9716;
	add.s64 	%rd8975, %rd8974, %rd8973;
	shr.u64 	%rd8976, %rd8975, 32;
	and.b64  	%rd8977, %rd8947, 4294967295;
	mul.wide.u32 	%rd8978, %r9828, %r9716;
	add.s64 	%rd8979, %rd8976, %rd8977;
	add.s64 	%rd8980, %rd8979, %rd8978;
	shr.u64 	%rd8981, %rd8980, 32;
	and.b64  	%rd8982, %rd8952, 4294967295;
	mul.wide.u32 	%rd8983, %r9829, %r9716;
	add.s64 	%rd8984, %rd8981, %rd8982;
	add.s64 	%rd8985, %rd8984, %rd8983;
	shr.u64 	%rd8986, %rd8985, 32;
	and.b64  	%rd8987, %rd8957, 4294967295;
	mul.wide.u32 	%rd8988, %r9830, %r9716;
	add.s64 	%rd8989, %rd8986, %rd8987;
	add.s64 	%rd8990, %rd8989, %rd8988;
	shr.u64 	%rd8991, %rd8990, 32;
	and.b64  	%rd8992, %rd8962, 4294967295;
	mul.wide.u32 	%rd8993, %r9831, %r9716;
	add.s64 	%rd8994, %rd8991, %rd8992;
	add.s64 	%rd8995, %rd8994, %rd8993;
	shr.u64 	%rd8996, %rd8995, 32;
	and.b64  	%rd8997, %rd8967, 4294967295;
	mul.wide.u32 	%rd8998, %r9832, %r9716;
	add.s64 	%rd8999, %rd8996, %rd8997;
	add.s64 	%rd9000, %rd8999, %rd8998;
	shr.u64 	%rd9001, %rd9000, 32;
	and.b64  	%rd9002, %rd8971, 4294967295;
	mul.wide.u32 	%rd9003, %r9833, %r9716;
	add.s64 	%rd9004, %rd9001, %rd9002;
	add.s64 	%rd9005, %rd9004, %rd9003;
	shr.u64 	%rd9006, %rd9005, 32;
	mul.wide.u32 	%rd9007, %r9834, %r9716;
	add.s64 	%rd9008, %rd9006, %rd8972;
	add.s64 	%rd9009, %rd9008, %rd9007;
	shr.u64 	%rd9010, %rd9009, 32;
	and.b64  	%rd9011, %rd8980, 4294967295;
	mul.wide.u32 	%rd9012, %r9827, %r9717;
	add.s64 	%rd9013, %rd9012, %rd9011;
	shr.u64 	%rd9014, %rd9013, 32;
	and.b64  	%rd9015, %rd8985, 4294967295;
	mul.wide.u32 	%rd9016, %r9828, %r9717;
	add.s64 	%rd9017, %rd9014, %rd9015;
	add.s64 	%rd9018, %rd9017, %rd9016;
	shr.u64 	%rd9019, %rd9018, 32;
	and.b64  	%rd9020, %rd8990, 4294967295;
	mul.wide.u32 	%rd9021, %r9829, %r9717;
	add.s64 	%rd9022, %rd9019, %rd9020;
	add.s64 	%rd9023, %rd9022, %rd9021;
	shr.u64 	%rd9024, %rd9023, 32;
	and.b64  	%rd9025, %rd8995, 4294967295;
	mul.wide.u32 	%rd9026, %r9830, %r9717;
	add.s64 	%rd9027, %rd9024, %rd9025;
	add.s64 	%rd9028, %rd9027, %rd9026;
	shr.u64 	%rd9029, %rd9028, 32;
	and.b64  	%rd9030, %rd9000, 4294967295;
	mul.wide.u32 	%rd9031, %r9831, %r9717;
	add.s64 	%rd9032, %rd9029, %rd9030;
	add.s64 	%rd9033, %rd9032, %rd9031;
	shr.u64 	%rd9034, %rd9033, 32;
	and.b64  	%rd9035, %rd9005, 4294967295;
	mul.wide.u32 	%rd9036, %r9832, %r9717;
	add.s64 	%rd9037, %rd9034, %rd9035;
	add.s64 	%rd9038, %rd9037, %rd9036;
	shr.u64 	%rd9039, %rd9038, 32;
	and.b64  	%rd9040, %rd9009, 4294967295;
	mul.wide.u32 	%rd9041, %r9833, %r9717;
	add.s64 	%rd9042, %rd9039, %rd9040;
	add.s64 	%rd9043, %rd9042, %rd9041;
	shr.u64 	%rd9044, %rd9043, 32;
	mul.wide.u32 	%rd9045, %r9834, %r9717;
	add.s64 	%rd9046, %rd9044, %rd9010;
	add.s64 	%rd9047, %rd9046, %rd9045;
	shr.u64 	%rd9048, %rd9047, 32;
	and.b64  	%rd9049, %rd9018, 4294967295;
	mul.wide.u32 	%rd9050, %r9827, %r9718;
	add.s64 	%rd9051, %rd9050, %rd9049;
	shr.u64 	%rd9052, %rd9051, 32;
	and.b64  	%rd9053, %rd9023, 4294967295;
	mul.wide.u32 	%rd9054, %r9828, %r9718;
	add.s64 	%rd9055, %rd9052, %rd9053;
	add.s64 	%rd9056, %rd9055, %rd9054;
	shr.u64 	%rd9057, %rd9056, 32;
	and.b64  	%rd9058, %rd9028, 4294967295;
	mul.wide.u32 	%rd9059, %r9829, %r9718;
	add.s64 	%rd9060, %rd9057, %rd9058;
	add.s64 	%rd9061, %rd9060, %rd9059;
	shr.u64 	%rd9062, %rd9061, 32;
	and.b64  	%rd9063, %rd9033, 4294967295;
	mul.wide.u32 	%rd9064, %r9830, %r9718;
	add.s64 	%rd9065, %rd9062, %rd9063;
	add.s64 	%rd9066, %rd9065, %rd9064;
	shr.u64 	%rd9067, %rd9066, 32;
	and.b64  	%rd9068, %rd9038, 4294967295;
	mul.wide.u32 	%rd9069, %r9831, %r9718;
	add.s64 	%rd9070, %rd9067, %rd9068;
	add.s64 	%rd9071, %rd9070, %rd9069;
	shr.u64 	%rd9072, %rd9071, 32;
	and.b64  	%rd9073, %rd9043, 4294967295;
	mul.wide.u32 	%rd9074, %r9832, %r9718;
	add.s64 	%rd9075, %rd9072, %rd9073;
	add.s64 	%rd9076, %rd9075, %rd9074;
	shr.u64 	%rd9077, %rd9076, 32;
	and.b64  	%rd9078, %rd9047, 4294967295;
	mul.wide.u32 	%rd9079, %r9833, %r9718;
	add.s64 	%rd9080, %rd9077, %rd9078;
	add.s64 	%rd9081, %rd9080, %rd9079;
	shr.u64 	%rd9082, %rd9081, 32;
	mul.wide.u32 	%rd9083, %r9834, %r9718;
	add.s64 	%rd9084, %rd9082, %rd9048;
	add.s64 	%rd9085, %rd9084, %rd9083;
	shr.u64 	%rd9086, %rd9085, 32;
	and.b64  	%rd9087, %rd9056, 4294967295;
	mul.wide.u32 	%rd9088, %r9827, %r9719;
	add.s64 	%rd9089, %rd9088, %rd9087;
	shr.u64 	%rd9090, %rd9089, 32;
	and.b64  	%rd9091, %rd9061, 4294967295;
	mul.wide.u32 	%rd9092, %r9828, %r9719;
	add.s64 	%rd9093, %rd9090, %rd9091;
	add.s64 	%rd9094, %rd9093, %rd9092;
	shr.u64 	%rd9095, %rd9094, 32;
	and.b64  	%rd9096, %rd9066, 4294967295;
	mul.wide.u32 	%rd9097, %r9829, %r9719;
	add.s64 	%rd9098, %rd9095, %rd9096;
	add.s64 	%rd9099, %rd9098, %rd9097;
	shr.u64 	%rd9100, %rd9099, 32;
	and.b64  	%rd9101, %rd9071, 4294967295;
	mul.wide.u32 	%rd9102, %r9830, %r9719;
	add.s64 	%rd9103, %rd9100, %rd9101;
	add.s64 	%rd9104, %rd9103, %rd9102;
	shr.u64 	%rd9105, %rd9104, 32;
	and.b64  	%rd9106, %rd9076, 4294967295;
	mul.wide.u32 	%rd9107, %r9831, %r9719;
	add.s64 	%rd9108, %rd9105, %rd9106;
	add.s64 	%rd9109, %rd9108, %rd9107;
	shr.u64 	%rd9110, %rd9109, 32;
	and.b64  	%rd9111, %rd9081, 4294967295;
	mul.wide.u32 	%rd9112, %r9832, %r9719;
	add.s64 	%rd9113, %rd9110, %rd9111;
	add.s64 	%rd9114, %rd9113, %rd9112;
	shr.u64 	%rd9115, %rd9114, 32;
	and.b64  	%rd9116, %rd9085, 4294967295;
	mul.wide.u32 	%rd9117, %r9833, %r9719;
	add.s64 	%rd9118, %rd9115, %rd9116;
	add.s64 	%rd9119, %rd9118, %rd9117;
	shr.u64 	%rd9120, %rd9119, 32;
	mul.wide.u32 	%rd9121, %r9834, %r9719;
	add.s64 	%rd9122, %rd9120, %rd9086;
	add.s64 	%rd9123, %rd9122, %rd9121;
	shr.u64 	%rd9124, %rd9123, 32;
	{ .reg .b32 tmp; mov.b64 {tmp, %r5969}, %rd9123; }
	and.b64  	%rd9125, %rd9094, 4294967295;
	mul.lo.s64 	%rd9126, %rd9125, 977;
	and.b64  	%rd9127, %rd8836, 4294967295;
	and.b64  	%rd9128, %rd9126, 4294967295;
	add.s64 	%rd19765, %rd9128, %rd9127;
	shr.u64 	%rd9129, %rd9126, 32;
	shr.u64 	%rd9130, %rd19765, 32;
	add.s64 	%rd9131, %rd9130, %rd9129;
	and.b64  	%rd9132, %rd9099, 4294967295;
	mul.lo.s64 	%rd9133, %rd9132, 977;
	and.b64  	%rd9134, %rd8861, 4294967295;
	and.b64  	%rd9135, %rd9133, 4294967295;
	add.s64 	%rd9136, %rd9131, %rd9134;
	add.s64 	%rd9137, %rd9136, %rd9135;
	add.s64 	%rd19766, %rd9137, %rd9125;
	shr.u64 	%rd9138, %rd9133, 32;
	shr.u64 	%rd9139, %rd19766, 32;
	add.s64 	%rd9140, %rd9139, %rd9138;
	and.b64  	%rd9141, %rd9104, 4294967295;
	mul.lo.s64 	%rd9142, %rd9141, 977;
	and.b64  	%rd9143, %rd8899, 4294967295;
	and.b64  	%rd9144, %rd9142, 4294967295;
	add.s64 	%rd9145, %rd9140, %rd9143;
	add.s64 	%rd9146, %rd9145, %rd9144;
	add.s64 	%rd19767, %rd9146, %rd9132;
	shr.u64 	%rd9147, %rd9142, 32;
	shr.u64 	%rd9148, %rd19767, 32;
	add.s64 	%rd9149, %rd9148, %rd9147;
	and.b64  	%rd9150, %rd9109, 4294967295;
	mul.lo.s64 	%rd9151, %rd9150, 977;
	and.b64  	%rd9152, %rd8937, 4294967295;
	and.b64  	%rd9153, %rd9151, 4294967295;
	add.s64 	%rd9154, %rd9149, %rd9152;
	add.s64 	%rd9155, %rd9154, %rd9153;
	add.s64 	%rd19768, %rd9155, %rd9141;
	shr.u64 	%rd9156, %rd9151, 32;
	shr.u64 	%rd9157, %rd19768, 32;
	add.s64 	%rd9158, %rd9157, %rd9156;
	and.b64  	%rd9159, %rd9114, 4294967295;
	mul.lo.s64 	%rd9160, %rd9159, 977;
	and.b64  	%rd9161, %rd8975, 4294967295;
	and.b64  	%rd9162, %rd9160, 4294967295;
	add.s64 	%rd9163, %rd9158, %rd9161;
	add.s64 	%rd9164, %rd9163, %rd9162;
	add.s64 	%rd19769, %rd9164, %rd9150;
	shr.u64 	%rd9165, %rd9160, 32;
	shr.u64 	%rd9166, %rd19769, 32;
	add.s64 	%rd9167, %rd9166, %rd9165;
	and.b64  	%rd9168, %rd9119, 4294967295;
	mul.lo.s64 	%rd9169, %rd9168, 977;
	and.b64  	%rd9170, %rd9013, 4294967295;
	and.b64  	%rd9171, %rd9169, 4294967295;
	add.s64 	%rd9172, %rd9167, %rd9170;
	add.s64 	%rd9173, %rd9172, %rd9171;
	add.s64 	%rd19770, %rd9173, %rd9159;
	shr.u64 	%rd9174, %rd9169, 32;
	shr.u64 	%rd9175, %rd19770, 32;
	add.s64 	%rd9176, %rd9175, %rd9174;
	and.b64  	%rd9177, %rd9123, 4294967295;
	mul.lo.s64 	%rd9178, %rd9177, 977;
	and.b64  	%rd9179, %rd9051, 4294967295;
	and.b64  	%rd9180, %rd9178, 4294967295;
	add.s64 	%rd9181, %rd9176, %rd9179;
	add.s64 	%rd9182, %rd9181, %rd9180;
	add.s64 	%rd19771, %rd9182, %rd9168;
	shr.u64 	%rd9183, %rd9178, 32;
	shr.u64 	%rd9184, %rd19771, 32;
	add.s64 	%rd9185, %rd9184, %rd9183;
	mul.lo.s64 	%rd9186, %rd9124, 977;
	and.b64  	%rd9187, %rd9089, 4294967295;
	and.b64  	%rd9188, %rd9186, 4294967295;
	add.s64 	%rd9189, %rd9185, %rd9187;
	add.s64 	%rd9190, %rd9189, %rd9188;
	add.s64 	%rd19772, %rd9190, %rd9177;
	shr.u64 	%rd9191, %rd9186, 32;
	shr.u64 	%rd9192, %rd19772, 32;
	cvt.u32.u64 	%r5970, %rd9192;
	cvt.u32.u64 	%r5971, %rd9191;
	add.s32 	%r5972, %r5970, %r5971;
	add.s32 	%r3545, %r5972, %r5969;
	setp.eq.s32 	%p1417, %r3545, 0;
	mov.pred 	%p3182, 0;
	@%p1417 bra 	$L__BB1_2426;
	cvt.u64.u32 	%rd9193, %r3545;
	mul.wide.u32 	%rd9194, %r3545, 977;
	shr.u64 	%rd9195, %rd9194, 32;
	and.b64  	%rd9196, %rd19765, 4294967295;
	and.b64  	%rd9197, %rd9194, 4294967295;
	add.s64 	%rd19765, %rd9197, %rd9196;
	shr.u64 	%rd9198, %rd19765, 32;
	and.b64  	%rd9199, %rd19766, 4294967295;
	add.s64 	%rd9200, %rd9195, %rd9199;
	add.s64 	%rd9201, %rd9200, %rd9193;
	add.s64 	%rd19766, %rd9201, %rd9198;
	setp.lt.u64 	%p1419, %rd19766, 4294967296;
	@%p1419 bra 	$L__BB1_2426;
	shr.u64 	%rd9202, %rd19766, 32;
	and.b64  	%rd9203, %rd19767, 4294967295;
	add.s64 	%rd19767, %rd9202, %rd9203;
	setp.lt.u64 	%p1421, %rd19767, 4294967296;
	@%p1421 bra 	$L__BB1_2426;
	shr.u64 	%rd9204, %rd19767, 32;
	and.b64  	%rd9205, %rd19768, 4294967295;
	add.s64 	%rd19768, %rd9204, %rd9205;
	setp.lt.u64 	%p1423, %rd19768, 4294967296;
	@%p1423 bra 	$L__BB1_2426;
	shr.u64 	%rd9207, %rd19768, 32;
	and.b64  	%rd9208, %rd19769, 4294967295;
	add.s64 	%rd19769, %rd9207, %rd9208;
	setp.lt.u64 	%p1425, %rd19769, 4294967296;
	mov.b64 	%rd19768, 4294967296;
	@%p1425 bra 	$L__BB1_2426;
	shr.u64 	%rd9210, %rd19769, 32;
	and.b64  	%rd9211, %rd19770, 4294967295;
	add.s64 	%rd19770, %rd9210, %rd9211;
	setp.lt.u64 	%p1427, %rd19770, 4294967296;
	mov.b64 	%rd19768, 4294967296;
	mov.u64 	%rd19769, %rd19768;
	@%p1427 bra 	$L__BB1_2426;
	shr.u64 	%rd9213, %rd19770, 32;
	and.b64  	%rd9214, %rd19771, 4294967295;
	add.s64 	%rd19771, %rd9213, %rd9214;
	setp.lt.u64 	%p1429, %rd19771, 4294967296;
	mov.b64 	%rd19768, 4294967296;
	mov.u64 	%rd19770, %rd19768;
	@%p1429 bra 	$L__BB1_2426;
	shr.u64 	%rd9216, %rd19771, 32;
	and.b64  	%rd9217, %rd19772, 4294967295;
	add.s64 	%rd9218, %rd9216, %rd9217;
	setp.gt.u64 	%p3182, %rd9218, 4294967295;
	min.u64 	%rd19772, %rd9218, 4294967296;
	mov.b64 	%rd19768, 4294967296;
	mov.u64 	%rd19769, %rd19768;
	mov.u64 	%rd19771, %rd19768;
$L__BB1_2426:
	cvt.u32.u64 	%r9851, %rd19772;
	cvt.u32.u64 	%r9850, %rd19771;
	cvt.u32.u64 	%r9849, %rd19770;
	cvt.u32.u64 	%r9848, %rd19769;
	cvt.u32.u64 	%r9847, %rd19768;
	cvt.u32.u64 	%r9846, %rd19767;
	cvt.u32.u64 	%r9845, %rd19766;
	cvt.u32.u64 	%r9844, %rd19765;
	setp.lt.u32 	%p1430, %r9720, %r9851;
	or.pred  	%p1431, %p3182, %p1430;
	@%p1431 bra 	$L__BB1_2440;
	setp.gt.u32 	%p1432, %r9720, %r9851;
	@%p1432 bra 	$L__BB1_2441;
	ld.const.u32 	%r3554, [const_p+24];
	setp.lt.u32 	%p1433, %r3554, %r9850;
	@%p1433 bra 	$L__BB1_2440;
	setp.gt.u32 	%p1434, %r3554, %r9850;
	@%p1434 bra 	$L__BB1_2441;
	ld.const.u32 	%r3555, [const_p+20];
	setp.lt.u32 	%p1435, %r3555, %r9849;
	@%p1435 bra 	$L__BB1_2440;
	setp.gt.u32 	%p1436, %r3555, %r9849;
	@%p1436 bra 	$L__BB1_2441;
	ld.const.u32 	%r3556, [const_p+16];
	setp.lt.u32 	%p1437, %r3556, %r9848;
	@%p1437 bra 	$L__BB1_2440;
	setp.gt.u32 	%p1438, %r3556, %r9848;
	@%p1438 bra 	$L__BB1_2441;
	ld.const.u32 	%r3557, [const_p+12];
	setp.lt.u32 	%p1439, %r3557, %r9847;
	@%p1439 bra 	$L__BB1_2440;
	setp.gt.u32 	%p1440, %r3557, %r9847;
	@%p1440 bra 	$L__BB1_2441;
	ld.const.u32 	%r3558, [const_p+8];
	setp.lt.u32 	%p1441, %r3558, %r9846;
	@%p1441 bra 	$L__BB1_2440;
	setp.gt.u32 	%p1442, %r3558, %r9846;
	@%p1442 bra 	$L__BB1_2441;
	ld.const.u32 	%r3559, [const_p+4];
	setp.lt.u32 	%p1443, %r3559, %r9845;
	@%p1443 bra 	$L__BB1_2440;
	setp.gt.u32 	%p1444, %r3559, %r9845;
	ld.const.u32 	%r5973, [const_p];
	setp.gt.u32 	%p1445, %r5973, %r9844;
	or.pred  	%p1446, %p1444, %p1445;
	@%p1446 bra 	$L__BB1_2441;
$L__BB1_2440:
	ld.const.u32 	%r5991, [const_p];
	ld.const.u32 	%r5992, [const_p+4];
	ld.const.u32 	%r5993, [const_p+8];
	ld.const.u32 	%r5994, [const_p+12];
	ld.const.u32 	%r5995, [const_p+16];
	ld.const.u32 	%r5996, [const_p+20];
	ld.const.u32 	%r5997, [const_p+24];
	// begin inline asm
	sub.cc.u32 %r9844, %r9844, %r5991;
	subc.cc.u32 %r9845, %r9845, %r5992;
	subc.cc.u32 %r9846, %r9846, %r5993;
	subc.cc.u32 %r9847, %r9847, %r5994;
	subc.cc.u32 %r9848, %r9848, %r5995;
	subc.cc.u32 %r9849, %r9849, %r5996;
	subc.cc.u32 %r9850, %r9850, %r5997;
	subc.u32 %r9851, %r9851, %r9720;
	
	// end inline asm
$L__BB1_2441:
	setp.le.u32 	%p1447, %r9851, %r9720;
	@%p1447 bra 	$L__BB1_2442;
	bra.uni 	$L__BB1_2455;
$L__BB1_2442:
	setp.lt.u32 	%p1448, %r9851, %r9720;
	@%p1448 bra 	$L__BB1_2457;
	ld.const.u32 	%r9843, [const_p+24];
	setp.gt.u32 	%p1449, %r9850, %r9843;
	@%p1449 bra 	$L__BB1_2456;
	setp.lt.u32 	%p1450, %r9850, %r9843;
	@%p1450 bra 	$L__BB1_2457;
	ld.const.u32 	%r3569, [const_p+20];
	setp.gt.u32 	%p1451, %r9849, %r3569;
	@%p1451 bra 	$L__BB1_2456;
	setp.lt.u32 	%p1452, %r9849, %r3569;
	@%p1452 bra 	$L__BB1_2457;
	ld.const.u32 	%r3570, [const_p+16];
	setp.gt.u32 	%p1453, %r9848, %r3570;
	@%p1453 bra 	$L__BB1_2456;
	setp.lt.u32 	%p1454, %r9848, %r3570;
	@%p1454 bra 	$L__BB1_2457;
	ld.const.u32 	%r3571, [const_p+12];
	setp.gt.u32 	%p1455, %r9847, %r3571;
	@%p1455 bra 	$L__BB1_2456;
	setp.lt.u32 	%p1456, %r9847, %r3571;
	@%p1456 bra 	$L__BB1_2457;
	ld.const.u32 	%r3572, [const_p+8];
	setp.gt.u32 	%p1457, %r9846, %r3572;
	@%p1457 bra 	$L__BB1_2456;
	setp.lt.u32 	%p1458, %r9846, %r3572;
	@%p1458 bra 	$L__BB1_2457;
	ld.const.u32 	%r3573, [const_p+4];
	setp.gt.u32 	%p1459, %r9845, %r3573;
	@%p1459 bra 	$L__BB1_2456;
	setp.lt.u32 	%p1460, %r9845, %r3573;
	ld.const.u32 	%r5999, [const_p];
	setp.lt.u32 	%p1461, %r9844, %r5999;
	or.pred  	%p1462, %p1460, %p1461;
	@%p1462 bra 	$L__BB1_2457;
	bra.uni 	$L__BB1_2456;
$L__BB1_2455:
	ld.const.u32 	%r9843, [const_p+24];
$L__BB1_2456:
	ld.const.u32 	%r6017, [const_p];
	ld.const.u32 	%r6018, [const_p+4];
	ld.const.u32 	%r6019, [const_p+8];
	ld.const.u32 	%r6020, [const_p+12];
	ld.const.u32 	%r6021, [const_p+16];
	ld.const.u32 	%r6022, [const_p+20];
	// begin inline asm
	sub.cc.u32 %r9844, %r9844, %r6017;
	subc.cc.u32 %r9845, %r9845, %r6018;
	subc.cc.u32 %r9846, %r9846, %r6019;
	subc.cc.u32 %r9847, %r9847, %r6020;
	subc.cc.u32 %r9848, %r9848, %r6021;
	subc.cc.u32 %r9849, %r9849, %r6022;
	subc.cc.u32 %r9850, %r9850, %r9843;
	subc.u32 %r9851, %r9851, %r9720;
	
	// end inline asm
$L__BB1_2457:
	mul.wide.u32 	%rd9219, %r9748, %r9452;
	shr.u64 	%rd9220, %rd9219, 32;
	mul.wide.u32 	%rd9221, %r9749, %r9452;
	add.s64 	%rd9222, %rd9220, %rd9221;
	shr.u64 	%rd9223, %rd9222, 32;
	mul.wide.u32 	%rd9224, %r9750, %r9452;
	add.s64 	%rd9225, %rd9223, %rd9224;
	shr.u64 	%rd9226, %rd9225, 32;
	mul.wide.u32 	%rd9227, %r9751, %r9452;
	add.s64 	%rd9228, %rd9226, %rd9227;
	shr.u64 	%rd9229, %rd9228, 32;
	mul.wide.u32 	%rd9230, %r9752, %r9452;
	add.s64 	%rd9231, %rd9229, %rd9230;
	shr.u64 	%rd9232, %rd9231, 32;
	mul.wide.u32 	%rd9233, %r9753, %r9452;
	add.s64 	%rd9234, %rd9232, %rd9233;
	shr.u64 	%rd9235, %rd9234, 32;
	mul.wide.u32 	%rd9236, %r9754, %r9452;
	add.s64 	%rd9237, %rd9235, %rd9236;
	shr.u64 	%rd9238, %rd9237, 32;
	mul.wide.u32 	%rd9239, %r9755, %r9452;
	add.s64 	%rd9240, %rd9238, %rd9239;
	shr.u64 	%rd9241, %rd9240, 32;
	and.b64  	%rd9242, %rd9222, 4294967295;
	mul.wide.u32 	%rd9243, %r9748, %r9453;
	add.s64 	%rd9244, %rd9243, %rd9242;
	shr.u64 	%rd9245, %rd9244, 32;
	and.b64  	%rd9246, %rd9225, 4294967295;
	mul.wide.u32 	%rd9247, %r9749, %r9453;
	add.s64 	%rd9248, %rd9245, %rd9246;
	add.s64 	%rd9249, %rd9248, %rd9247;
	shr.u64 	%rd9250, %rd9249, 32;
	and.b64  	%rd9251, %rd9228, 4294967295;
	mul.wide.u32 	%rd9252, %r9750, %r9453;
	add.s64 	%rd9253, %rd9250, %rd9251;
	add.s64 	%rd9254, %rd9253, %rd9252;
	shr.u64 	%rd9255, %rd9254, 32;
	and.b64  	%rd9256, %rd9231, 4294967295;
	mul.wide.u32 	%rd9257, %r9751, %r9453;
	add.s64 	%rd9258, %rd9255, %rd9256;
	add.s64 	%rd9259, %rd9258, %rd9257;
	shr.u64 	%rd9260, %rd9259, 32;
	and.b64  	%rd9261, %rd9234, 4294967295;
	mul.wide.u32 	%rd9262, %r9752, %r9453;
	add.s64 	%rd9263, %rd9260, %rd9261;
	add.s64 	%rd9264, %rd9263, %rd9262;
	shr.u64 	%rd9265, %rd9264, 32;
	and.b64  	%rd9266, %rd9237, 4294967295;
	mul.wide.u32 	%rd9267, %r9753, %r9453;
	add.s64 	%rd9268, %rd9265, %rd9266;
	add.s64 	%rd9269, %rd9268, %rd9267;
	shr.u64 	%rd9270, %rd9269, 32;
	and.b64  	%rd9271, %rd9240, 4294967295;
	mul.wide.u32 	%rd9272, %r9754, %r9453;
	add.s64 	%rd9273, %rd9270, %rd9271;
	add.s64 	%rd9274, %rd9273, %rd9272;
	shr.u64 	%rd9275, %rd9274, 32;
	mul.wide.u32 	%rd9276, %r9755, %r9453;
	add.s64 	%rd9277, %rd9275, %rd9241;
	add.s64 	%rd9278, %rd9277, %rd9276;
	shr.u64 	%rd9279, %rd9278, 32;
	and.b64  	%rd9280, %rd9249, 4294967295;
	mul.wide.u32 	%rd9281, %r9748, %r9454;
	add.s64 	%rd9282, %rd9281, %rd9280;
	shr.u64 	%rd9283, %rd9282, 32;
	and.b64  	%rd9284, %rd9254, 4294967295;
	mul.wide.u32 	%rd9285, %r9749, %r9454;
	add.s64 	%rd9286, %rd9283, %rd9284;
	add.s64 	%rd9287, %rd9286, %rd9285;
	shr.u64 	%rd9288, %rd9287, 32;
	and.b64  	%rd9289, %rd9259, 4294967295;
	mul.wide.u32 	%rd9290, %r9750, %r9454;
	add.s64 	%rd9291, %rd9288, %rd9289;
	add.s64 	%rd9292, %rd9291, %rd9290;
	shr.u64 	%rd9293, %rd9292, 32;
	and.b64  	%rd9294, %rd9264, 4294967295;
	mul.wide.u32 	%rd9295, %r9751, %r9454;
	add.s64 	%rd9296, %rd9293, %rd9294;
	add.s64 	%rd9297, %rd9296, %rd9295;
	shr.u64 	%rd9298, %rd9297, 32;
	and.b64  	%rd9299, %rd9269, 4294967295;
	mul.wide.u32 	%rd9300, %r9752, %r9454;
	add.s64 	%rd9301, %rd9298, %rd9299;
	add.s64 	%rd9302, %rd9301, %rd9300;
	shr.u64 	%rd9303, %rd9302, 32;
	and.b64  	%rd9304, %rd9274, 4294967295;
	mul.wide.u32 	%rd9305, %r9753, %r9454;
	add.s64 	%rd9306, %rd9303, %rd9304;
	add.s64 	%rd9307, %rd9306, %rd9305;
	shr.u64 	%rd9308, %rd9307, 32;
	and.b64  	%rd9309, %rd9278, 4294967295;
	mul.wide.u32 	%rd9310, %r9754, %r9454;
	add.s64 	%rd9311, %rd9308, %rd9309;
	add.s64 	%rd9312, %rd9311, %rd9310;
	shr.u64 	%rd9313, %rd9312, 32;
	mul.wide.u32 	%rd9314, %r9755, %r9454;
	add.s64 	%rd9315, %rd9313, %rd9279;
	add.s64 	%rd9316, %rd9315, %rd9314;
	shr.u64 	%rd9317, %rd9316, 32;
	and.b64  	%rd9318, %rd9287, 4294967295;
	mul.wide.u32 	%rd9319, %r9748, %r9455;
	add.s64 	%rd9320, %rd9319, %rd9318;
	shr.u64 	%rd9321, %rd9320, 32;
	and.b64  	%rd9322, %rd9292, 4294967295;
	mul.wide.u32 	%rd9323, %r9749, %r9455;
	add.s64 	%rd9324, %rd9321, %rd9322;
	add.s64 	%rd9325, %rd9324, %rd9323;
	shr.u64 	%rd9326, %rd9325, 32;
	and.b64  	%rd9327, %rd9297, 4294967295;
	mul.wide.u32 	%rd9328, %r9750, %r9455;
	add.s64 	%rd9329, %rd9326, %rd9327;
	add.s64 	%rd9330, %rd9329, %rd9328;
	shr.u64 	%rd9331, %rd9330, 32;
	and.b64  	%rd9332, %rd9302, 4294967295;
	mul.wide.u32 	%rd9333, %r9751, %r9455;
	add.s64 	%rd9334, %rd9331, %rd9332;
	add.s64 	%rd9335, %rd9334, %rd9333;
	shr.u64 	%rd9336, %rd9335, 32;
	and.b64  	%rd9337, %rd9307, 4294967295;
	mul.wide.u32 	%rd9338, %r9752, %r9455;
	add.s64 	%rd9339, %rd9336, %rd9337;
	add.s64 	%rd9340, %rd9339, %rd9338;
	shr.u64 	%rd9341, %rd9340, 32;
	and.b64  	%rd9342, %rd9312, 4294967295;
	mul.wide.u32 	%rd9343, %r9753, %r9455;
	add.s64 	%rd9344, %rd9341, %rd9342;
	add.s64 	%rd9345, %rd9344, %rd9343;
	shr.u64 	%rd9346, %rd9345, 32;
	and.b64  	%rd9347, %rd9316, 4294967295;
	mul.wide.u32 	%rd9348, %r9754, %r9455;
	add.s64 	%rd9349, %rd9346, %rd9347;
	add.s64 	%rd9350, %rd9349, %rd9348;
	shr.u64 	%rd9351, %rd9350, 32;
	mul.wide.u32 	%rd9352, %r9755, %r9455;
	add.s64 	%rd9353, %rd9351, %rd9317;
	add.s64 	%rd9354, %rd9353, %rd9352;
	shr.u64 	%rd9355, %rd9354, 32;
	and.b64  	%rd9356, %rd9325, 4294967295;
	mul.wide.u32 	%rd9357, %r9748, %r9456;
	add.s64 	%rd9358, %rd9357, %rd9356;
	shr.u64 	%rd9359, %rd9358, 32;
	and.b64  	%rd9360, %rd9330, 4294967295;
	mul.wide.u32 	%rd9361, %r9749, %r9456;
	add.s64 	%rd9362, %rd9359, %rd9360;
	add.s64 	%rd9363, %rd9362, %rd9361;
	shr.u64 	%rd9364, %rd9363, 32;
	and.b64  	%rd9365, %rd9335, 4294967295;
	mul.wide.u32 	%rd9366, %r9750, %r9456;
	add.s64 	%rd9367, %rd9364, %rd9365;
	add.s64 	%rd9368, %rd9367, %rd9366;
	shr.u64 	%rd9369, %rd9368, 32;
	and.b64  	%rd9370, %rd9340, 4294967295;
	mul.wide.u32 	%rd9371, %r9751, %r9456;
	add.s64 	%rd9372, %rd9369, %rd9370;
	add.s64 	%rd9373, %rd9372, %rd9371;
	shr.u64 	%rd9374, %rd9373, 32;
	and.b64  	%rd9375, %rd9345, 4294967295;
	mul.wide.u32 	%rd9376, %r9752, %r9456;
	add.s64 	%rd9377, %rd9374, %rd9375;
	add.s64 	%rd9378, %rd9377, %rd9376;
	shr.u64 	%rd9379, %rd9378, 32;
	and.b64  	%rd9380, %rd9350, 4294967295;
	mul.wide.u32 	%rd9381, %r9753, %r9456;
	add.s64 	%rd9382, %rd9379, %rd9380;
	add.s64 	%rd9383, %rd9382, %rd9381;
	shr.u64 	%rd9384, %rd9383, 32;
	and.b64  	%rd9385, %rd9354, 4294967295;
	mul.wide.u32 	%rd9386, %r9754, %r9456;
	add.s64 	%rd9387, %rd9384, %rd9385;
	add.s64 	%rd9388, %rd9387, %rd9386;
	shr.u64 	%rd9389, %rd9388, 32;
	mul.wide.u32 	%rd9390, %r9755, %r9456;
	add.s64 	%rd9391, %rd9389, %rd9355;
	add.s64 	%rd9392, %rd9391, %rd9390;
	shr.u64 	%rd9393, %rd9392, 32;
	and.b64  	%rd9394, %rd9363, 4294967295;
	mul.wide.u32 	%rd9395, %r9748, %r9457;
	add.s64 	%rd9396, %rd9395, %rd9394;
	shr.u64 	%rd9397, %rd9396, 32;
	and.b64  	%rd9398, %rd9368, 4294967295;
	mul.wide.u32 	%rd9399, %r9749, %r9457;
	add.s64 	%rd9400, %rd9397, %rd9398;
	add.s64 	%rd9401, %rd9400, %rd9399;
	shr.u64 	%rd9402, %rd9401, 32;
	and.b64  	%rd9403, %rd9373, 4294967295;
	mul.wide.u32 	%rd9404, %r9750, %r9457;
	add.s64 	%rd9405, %rd9402, %rd9403;
	add.s64 	%rd9406, %rd9405, %rd9404;
	shr.u64 	%rd9407, %rd9406, 32;
	and.b64  	%rd9408, %rd9378, 4294967295;
	mul.wide.u32 	%rd9409, %r9751, %r9457;
	add.s64 	%rd9410, %rd9407, %rd9408;
	add.s64 	%rd9411, %rd9410, %rd9409;
	shr.u64 	%rd9412, %rd9411, 32;
	and.b64  	%rd9413, %rd9383, 4294967295;
	mul.wide.u32 	%rd9414, %r9752, %r9457;
	add.s64 	%rd9415, %rd9412, %rd9413;
	add.s64 	%rd9416, %rd9415, %rd9414;
	shr.u64 	%rd9417, %rd9416, 32;
	and.b64  	%rd9418, %rd9388, 4294967295;
	mul.wide.u32 	%rd9419, %r9753, %r9457;
	add.s64 	%rd9420, %rd9417, %rd9418;
	add.s64 	%rd9421, %rd9420, %rd9419;
	shr.u64 	%rd9422, %rd9421, 32;
	and.b64  	%rd9423, %rd9392, 4294967295;
	mul.wide.u32 	%rd9424, %r9754, %r9457;
	add.s64 	%rd9425, %rd9422, %rd9423;
	add.s64 	%rd9426, %rd9425, %rd9424;
	shr.u64 	%rd9427, %rd9426, 32;
	mul.wide.u32 	%rd9428, %r9755, %r9457;
	add.s64 	%rd9429, %rd9427, %rd9393;
	add.s64 	%rd9430, %rd9429, %rd9428;
	shr.u64 	%rd9431, %rd9430, 32;
	and.b64  	%rd9432, %rd9401, 4294967295;
	mul.wide.u32 	%rd9433, %r9748, %r9458;
	add.s64 	%rd9434, %rd9433, %rd9432;
	shr.u64 	%rd9435, %rd9434, 32;
	and.b64  	%rd9436, %rd9406, 4294967295;
	mul.wide.u32 	%rd9437, %r9749, %r9458;
	add.s64 	%rd9438, %rd9435, %rd9436;
	add.s64 	%rd9439, %rd9438, %rd9437;
	shr.u64 	%rd9440, %rd9439, 32;
	and.b64  	%rd9441, %rd9411, 4294967295;
	mul.wide.u32 	%rd9442, %r9750, %r9458;
	add.s64 	%rd9443, %rd9440, %rd9441;
	add.s64 	%rd9444, %rd9443, %rd9442;
	shr.u64 	%rd9445, %rd9444, 32;
	and.b64  	%rd9446, %rd9416, 4294967295;
	mul.wide.u32 	%rd9447, %r9751, %r9458;
	add.s64 	%rd9448, %rd9445, %rd9446;
	add.s64 	%rd9449, %rd9448, %rd9447;
	shr.u64 	%rd9450, %rd9449, 32;
	and.b64  	%rd9451, %rd9421, 4294967295;
	mul.wide.u32 	%rd9452, %r9752, %r9458;
	add.s64 	%rd9453, %rd9450, %rd9451;
	add.s64 	%rd9454, %rd9453, %rd9452;
	shr.u64 	%rd9455, %rd9454, 32;
	and.b64  	%rd9456, %rd9426, 4294967295;
	mul.wide.u32 	%rd9457, %r9753, %r9458;
	add.s64 	%rd9458, %rd9455, %rd9456;
	add.s64 	%rd9459, %rd9458, %rd9457;
	shr.u64 	%rd9460, %rd9459, 32;
	and.b64  	%rd9461, %rd9430, 4294967295;
	mul.wide.u32 	%rd9462, %r9754, %r9458;
	add.s64 	%rd9463, %rd9460, %rd9461;
	add.s64 	%rd9464, %rd9463, %rd9462;
	shr.u64 	%rd9465, %rd9464, 32;
	mul.wide.u32 	%rd9466, %r9755, %r9458;
	add.s64 	%rd9467, %rd9465, %rd9431;
	add.s64 	%rd9468, %rd9467, %rd9466;
	shr.u64 	%rd9469, %rd9468, 32;
	and.b64  	%rd9470, %rd9439, 4294967295;
	mul.wide.u32 	%rd9471, %r9748, %r9459;
	add.s64 	%rd9472, %rd9471, %rd9470;
	shr.u64 	%rd9473, %rd9472, 32;
	and.b64  	%rd9474, %rd9444, 4294967295;
	mul.wide.u32 	%rd9475, %r9749, %r9459;
	add.s64 	%rd9476, %rd9473, %rd9474;
	add.s64 	%rd9477, %rd9476, %rd9475;
	shr.u64 	%rd9478, %rd9477, 32;
	and.b64  	%rd9479, %rd9449, 4294967295;
	mul.wide.u32 	%rd9480, %r9750, %r9459;
	add.s64 	%rd9481, %rd9478, %rd9479;
	add.s64 	%rd9482, %rd9481, %rd9480;
	shr.u64 	%rd9483, %rd9482, 32;
	and.b64  	%rd9484, %rd9454, 4294967295;
	mul.wide.u32 	%rd9485, %r9751, %r9459;
	add.s64 	%rd9486, %rd9483, %rd9484;
	add.s64 	%rd9487, %rd9486, %rd9485;
	shr.u64 	%rd9488, %rd9487, 32;
	and.b64  	%rd9489, %rd9459, 4294967295;
	mul.wide.u32 	%rd9490, %r9752, %r9459;
	add.s64 	%rd9491, %rd9488, %rd9489;
	add.s64 	%rd9492, %rd9491, %rd9490;
	shr.u64 	%rd9493, %rd9492, 32;
	and.b64  	%rd9494, %rd9464, 4294967295;
	mul.wide.u32 	%rd9495, %r9753, %r9459;
	add.s64 	%rd9496, %rd9493, %rd9494;
	add.s64 	%rd9497, %rd9496, %rd9495;
	shr.u64 	%rd9498, %rd9497, 32;
	and.b64  	%rd9499, %rd9468, 4294967295;
	mul.wide.u32 	%rd9500, %r9754, %r9459;
	add.s64 	%rd9501, %rd9498, %rd9499;
	add.s64 	%rd9502, %rd9501, %rd9500;
	shr.u64 	%rd9503, %rd9502, 32;
	mul.wide.u32 	%rd9504, %r9755, %r9459;
	add.s64 	%rd9505, %rd9503, %rd9469;
	add.s64 	%rd9506, %rd9505, %rd9504;
	shr.u64 	%rd9507, %rd9506, 32;
	{ .reg .b32 tmp; mov.b64 {tmp, %r6025}, %rd9506; }
	and.b64  	%rd9508, %rd9477, 4294967295;
	mul.lo.s64 	%rd9509, %rd9508, 977;
	and.b64  	%rd9510, %rd9219, 4294967295;
	and.b64  	%rd9511, %rd9509, 4294967295;
	add.s64 	%rd19773, %rd9511, %rd9510;
	shr.u64 	%rd9512, %rd9509, 32;
	shr.u64 	%rd9513, %rd19773, 32;
	add.s64 	%rd9514, %rd9513, %rd9512;
	and.b64  	%rd9515, %rd9482, 4294967295;
	mul.lo.s64 	%rd9516, %rd9515, 977;
	and.b64  	%rd9517, %rd9244, 4294967295;
	and.b64  	%rd9518, %rd9516, 4294967295;
	add.s64 	%rd9519, %rd9514, %rd9517;
	add.s64 	%rd9520, %rd9519, %rd9518;
	add.s64 	%rd19774, %rd9520, %rd9508;
	shr.u64 	%rd9521, %rd9516, 32;
	shr.u64 	%rd9522, %rd19774, 32;
	add.s64 	%rd9523, %rd9522, %rd9521;
	and.b64  	%rd9524, %rd9487, 4294967295;
	mul.lo.s64 	%rd9525, %rd9524, 977;
	and.b64  	%rd9526, %rd9282, 4294967295;
	and.b64  	%rd9527, %rd9525, 4294967295;
	add.s64 	%rd9528, %rd9523, %rd9526;
	add.s64 	%rd9529, %rd9528, %rd9527;
	add.s64 	%rd19775, %rd9529, %rd9515;
	shr.u64 	%rd9530, %rd9525, 32;
	shr.u64 	%rd9531, %rd19775, 32;
	add.s64 	%rd9532, %rd9531, %rd9530;
	and.b64  	%rd9533, %rd9492, 4294967295;
	mul.lo.s64 	%rd9534, %rd9533, 977;
	and.b64  	%rd9535, %rd9320, 4294967295;
	and.b64  	%rd9536, %rd9534, 4294967295;
	add.s64 	%rd9537, %rd9532, %rd9535;
	add.s64 	%rd9538, %rd9537, %rd9536;
	add.s64 	%rd19776, %rd9538, %rd9524;
	shr.u64 	%rd9539, %rd9534, 32;
	shr.u64 	%rd9540, %rd19776, 32;
	add.s64 	%rd9541, %rd9540, %rd9539;
	and.b64  	%rd9542, %rd9497, 4294967295;
	mul.lo.s64 	%rd9543, %rd9542, 977;
	and.b64  	%rd9544, %rd9358, 4294967295;
	and.b64  	%rd9545, %rd9543, 4294967295;
	add.s64 	%rd9546, %rd9541, %rd9544;
	add.s64 	%rd9547, %rd9546, %rd9545;
	add.s64 	%rd19777, %rd9547, %rd9533;
	shr.u64 	%rd9548, %rd9543, 32;
	shr.u64 	%rd9549, %rd19777, 32;
	add.s64 	%rd9550, %rd9549, %rd9548;
	and.b64  	%rd9551, %rd9502, 4294967295;
	mul.lo.s64 	%rd9552, %rd9551, 977;
	and.b64  	%rd9553, %rd9396, 4294967295;
	and.b64  	%rd9554, %rd9552, 4294967295;
	add.s64 	%rd9555, %rd9550, %rd9553;
	add.s64 	%rd9556, %rd9555, %rd9554;
	add.s64 	%rd19778, %rd9556, %rd9542;
	shr.u64 	%rd9557, %rd9552, 32;
	shr.u64 	%rd9558, %rd19778, 32;
	add.s64 	%rd9559, %rd9558, %rd9557;
	and.b64  	%rd9560, %rd9506, 4294967295;
	mul.lo.s64 	%rd9561, %rd9560, 977;
	and.b64  	%rd9562, %rd9434, 4294967295;
	and.b64  	%rd9563, %rd9561, 4294967295;
	add.s64 	%rd9564, %rd9559, %rd9562;
	add.s64 	%rd9565, %rd9564, %rd9563;
	add.s64 	%rd19779, %rd9565, %rd9551;
	shr.u64 	%rd9566, %rd9561, 32;
	shr.u64 	%rd9567, %rd19779, 32;
	add.s64 	%rd9568, %rd9567, %rd9566;
	mul.lo.s64 	%rd9569, %rd9507, 977;
	and.b64  	%rd9570, %rd9472, 4294967295;
	and.b64  	%rd9571, %rd9569, 4294967295;
	add.s64 	%rd9572, %rd9568, %rd9570;
	add.s64 	%rd9573, %rd9572, %rd9571;
	add.s64 	%rd19780, %rd9573, %rd9560;
	shr.u64 	%rd9574, %rd9569, 32;
	shr.u64 	%rd9575, %rd19780, 32;
	cvt.u32.u64 	%r6026, %rd9575;
	cvt.u32.u64 	%r6027, %rd9574;
	add.s32 	%r6028, %r6026, %r6027;
	add.s32 	%r3600, %r6028, %r6025;
	setp.eq.s32 	%p1464, %r3600, 0;
	mov.pred 	%p3183, 0;
	@%p1464 bra 	$L__BB1_2465;
	cvt.u64.u32 	%rd9576, %r3600;
	mul.wide.u32 	%rd9577, %r3600, 977;
	shr.u64 	%rd9578, %rd9577, 32;
	and.b64  	%rd9579, %rd19773, 4294967295;
	and.b64  	%rd9580, %rd9577, 4294967295;
	add.s64 	%rd19773, %rd9580, %rd9579;
	shr.u64 	%rd9581, %rd19773, 32;
	and.b64  	%rd9582, %rd19774, 4294967295;
	add.s64 	%rd9583, %rd9578, %rd9582;
	add.s64 	%rd9584, %rd9583, %rd9576;
	add.s64 	%rd19774, %rd9584, %rd9581;
	setp.lt.u64 	%p1466, %rd19774, 4294967296;
	@%p1466 bra 	$L__BB1_2465;
	shr.u64 	%rd9585, %rd19774, 32;
	and.b64  	%rd9586, %rd19775, 4294967295;
	add.s64 	%rd19775, %rd9585, %rd9586;
	setp.lt.u64 	%p1468, %rd19775, 4294967296;
	@%p1468 bra 	$L__BB1_2465;
	shr.u64 	%rd9587, %rd19775, 32;
	and.b64  	%rd9588, %rd19776, 4294967295;
	add.s64 	%rd19776, %rd9587, %rd9588;
	setp.lt.u64 	%p1470, %rd19776, 4294967296;
	@%p1470 bra 	$L__BB1_2465;
	shr.u64 	%rd9590, %rd19776, 32;
	and.b64  	%rd9591, %rd19777, 4294967295;
	add.s64 	%rd19777, %rd9590, %rd9591;
	setp.lt.u64 	%p1472, %rd19777, 4294967296;
	mov.b64 	%rd19776, 4294967296;
	@%p1472 bra 	$L__BB1_2465;
	shr.u64 	%rd9593, %rd19777, 32;
	and.b64  	%rd9594, %rd19778, 4294967295;
	add.s64 	%rd19778, %rd9593, %rd9594;
	setp.lt.u64 	%p1474, %rd19778, 4294967296;
	mov.b64 	%rd19776, 4294967296;
	mov.u64 	%rd19777, %rd19776;
	@%p1474 bra 	$L__BB1_2465;
	shr.u64 	%rd9596, %rd19778, 32;
	and.b64  	%rd9597, %rd19779, 4294967295;
	add.s64 	%rd19779, %rd9596, %rd9597;
	setp.lt.u64 	%p1476, %rd19779, 4294967296;
	mov.b64 	%rd19776, 4294967296;
	mov.u64 	%rd19778, %rd19776;
	@%p1476 bra 	$L__BB1_2465;
	shr.u64 	%rd9599, %rd19779, 32;
	and.b64  	%rd9600, %rd19780, 4294967295;
	add.s64 	%rd9601, %rd9599, %rd9600;
	setp.gt.u64 	%p3183, %rd9601, 4294967295;
	min.u64 	%rd19780, %rd9601, 4294967296;
	mov.b64 	%rd19776, 4294967296;
	mov.u64 	%rd19777, %rd19776;
	mov.u64 	%rd19779, %rd19776;
$L__BB1_2465:
	cvt.u32.u64 	%r9867, %rd19780;
	cvt.u32.u64 	%r9866, %rd19779;
	cvt.u32.u64 	%r9865, %rd19778;
	cvt.u32.u64 	%r9864, %rd19777;
	cvt.u32.u64 	%r9863, %rd19776;
	cvt.u32.u64 	%r9862, %rd19775;
	cvt.u32.u64 	%r9861, %rd19774;
	cvt.u32.u64 	%r9860, %rd19773;
	setp.lt.u32 	%p1477, %r9720, %r9867;
	or.pred  	%p1478, %p3183, %p1477;
	@%p1478 bra 	$L__BB1_2479;
	setp.gt.u32 	%p1479, %r9720, %r9867;
	@%p1479 bra 	$L__BB1_2480;
	ld.const.u32 	%r3609, [const_p+24];
	setp.lt.u32 	%p1480, %r3609, %r9866;
	@%p1480 bra 	$L__BB1_2479;
	setp.gt.u32 	%p1481, %r3609, %r9866;
	@%p1481 bra 	$L__BB1_2480;
	ld.const.u32 	%r3610, [const_p+20];
	setp.lt.u32 	%p1482, %r3610, %r9865;
	@%p1482 bra 	$L__BB1_2479;
	setp.gt.u32 	%p1483, %r3610, %r9865;
	@%p1483 bra 	$L__BB1_2480;
	ld.const.u32 	%r3611, [const_p+16];
	setp.lt.u32 	%p1484, %r3611, %r9864;
	@%p1484 bra 	$L__BB1_2479;
	setp.gt.u32 	%p1485, %r3611, %r9864;
	@%p1485 bra 	$L__BB1_2480;
	ld.const.u32 	%r3612, [const_p+12];
	setp.lt.u32 	%p1486, %r3612, %r9863;
	@%p1486 bra 	$L__BB1_2479;
	setp.gt.u32 	%p1487, %r3612, %r9863;
	@%p1487 bra 	$L__BB1_2480;
	ld.const.u32 	%r3613, [const_p+8];
	setp.lt.u32 	%p1488, %r3613, %r9862;
	@%p1488 bra 	$L__BB1_2479;
	setp.gt.u32 	%p1489, %r3613, %r9862;
	@%p1489 bra 	$L__BB1_2480;
	ld.const.u32 	%r3614, [const_p+4];
	setp.lt.u32 	%p1490, %r3614, %r9861;
	@%p1490 bra 	$L__BB1_2479;
	setp.gt.u32 	%p1491, %r3614, %r9861;
	ld.const.u32 	%r6029, [const_p];
	setp.gt.u32 	%p1492, %r6029, %r9860;
	or.pred  	%p1493, %p1491, %p1492;
	@%p1493 bra 	$L__BB1_2480;
$L__BB1_2479:
	ld.const.u32 	%r6047, [const_p];
	ld.const.u32 	%r6048, [const_p+4];
	ld.const.u32 	%r6049, [const_p+8];
	ld.const.u32 	%r6050, [const_p+12];
	ld.const.u32 	%r6051, [const_p+16];
	ld.const.u32 	%r6052, [const_p+20];
	ld.const.u32 	%r6053, [const_p+24];
	// begin inline asm
	sub.cc.u32 %r9860, %r9860, %r6047;
	subc.cc.u32 %r9861, %r9861, %r6048;
	subc.cc.u32 %r9862, %r9862, %r6049;
	subc.cc.u32 %r9863, %r9863, %r6050;
	subc.cc.u32 %r9864, %r9864, %r6051;
	subc.cc.u32 %r9865, %r9865, %r6052;
	subc.cc.u32 %r9866, %r9866, %r6053;
	subc.u32 %r9867, %r9867, %r9720;
	
	// end inline asm
$L__BB1_2480:
	setp.gt.u32 	%p1494, %r9867, %r9720;
	@%p1494 bra 	$L__BB1_2493;
	bra.uni 	$L__BB1_2494;
$L__BB1_2481:
	ld.const.u32 	%r3623, [const_p+24];
	setp.gt.u32 	%p1496, %r9866, %r3623;
	@%p1496 bra 	$L__BB1_2493;
	setp.lt.u32 	%p1497, %r9866, %r3623;
	@%p1497 bra 	$L__BB1_2495;
	ld.const.u32 	%r3624, [const_p+20];
	setp.gt.u32 	%p1498, %r9865, %r3624;
	@%p1498 bra 	$L__BB1_2493;
	setp.lt.u32 	%p1499, %r9865, %r3624;
	@%p1499 bra 	$L__BB1_2495;
	ld.const.u32 	%r3625, [const_p+16];
	setp.gt.u32 	%p1500, %r9864, %r3625;
	@%p1500 bra 	$L__BB1_2493;
	setp.lt.u32 	%p1501, %r9864, %r3625;
	@%p1501 bra 	$L__BB1_2495;
	ld.const.u32 	%r3626, [const_p+12];
	setp.gt.u32 	%p1502, %r9863, %r3626;
	@%p1502 bra 	$L__BB1_2493;
	setp.lt.u32 	%p1503, %r9863, %r3626;
	@%p1503 bra 	$L__BB1_2495;
	ld.const.u32 	%r3627, [const_p+8];
	setp.gt.u32 	%p1504, %r9862, %r3627;
	@%p1504 bra 	$L__BB1_2493;
	setp.lt.u32 	%p1505, %r9862, %r3627;
	@%p1505 bra 	$L__BB1_2495;
	ld.const.u32 	%r3628, [const_p+4];
	setp.gt.u32 	%p1506, %r9861, %r3628;
	@%p1506 bra 	$L__BB1_2493;
	setp.lt.u32 	%p1507, %r9861, %r3628;
	ld.const.u32 	%r6055, [const_p];
	setp.lt.u32 	%p1508, %r9860, %r6055;
	or.pred  	%p1509, %p1507, %p1508;
	@%p1509 bra 	$L__BB1_2495;
$L__BB1_2493:
	ld.const.u32 	%r6073, [const_p];
	ld.const.u32 	%r6074, [const_p+4];
	ld.const.u32 	%r6075, [const_p+8];
	ld.const.u32 	%r6076, [const_p+12];
	ld.const.u32 	%r6077, [const_p+16];
	ld.const.u32 	%r6078, [const_p+20];
	ld.const.u32 	%r6079, [const_p+24];
	// begin inline asm
	sub.cc.u32 %r9860, %r9860, %r6073;
	subc.cc.u32 %r9861, %r9861, %r6074;
	subc.cc.u32 %r9862, %r9862, %r6075;
	subc.cc.u32 %r9863, %r9863, %r6076;
	subc.cc.u32 %r9864, %r9864, %r6077;
	subc.cc.u32 %r9865, %r9865, %r6078;
	subc.cc.u32 %r9866, %r9866, %r6079;
	subc.u32 %r9867, %r9867, %r9720;
	
	// end inline asm
	bra.uni 	$L__BB1_2495;
$L__BB1_2494:
	setp.lt.u32 	%p1495, %r9867, %r9720;
	@%p1495 bra 	$L__BB1_2495;
	bra.uni 	$L__BB1_2481;
$L__BB1_2495:
	setp.gt.u32 	%p1510, %r9851, %r9867;
	@%p1510 bra 	$L__BB1_2496;
	bra.uni 	$L__BB1_2509;
$L__BB1_2496:
	// begin inline asm
	sub.cc.u32 %r9868, %r9844, %r9860;
	subc.cc.u32 %r9869, %r9845, %r9861;
	subc.cc.u32 %r9870, %r9846, %r9862;
	subc.cc.u32 %r9871, %r9847, %r9863;
	subc.cc.u32 %r9872, %r9848, %r9864;
	subc.cc.u32 %r9873, %r9849, %r9865;
	subc.cc.u32 %r9874, %r9850, %r9866;
	subc.u32 %r9875, %r9851, %r9867;
	
	// end inline asm
	bra.uni 	$L__BB1_2511;
$L__BB1_2497:
	setp.gt.u32 	%p1512, %r9850, %r9866;
	@%p1512 bra 	$L__BB1_2496;
	setp.lt.u32 	%p1513, %r9850, %r9866;
	@%p1513 bra 	$L__BB1_2510;
	setp.gt.u32 	%p1514, %r9849, %r9865;
	@%p1514 bra 	$L__BB1_2496;
	setp.lt.u32 	%p1515, %r9849, %r9865;
	@%p1515 bra 	$L__BB1_2510;
	setp.gt.u32 	%p1516, %r9848, %r9864;
	@%p1516 bra 	$L__BB1_2496;
	setp.lt.u32 	%p1517, %r9848, %r9864;
	@%p1517 bra 	$L__BB1_2510;
	setp.gt.u32 	%p1518, %r9847, %r9863;
	@%p1518 bra 	$L__BB1_2496;
	setp.lt.u32 	%p1519, %r9847, %r9863;
	@%p1519 bra 	$L__BB1_2510;
	setp.gt.u32 	%p1520, %r9846, %r9862;
	@%p1520 bra 	$L__BB1_2496;
	setp.lt.u32 	%p1521, %r9846, %r9862;
	@%p1521 bra 	$L__BB1_2510;
	setp.gt.u32 	%p1522, %r9845, %r9861;
	@%p1522 bra 	$L__BB1_2496;
	setp.lt.u32 	%p1523, %r9845, %r9861;
	setp.lt.u32 	%p1524, %r9844, %r9860;
	or.pred  	%p1525, %p1523, %p1524;
	@%p1525 bra 	$L__BB1_2510;
	bra.uni 	$L__BB1_2496;
$L__BB1_2509:
	setp.ge.u32 	%p1511, %r9851, %r9867;
	@%p1511 bra 	$L__BB1_2497;
$L__BB1_2510:
	ld.const.u32 	%r6097, [const_p];
	ld.const.u32 	%r6098, [const_p+4];
	ld.const.u32 	%r6099, [const_p+8];
	ld.const.u32 	%r6100, [const_p+12];
	ld.const.u32 	%r6101, [const_p+16];
	ld.const.u32 	%r6102, [const_p+20];
	ld.const.u32 	%r6103, [const_p+24];
	// begin inline asm
	add.cc.u32 %r6081, %r9844, %r6097;
	addc.cc.u32 %r6082, %r9845, %r6098;
	addc.cc.u32 %r6083, %r9846, %r6099;
	addc.cc.u32 %r6084, %r9847, %r6100;
	addc.cc.u32 %r6085, %r9848, %r6101;
	addc.cc.u32 %r6086, %r9849, %r6102;
	addc.cc.u32 %r6087, %r9850, %r6103;
	addc.u32 %r6088, %r9851, %r9720;
	
	// end inline asm
	// begin inline asm
	sub.cc.u32 %r9868, %r6081, %r9860;
	subc.cc.u32 %r9869, %r6082, %r9861;
	subc.cc.u32 %r9870, %r6083, %r9862;
	subc.cc.u32 %r9871, %r6084, %r9863;
	subc.cc.u32 %r9872, %r6085, %r9864;
	subc.cc.u32 %r9873, %r6086, %r9865;
	subc.cc.u32 %r9874, %r6087, %r9866;
	subc.u32 %r9875, %r6088, %r9867;
	
	// end inline asm
$L__BB1_2511:
	ld.global.u32 	%r6153, [%rd708+64];
	ld.const.u32 	%r6154, [const_G_jacobian+64];
	mul.wide.u32 	%rd9602, %r6154, %r6153;
	shr.u64 	%rd9603, %rd9602, 32;
	ld.const.u32 	%r6155, [const_G_jacobian+68];
	mul.wide.u32 	%rd9604, %r6155, %r6153;
	add.s64 	%rd9605, %rd9603, %rd9604;
	shr.u64 	%rd9606, %rd9605, 32;
	ld.const.u32 	%r6156, [const_G_jacobian+72];
	mul.wide.u32 	%rd9607, %r6156, %r6153;
	add.s64 	%rd9608, %rd9606, %rd9607;
	shr.u64 	%rd9609, %rd9608, 32;
	ld.const.u32 	%r6157, [const_G_jacobian+76];
	mul.wide.u32 	%rd9610, %r6157, %r6153;
	add.s64 	%rd9611, %rd9609, %rd9610;
	shr.u64 	%rd9612, %rd9611, 32;
	ld.const.u32 	%r6158, [const_G_jacobian+80];
	mul.wide.u32 	%rd9613, %r6158, %r6153;
	add.s64 	%rd9614, %rd9612, %rd9613;
	shr.u64 	%rd9615, %rd9614, 32;
	ld.const.u32 	%r6159, [const_G_jacobian+84];
	mul.wide.u32 	%rd9616, %r6159, %r6153;
	add.s64 	%rd9617, %rd9615, %rd9616;
	shr.u64 	%rd9618, %rd9617, 32;
	ld.const.u32 	%r6160, [const_G_jacobian+88];
	mul.wide.u32 	%rd9619, %r6160, %r6153;
	add.s64 	%rd9620, %rd9618, %rd9619;
	shr.u64 	%rd9621, %rd9620, 32;
	ld.const.u32 	%r6161, [const_G_jacobian+92];
	mul.wide.u32 	%rd9622, %r6161, %r6153;
	add.s64 	%rd9623, %rd9621, %rd9622;
	shr.u64 	%rd9624, %rd9623, 32;
	ld.global.u32 	%r6162, [%rd708+68];
	and.b64  	%rd9625, %rd9605, 4294967295;
	mul.wide.u32 	%rd9626, %r6154, %r6162;
	add.s64 	%rd9627, %rd9626, %rd9625;
	shr.u64 	%rd9628, %rd9627, 32;
	and.b64  	%rd9629, %rd9608, 4294967295;
	mul.wide.u32 	%rd9630, %r6155, %r6162;
	add.s64 	%rd9631, %rd9628, %rd9629;
	add.s64 	%rd9632, %rd9631, %rd9630;
	shr.u64 	%rd9633, %rd9632, 32;
	and.b64  	%rd9634, %rd9611, 4294967295;
	mul.wide.u32 	%rd9635, %r6156, %r6162;
	add.s64 	%rd9636, %rd9633, %rd9634;
	add.s64 	%rd9637, %rd9636, %rd9635;
	shr.u64 	%rd9638, %rd9637, 32;
	and.b64  	%rd9639, %rd9614, 4294967295;
	mul.wide.u32 	%rd9640, %r6157, %r6162;
	add.s64 	%rd9641, %rd9638, %rd9639;
	add.s64 	%rd9642, %rd9641, %rd9640;
	shr.u64 	%rd9643, %rd9642, 32;
	and.b64  	%rd9644, %rd9617, 4294967295;
	mul.wide.u32 	%rd9645, %r6158, %r6162;
	add.s64 	%rd9646, %rd9643, %rd9644;
	add.s64 	%rd9647, %rd9646, %rd9645;
	shr.u64 	%rd9648, %rd9647, 32;
	and.b64  	%rd9649, %rd9620, 4294967295;
	mul.wide.u32 	%rd9650, %r6159, %r6162;
	add.s64 	%rd9651, %rd9648, %rd9649;
	add.s64 	%rd9652, %rd9651, %rd9650;
	shr.u64 	%rd9653, %rd9652, 32;
	and.b64  	%rd9654, %rd9623, 4294967295;
	mul.wide.u32 	%rd9655, %r6160, %r6162;
	add.s64 	%rd9656, %rd9653, %rd9654;
	add.s64 	%rd9657, %rd9656, %rd9655;
	shr.u64 	%rd9658, %rd9657, 32;
	mul.wide.u32 	%rd9659, %r6161, %r6162;
	add.s64 	%rd9660, %rd9658, %rd9624;
	add.s64 	%rd9661, %rd9660, %rd9659;
	shr.u64 	%rd9662, %rd9661, 32;
	ld.global.u32 	%r6163, [%rd708+72];
	and.b64  	%rd9663, %rd9632, 4294967295;
	mul.wide.u32 	%rd9664, %r6154, %r6163;
	add.s64 	%rd9665, %rd9664, %rd9663;
	shr.u64 	%rd9666, %rd9665, 32;
	and.b64  	%rd9667, %rd9637, 4294967295;
	mul.wide.u32 	%rd9668, %r6155, %r6163;
	add.s64 	%rd9669, %rd9666, %rd9667;
	add.s64 	%rd9670, %rd9669, %rd9668;
	shr.u64 	%rd9671, %rd9670, 32;
	and.b64  	%rd9672, %rd9642, 4294967295;
	mul.wide.u32 	%rd9673, %r6156, %r6163;
	add.s64 	%rd9674, %rd9671, %rd9672;
	add.s64 	%rd9675, %rd9674, %rd9673;
	shr.u64 	%rd9676, %rd9675, 32;
	and.b64  	%rd9677, %rd9647, 4294967295;
	mul.wide.u32 	%rd9678, %r6157, %r6163;
	add.s64 	%rd9679, %rd9676, %rd9677;
	add.s64 	%rd9680, %rd9679, %rd9678;
	shr.u64 	%rd9681, %rd9680, 32;
	and.b64  	%rd9682, %rd9652, 4294967295;
	mul.wide.u32 	%rd9683, %r6158, %r6163;
	add.s64 	%rd9684, %rd9681, %rd9682;
	add.s64 	%rd9685, %rd9684, %rd9683;
	shr.u64 	%rd9686, %rd9685, 32;
	and.b64  	%rd9687, %rd9657, 4294967295;
	mul.wide.u32 	%rd9688, %r6159, %r6163;
	add.s64 	%rd9689, %rd9686, %rd9687;
	add.s64 	%rd9690, %rd9689, %rd9688;
	shr.u64 	%rd9691, %rd9690, 32;
	and.b64  	%rd9692, %rd9661, 4294967295;
	mul.wide.u32 	%rd9693, %r6160, %r6163;
	add.s64 	%rd9694, %rd9691, %rd9692;
	add.s64 	%rd9695, %rd9694, %rd9693;
	shr.u64 	%rd9696, %rd9695, 32;
	mul.wide.u32 	%rd9697, %r6161, %r6163;
	add.s64 	%rd9698, %rd9696, %rd9662;
	add.s64 	%rd9699, %rd9698, %rd9697;
	shr.u64 	%rd9700, %rd9699, 32;
	ld.global.u32 	%r6164, [%rd708+76];
	and.b64  	%rd9701, %rd9670, 4294967295;
	mul.wide.u32 	%rd9702, %r6154, %r6164;
	add.s64 	%rd9703, %rd9702, %rd9701;
	shr.u64 	%rd9704, %rd9703, 32;
	and.b64  	%rd9705, %rd9675, 4294967295;
	mul.wide.u32 	%rd9706, %r6155, %r6164;
	add.s64 	%rd9707, %rd9704, %rd9705;
	add.s64 	%rd9708, %rd9707, %rd9706;
	shr.u64 	%rd9709, %rd9708, 32;
	and.b64  	%rd9710, %rd9680, 4294967295;
	mul.wide.u32 	%rd9711, %r6156, %r6164;
	add.s64 	%rd9712, %rd9709, %rd9710;
	add.s64 	%rd9713, %rd9712, %rd9711;
	shr.u64 	%rd9714, %rd9713, 32;
	and.b64  	%rd9715, %rd9685, 4294967295;
	mul.wide.u32 	%rd9716, %r6157, %r6164;
	add.s64 	%rd9717, %rd9714, %rd9715;
	add.s64 	%rd9718, %rd9717, %rd9716;
	shr.u64 	%rd9719, %rd9718, 32;
	and.b64  	%rd9720, %rd9690, 4294967295;
	mul.wide.u32 	%rd9721, %r6158, %r6164;
	add.s64 	%rd9722, %rd9719, %rd9720;
	add.s64 	%rd9723, %rd9722, %rd9721;
	shr.u64 	%rd9724, %rd9723, 32;
	and.b64  	%rd9725, %rd9695, 4294967295;
	mul.wide.u32 	%rd9726, %r6159, %r6164;
	add.s64 	%rd9727, %rd9724, %rd9725;
	add.s64 	%rd9728, %rd9727, %rd9726;
	shr.u64 	%rd9729, %rd9728, 32;
	and.b64  	%rd9730, %rd9699, 4294967295;
	mul.wide.u32 	%rd9731, %r6160, %r6164;
	add.s64 	%rd9732, %rd9729, %rd9730;
	add.s64 	%rd9733, %rd9732, %rd9731;
	shr.u64 	%rd9734, %rd9733, 32;
	mul.wide.u32 	%rd9735, %r6161, %r6164;
	add.s64 	%rd9736, %rd9734, %rd9700;
	add.s64 	%rd9737, %rd9736, %rd9735;
	shr.u64 	%rd9738, %rd9737, 32;
	ld.global.u32 	%r6165, [%rd708+80];
	and.b64  	%rd9739, %rd9708, 4294967295;
	mul.wide.u32 	%rd9740, %r6154, %r6165;
	add.s64 	%rd9741, %rd9740, %rd9739;
	shr.u64 	%rd9742, %rd9741, 32;
	and.b64  	%rd9743, %rd9713, 4294967295;
	mul.wide.u32 	%rd9744, %r6155, %r6165;
	add.s64 	%rd9745, %rd9742, %rd9743;
	add.s64 	%rd9746, %rd9745, %rd9744;
	shr.u64 	%rd9747, %rd9746, 32;
	and.b64  	%rd9748, %rd9718, 4294967295;
	mul.wide.u32 	%rd9749, %r6156, %r6165;
	add.s64 	%rd9750, %rd9747, %rd9748;
	add.s64 	%rd9751, %rd9750, %rd9749;
	shr.u64 	%rd9752, %rd9751, 32;
	and.b64  	%rd9753, %rd9723, 4294967295;
	mul.wide.u32 	%rd9754, %r6157, %r6165;
	add.s64 	%rd9755, %rd9752, %rd9753;
	add.s64 	%rd9756, %rd9755, %rd9754;
	shr.u64 	%rd9757, %rd9756, 32;
	and.b64  	%rd9758, %rd9728, 4294967295;
	mul.wide.u32 	%rd9759, %r6158, %r6165;
	add.s64 	%rd9760, %rd9757, %rd9758;
	add.s64 	%rd9761, %rd9760, %rd9759;
	shr.u64 	%rd9762, %rd9761, 32;
	and.b64  	%rd9763, %rd9733, 4294967295;
	mul.wide.u32 	%rd9764, %r6159, %r6165;
	add.s64 	%rd9765, %rd9762, %rd9763;
	add.s64 	%rd9766, %rd9765, %rd9764;
	shr.u64 	%rd9767, %rd9766, 32;
	and.b64  	%rd9768, %rd9737, 4294967295;
	mul.wide.u32 	%rd9769, %r6160, %r6165;
	add.s64 	%rd9770, %rd9767, %rd9768;
	add.s64 	%rd9771, %rd9770, %rd9769;
	shr.u64 	%rd9772, %rd9771, 32;
	mul.wide.u32 	%rd9773, %r6161, %r6165;
	add.s64 	%rd9774, %rd9772, %rd9738;
	add.s64 	%rd9775, %rd9774, %rd9773;
	shr.u64 	%rd9776, %rd9775, 32;
	ld.global.u32 	%r6166, [%rd708+84];
	and.b64  	%rd9777, %rd9746, 4294967295;
	mul.wide.u32 	%rd9778, %r6154, %r6166;
	add.s64 	%rd9779, %rd9778, %rd9777;
	shr.u64 	%rd9780, %rd9779, 32;
	and.b64  	%rd9781, %rd9751, 4294967295;
	mul.wide.u32 	%rd9782, %r6155, %r6166;
	add.s64 	%rd9783, %rd9780, %rd9781;
	add.s64 	%rd9784, %rd9783, %rd9782;
	shr.u64 	%rd9785, %rd9784, 32;
	and.b64  	%rd9786, %rd9756, 4294967295;
	mul.wide.u32 	%rd9787, %r6156, %r6166;
	add.s64 	%rd9788, %rd9785, %rd9786;
	add.s64 	%rd9789, %rd9788, %rd9787;
	shr.u64 	%rd9790, %rd9789, 32;
	and.b64  	%rd9791, %rd9761, 4294967295;
	mul.wide.u32 	%rd9792, %r6157, %r6166;
	add.s64 	%rd9793, %rd9790, %rd9791;
	add.s64 	%rd9794, %rd9793, %rd9792;
	shr.u64 	%rd9795, %rd9794, 32;
	and.b64  	%rd9796, %rd9766, 4294967295;
	mul.wide.u32 	%rd9797, %r6158, %r6166;
	add.s64 	%rd9798, %rd9795, %rd9796;
	add.s64 	%rd9799, %rd9798, %rd9797;
	shr.u64 	%rd9800, %rd9799, 32;
	and.b64  	%rd9801, %rd9771, 4294967295;
	mul.wide.u32 	%rd9802, %r6159, %r6166;
	add.s64 	%rd9803, %rd9800, %rd9801;
	add.s64 	%rd9804, %rd9803, %rd9802;
	shr.u64 	%rd9805, %rd9804, 32;
	and.b64  	%rd9806, %rd9775, 4294967295;
	mul.wide.u32 	%rd9807, %r6160, %r6166;
	add.s64 	%rd9808, %rd9805, %rd9806;
	add.s64 	%rd9809, %rd9808, %rd9807;
	shr.u64 	%rd9810, %rd9809, 32;
	mul.wide.u32 	%rd9811, %r6161, %r6166;
	add.s64 	%rd9812, %rd9810, %rd9776;
	add.s64 	%rd9813, %rd9812, %rd9811;
	shr.u64 	%rd9814, %rd9813, 32;
	ld.global.u32 	%r6167, [%rd708+88];
	and.b64  	%rd9815, %rd9784, 4294967295;
	mul.wide.u32 	%rd9816, %r6154, %r6167;
	add.s64 	%rd9817, %rd9816, %rd9815;
	shr.u64 	%rd9818, %rd9817, 32;
	and.b64  	%rd9819, %rd9789, 4294967295;
	mul.wide.u32 	%rd9820, %r6155, %r6167;
	add.s64 	%rd9821, %rd9818, %rd9819;
	add.s64 	%rd9822, %rd9821, %rd9820;
	shr.u64 	%rd9823, %rd9822, 32;
	and.b64  	%rd9824, %rd9794, 4294967295;
	mul.wide.u32 	%rd9825, %r6156, %r6167;
	add.s64 	%rd9826, %rd9823, %rd9824;
	add.s64 	%rd9827, %rd9826, %rd9825;
	shr.u64 	%rd9828, %rd9827, 32;
	and.b64  	%rd9829, %rd9799, 4294967295;
	mul.wide.u32 	%rd9830, %r6157, %r6167;
	add.s64 	%rd9831, %rd9828, %rd9829;
	add.s64 	%rd9832, %rd9831, %rd9830;
	shr.u64 	%rd9833, %rd9832, 32;
	and.b64  	%rd9834, %rd9804, 4294967295;
	mul.wide.u32 	%rd9835, %r6158, %r6167;
	add.s64 	%rd9836, %rd9833, %rd9834;
	add.s64 	%rd9837, %rd9836, %rd9835;
	shr.u64 	%rd9838, %rd9837, 32;
	and.b64  	%rd9839, %rd9809, 4294967295;
	mul.wide.u32 	%rd9840, %r6159, %r6167;
	add.s64 	%rd9841, %rd9838, %rd9839;
	add.s64 	%rd9842, %rd9841, %rd9840;
	shr.u64 	%rd9843, %rd9842, 32;
	and.b64  	%rd9844, %rd9813, 4294967295;
	mul.wide.u32 	%rd9845, %r6160, %r6167;
	add.s64 	%rd9846, %rd9843, %rd9844;
	add.s64 	%rd9847, %rd9846, %rd9845;
	shr.u64 	%rd9848, %rd9847, 32;
	mul.wide.u32 	%rd9849, %r6161, %r6167;
	add.s64 	%rd9850, %rd9848, %rd9814;
	add.s64 	%rd9851, %rd9850, %rd9849;
	shr.u64 	%rd9852, %rd9851, 32;
	ld.global.u32 	%r6168, [%rd708+92];
	and.b64  	%rd9853, %rd9822, 4294967295;
	mul.wide.u32 	%rd9854, %r6154, %r6168;
	add.s64 	%rd9855, %rd9854, %rd9853;
	shr.u64 	%rd9856, %rd9855, 32;
	and.b64  	%rd9857, %rd9827, 4294967295;
	mul.wide.u32 	%rd9858, %r6155, %r6168;
	add.s64 	%rd9859, %rd9856, %rd9857;
	add.s64 	%rd9860, %rd9859, %rd9858;
	shr.u64 	%rd9861, %rd9860, 32;
	and.b64  	%rd9862, %rd9832, 4294967295;
	mul.wide.u32 	%rd9863, %r6156, %r6168;
	add.s64 	%rd9864, %rd9861, %rd9862;
	add.s64 	%rd9865, %rd9864, %rd9863;
	shr.u64 	%rd9866, %rd9865, 32;
	and.b64  	%rd9867, %rd9837, 4294967295;
	mul.wide.u32 	%rd9868, %r6157, %r6168;
	add.s64 	%rd9869, %rd9866, %rd9867;
	add.s64 	%rd9870, %rd9869, %rd9868;
	shr.u64 	%rd9871, %rd9870, 32;
	and.b64  	%rd9872, %rd9842, 4294967295;
	mul.wide.u32 	%rd9873, %r6158, %r6168;
	add.s64 	%rd9874, %rd9871, %rd9872;
	add.s64 	%rd9875, %rd9874, %rd9873;
	shr.u64 	%rd9876, %rd9875, 32;
	and.b64  	%rd9877, %rd9847, 4294967295;
	mul.wide.u32 	%rd9878, %r6159, %r6168;
	add.s64 	%rd9879, %rd9876, %rd9877;
	add.s64 	%rd9880, %rd9879, %rd9878;
	shr.u64 	%rd9881, %rd9880, 32;
	and.b64  	%rd9882, %rd9851, 4294967295;
	mul.wide.u32 	%rd9883, %r6160, %r6168;
	add.s64 	%rd9884, %rd9881, %rd9882;
	add.s64 	%rd9885, %rd9884, %rd9883;
	shr.u64 	%rd9886, %rd9885, 32;
	mul.wide.u32 	%rd9887, %r6161, %r6168;
	add.s64 	%rd9888, %rd9886, %rd9852;
	add.s64 	%rd9889, %rd9888, %rd9887;
	shr.u64 	%rd9890, %rd9889, 32;
	{ .reg .b32 tmp; mov.b64 {tmp, %r6169}, %rd9889; }
	and.b64  	%rd9891, %rd9860, 4294967295;
	mul.lo.s64 	%rd9892, %rd9891, 977;
	and.b64  	%rd9893, %rd9602, 4294967295;
	and.b64  	%rd9894, %rd9892, 4294967295;
	add.s64 	%rd19781, %rd9894, %rd9893;
	shr.u64 	%rd9895, %rd9892, 32;
	shr.u64 	%rd9896, %rd19781, 32;
	add.s64 	%rd9897, %rd9896, %rd9895;
	and.b64  	%rd9898, %rd9865, 4294967295;
	mul.lo.s64 	%rd9899, %rd9898, 977;
	and.b64  	%rd9900, %rd9627, 4294967295;
	and.b64  	%rd9901, %rd9899, 4294967295;
	add.s64 	%rd9902, %rd9897, %rd9900;
	add.s64 	%rd9903, %rd9902, %rd9901;
	add.s64 	%rd19782, %rd9903, %rd9891;
	shr.u64 	%rd9904, %rd9899, 32;
	shr.u64 	%rd9905, %rd19782, 32;
	add.s64 	%rd9906, %rd9905, %rd9904;
	and.b64  	%rd9907, %rd9870, 4294967295;
	mul.lo.s64 	%rd9908, %rd9907, 977;
	and.b64  	%rd9909, %rd9665, 4294967295;
	and.b64  	%rd9910, %rd9908, 4294967295;
	add.s64 	%rd9911, %rd9906, %rd9909;
	add.s64 	%rd9912, %rd9911, %rd9910;
	add.s64 	%rd19783, %rd9912, %rd9898;
	shr.u64 	%rd9913, %rd9908, 32;
	shr.u64 	%rd9914, %rd19783, 32;
	add.s64 	%rd9915, %rd9914, %rd9913;
	and.b64  	%rd9916, %rd9875, 4294967295;
	mul.lo.s64 	%rd9917, %rd9916, 977;
	and.b64  	%rd9918, %rd9703, 4294967295;
	and.b64  	%rd9919, %rd9917, 4294967295;
	add.s64 	%rd9920, %rd9915, %rd9918;
	add.s64 	%rd9921, %rd9920, %rd9919;
	add.s64 	%rd19784, %rd9921, %rd9907;
	shr.u64 	%rd9922, %rd9917, 32;
	shr.u64 	%rd9923, %rd19784, 32;
	add.s64 	%rd9924, %rd9923, %rd9922;
	and.b64  	%rd9925, %rd9880, 4294967295;
	mul.lo.s64 	%rd9926, %rd9925, 977;
	and.b64  	%rd9927, %rd9741, 4294967295;
	and.b64  	%rd9928, %rd9926, 4294967295;
	add.s64 	%rd9929, %rd9924, %rd9927;
	add.s64 	%rd9930, %rd9929, %rd9928;
	add.s64 	%rd19785, %rd9930, %rd9916;
	shr.u64 	%rd9931, %rd9926, 32;
	shr.u64 	%rd9932, %rd19785, 32;
	add.s64 	%rd9933, %rd9932, %rd9931;
	and.b64  	%rd9934, %rd9885, 4294967295;
	mul.lo.s64 	%rd9935, %rd9934, 977;
	and.b64  	%rd9936, %rd9779, 4294967295;
	and.b64  	%rd9937, %rd9935, 4294967295;
	add.s64 	%rd9938, %rd9933, %rd9936;
	add.s64 	%rd9939, %rd9938, %rd9937;
	add.s64 	%rd19786, %rd9939, %rd9925;
	shr.u64 	%rd9940, %rd9935, 32;
	shr.u64 	%rd9941, %rd19786, 32;
	add.s64 	%rd9942, %rd9941, %rd9940;
	and.b64  	%rd9943, %rd9889, 4294967295;
	mul.lo.s64 	%rd9944, %rd9943, 977;
	and.b64  	%rd9945, %rd9817, 4294967295;
	and.b64  	%rd9946, %rd9944, 4294967295;
	add.s64 	%rd9947, %rd9942, %rd9945;
	add.s64 	%rd9948, %rd9947, %rd9946;
	add.s64 	%rd19787, %rd9948, %rd9934;
	shr.u64 	%rd9949, %rd9944, 32;
	shr.u64 	%rd9950, %rd19787, 32;
	add.s64 	%rd9951, %rd9950, %rd9949;
	mul.lo.s64 	%rd9952, %rd9890, 977;
	and.b64  	%rd9953, %rd9855, 4294967295;
	and.b64  	%rd9954, %rd9952, 4294967295;
	add.s64 	%rd9955, %rd9951, %rd9953;
	add.s64 	%rd9956, %rd9955, %rd9954;
	add.s64 	%rd19788, %rd9956, %rd9943;
	shr.u64 	%rd9957, %rd9952, 32;
	shr.u64 	%rd9958, %rd19788, 32;
	cvt.u32.u64 	%r6170, %rd9958;
	cvt.u32.u64 	%r6171, %rd9957;
	add.s32 	%r6172, %r6170, %r6171;
	add.s32 	%r3685, %r6172, %r6169;
	setp.eq.s32 	%p1527, %r3685, 0;
	mov.pred 	%p3184, 0;
	@%p1527 bra 	$L__BB1_2519;
	cvt.u64.u32 	%rd9959, %r3685;
	mul.wide.u32 	%rd9960, %r3685, 977;
	shr.u64 	%rd9961, %rd9960, 32;
	and.b64  	%rd9962, %rd19781, 4294967295;
	and.b64  	%rd9963, %rd9960, 4294967295;
	add.s64 	%rd19781, %rd9963, %rd9962;
	shr.u64 	%rd9964, %rd19781, 32;
	and.b64  	%rd9965, %rd19782, 4294967295;
	add.s64 	%rd9966, %rd9961, %rd9965;
	add.s64 	%rd9967, %rd9966, %rd9959;
	add.s64 	%rd19782, %rd9967, %rd9964;
	setp.lt.u64 	%p1529, %rd19782, 4294967296;
	@%p1529 bra 	$L__BB1_2519;
	shr.u64 	%rd9968, %rd19782, 32;
	and.b64  	%rd9969, %rd19783, 4294967295;
	add.s64 	%rd19783, %rd9968, %rd9969;
	setp.lt.u64 	%p1531, %rd19783, 4294967296;
	@%p1531 bra 	$L__BB1_2519;
	shr.u64 	%rd9970, %rd19783, 32;
	and.b64  	%rd9971, %rd19784, 4294967295;
	add.s64 	%rd19784, %rd9970, %rd9971;
	setp.lt.u64 	%p1533, %rd19784, 4294967296;
	@%p1533 bra 	$L__BB1_2519;
	shr.u64 	%rd9973, %rd19784, 32;
	and.b64  	%rd9974, %rd19785, 4294967295;
	add.s64 	%rd19785, %rd9973, %rd9974;
	setp.lt.u64 	%p1535, %rd19785, 4294967296;
	mov.b64 	%rd19784, 4294967296;
	@%p1535 bra 	$L__BB1_2519;
	shr.u64 	%rd9976, %rd19785, 32;
	and.b64  	%rd9977, %rd19786, 4294967295;
	add.s64 	%rd19786, %rd9976, %rd9977;
	setp.lt.u64 	%p1537, %rd19786, 4294967296;
	mov.b64 	%rd19784, 4294967296;
	mov.u64 	%rd19785, %rd19784;
	@%p1537 bra 	$L__BB1_2519;
	shr.u64 	%rd9979, %rd19786, 32;
	and.b64  	%rd9980, %rd19787, 4294967295;
	add.s64 	%rd19787, %rd9979, %rd9980;
	setp.lt.u64 	%p1539, %rd19787, 4294967296;
	mov.b64 	%rd19784, 4294967296;
	mov.u64 	%rd19786, %rd19784;
	@%p1539 bra 	$L__BB1_2519;
	shr.u64 	%rd9982, %rd19787, 32;
	and.b64  	%rd9983, %rd19788, 4294967295;
	add.s64 	%rd9984, %rd9982, %rd9983;
	setp.gt.u64 	%p3184, %rd9984, 4294967295;
	min.u64 	%rd19788, %rd9984, 4294967296;
	mov.b64 	%rd19784, 4294967296;
	mov.u64 	%rd19785, %rd19784;
	mov.u64 	%rd19787, %rd19784;
$L__BB1_2519:
	cvt.u32.u64 	%r9891, %rd19788;
	cvt.u32.u64 	%r9890, %rd19787;
	cvt.u32.u64 	%r9889, %rd19786;
	cvt.u32.u64 	%r9888, %rd19785;
	cvt.u32.u64 	%r9887, %rd19784;
	cvt.u32.u64 	%r9886, %rd19783;
	cvt.u32.u64 	%r9885, %rd19782;
	cvt.u32.u64 	%r9884, %rd19781;
	setp.lt.u32 	%p1540, %r9720, %r9891;
	or.pred  	%p1541, %p3184, %p1540;
	@%p1541 bra 	$L__BB1_2533;
	setp.gt.u32 	%p1542, %r9720, %r9891;
	@%p1542 bra 	$L__BB1_2534;
	ld.const.u32 	%r3694, [const_p+24];
	setp.lt.u32 	%p1543, %r3694, %r9890;
	@%p1543 bra 	$L__BB1_2533;
	setp.gt.u32 	%p1544, %r3694, %r9890;
	@%p1544 bra 	$L__BB1_2534;
	ld.const.u32 	%r3695, [const_p+20];
	setp.lt.u32 	%p1545, %r3695, %r9889;
	@%p1545 bra 	$L__BB1_2533;
	setp.gt.u32 	%p1546, %r3695, %r9889;
	@%p1546 bra 	$L__BB1_2534;
	ld.const.u32 	%r3696, [const_p+16];
	setp.lt.u32 	%p1547, %r3696, %r9888;
	@%p1547 bra 	$L__BB1_2533;
	setp.gt.u32 	%p1548, %r3696, %r9888;
	@%p1548 bra 	$L__BB1_2534;
	ld.const.u32 	%r3697, [const_p+12];
	setp.lt.u32 	%p1549, %r3697, %r9887;
	@%p1549 bra 	$L__BB1_2533;
	setp.gt.u32 	%p1550, %r3697, %r9887;
	@%p1550 bra 	$L__BB1_2534;
	ld.const.u32 	%r3698, [const_p+8];
	setp.lt.u32 	%p1551, %r3698, %r9886;
	@%p1551 bra 	$L__BB1_2533;
	setp.gt.u32 	%p1552, %r3698, %r9886;
	@%p1552 bra 	$L__BB1_2534;
	ld.const.u32 	%r3699, [const_p+4];
	setp.lt.u32 	%p1553, %r3699, %r9885;
	@%p1553 bra 	$L__BB1_2533;
	setp.gt.u32 	%p1554, %r3699, %r9885;
	ld.const.u32 	%r6173, [const_p];
	setp.gt.u32 	%p1555, %r6173, %r9884;
	or.pred  	%p1556, %p1554, %p1555;
	@%p1556 bra 	$L__BB1_2534;
$L__BB1_2533:
	ld.const.u32 	%r6191, [const_p];
	ld.const.u32 	%r6192, [const_p+4];
	ld.const.u32 	%r6193, [const_p+8];
	ld.const.u32 	%r6194, [const_p+12];
	ld.const.u32 	%r6195, [const_p+16];
	ld.const.u32 	%r6196, [const_p+20];
	ld.const.u32 	%r6197, [const_p+24];
	// begin inline asm
	sub.cc.u32 %r9884, %r9884, %r6191;
	subc.cc.u32 %r9885, %r9885, %r6192;
	subc.cc.u32 %r9886, %r9886, %r6193;
	subc.cc.u32 %r9887, %r9887, %r6194;
	subc.cc.u32 %r9888, %r9888, %r6195;
	subc.cc.u32 %r9889, %r9889, %r6196;
	subc.cc.u32 %r9890, %r9890, %r6197;
	subc.u32 %r9891, %r9891, %r9720;
	
	// end inline asm
$L__BB1_2534:
	setp.gt.u32 	%p1557, %r9891, %r9720;
	@%p1557 bra 	$L__BB1_2547;
	bra.uni 	$L__BB1_2548;
$L__BB1_2535:
	ld.const.u32 	%r3708, [const_p+24];
	setp.gt.u32 	%p1559, %r9890, %r3708;
	@%p1559 bra 	$L__BB1_2547;
	setp.lt.u32 	%p1560, %r9890, %r3708;
	@%p1560 bra 	$L__BB1_2549;
	ld.const.u32 	%r3709, [const_p+20];
	setp.gt.u32 	%p1561, %r9889, %r3709;
	@%p1561 bra 	$L__BB1_2547;
	setp.lt.u32 	%p1562, %r9889, %r3709;
	@%p1562 bra 	$L__BB1_2549;
	ld.const.u32 	%r3710, [const_p+16];
	setp.gt.u32 	%p1563, %r9888, %r3710;
	@%p1563 bra 	$L__BB1_2547;
	setp.lt.u32 	%p1564, %r9888, %r3710;
	@%p1564 bra 	$L__BB1_2549;
	ld.const.u32 	%r3711, [const_p+12];
	setp.gt.u32 	%p1565, %r9887, %r3711;
	@%p1565 bra 	$L__BB1_2547;
	setp.lt.u32 	%p1566, %r9887, %r3711;
	@%p1566 bra 	$L__BB1_2549;
	ld.const.u32 	%r3712, [const_p+8];
	setp.gt.u32 	%p1567, %r9886, %r3712;
	@%p1567 bra 	$L__BB1_2547;
	setp.lt.u32 	%p1568, %r9886, %r3712;
	@%p1568 bra 	$L__BB1_2549;
	ld.const.u32 	%r3713, [const_p+4];
	setp.gt.u32 	%p1569, %r9885, %r3713;
	@%p1569 bra 	$L__BB1_2547;
	setp.lt.u32 	%p1570, %r9885, %r3713;
	ld.const.u32 	%r6199, [const_p];
	setp.lt.u32 	%p1571, %r9884, %r6199;
	or.pred  	%p1572, %p1570, %p1571;
	@%p1572 bra 	$L__BB1_2549;
$L__BB1_2547:
	ld.const.u32 	%r6217, [const_p];
	ld.const.u32 	%r6218, [const_p+4];
	ld.const.u32 	%r6219, [const_p+8];
	ld.const.u32 	%r6220, [const_p+12];
	ld.const.u32 	%r6221, [const_p+16];
	ld.const.u32 	%r6222, [const_p+20];
	ld.const.u32 	%r6223, [const_p+24];
	// begin inline asm
	sub.cc.u32 %r9884, %r9884, %r6217;
	subc.cc.u32 %r9885, %r9885, %r6218;
	subc.cc.u32 %r9886, %r9886, %r6219;
	subc.cc.u32 %r9887, %r9887, %r6220;
	subc.cc.u32 %r9888, %r9888, %r6221;
	subc.cc.u32 %r9889, %r9889, %r6222;
	subc.cc.u32 %r9890, %r9890, %r6223;
	subc.u32 %r9891, %r9891, %r9720;
	
	// end inline asm
	bra.uni 	$L__BB1_2549;
$L__BB1_2548:
	setp.lt.u32 	%p1558, %r9891, %r9720;
	@%p1558 bra 	$L__BB1_2549;
	bra.uni 	$L__BB1_2535;
$L__BB1_2549:
	mul.wide.u32 	%rd9985, %r9704, %r9884;
	shr.u64 	%rd9986, %rd9985, 32;
	mul.wide.u32 	%rd9987, %r9705, %r9884;
	add.s64 	%rd9988, %rd9986, %rd9987;
	shr.u64 	%rd9989, %rd9988, 32;
	mul.wide.u32 	%rd9990, %r9706, %r9884;
	add.s64 	%rd9991, %rd9989, %rd9990;
	shr.u64 	%rd9992, %rd9991, 32;
	mul.wide.u32 	%rd9993, %r9707, %r9884;
	add.s64 	%rd9994, %rd9992, %rd9993;
	shr.u64 	%rd9995, %rd9994, 32;
	mul.wide.u32 	%rd9996, %r9708, %r9884;
	add.s64 	%rd9997, %rd9995, %rd9996;
	shr.u64 	%rd9998, %rd9997, 32;
	mul.wide.u32 	%rd9999, %r9709, %r9884;
	add.s64 	%rd10000, %rd9998, %rd9999;
	shr.u64 	%rd10001, %rd10000, 32;
	mul.wide.u32 	%rd10002, %r9710, %r9884;
	add.s64 	%rd10003, %rd10001, %rd10002;
	shr.u64 	%rd10004, %rd10003, 32;
	mul.wide.u32 	%rd10005, %r9711, %r9884;
	add.s64 	%rd10006, %rd10004, %rd10005;
	shr.u64 	%rd10007, %rd10006, 32;
	and.b64  	%rd10008, %rd9988, 4294967295;
	mul.wide.u32 	%rd10009, %r9704, %r9885;
	add.s64 	%rd10010, %rd10009, %rd10008;
	shr.u64 	%rd10011, %rd10010, 32;
	and.b64  	%rd10012, %rd9991, 4294967295;
	mul.wide.u32 	%rd10013, %r9705, %r9885;
	add.s64 	%rd10014, %rd10011, %rd10012;
	add.s64 	%rd10015, %rd10014, %rd10013;
	shr.u64 	%rd10016, %rd10015, 32;
	and.b64  	%rd10017, %rd9994, 4294967295;
	mul.wide.u32 	%rd10018, %r9706, %r9885;
	add.s64 	%rd10019, %rd10016, %rd10017;
	add.s64 	%rd10020, %rd10019, %rd10018;
	shr.u64 	%rd10021, %rd10020, 32;
	and.b64  	%rd10022, %rd9997, 4294967295;
	mul.wide.u32 	%rd10023, %r9707, %r9885;
	add.s64 	%rd10024, %rd10021, %rd10022;
	add.s64 	%rd10025, %rd10024, %rd10023;
	shr.u64 	%rd10026, %rd10025, 32;
	and.b64  	%rd10027, %rd10000, 4294967295;
	mul.wide.u32 	%rd10028, %r9708, %r9885;
	add.s64 	%rd10029, %rd10026, %rd10027;
	add.s64 	%rd10030, %rd10029, %rd10028;
	shr.u64 	%rd10031, %rd10030, 32;
	and.b64  	%rd10032, %rd10003, 4294967295;
	mul.wide.u32 	%rd10033, %r9709, %r9885;
	add.s64 	%rd10034, %rd10031, %rd10032;
	add.s64 	%rd10035, %rd10034, %rd10033;
	shr.u64 	%rd10036, %rd10035, 32;
	and.b64  	%rd10037, %rd10006, 4294967295;
	mul.wide.u32 	%rd10038, %r9710, %r9885;
	add.s64 	%rd10039, %rd10036, %rd10037;
	add.s64 	%rd10040, %rd10039, %rd10038;
	shr.u64 	%rd10041, %rd10040, 32;
	mul.wide.u32 	%rd10042, %r9711, %r9885;
	add.s64 	%rd10043, %rd10041, %rd10007;
	add.s64 	%rd10044, %rd10043, %rd10042;
	shr.u64 	%rd10045, %rd10044, 32;
	and.b64  	%rd10046, %rd10015, 4294967295;
	mul.wide.u32 	%rd10047, %r9704, %r9886;
	add.s64 	%rd10048, %rd10047, %rd10046;
	shr.u64 	%rd10049, %rd10048, 32;
	and.b64  	%rd10050, %rd10020, 4294967295;
	mul.wide.u32 	%rd10051, %r9705, %r9886;
	add.s64 	%rd10052, %rd10049, %rd10050;
	add.s64 	%rd10053, %rd10052, %rd10051;
	shr.u64 	%rd10054, %rd10053, 32;
	and.b64  	%rd10055, %rd10025, 4294967295;
	mul.wide.u32 	%rd10056, %r9706, %r9886;
	add.s64 	%rd10057, %rd10054, %rd10055;
	add.s64 	%rd10058, %rd10057, %rd10056;
	shr.u64 	%rd10059, %rd10058, 32;
	and.b64  	%rd10060, %rd10030, 4294967295;
	mul.wide.u32 	%rd10061, %r9707, %r9886;
	add.s64 	%rd10062, %rd10059, %rd10060;
	add.s64 	%rd10063, %rd10062, %rd10061;
	shr.u64 	%rd10064, %rd10063, 32;
	and.b64  	%rd10065, %rd10035, 4294967295;
	mul.wide.u32 	%rd10066, %r9708, %r9886;
	add.s64 	%rd10067, %rd10064, %rd10065;
	add.s64 	%rd10068, %rd10067, %rd10066;
	shr.u64 	%rd10069, %rd10068, 32;
	and.b64  	%rd10070, %rd10040, 4294967295;
	mul.wide.u32 	%rd10071, %r9709, %r9886;
	add.s64 	%rd10072, %rd10069, %rd10070;
	add.s64 	%rd10073, %rd10072, %rd10071;
	shr.u64 	%rd10074, %rd10073, 32;
	and.b64  	%rd10075, %rd10044, 4294967295;
	mul.wide.u32 	%rd10076, %r9710, %r9886;
	add.s64 	%rd10077, %rd10074, %rd10075;
	add.s64 	%rd10078, %rd10077, %rd10076;
	shr.u64 	%rd10079, %rd10078, 32;
	mul.wide.u32 	%rd10080, %r9711, %r9886;
	add.s64 	%rd10081, %rd10079, %rd10045;
	add.s64 	%rd10082, %rd10081, %rd10080;
	shr.u64 	%rd10083, %rd10082, 32;
	and.b64  	%rd10084, %rd10053, 4294967295;
	mul.wide.u32 	%rd10085, %r9704, %r9887;
	add.s64 	%rd10086, %rd10085, %rd10084;
	shr.u64 	%rd10087, %rd10086, 32;
	and.b64  	%rd10088, %rd10058, 4294967295;
	mul.wide.u32 	%rd10089, %r9705, %r9887;
	add.s64 	%rd10090, %rd10087, %rd10088;
	add.s64 	%rd10091, %rd10090, %rd10089;
	shr.u64 	%rd10092, %rd10091, 32;
	and.b64  	%rd10093, %rd10063, 4294967295;
	mul.wide.u32 	%rd10094, %r9706, %r9887;
	add.s64 	%rd10095, %rd10092, %rd10093;
	add.s64 	%rd10096, %rd10095, %rd10094;
	shr.u64 	%rd10097, %rd10096, 32;
	and.b64  	%rd10098, %rd10068, 4294967295;
	mul.wide.u32 	%rd10099, %r9707, %r9887;
	add.s64 	%rd10100, %rd10097, %rd10098;
	add.s64 	%rd10101, %rd10100, %rd10099;
	shr.u64 	%rd10102, %rd10101, 32;
	and.b64  	%rd10103, %rd10073, 4294967295;
	mul.wide.u32 	%rd10104, %r9708, %r9887;
	add.s64 	%rd10105, %rd10102, %rd10103;
	add.s64 	%rd10106, %rd10105, %rd10104;
	shr.u64 	%rd10107, %rd10106, 32;
	and.b64  	%rd10108, %rd10078, 4294967295;
	mul.wide.u32 	%rd10109, %r9709, %r9887;
	add.s64 	%rd10110, %rd10107, %rd10108;
	add.s64 	%rd10111, %rd10110, %rd10109;
	shr.u64 	%rd10112, %rd10111, 32;
	and.b64  	%rd10113, %rd10082, 4294967295;
	mul.wide.u32 	%rd10114, %r9710, %r9887;
	add.s64 	%rd10115, %rd10112, %rd10113;
	add.s64 	%rd10116, %rd10115, %rd10114;
	shr.u64 	%rd10117, %rd10116, 32;
	mul.wide.u32 	%rd10118, %r9711, %r9887;
	add.s64 	%rd10119, %rd10117, %rd10083;
	add.s64 	%rd10120, %rd10119, %rd10118;
	shr.u64 	%rd10121, %rd10120, 32;
	and.b64  	%rd10122, %rd10091, 4294967295;
	mul.wide.u32 	%rd10123, %r9704, %r9888;
	add.s64 	%rd10124, %rd10123, %rd10122;
	shr.u64 	%rd10125, %rd10124, 32;
	and.b64  	%rd10126, %rd10096, 4294967295;
	mul.wide.u32 	%rd10127, %r9705, %r9888;
	add.s64 	%rd10128, %rd10125, %rd10126;
	add.s64 	%rd10129, %rd10128, %rd10127;
	shr.u64 	%rd10130, %rd10129, 32;
	and.b64  	%rd10131, %rd10101, 4294967295;
	mul.wide.u32 	%rd10132, %r9706, %r9888;
	add.s64 	%rd10133, %rd10130, %rd10131;
	add.s64 	%rd10134, %rd10133, %rd10132;
	shr.u64 	%rd10135, %rd10134, 32;
	and.b64  	%rd10136, %rd10106, 4294967295;
	mul.wide.u32 	%rd10137, %r9707, %r9888;
	add.s64 	%rd10138, %rd10135, %rd10136;
	add.s64 	%rd10139, %rd10138, %rd10137;
	shr.u64 	%rd10140, %rd10139, 32;
	and.b64  	%rd10141, %rd10111, 4294967295;
	mul.wide.u32 	%rd10142, %r9708, %r9888;
	add.s64 	%rd10143, %rd10140, %rd10141;
	add.s64 	%rd10144, %rd10143, %rd10142;
	shr.u64 	%rd10145, %rd10144, 32;
	and.b64  	%rd10146, %rd10116, 4294967295;
	mul.wide.u32 	%rd10147, %r9709, %r9888;
	add.s64 	%rd10148, %rd10145, %rd10146;
	add.s64 	%rd10149, %rd10148, %rd10147;
	shr.u64 	%rd10150, %rd10149, 32;
	and.b64  	%rd10151, %rd10120, 4294967295;
	mul.wide.u32 	%rd10152, %r9710, %r9888;
	add.s64 	%rd10153, %rd10150, %rd10151;
	add.s64 	%rd10154, %rd10153, %rd10152;
	shr.u64 	%rd10155, %rd10154, 32;
	mul.wide.u32 	%rd10156, %r9711, %r9888;
	add.s64 	%rd10157, %rd10155, %rd10121;
	add.s64 	%rd10158, %rd10157, %rd10156;
	shr.u64 	%rd10159, %rd10158, 32;
	and.b64  	%rd10160, %rd10129, 4294967295;
	mul.wide.u32 	%rd10161, %r9704, %r9889;
	add.s64 	%rd10162, %rd10161, %rd10160;
	shr.u64 	%rd10163, %rd10162, 32;
	and.b64  	%rd10164, %rd10134, 4294967295;
	mul.wide.u32 	%rd10165, %r9705, %r9889;
	add.s64 	%rd10166, %rd10163, %rd10164;
	add.s64 	%rd10167, %rd10166, %rd10165;
	shr.u64 	%rd10168, %rd10167, 32;
	and.b64  	%rd10169, %rd10139, 4294967295;
	mul.wide.u32 	%rd10170, %r9706, %r9889;
	add.s64 	%rd10171, %rd10168, %rd10169;
	add.s64 	%rd10172, %rd10171, %rd10170;
	shr.u64 	%rd10173, %rd10172, 32;
	and.b64  	%rd10174, %rd10144, 4294967295;
	mul.wide.u32 	%rd10175, %r9707, %r9889;
	add.s64 	%rd10176, %rd10173, %rd10174;
	add.s64 	%rd10177, %rd10176, %rd10175;
	shr.u64 	%rd10178, %rd10177, 32;
	and.b64  	%rd10179, %rd10149, 4294967295;
	mul.wide.u32 	%rd10180, %r9708, %r9889;
	add.s64 	%rd10181, %rd10178, %rd10179;
	add.s64 	%rd10182, %rd10181, %rd10180;
	shr.u64 	%rd10183, %rd10182, 32;
	and.b64  	%rd10184, %rd10154, 4294967295;
	mul.wide.u32 	%rd10185, %r9709, %r9889;
	add.s64 	%rd10186, %rd10183, %rd10184;
	add.s64 	%rd10187, %rd10186, %rd10185;
	shr.u64 	%rd10188, %rd10187, 32;
	and.b64  	%rd10189, %rd10158, 4294967295;
	mul.wide.u32 	%rd10190, %r9710, %r9889;
	add.s64 	%rd10191, %rd10188, %rd10189;
	add.s64 	%rd10192, %rd10191, %rd10190;
	shr.u64 	%rd10193, %rd10192, 32;
	mul.wide.u32 	%rd10194, %r9711, %r9889;
	add.s64 	%rd10195, %rd10193, %rd10159;
	add.s64 	%rd10196, %rd10195, %rd10194;
	shr.u64 	%rd10197, %rd10196, 32;
	and.b64  	%rd10198, %rd10167, 4294967295;
	mul.wide.u32 	%rd10199, %r9704, %r9890;
	add.s64 	%rd10200, %rd10199, %rd10198;
	shr.u64 	%rd10201, %rd10200, 32;
	and.b64  	%rd10202, %rd10172, 4294967295;
	mul.wide.u32 	%rd10203, %r9705, %r9890;
	add.s64 	%rd10204, %rd10201, %rd10202;
	add.s64 	%rd10205, %rd10204, %rd10203;
	shr.u64 	%rd10206, %rd10205, 32;
	and.b64  	%rd10207, %rd10177, 4294967295;
	mul.wide.u32 	%rd10208, %r9706, %r9890;
	add.s64 	%rd10209, %rd10206, %rd10207;
	add.s64 	%rd10210, %rd10209, %rd10208;
	shr.u64 	%rd10211, %rd10210, 32;
	and.b64  	%rd10212, %rd10182, 4294967295;
	mul.wide.u32 	%rd10213, %r9707, %r9890;
	add.s64 	%rd10214, %rd10211, %rd10212;
	add.s64 	%rd10215, %rd10214, %rd10213;
	shr.u64 	%rd10216, %rd10215, 32;
	and.b64  	%rd10217, %rd10187, 4294967295;
	mul.wide.u32 	%rd10218, %r9708, %r9890;
	add.s64 	%rd10219, %rd10216, %rd10217;
	add.s64 	%rd10220, %rd10219, %rd10218;
	shr.u64 	%rd10221, %rd10220, 32;
	and.b64  	%rd10222, %rd10192, 4294967295;
	mul.wide.u32 	%rd10223, %r9709, %r9890;
	add.s64 	%rd10224, %rd10221, %rd10222;
	add.s64 	%rd10225, %rd10224, %rd10223;
	shr.u64 	%rd10226, %rd10225, 32;
	and.b64  	%rd10227, %rd10196, 4294967295;
	mul.wide.u32 	%rd10228, %r9710, %r9890;
	add.s64 	%rd10229, %rd10226, %rd10227;
	add.s64 	%rd10230, %rd10229, %rd10228;
	shr.u64 	%rd10231, %rd10230, 32;
	mul.wide.u32 	%rd10232, %r9711, %r9890;
	add.s64 	%rd10233, %rd10231, %rd10197;
	add.s64 	%rd10234, %rd10233, %rd10232;
	shr.u64 	%rd10235, %rd10234, 32;
	and.b64  	%rd10236, %rd10205, 4294967295;
	mul.wide.u32 	%rd10237, %r9704, %r9891;
	add.s64 	%rd10238, %rd10237, %rd10236;
	shr.u64 	%rd10239, %rd10238, 32;
	and.b64  	%rd10240, %rd10210, 4294967295;
	mul.wide.u32 	%rd10241, %r9705, %r9891;
	add.s64 	%rd10242, %rd10239, %rd10240;
	add.s64 	%rd10243, %rd10242, %rd10241;
	shr.u64 	%rd10244, %rd10243, 32;
	and.b64  	%rd10245, %rd10215, 4294967295;
	mul.wide.u32 	%rd10246, %r9706, %r9891;
	add.s64 	%rd10247, %rd10244, %rd10245;
	add.s64 	%rd10248, %rd10247, %rd10246;
	shr.u64 	%rd10249, %rd10248, 32;
	and.b64  	%rd10250, %rd10220, 4294967295;
	mul.wide.u32 	%rd10251, %r9707, %r9891;
	add.s64 	%rd10252, %rd10249, %rd10250;
	add.s64 	%rd10253, %rd10252, %rd10251;
	shr.u64 	%rd10254, %rd10253, 32;
	and.b64  	%rd10255, %rd10225, 4294967295;
	mul.wide.u32 	%rd10256, %r9708, %r9891;
	add.s64 	%rd10257, %rd10254, %rd10255;
	add.s64 	%rd10258, %rd10257, %rd10256;
	shr.u64 	%rd10259, %rd10258, 32;
	and.b64  	%rd10260, %rd10230, 4294967295;
	mul.wide.u32 	%rd10261, %r9709, %r9891;
	add.s64 	%rd10262, %rd10259, %rd10260;
	add.s64 	%rd10263, %rd10262, %rd10261;
	shr.u64 	%rd10264, %rd10263, 32;
	and.b64  	%rd10265, %rd10234, 4294967295;
	mul.wide.u32 	%rd10266, %r9710, %r9891;
	add.s64 	%rd10267, %rd10264, %rd10265;
	add.s64 	%rd10268, %rd10267, %rd10266;
	shr.u64 	%rd10269, %rd10268, 32;
	mul.wide.u32 	%rd10270, %r9711, %r9891;
	add.s64 	%rd10271, %rd10269, %rd10235;
	add.s64 	%rd10272, %rd10271, %rd10270;
	shr.u64 	%rd10273, %rd10272, 32;
	{ .reg .b32 tmp; mov.b64 {tmp, %r6225}, %rd10272; }
	and.b64  	%rd10274, %rd10243, 4294967295;
	mul.lo.s64 	%rd10275, %rd10274, 977;
	and.b64  	%rd10276, %rd9985, 4294967295;
	and.b64  	%rd10277, %rd10275, 4294967295;
	add.s64 	%rd19789, %rd10277, %rd10276;
	shr.u64 	%rd10278, %rd10275, 32;
	shr.u64 	%rd10279, %rd19789, 32;
	add.s64 	%rd10280, %rd10279, %rd10278;
	and.b64  	%rd10281, %rd10248, 4294967295;
	mul.lo.s64 	%rd10282, %rd10281, 977;
	and.b64  	%rd10283, %rd10010, 4294967295;
	and.b64  	%rd10284, %rd10282, 4294967295;
	add.s64 	%rd10285, %rd10280, %rd10283;
	add.s64 	%rd10286, %rd10285, %rd10284;
	add.s64 	%rd19790, %rd10286, %rd10274;
	shr.u64 	%rd10287, %rd10282, 32;
	shr.u64 	%rd10288, %rd19790, 32;
	add.s64 	%rd10289, %rd10288, %rd10287;
	and.b64  	%rd10290, %rd10253, 4294967295;
	mul.lo.s64 	%rd10291, %rd10290, 977;
	and.b64  	%rd10292, %rd10048, 4294967295;
	and.b64  	%rd10293, %rd10291, 4294967295;
	add.s64 	%rd10294, %rd10289, %rd10292;
	add.s64 	%rd10295, %rd10294, %rd10293;
	add.s64 	%rd19791, %rd10295, %rd10281;
	shr.u64 	%rd10296, %rd10291, 32;
	shr.u64 	%rd10297, %rd19791, 32;
	add.s64 	%rd10298, %rd10297, %rd10296;
	and.b64  	%rd10299, %rd10258, 4294967295;
	mul.lo.s64 	%rd10300, %rd10299, 977;
	and.b64  	%rd10301, %rd10086, 4294967295;
	and.b64  	%rd10302, %rd10300, 4294967295;
	add.s64 	%rd10303, %rd10298, %rd10301;
	add.s64 	%rd10304, %rd10303, %rd10302;
	add.s64 	%rd19792, %rd10304, %rd10290;
	shr.u64 	%rd10305, %rd10300, 32;
	shr.u64 	%rd10306, %rd19792, 32;
	add.s64 	%rd10307, %rd10306, %rd10305;
	and.b64  	%rd10308, %rd10263, 4294967295;
	mul.lo.s64 	%rd10309, %rd10308, 977;
	and.b64  	%rd10310, %rd10124, 4294967295;
	and.b64  	%rd10311, %rd10309, 4294967295;
	add.s64 	%rd10312, %rd10307, %rd10310;
	add.s64 	%rd10313, %rd10312, %rd10311;
	add.s64 	%rd19793, %rd10313, %rd10299;
	shr.u64 	%rd10314, %rd10309, 32;
	shr.u64 	%rd10315, %rd19793, 32;
	add.s64 	%rd10316, %rd10315, %rd10314;
	and.b64  	%rd10317, %rd10268, 4294967295;
	mul.lo.s64 	%rd10318, %rd10317, 977;
	and.b64  	%rd10319, %rd10162, 4294967295;
	and.b64  	%rd10320, %rd10318, 4294967295;
	add.s64 	%rd10321, %rd10316, %rd10319;
	add.s64 	%rd10322, %rd10321, %rd10320;
	add.s64 	%rd19794, %rd10322, %rd10308;
	shr.u64 	%rd10323, %rd10318, 32;
	shr.u64 	%rd10324, %rd19794, 32;
	add.s64 	%rd10325, %rd10324, %rd10323;
	and.b64  	%rd10326, %rd10272, 4294967295;
	mul.lo.s64 	%rd10327, %rd10326, 977;
	and.b64  	%rd10328, %rd10200, 4294967295;
	and.b64  	%rd10329, %rd10327, 4294967295;
	add.s64 	%rd10330, %rd10325, %rd10328;
	add.s64 	%rd10331, %rd10330, %rd10329;
	add.s64 	%rd19795, %rd10331, %rd10317;
	shr.u64 	%rd10332, %rd10327, 32;
	shr.u64 	%rd10333, %rd19795, 32;
	add.s64 	%rd10334, %rd10333, %rd10332;
	mul.lo.s64 	%rd10335, %rd10273, 977;
	and.b64  	%rd10336, %rd10238, 4294967295;
	and.b64  	%rd10337, %rd10335, 4294967295;
	add.s64 	%rd10338, %rd10334, %rd10336;
	add.s64 	%rd10339, %rd10338, %rd10337;
	add.s64 	%rd19796, %rd10339, %rd10326;
	shr.u64 	%rd10340, %rd10335, 32;
	shr.u64 	%rd10341, %rd19796, 32;
	cvt.u32.u64 	%r6226, %rd10341;
	cvt.u32.u64 	%r6227, %rd10340;
	add.s32 	%r6228, %r6226, %r6227;
	add.s32 	%r3738, %r6228, %r6225;
	setp.eq.s32 	%p1574, %r3738, 0;
	mov.pred 	%p3185, -1;
	@%p1574 bra 	$L__BB1_2557;
	cvt.u64.u32 	%rd10342, %r3738;
	mul.wide.u32 	%rd10343, %r3738, 977;
	shr.u64 	%rd10344, %rd10343, 32;
	and.b64  	%rd10345, %rd19789, 4294967295;
	and.b64  	%rd10346, %rd10343, 4294967295;
	add.s64 	%rd19789, %rd10346, %rd10345;
	shr.u64 	%rd10347, %rd19789, 32;
	and.b64  	%rd10348, %rd19790, 4294967295;
	add.s64 	%rd10349, %rd10344, %rd10348;
	add.s64 	%rd10350, %rd10349, %rd10342;
	add.s64 	%rd19790, %rd10350, %rd10347;
	setp.lt.u64 	%p1576, %rd19790, 4294967296;
	@%p1576 bra 	$L__BB1_2557;
	shr.u64 	%rd10351, %rd19790, 32;
	and.b64  	%rd10352, %rd19791, 4294967295;
	add.s64 	%rd19791, %rd10351, %rd10352;
	setp.lt.u64 	%p1578, %rd19791, 4294967296;
	@%p1578 bra 	$L__BB1_2557;
	shr.u64 	%rd10353, %rd19791, 32;
	and.b64  	%rd10354, %rd19792, 4294967295;
	add.s64 	%rd19792, %rd10353, %rd10354;
	setp.lt.u64 	%p1580, %rd19792, 4294967296;
	@%p1580 bra 	$L__BB1_2557;
	shr.u64 	%rd10356, %rd19792, 32;
	and.b64  	%rd10357, %rd19793, 4294967295;
	add.s64 	%rd19793, %rd10356, %rd10357;
	setp.lt.u64 	%p1582, %rd19793, 4294967296;
	mov.b64 	%rd19792, 4294967296;
	@%p1582 bra 	$L__BB1_2557;
	shr.u64 	%rd10359, %rd19793, 32;
	and.b64  	%rd10360, %rd19794, 4294967295;
	add.s64 	%rd19794, %rd10359, %rd10360;
	setp.lt.u64 	%p1584, %rd19794, 4294967296;
	mov.b64 	%rd19792, 4294967296;
	mov.u64 	%rd19793, %rd19792;
	@%p1584 bra 	$L__BB1_2557;
	shr.u64 	%rd10362, %rd19794, 32;
	and.b64  	%rd10363, %rd19795, 4294967295;
	add.s64 	%rd19795, %rd10362, %rd10363;
	setp.lt.u64 	%p1586, %rd19795, 4294967296;
	mov.b64 	%rd19792, 4294967296;
	mov.u64 	%rd19794, %rd19792;
	@%p1586 bra 	$L__BB1_2557;
	shr.u64 	%rd10365, %rd19795, 32;
	and.b64  	%rd10366, %rd19796, 4294967295;
	add.s64 	%rd10367, %rd10365, %rd10366;
	setp.lt.u64 	%p3185, %rd10367, 4294967296;
	min.u64 	%rd19796, %rd10367, 4294967296;
	mov.b64 	%rd19792, 4294967296;
	mov.u64 	%rd19793, %rd19792;
	mov.u64 	%rd19795, %rd19792;
$L__BB1_2557:
	cvt.u32.u64 	%r9907, %rd19796;
	cvt.u32.u64 	%r9906, %rd19795;
	cvt.u32.u64 	%r9905, %rd19794;
	cvt.u32.u64 	%r9904, %rd19793;
	cvt.u32.u64 	%r9903, %rd19792;
	cvt.u32.u64 	%r9902, %rd19791;
	cvt.u32.u64 	%r9901, %rd19790;
	cvt.u32.u64 	%r9900, %rd19789;
	@%p3185 bra 	$L__BB1_2571;
$L__BB1_2558:
	ld.const.u32 	%r6247, [const_p];
	ld.const.u32 	%r6248, [const_p+4];
	ld.const.u32 	%r6249, [const_p+8];
	ld.const.u32 	%r6250, [const_p+12];
	ld.const.u32 	%r6251, [const_p+16];
	ld.const.u32 	%r6252, [const_p+20];
	ld.const.u32 	%r6253, [const_p+24];
	// begin inline asm
	sub.cc.u32 %r9900, %r9900, %r6247;
	subc.cc.u32 %r9901, %r9901, %r6248;
	subc.cc.u32 %r9902, %r9902, %r6249;
	subc.cc.u32 %r9903, %r9903, %r6250;
	subc.cc.u32 %r9904, %r9904, %r6251;
	subc.cc.u32 %r9905, %r9905, %r6252;
	subc.cc.u32 %r9906, %r9906, %r6253;
	subc.u32 %r9907, %r9907, %r9720;
	
	// end inline asm
	bra.uni 	$L__BB1_2573;
$L__BB1_2559:
	ld.const.u32 	%r3747, [const_p+24];
	setp.lt.u32 	%p1589, %r3747, %r9906;
	@%p1589 bra 	$L__BB1_2558;
	setp.gt.u32 	%p1590, %r3747, %r9906;
	@%p1590 bra 	$L__BB1_2573;
	ld.const.u32 	%r3748, [const_p+20];
	setp.lt.u32 	%p1591, %r3748, %r9905;
	@%p1591 bra 	$L__BB1_2558;
	setp.gt.u32 	%p1592, %r3748, %r9905;
	@%p1592 bra 	$L__BB1_2573;
	ld.const.u32 	%r3749, [const_p+16];
	setp.lt.u32 	%p1593, %r3749, %r9904;
	@%p1593 bra 	$L__BB1_2558;
	setp.gt.u32 	%p1594, %r3749, %r9904;
	@%p1594 bra 	$L__BB1_2573;
	ld.const.u32 	%r3750, [const_p+12];
	setp.lt.u32 	%p1595, %r3750, %r9903;
	@%p1595 bra 	$L__BB1_2558;
	setp.gt.u32 	%p1596, %r3750, %r9903;
	@%p1596 bra 	$L__BB1_2573;
	ld.const.u32 	%r3751, [const_p+8];
	setp.lt.u32 	%p1597, %r3751, %r9902;
	@%p1597 bra 	$L__BB1_2558;
	setp.gt.u32 	%p1598, %r3751, %r9902;
	@%p1598 bra 	$L__BB1_2573;
	ld.const.u32 	%r3752, [const_p+4];
	setp.lt.u32 	%p1599, %r3752, %r9901;
	@%p1599 bra 	$L__BB1_2558;
	setp.gt.u32 	%p1600, %r3752, %r9901;
	ld.const.u32 	%r6229, [const_p];
	setp.gt.u32 	%p1601, %r6229, %r9900;
	or.pred  	%p1602, %p1600, %p1601;
	@%p1602 bra 	$L__BB1_2573;
	bra.uni 	$L__BB1_2558;
$L__BB1_2571:
	setp.lt.u32 	%p1587, %r9720, %r9907;
	@%p1587 bra 	$L__BB1_2558;
	setp.gt.u32 	%p1588, %r9720, %r9907;
	@%p1588 bra 	$L__BB1_2573;
	bra.uni 	$L__BB1_2559;
$L__BB1_2573:
	setp.gt.u32 	%p1603, %r9907, %r9720;
	@%p1603 bra 	$L__BB1_2586;
	bra.uni 	$L__BB1_2587;
$L__BB1_2574:
	ld.const.u32 	%r3761, [const_p+24];
	setp.gt.u32 	%p1605, %r9906, %r3761;
	@%p1605 bra 	$L__BB1_2586;
	setp.lt.u32 	%p1606, %r9906, %r3761;
	@%p1606 bra 	$L__BB1_2588;
	ld.const.u32 	%r3762, [const_p+20];
	setp.gt.u32 	%p1607, %r9905, %r3762;
	@%p1607 bra 	$L__BB1_2586;
	setp.lt.u32 	%p1608, %r9905, %r3762;
	@%p1608 bra 	$L__BB1_2588;
	ld.const.u32 	%r3763, [const_p+16];
	setp.gt.u32 	%p1609, %r9904, %r3763;
	@%p1609 bra 	$L__BB1_2586;
	setp.lt.u32 	%p1610, %r9904, %r3763;
	@%p1610 bra 	$L__BB1_2588;
	ld.const.u32 	%r3764, [const_p+12];
	setp.gt.u32 	%p1611, %r9903, %r3764;
	@%p1611 bra 	$L__BB1_2586;
	setp.lt.u32 	%p1612, %r9903, %r3764;
	@%p1612 bra 	$L__BB1_2588;
	ld.const.u32 	%r3765, [const_p+8];
	setp.gt.u32 	%p1613, %r9902, %r3765;
	@%p1613 bra 	$L__BB1_2586;
	setp.lt.u32 	%p1614, %r9902, %r3765;
	@%p1614 bra 	$L__BB1_2588;
	ld.const.u32 	%r3766, [const_p+4];
	setp.gt.u32 	%p1615, %r9901, %r3766;
	@%p1615 bra 	$L__BB1_2586;
	setp.lt.u32 	%p1616, %r9901, %r3766;
	ld.const.u32 	%r6255, [const_p];
	setp.lt.u32 	%p1617, %r9900, %r6255;
	or.pred  	%p1618, %p1616, %p1617;
	@%p1618 bra 	$L__BB1_2588;
$L__BB1_2586:
	ld.const.u32 	%r6273, [const_p];
	ld.const.u32 	%r6274, [const_p+4];
	ld.const.u32 	%r6275, [const_p+8];
	ld.const.u32 	%r6276, [const_p+12];
	ld.const.u32 	%r6277, [const_p+16];
	ld.const.u32 	%r6278, [const_p+20];
	ld.const.u32 	%r6279, [const_p+24];
	// begin inline asm
	sub.cc.u32 %r9900, %r9900, %r6273;
	subc.cc.u32 %r9901, %r9901, %r6274;
	subc.cc.u32 %r9902, %r9902, %r6275;
	subc.cc.u32 %r9903, %r9903, %r6276;
	subc.cc.u32 %r9904, %r9904, %r6277;
	subc.cc.u32 %r9905, %r9905, %r6278;
	subc.cc.u32 %r9906, %r9906, %r6279;
	subc.u32 %r9907, %r9907, %r9720;
	
	// end inline asm
	bra.uni 	$L__BB1_2588;
$L__BB1_2587:
	setp.lt.u32 	%p1604, %r9907, %r9720;
	@%p1604 bra 	$L__BB1_2588;
	bra.uni 	$L__BB1_2574;
$L__BB1_2588:
	ld.param.u64 	%rd19325, [_Z21compute_batch_precompP10ECPointJacii_param_0];
	cvta.to.global.u64 	%rd10368, %rd19325;
	mov.u32 	%r6281, %ctaid.x;
	mov.u32 	%r6282, %ntid.x;
	mov.u32 	%r6283, %tid.x;
	mad.lo.s32 	%r6284, %r6281, %r6282, %r6283;
	mul.wide.u32 	%rd10369, %r6284, 100;
	add.s64 	%rd10370, %rd10368, %rd10369;
	st.global.u32 	[%rd10370], %r9819;
	st.global.u32 	[%rd10370+4], %r9820;
	st.global.u32 	[%rd10370+8], %r9821;
	st.global.u32 	[%rd10370+12], %r9822;
	st.global.u32 	[%rd10370+16], %r9823;
	st.global.u32 	[%rd10370+20], %r9824;
	st.global.u32 	[%rd10370+24], %r9825;
	st.global.u32 	[%rd10370+28], %r9826;
	st.global.u32 	[%rd10370+32], %r9868;
	st.global.u32 	[%rd10370+36], %r9869;
	st.global.u32 	[%rd10370+40], %r9870;
	st.global.u32 	[%rd10370+44], %r9871;
	st.global.u32 	[%rd10370+48], %r9872;
	st.global.u32 	[%rd10370+52], %r9873;
	st.global.u32 	[%rd10370+56], %r9874;
	st.global.u32 	[%rd10370+60], %r9875;
	st.global.u32 	[%rd10370+64], %r9900;
	st.global.u32 	[%rd10370+68], %r9901;
	st.global.u32 	[%rd10370+72], %r9902;
	st.global.u32 	[%rd10370+76], %r9903;
	st.global.u32 	[%rd10370+80], %r9904;
	st.global.u32 	[%rd10370+84], %r9905;
	st.global.u32 	[%rd10370+88], %r9906;
	st.global.u32 	[%rd10370+92], %r9907;
	mov.b16 	%rs9, 0;
	st.global.u8 	[%rd10370+96], %rs9;
$L__BB1_2589:
	ret;

}
	// .globl	_Z35compute_batch_precomp_kernel_robustP10ECPointJacii
.visible .entry _Z35compute_batch_precomp_kernel_robustP10ECPointJacii(
	.param .u64 .ptr .align 1 _Z35compute_batch_precomp_kernel_robustP10ECPointJacii_param_0,
	.param .u32 _Z35compute_batch_precomp_kernel_robustP10ECPointJacii_param_1,
	.param .u32 _Z35compute_batch_precomp_kernel_robustP10ECPointJacii_param_2
)
{
	.reg .pred 	%p<1586>;
	.reg .b16 	%rs<10>;
	.reg .b32 	%r<4413>;
	.reg .b64 	%rd<9910>;

	ld.param.u32 	%r3868, [_Z35compute_batch_precomp_kernel_robustP10ECPointJacii_param_1];
	ld.param.u32 	%r1515, [_Z35compute_batch_precomp_kernel_robustP10ECPointJacii_param_2];
	setp.ge.s32 	%p47, %r3868, %r1515;
	@%p47 bra 	$L__BB2_1265;
	ld.const.u32 	%r1, [const_p+20];
	ld.const.u32 	%r2, [const_p+28];
	ld.const.u32 	%r1516, [const_G_jacobian+64];
	ld.const.u32 	%r1517, [const_G_jacobian+68];
	ld.const.u32 	%r1518, [const_G_jacobian+72];
	ld.const.u32 	%r1519, [const_G_jacobian+76];
	ld.const.u32 	%r1520, [const_G_jacobian+80];
	ld.const.u32 	%r1521, [const_G_jacobian+84];
	ld.const.u32 	%r1522, [const_G_jacobian+88];
	ld.const.u32 	%r1523, [const_G_jacobian+92];
	mul.wide.u32 	%rd707, %r1516, %r1516;
	shr.u64 	%rd708, %rd707, 32;
	mul.wide.u32 	%rd709, %r1517, %r1516;
	add.s64 	%rd710, %rd708, %rd709;
	shr.u64 	%rd711, %rd710, 32;
	mul.wide.u32 	%rd712, %r1518, %r1516;
	add.s64 	%rd713, %rd711, %rd712;
	shr.u64 	%rd714, %rd713, 32;
	mul.wide.u32 	%rd715, %r1519, %r1516;
	add.s64 	%rd716, %rd714, %rd715;
	shr.u64 	%rd717, %rd716, 32;
	mul.wide.u32 	%rd718, %r1520, %r1516;
	add.s64 	%rd719, %rd717, %rd718;
	shr.u64 	%rd720, %rd719, 32;
	mul.wide.u32 	%rd721, %r1521, %r1516;
	add.s64 	%rd722, %rd720, %rd721;
	shr.u64 	%rd723, %rd722, 32;
	mul.wide.u32 	%rd724, %r1522, %r1516;
	add.s64 	%rd725, %rd723, %rd724;
	shr.u64 	%rd726, %rd725, 32;
	mul.wide.u32 	%rd727, %r1523, %r1516;
	add.s64 	%rd728, %rd726, %rd727;
	shr.u64 	%rd729, %rd728, 32;
	and.b64  	%rd730, %rd710, 4294967295;
	add.s64 	%rd731, %rd709, %rd730;
	shr.u64 	%rd732, %rd731, 32;
	and.b64  	%rd733, %rd713, 4294967295;
	mul.wide.u32 	%rd734, %r1517, %r1517;
	add.s64 	%rd735, %rd732, %rd733;
	add.s64 	%rd736, %rd735, %rd734;
	shr.u64 	%rd737, %rd736, 32;
	and.b64  	%rd738, %rd716, 4294967295;
	mul.wide.u32 	%rd739, %r1518, %r1517;
	add.s64 	%rd740, %rd737, %rd738;
	add.s64 	%rd741, %rd740, %rd739;
	shr.u64 	%rd742, %rd741, 32;
	and.b64  	%rd743, %rd719, 4294967295;
	mul.wide.u32 	%rd744, %r1519, %r1517;
	add.s64 	%rd745, %rd742, %rd743;
	add.s64 	%rd746, %rd745, %rd744;
	shr.u64 	%rd747, %rd746, 32;
	and.b64  	%rd748, %rd722, 4294967295;
	mul.wide.u32 	%rd749, %r1520, %r1517;
	add.s64 	%rd750, %rd747, %rd748;
	add.s64 	%rd751, %rd750, %rd749;
	shr.u64 	%rd752, %rd751, 32;
	and.b64  	%rd753, %rd725, 4294967295;
	mul.wide.u32 	%rd754, %r1521, %r1517;
	add.s64 	%rd755, %rd752, %rd753;
	add.s64 	%rd756, %rd755, %rd754;
	shr.u64 	%rd757, %rd756, 32;
	and.b64  	%rd758, %rd728, 4294967295;
	mul.wide.u32 	%rd759, %r1522, %r1517;
	add.s64 	%rd760, %rd757, %rd758;
	add.s64 	%rd761, %rd760, %rd759;
	shr.u64 	%rd762, %rd761, 32;
	mul.wide.u32 	%rd763, %r1523, %r1517;
	add.s64 	%rd764, %rd762, %rd729;
	add.s64 	%rd765, %rd764, %rd763;
	shr.u64 	%rd766, %rd765, 32;
	and.b64  	%rd767, %rd736, 4294967295;
	add.s64 	%rd768, %rd712, %rd767;
	shr.u64 	%rd769, %rd768, 32;
	and.b64  	%rd770, %rd741, 4294967295;
	add.s64 	%rd771, %rd769, %rd770;
	add.s64 	%rd772, %rd771, %rd739;
	shr.u64 	%rd773, %rd772, 32;
	and.b64  	%rd774, %rd746, 4294967295;
	mul.wide.u32 	%rd775, %r1518, %r1518;
	add.s64 	%rd776, %rd773, %rd774;
	add.s64 	%rd777, %rd776, %rd775;
	shr.u64 	%rd778, %rd777, 32;
	and.b64  	%rd779, %rd751, 4294967295;
	mul.wide.u32 	%rd780, %r1519, %r1518;
	add.s64 	%rd781, %rd778, %rd779;
	add.s64 	%rd782, %rd781, %rd780;
	shr.u64 	%rd783, %rd782, 32;
	and.b64  	%rd784, %rd756, 4294967295;
	mul.wide.u32 	%rd785, %r1520, %r1518;
	add.s64 	%rd786, %rd783, %rd784;
	add.s64 	%rd787, %rd786, %rd785;
	shr.u64 	%rd788, %rd787, 32;
	and.b64  	%rd789, %rd761, 4294967295;
	mul.wide.u32 	%rd790, %r1521, %r1518;
	add.s64 	%rd791, %rd788, %rd789;
	add.s64 	%rd792, %rd791, %rd790;
	shr.u64 	%rd793, %rd792, 32;
	and.b64  	%rd794, %rd765, 4294967295;
	mul.wide.u32 	%rd795, %r1522, %r1518;
	add.s64 	%rd796, %rd793, %rd794;
	add.s64 	%rd797, %rd796, %rd795;
	shr.u64 	%rd798, %rd797, 32;
	mul.wide.u32 	%rd799, %r1523, %r1518;
	add.s64 	%rd800, %rd798, %rd766;
	add.s64 	%rd801, %rd800, %rd799;
	shr.u64 	%rd802, %rd801, 32;
	and.b64  	%rd803, %rd772, 4294967295;
	add.s64 	%rd804, %rd715, %rd803;
	shr.u64 	%rd805, %rd804, 32;
	and.b64  	%rd806, %rd777, 4294967295;
	add.s64 	%rd807, %rd805, %rd806;
	add.s64 	%rd808, %rd807, %rd744;
	shr.u64 	%rd809, %rd808, 32;
	and.b64  	%rd810, %rd782, 4294967295;
	add.s64 	%rd811, %rd809, %rd810;
	add.s64 	%rd812, %rd811, %rd780;
	shr.u64 	%rd813, %rd812, 32;
	and.b64  	%rd814, %rd787, 4294967295;
	mul.wide.u32 	%rd815, %r1519, %r1519;
	add.s64 	%rd816, %rd813, %rd814;
	add.s64 	%rd817, %rd816, %rd815;
	shr.u64 	%rd818, %rd817, 32;
	and.b64  	%rd819, %rd792, 4294967295;
	mul.wide.u32 	%rd820, %r1520, %r1519;
	add.s64 	%rd821, %rd818, %rd819;
	add.s64 	%rd822, %rd821, %rd820;
	shr.u64 	%rd823, %rd822, 32;
	and.b64  	%rd824, %rd797, 4294967295;
	mul.wide.u32 	%rd825, %r1521, %r1519;
	add.s64 	%rd826, %rd823, %rd824;
	add.s64 	%rd827, %rd826, %rd825;
	shr.u64 	%rd828, %rd827, 32;
	and.b64  	%rd829, %rd801, 4294967295;
	mul.wide.u32 	%rd830, %r1522, %r1519;
	add.s64 	%rd831, %rd828, %rd829;
	add.s64 	%rd832, %rd831, %rd830;
	shr.u64 	%rd833, %rd832, 32;
	mul.wide.u32 	%rd834, %r1523, %r1519;
	add.s64 	%rd835, %rd833, %rd802;
	add.s64 	%rd836, %rd835, %rd834;
	shr.u64 	%rd837, %rd836, 32;
	and.b64  	%rd838, %rd808, 4294967295;
	add.s64 	%rd839, %rd718, %rd838;
	shr.u64 	%rd840, %rd839, 32;
	and.b64  	%rd841, %rd812, 4294967295;
	add.s64 	%rd842, %rd840, %rd841;
	add.s64 	%rd843, %rd842, %rd749;
	shr.u64 	%rd844, %rd843, 32;
	and.b64  	%rd845, %rd817, 4294967295;
	add.s64 	%rd846, %rd844, %rd845;
	add.s64 	%rd847, %rd846, %rd785;
	shr.u64 	%rd848, %rd847, 32;
	and.b64  	%rd849, %rd822, 4294967295;
	add.s64 	%rd850, %rd848, %rd849;
	add.s64 	%rd851, %rd850, %rd820;
	shr.u64 	%rd852, %rd851, 32;
	and.b64  	%rd853, %rd827, 4294967295;
	mul.wide.u32 	%rd854, %r1520, %r1520;
	add.s64 	%rd855, %rd852, %rd853;
	add.s64 	%rd856, %rd855, %rd854;
	shr.u64 	%rd857, %rd856, 32;
	and.b64  	%rd858, %rd832, 4294967295;
	mul.wide.u32 	%rd859, %r1521, %r1520;
	add.s64 	%rd860, %rd857, %rd858;
	add.s64 	%rd861, %rd860, %rd859;
	shr.u64 	%rd862, %rd861, 32;
	and.b64  	%rd863, %rd836, 4294967295;
	mul.wide.u32 	%rd864, %r1522, %r1520;
	add.s64 	%rd865, %rd862, %rd863;
	add.s64 	%rd866, %rd865, %rd864;
	shr.u64 	%rd867, %rd866, 32;
	mul.wide.u32 	%rd868, %r1523, %r1520;
	add.s64 	%rd869, %rd867, %rd837;
	add.s64 	%rd870, %rd869, %rd868;
	shr.u64 	%rd871, %rd870, 32;
	and.b64  	%rd872, %rd843, 4294967295;
	add.s64 	%rd873, %rd721, %rd872;
	shr.u64 	%rd874, %rd873, 32;
	and.b64  	%rd875, %rd847, 4294967295;
	add.s64 	%rd876, %rd874, %rd875;
	add.s64 	%rd877, %rd876, %rd754;
	shr.u64 	%rd878, %rd877, 32;
	and.b64  	%rd879, %rd851, 4294967295;
	add.s64 	%rd880, %rd878, %rd879;
	add.s64 	%rd881, %rd880, %rd790;
	shr.u64 	%rd882, %rd881, 32;
	and.b64  	%rd883, %rd856, 4294967295;
	add.s64 	%rd884, %rd882, %rd883;
	add.s64 	%rd885, %rd884, %rd825;
	shr.u64 	%rd886, %rd885, 32;
	and.b64  	%rd887, %rd861, 4294967295;
	add.s64 	%rd888, %rd886, %rd887;
	add.s64 	%rd889, %rd888, %rd859;
	shr.u64 	%rd890, %rd889, 32;
	and.b64  	%rd891, %rd866, 4294967295;
	mul.wide.u32 	%rd892, %r1521, %r1521;
	add.s64 	%rd893, %rd890, %rd891;
	add.s64 	%rd894, %rd893, %rd892;
	shr.u64 	%rd895, %rd894, 32;
	and.b64  	%rd896, %rd870, 4294967295;
	mul.wide.u32 	%rd897, %r1522, %r1521;
	add.s64 	%rd898, %rd895, %rd896;
	add.s64 	%rd899, %rd898, %rd897;
	shr.u64 	%rd900, %rd899, 32;
	mul.wide.u32 	%rd901, %r1523, %r1521;
	add.s64 	%rd902, %rd900, %rd871;
	add.s64 	%rd903, %rd902, %rd901;
	shr.u64 	%rd904, %rd903, 32;
	and.b64  	%rd905, %rd877, 4294967295;
	add.s64 	%rd906, %rd724, %rd905;
	shr.u64 	%rd907, %rd906, 32;
	and.b64  	%rd908, %rd881, 4294967295;
	add.s64 	%rd909, %rd907, %rd908;
	add.s64 	%rd910, %rd909, %rd759;
	shr.u64 	%rd911, %rd910, 32;
	and.b64  	%rd912, %rd885, 4294967295;
	add.s64 	%rd913, %rd911, %rd912;
	add.s64 	%rd914, %rd913, %rd795;
	shr.u64 	%rd915, %rd914, 32;
	and.b64  	%rd916, %rd889, 4294967295;
	add.s64 	%rd917, %rd915, %rd916;
	add.s64 	%rd918, %rd917, %rd830;
	shr.u64 	%rd919, %rd918, 32;
	and.b64  	%rd920, %rd894, 4294967295;
	add.s64 	%rd921, %rd919, %rd920;
	add.s64 	%rd922, %rd921, %rd864;
	shr.u64 	%rd923, %rd922, 32;
	and.b64  	%rd924, %rd899, 4294967295;
	add.s64 	%rd925, %rd923, %rd924;
	add.s64 	%rd926, %rd925, %rd897;
	shr.u64 	%rd927, %rd926, 32;
	and.b64  	%rd928, %rd903, 4294967295;
	mul.wide.u32 	%rd929, %r1522, %r1522;
	add.s64 	%rd930, %rd927, %rd928;
	add.s64 	%rd931, %rd930, %rd929;
	shr.u64 	%rd932, %rd931, 32;
	mul.wide.u32 	%rd933, %r1523, %r1522;
	add.s64 	%rd934, %rd932, %rd904;
	add.s64 	%rd935, %rd934, %rd933;
	shr.u64 	%rd936, %rd935, 32;
	and.b64  	%rd937, %rd910, 4294967295;
	add.s64 	%rd938, %rd727, %rd937;
	shr.u64 	%rd939, %rd938, 32;
	and.b64  	%rd940, %rd914, 4294967295;
	add.s64 	%rd941, %rd939, %rd940;
	add.s64 	%rd942, %rd941, %rd763;
	shr.u64 	%rd943, %rd942, 32;
	and.b64  	%rd944, %rd918, 4294967295;
	add.s64 	%rd945, %rd943, %rd944;
	add.s64 	%rd946, %rd945, %rd799;
	shr.u64 	%rd947, %rd946, 32;
	and.b64  	%rd948, %rd922, 4294967295;
	add.s64 	%rd949, %rd947, %rd948;
	add.s64 	%rd950, %rd949, %rd834;
	shr.u64 	%rd951, %rd950, 32;
	and.b64  	%rd952, %rd926, 4294967295;
	add.s64 	%rd953, %rd951, %rd952;
	add.s64 	%rd954, %rd953, %rd868;
	shr.u64 	%rd955, %rd954, 32;
	and.b64  	%rd956, %rd931, 4294967295;
	add.s64 	%rd957, %rd955, %rd956;
	add.s64 	%rd958, %rd957, %rd901;
	shr.u64 	%rd959, %rd958, 32;
	and.b64  	%rd960, %rd935, 4294967295;
	add.s64 	%rd961, %rd959, %rd960;
	add.s64 	%rd962, %rd961, %rd933;
	shr.u64 	%rd963, %rd962, 32;
	mul.wide.u32 	%rd964, %r1523, %r1523;
	add.s64 	%rd965, %rd963, %rd936;
	add.s64 	%rd966, %rd965, %rd964;
	shr.u64 	%rd967, %rd966, 32;
	{ .reg .b32 tmp; mov.b64 {tmp, %r1524}, %rd966; }
	and.b64  	%rd968, %rd942, 4294967295;
	mul.lo.s64 	%rd969, %rd968, 977;
	and.b64  	%rd970, %rd707, 4294967295;
	and.b64  	%rd971, %rd969, 4294967295;
	add.s64 	%rd1, %rd971, %rd970;
	shr.u64 	%rd972, %rd969, 32;
	shr.u64 	%rd973, %rd1, 32;
	add.s64 	%rd974, %rd973, %rd972;
	and.b64  	%rd975, %rd946, 4294967295;
	mul.lo.s64 	%rd976, %rd975, 977;
	and.b64  	%rd977, %rd731, 4294967295;
	and.b64  	%rd978, %rd976, 4294967295;
	add.s64 	%rd979, %rd974, %rd977;
	add.s64 	%rd980, %rd979, %rd978;
	add.s64 	%rd2, %rd980, %rd968;
	shr.u64 	%rd981, %rd976, 32;
	shr.u64 	%rd982, %rd2, 32;
	add.s64 	%rd983, %rd982, %rd981;
	and.b64  	%rd984, %rd950, 4294967295;
	mul.lo.s64 	%rd985, %rd984, 977;
	and.b64  	%rd986, %rd768, 4294967295;
	and.b64  	%rd987, %rd985, 4294967295;
	add.s64 	%rd988, %rd983, %rd986;
	add.s64 	%rd989, %rd988, %rd987;
	add.s64 	%rd3, %rd989, %rd975;
	shr.u64 	%rd990, %rd985, 32;
	shr.u64 	%rd991, %rd3, 32;
	add.s64 	%rd992, %rd991, %rd990;
	and.b64  	%rd993, %rd954, 4294967295;
	mul.lo.s64 	%rd994, %rd993, 977;
	and.b64  	%rd995, %rd804, 4294967295;
	and.b64  	%rd996, %rd994, 4294967295;
	add.s64 	%rd997, %rd992, %rd995;
	add.s64 	%rd998, %rd997, %rd996;
	add.s64 	%rd4, %rd998, %rd984;
	shr.u64 	%rd999, %rd994, 32;
	shr.u64 	%rd1000, %rd4, 32;
	add.s64 	%rd1001, %rd1000, %rd999;
	and.b64  	%rd1002, %rd958, 4294967295;
	mul.lo.s64 	%rd1003, %rd1002, 977;
	and.b64  	%rd1004, %rd839, 4294967295;
	and.b64  	%rd1005, %rd1003, 4294967295;
	add.s64 	%rd1006, %rd1001, %rd1004;
	add.s64 	%rd1007, %rd1006, %rd1005;
	add.s64 	%rd5, %rd1007, %rd993;
	shr.u64 	%rd1008, %rd1003, 32;
	shr.u64 	%rd1009, %rd5, 32;
	add.s64 	%rd1010, %rd1009, %rd1008;
	and.b64  	%rd1011, %rd962, 4294967295;
	mul.lo.s64 	%rd1012, %rd1011, 977;
	and.b64  	%rd1013, %rd873, 4294967295;
	and.b64  	%rd1014, %rd1012, 4294967295;
	add.s64 	%rd1015, %rd1010, %rd1013;
	add.s64 	%rd1016, %rd1015, %rd1014;
	add.s64 	%rd6, %rd1016, %rd1002;
	shr.u64 	%rd1017, %rd1012, 32;
	shr.u64 	%rd1018, %rd6, 32;
	add.s64 	%rd1019, %rd1018, %rd1017;
	and.b64  	%rd1020, %rd966, 4294967295;
	mul.lo.s64 	%rd1021, %rd1020, 977;
	and.b64  	%rd1022, %rd906, 4294967295;
	and.b64  	%rd1023, %rd1021, 4294967295;
	add.s64 	%rd1024, %rd1019, %rd1022;
	add.s64 	%rd1025, %rd1024, %rd1023;
	add.s64 	%rd7, %rd1025, %rd1011;
	shr.u64 	%rd1026, %rd1021, 32;
	shr.u64 	%rd1027, %rd7, 32;
	add.s64 	%rd1028, %rd1027, %rd1026;
	mul.lo.s64 	%rd1029, %rd967, 977;
	and.b64  	%rd1030, %rd938, 4294967295;
	and.b64  	%rd1031, %rd1029, 4294967295;
	add.s64 	%rd1032, %rd1028, %rd1030;
	add.s64 	%rd1033, %rd1032, %rd1031;
	add.s64 	%rd8, %rd1033, %rd1020;
	shr.u64 	%rd1034, %rd1029, 32;
	shr.u64 	%rd1035, %rd8, 32;
	cvt.u32.u64 	%r1525, %rd1035;
	cvt.u32.u64 	%r1526, %rd1034;
	add.s32 	%r1527, %r1525, %r1526;
	add.s32 	%r3, %r1527, %r1524;
	ld.const.u8 	%rs1, [const_G_jacobian+96];
$L__BB2_2:
	ld.param.u32 	%r3865, [_Z35compute_batch_precomp_kernel_robustP10ECPointJacii_param_2];
	add.s32 	%r6, %r3868, 64;
	min.s32 	%r7, %r6, %r3865;
$L__BB2_3:
	ld.param.u64 	%rd9675, [_Z35compute_batch_precomp_kernel_robustP10ECPointJacii_param_0];
	cvta.to.global.u64 	%rd1036, %rd9675;
	mul.wide.s32 	%rd1037, %r3868, 100;
	add.s64 	%rd9, %rd1036, %rd1037;
	ld.global.u8 	%rs2, [%rd9+-4];
	setp.eq.s16 	%p48, %rs2, 0;
	@%p48 bra 	$L__BB2_5;
	ld.const.u32 	%r1528, [const_G_jacobian];
	st.global.u32 	[%rd9], %r1528;
	ld.const.u32 	%r1529, [const_G_jacobian+4];
	st.global.u32 	[%rd9+4], %r1529;
	ld.const.u32 	%r1530, [const_G_jacobian+8];
	st.global.u32 	[%rd9+8], %r1530;
	ld.const.u32 	%r1531, [const_G_jacobian+12];
	st.global.u32 	[%rd9+12], %r1531;
	ld.const.u32 	%r1532, [const_G_jacobian+16];
	st.global.u32 	[%rd9+16], %r1532;
	ld.const.u32 	%r1533, [const_G_jacobian+20];
	st.global.u32 	[%rd9+20], %r1533;
	ld.const.u32 	%r1534, [const_G_jacobian+24];
	st.global.u32 	[%rd9+24], %r1534;
	ld.const.u32 	%r1535, [const_G_jacobian+28];
	st.global.u32 	[%rd9+28], %r1535;
	ld.const.u32 	%r1536, [const_G_jacobian+32];
	st.global.u32 	[%rd9+32], %r1536;
	ld.const.u32 	%r1537, [const_G_jacobian+36];
	st.global.u32 	[%rd9+36], %r1537;
	ld.const.u32 	%r1538, [const_G_jacobian+40];
	st.global.u32 	[%rd9+40], %r1538;
	ld.const.u32 	%r1539, [const_G_jacobian+44];
	st.global.u32 	[%rd9+44], %r1539;
	ld.const.u32 	%r1540, [const_G_jacobian+48];
	st.global.u32 	[%rd9+48], %r1540;
	ld.const.u32 	%r1541, [const_G_jacobian+52];
	st.global.u32 	[%rd9+52], %r1541;
	ld.const.u32 	%r1542, [const_G_jacobian+56];
	st.global.u32 	[%rd9+56], %r1542;
	ld.const.u32 	%r1543, [const_G_jacobian+60];
	st.global.u32 	[%rd9+60], %r1543;
	st.global.u32 	[%rd9+64], %r1516;
	st.global.u32 	[%rd9+68], %r1517;
	ld.const.u32 	%r1544, [const_G_jacobian+72];
	st.global.u32 	[%rd9+72], %r1544;
	ld.const.u32 	%r1545, [const_G_jacobian+76];
	st.global.u32 	[%rd9+76], %r1545;
	ld.const.u32 	%r1546, [const_G_jacobian+80];
	st.global.u32 	[%rd9+80], %r1546;
	ld.const.u32 	%r1547, [const_G_jacobian+84];
	st.global.u32 	[%rd9+84], %r1547;
	ld.const.u32 	%r1548, [const_G_jacobian+88];
	st.global.u32 	[%rd9+88], %r1548;
	ld.const.u32 	%r1549, [const_G_jacobian+92];
	st.global.u32 	[%rd9+92], %r1549;
	st.global.u8 	[%rd9+96], %rs1;
	bra.uni 	$L__BB2_1263;
$L__BB2_5:
	setp.eq.s16 	%p49, %rs1, 0;
	@%p49 bra 	$L__BB2_7;
	ld.global.u32 	%r1550, [%rd9+-100];
	st.global.u32 	[%rd9], %r1550;
	ld.global.u32 	%r1551, [%rd9+-96];
	st.global.u32 	[%rd9+4], %r1551;
	ld.global.u32 	%r1552, [%rd9+-92];
	st.global.u32 	[%rd9+8], %r1552;
	ld.global.u32 	%r1553, [%rd9+-88];
	st.global.u32 	[%rd9+12], %r1553;
	ld.global.u32 	%r1554, [%rd9+-84];
	st.global.u32 	[%rd9+16], %r1554;
	ld.global.u32 	%r1555, [%rd9+-80];
	st.global.u32 	[%rd9+20], %r1555;
	ld.global.u32 	%r1556, [%rd9+-76];
	st.global.u32 	[%rd9+24], %r1556;
	ld.global.u32 	%r1557, [%rd9+-72];
	st.global.u32 	[%rd9+28], %r1557;
	ld.global.u32 	%r1558, [%rd9+-68];
	st.global.u32 	[%rd9+32], %r1558;
	ld.global.u32 	%r1559, [%rd9+-64];
	st.global.u32 	[%rd9+36], %r1559;
	ld.global.u32 	%r1560, [%rd9+-60];
	st.global.u32 	[%rd9+40], %r1560;
	ld.global.u32 	%r1561, [%rd9+-56];
	st.global.u32 	[%rd9+44], %r1561;
	ld.global.u32 	%r1562, [%rd9+-52];
	st.global.u32 	[%rd9+48], %r1562;
	ld.global.u32 	%r1563, [%rd9+-48];
	st.global.u32 	[%rd9+52], %r1563;
	ld.global.u32 	%r1564, [%rd9+-44];
	st.global.u32 	[%rd9+56], %r1564;
	ld.global.u32 	%r1565, [%rd9+-40];
	st.global.u32 	[%rd9+60], %r1565;
	ld.global.u32 	%r1566, [%rd9+-36];
	st.global.u32 	[%rd9+64], %r1566;
	ld.global.u32 	%r1567, [%rd9+-32];
	st.global.u32 	[%rd9+68], %r1567;
	ld.global.u32 	%r1568, [%rd9+-28];
	st.global.u32 	[%rd9+72], %r1568;
	ld.global.u32 	%r1569, [%rd9+-24];
	st.global.u32 	[%rd9+76], %r1569;
	ld.global.u32 	%r1570, [%rd9+-20];
	st.global.u32 	[%rd9+80], %r1570;
	ld.global.u32 	%r1571, [%rd9+-16];
	st.global.u32 	[%rd9+84], %r1571;
	ld.global.u32 	%r1572, [%rd9+-12];
	st.global.u32 	[%rd9+88], %r1572;
	ld.global.u32 	%r1573, [%rd9+-8];
	st.global.u32 	[%rd9+92], %r1573;
	mov.b16 	%rs4, 0;
	st.global.u8 	[%rd9+96], %rs4;
	bra.uni 	$L__BB2_1263;
$L__BB2_7:
	ld.global.u32 	%r1574, [%rd9+-36];
	mul.wide.u32 	%rd1038, %r1574, %r1574;
	shr.u64 	%rd1039, %rd1038, 32;
	ld.global.u32 	%r1575, [%rd9+-32];
	mul.wide.u32 	%rd1040, %r1575, %r1574;
	add.s64 	%rd1041, %rd1039, %rd1040;
	shr.u64 	%rd1042, %rd1041, 32;
	ld.global.u32 	%r1576, [%rd9+-28];
	mul.wide.u32 	%rd1043, %r1576, %r1574;
	add.s64 	%rd1044, %rd1042, %rd1043;
	shr.u64 	%rd1045, %rd1044, 32;
	ld.global.u32 	%r1577, [%rd9+-24];
	mul.wide.u32 	%rd1046, %r1577, %r1574;
	add.s64 	%rd1047, %rd1045, %rd1046;
	shr.u64 	%rd1048, %rd1047, 32;
	ld.global.u32 	%r1578, [%rd9+-20];
	mul.wide.u32 	%rd1049, %r1578, %r1574;
	add.s64 	%rd1050, %rd1048, %rd1049;
	shr.u64 	%rd1051, %rd1050, 32;
	ld.global.u32 	%r1579, [%rd9+-16];
	mul.wide.u32 	%rd1052, %r1579, %r1574;
	add.s64 	%rd1053, %rd1051, %rd1052;
	shr.u64 	%rd1054, %rd1053, 32;
	ld.global.u32 	%r1580, [%rd9+-12];
	mul.wide.u32 	%rd1055, %r1580, %r1574;
	add.s64 	%rd1056, %rd1054, %rd1055;
	shr.u64 	%rd1057, %rd1056, 32;
	ld.global.u32 	%r1581, [%rd9+-8];
	mul.wide.u32 	%rd1058, %r1581, %r1574;
	add.s64 	%rd1059, %rd1057, %rd1058;
	shr.u64 	%rd1060, %rd1059, 32;
	and.b64  	%rd1061, %rd1041, 4294967295;
	add.s64 	%rd1062, %rd1040, %rd1061;
	shr.u64 	%rd1063, %rd1062, 32;
	and.b64  	%rd1064, %rd1044, 4294967295;
	mul.wide.u32 	%rd1065, %r1575, %r1575;
	add.s64 	%rd1066, %rd1063, %rd1064;
	add.s64 	%rd1067, %rd1066, %rd1065;
	shr.u64 	%rd1068, %rd1067, 32;
	and.b64  	%rd1069, %rd1047, 4294967295;
	mul.wide.u32 	%rd1070, %r1576, %r1575;
	add.s64 	%rd1071, %rd1068, %rd1069;
	add.s64 	%rd1072, %rd1071, %rd1070;
	shr.u64 	%rd1073, %rd1072, 32;
	and.b64  	%rd1074, %rd1050, 4294967295;
	mul.wide.u32 	%rd1075, %r1577, %r1575;
	add.s64 	%rd1076, %rd1073, %rd1074;
	add.s64 	%rd1077, %rd1076, %rd1075;
	shr.u64 	%rd1078, %rd1077, 32;
	and.b64  	%rd1079, %rd1053, 4294967295;
	mul.wide.u32 	%rd1080, %r1578, %r1575;
	add.s64 	%rd1081, %rd1078, %rd1079;
	add.s64 	%rd1082, %rd1081, %rd1080;
	shr.u64 	%rd1083, %rd1082, 32;
	and.b64  	%rd1084, %rd1056, 4294967295;
	mul.wide.u32 	%rd1085, %r1579, %r1575;
	add.s64 	%rd1086, %rd1083, %rd1084;
	add.s64 	%rd1087, %rd1086, %rd1085;
	shr.u64 	%rd1088, %rd1087, 32;
	and.b64  	%rd1089, %rd1059, 4294967295;
	mul.wide.u32 	%rd1090, %r1580, %r1575;
	add.s64 	%rd1091, %rd1088, %rd1089;
	add.s64 	%rd1092, %rd1091, %rd1090;
	shr.u64 	%rd1093, %rd1092, 32;
	mul.wide.u32 	%rd1094, %r1581, %r1575;
	add.s64 	%rd1095, %rd1093, %rd1060;
	add.s64 	%rd1096, %rd1095, %rd1094;
	shr.u64 	%rd1097, %rd1096, 32;
	and.b64  	%rd1098, %rd1067, 4294967295;
	add.s64 	%rd1099, %rd1043, %rd1098;
	shr.u64 	%rd1100, %rd1099, 32;
	and.b64  	%rd1101, %rd1072, 4294967295;
	add.s64 	%rd1102, %rd1100, %rd1101;
	add.s64 	%rd1103, %rd1102, %rd1070;
	shr.u64 	%rd1104, %rd1103, 32;
	and.b64  	%rd1105, %rd1077, 4294967295;
	mul.wide.u32 	%rd1106, %r1576, %r1576;
	add.s64 	%rd1107, %rd1104, %rd1105;
	add.s64 	%rd1108, %rd1107, %rd1106;
	shr.u64 	%rd1109, %rd1108, 32;
	and.b64  	%rd1110, %rd1082, 4294967295;
	mul.wide.u32 	%rd1111, %r1577, %r1576;
	add.s64 	%rd1112, %rd1109, %rd1110;
	add.s64 	%rd1113, %rd1112, %rd1111;
	shr.u64 	%rd1114, %rd1113, 32;
	and.b64  	%rd1115, %rd1087, 4294967295;
	mul.wide.u32 	%rd1116, %r1578, %r1576;
	add.s64 	%rd1117, %rd1114, %rd1115;
	add.s64 	%rd1118, %rd1117, %rd1116;
	shr.u64 	%rd1119, %rd1118, 32;
	and.b64  	%rd1120, %rd1092, 4294967295;
	mul.wide.u32 	%rd1121, %r1579, %r1576;
	add.s64 	%rd1122, %rd1119, %rd1120;
	add.s64 	%rd1123, %rd1122, %rd1121;
	shr.u64 	%rd1124, %rd1123, 32;
	and.b64  	%rd1125, %rd1096, 4294967295;
	mul.wide.u32 	%rd1126, %r1580, %r1576;
	add.s64 	%rd1127, %rd1124, %rd1125;
	add.s64 	%rd1128, %rd1127, %rd1126;
	shr.u64 	%rd1129, %rd1128, 32;
	mul.wide.u32 	%rd1130, %r1581, %r1576;
	add.s64 	%rd1131, %rd1129, %rd1097;
	add.s64 	%rd1132, %rd1131, %rd1130;
	shr.u64 	%rd1133, %rd1132, 32;
	and.b64  	%rd1134, %rd1103, 4294967295;
	add.s64 	%rd1135, %rd1046, %rd1134;
	shr.u64 	%rd1136, %rd1135, 32;
	and.b64  	%rd1137, %rd1108, 4294967295;
	add.s64 	%rd1138, %rd1136, %rd1137;
	add.s64 	%rd1139, %rd1138, %rd1075;
	shr.u64 	%rd1140, %rd1139, 32;
	and.b64  	%rd1141, %rd1113, 4294967295;
	add.s64 	%rd1142, %rd1140, %rd1141;
	add.s64 	%rd1143, %rd1142, %rd1111;
	shr.u64 	%rd1144, %rd1143, 32;
	and.b64  	%rd1145, %rd1118, 4294967295;
	mul.wide.u32 	%rd1146, %r1577, %r1577;
	add.s64 	%rd1147, %rd1144, %rd1145;
	add.s64 	%rd1148, %rd1147, %rd1146;
	shr.u64 	%rd1149, %rd1148, 32;
	and.b64  	%rd1150, %rd1123, 4294967295;
	mul.wide.u32 	%rd1151, %r1578, %r1577;
	add.s64 	%rd1152, %rd1149, %rd1150;
	add.s64 	%rd1153, %rd1152, %rd1151;
	shr.u64 	%rd1154, %rd1153, 32;
	and.b64  	%rd1155, %rd1128, 4294967295;
	mul.wide.u32 	%rd1156, %r1579, %r1577;
	add.s64 	%rd1157, %rd1154, %rd1155;
	add.s64 	%rd1158, %rd1157, %rd1156;
	shr.u64 	%rd1159, %rd1158, 32;
	and.b64  	%rd1160, %rd1132, 4294967295;
	mul.wide.u32 	%rd1161, %r1580, %r1577;
	add.s64 	%rd1162, %rd1159, %rd1160;
	add.s64 	%rd1163, %rd1162, %rd1161;
	shr.u64 	%rd1164, %rd1163, 32;
	mul.wide.u32 	%rd1165, %r1581, %r1577;
	add.s64 	%rd1166, %rd1164, %rd1133;
	add.s64 	%rd1167, %rd1166, %rd1165;
	shr.u64 	%rd1168, %rd1167, 32;
	and.b64  	%rd1169, %rd1139, 4294967295;
	add.s64 	%rd1170, %rd1049, %rd1169;
	shr.u64 	%rd1171, %rd1170, 32;
	and.b64  	%rd1172, %rd1143, 4294967295;
	add.s64 	%rd1173, %rd1171, %rd1172;
	add.s64 	%rd1174, %rd1173, %rd1080;
	shr.u64 	%rd1175, %rd1174, 32;
	and.b64  	%rd1176, %rd1148, 4294967295;
	add.s64 	%rd1177, %rd1175, %rd1176;
	add.s64 	%rd1178, %rd1177, %rd1116;
	shr.u64 	%rd1179, %rd1178, 32;
	and.b64  	%rd1180, %rd1153, 4294967295;
	add.s64 	%rd1181, %rd1179, %rd1180;
	add.s64 	%rd1182, %rd1181, %rd1151;
	shr.u64 	%rd1183, %rd1182, 32;
	and.b64  	%rd1184, %rd1158, 4294967295;
	mul.wide.u32 	%rd1185, %r1578, %r1578;
	add.s64 	%rd1186, %rd1183, %rd1184;
	add.s64 	%rd1187, %rd1186, %rd1185;
	shr.u64 	%rd1188, %rd1187, 32;
	and.b64  	%rd1189, %rd1163, 4294967295;
	mul.wide.u32 	%rd1190, %r1579, %r1578;
	add.s64 	%rd1191, %rd1188, %rd1189;
	add.s64 	%rd1192, %rd1191, %rd1190;
	shr.u64 	%rd1193, %rd1192, 32;
	and.b64  	%rd1194, %rd1167, 4294967295;
	mul.wide.u32 	%rd1195, %r1580, %r1578;
	add.s64 	%rd1196, %rd1193, %rd1194;
	add.s64 	%rd1197, %rd1196, %rd1195;
	shr.u64 	%rd1198, %rd1197, 32;
	mul.wide.u32 	%rd1199, %r1581, %r1578;
	add.s64 	%rd1200, %rd1198, %rd1168;
	add.s64 	%rd1201, %rd1200, %rd1199;
	shr.u64 	%rd1202, %rd1201, 32;
	and.b64  	%rd1203, %rd1174, 4294967295;
	add.s64 	%rd1204, %rd1052, %rd1203;
	shr.u64 	%rd1205, %rd1204, 32;
	and.b64  	%rd1206, %rd1178, 4294967295;
	add.s64 	%rd1207, %rd1205, %rd1206;
	add.s64 	%rd1208, %rd1207, %rd1085;
	shr.u64 	%rd1209, %rd1208, 32;
	and.b64  	%rd1210, %rd1182, 4294967295;
	add.s64 	%rd1211, %rd1209, %rd1210;
	add.s64 	%rd1212, %rd1211, %rd1121;
	shr.u64 	%rd1213, %rd1212, 32;
	and.b64  	%rd1214, %rd1187, 4294967295;
	add.s64 	%rd1215, %rd1213, %rd1214;
	add.s64 	%rd1216, %rd1215, %rd1156;
	shr.u64 	%rd1217, %rd1216, 32;
	and.b64  	%rd1218, %rd1192, 4294967295;
	add.s64 	%rd1219, %rd1217, %rd1218;
	add.s64 	%rd1220, %rd1219, %rd1190;
	shr.u64 	%rd1221, %rd1220, 32;
	and.b64  	%rd1222, %rd1197, 4294967295;
	mul.wide.u32 	%rd1223, %r1579, %r1579;
	add.s64 	%rd1224, %rd1221, %rd1222;
	add.s64 	%rd1225, %rd1224, %rd1223;
	shr.u64 	%rd1226, %rd1225, 32;
	and.b64  	%rd1227, %rd1201, 4294967295;
	mul.wide.u32 	%rd1228, %r1580, %r1579;
	add.s64 	%rd1229, %rd1226, %rd1227;
	add.s64 	%rd1230, %rd1229, %rd1228;
	shr.u64 	%rd1231, %rd1230, 32;
	mul.wide.u32 	%rd1232, %r1581, %r1579;
	add.s64 	%rd1233, %rd1231, %rd1202;
	add.s64 	%rd1234, %rd1233, %rd1232;
	shr.u64 	%rd1235, %rd1234, 32;
	and.b64  	%rd1236, %rd1208, 4294967295;
	add.s64 	%rd1237, %rd1055, %rd1236;
	shr.u64 	%rd1238, %rd1237, 32;
	and.b64  	%rd1239, %rd1212, 4294967295;
	add.s64 	%rd1240, %rd1238, %rd1239;
	add.s64 	%rd1241, %rd1240, %rd1090;
	shr.u64 	%rd1242, %rd1241, 32;
	and.b64  	%rd1243, %rd1216, 4294967295;
	add.s64 	%rd1244, %rd1242, %rd1243;
	add.s64 	%rd1245, %rd1244, %rd1126;
	shr.u64 	%rd1246, %rd1245, 32;
	and.b64  	%rd1247, %rd1220, 4294967295;
	add.s64 	%rd1248, %rd1246, %rd1247;
	add.s64 	%rd1249, %rd1248, %rd1161;
	shr.u64 	%rd1250, %rd1249, 32;
	and.b64  	%rd1251, %rd1225, 4294967295;
	add.s64 	%rd1252, %rd1250, %rd1251;
	add.s64 	%rd1253, %rd1252, %rd1195;
	shr.u64 	%rd1254, %rd1253, 32;
	and.b64  	%rd1255, %rd1230, 4294967295;
	add.s64 	%rd1256, %rd1254, %rd1255;
	add.s64 	%rd1257, %rd1256, %rd1228;
	shr.u64 	%rd1258, %rd1257, 32;
	and.b64  	%rd1259, %rd1234, 4294967295;
	mul.wide.u32 	%rd1260, %r1580, %r1580;
	add.s64 	%rd1261, %rd1258, %rd1259;
	add.s64 	%rd1262, %rd1261, %rd1260;
	shr.u64 	%rd1263, %rd1262, 32;
	mul.wide.u32 	%rd1264, %r1581, %r1580;
	add.s64 	%rd1265, %rd1263, %rd1235;
	add.s64 	%rd1266, %rd1265, %rd1264;
	shr.u64 	%rd1267, %rd1266, 32;
	and.b64  	%rd1268, %rd1241, 4294967295;
	add.s64 	%rd1269, %rd1058, %rd1268;
	shr.u64 	%rd1270, %rd1269, 32;
	and.b64  	%rd1271, %rd1245, 4294967295;
	add.s64 	%rd1272, %rd1270, %rd1271;
	add.s64 	%rd1273, %rd1272, %rd1094;
	shr.u64 	%rd1274, %rd1273, 32;
	and.b64  	%rd1275, %rd1249, 4294967295;
	add.s64 	%rd1276, %rd1274, %rd1275;
	add.s64 	%rd1277, %rd1276, %rd1130;
	shr.u64 	%rd1278, %rd1277, 32;
	and.b64  	%rd1279, %rd1253, 4294967295;
	add.s64 	%rd1280, %rd1278, %rd1279;
	add.s64 	%rd1281, %rd1280, %rd1165;
	shr.u64 	%rd1282, %rd1281, 32;
	and.b64  	%rd1283, %rd1257, 4294967295;
	add.s64 	%rd1284, %rd1282, %rd1283;
	add.s64 	%rd1285, %rd1284, %rd1199;
	shr.u64 	%rd1286, %rd1285, 32;
	and.b64  	%rd1287, %rd1262, 4294967295;
	add.s64 	%rd1288, %rd1286, %rd1287;
	add.s64 	%rd1289, %rd1288, %rd1232;
	shr.u64 	%rd1290, %rd1289, 32;
	and.b64  	%rd1291, %rd1266, 4294967295;
	add.s64 	%rd1292, %rd1290, %rd1291;
	add.s64 	%rd1293, %rd1292, %rd1264;
	shr.u64 	%rd1294, %rd1293, 32;
	mul.wide.u32 	%rd1295, %r1581, %r1581;
	add.s64 	%rd1296, %rd1294, %rd1267;
	add.s64 	%rd1297, %rd1296, %rd1295;
	shr.u64 	%rd1298, %rd1297, 32;
	{ .reg .b32 tmp; mov.b64 {tmp, %r1582}, %rd1297; }
	and.b64  	%rd1299, %rd1273, 4294967295;
	mul.lo.s64 	%rd1300, %rd1299, 977;
	and.b64  	%rd1301, %rd1038, 4294967295;
	and.b64  	%rd1302, %rd1300, 4294967295;
	add.s64 	%rd9685, %rd1302, %rd1301;
	shr.u64 	%rd1303, %rd1300, 32;
	shr.u64 	%rd1304, %rd9685, 32;
	add.s64 	%rd1305, %rd1304, %rd1303;
	and.b64  	%rd1306, %rd1277, 4294967295;
	mul.lo.s64 	%rd1307, %rd1306, 977;
	and.b64  	%rd1308, %rd1062, 4294967295;
	and.b64  	%rd1309, %rd1307, 4294967295;
	add.s64 	%rd1310, %rd1305, %rd1308;
	add.s64 	%rd1311, %rd1310, %rd1309;
	add.s64 	%rd9684, %rd1311, %rd1299;
	shr.u64 	%rd1312, %rd1307, 32;
	shr.u64 	%rd1313, %rd9684, 32;
	add.s64 	%rd1314, %rd1313, %rd1312;
	and.b64  	%rd1315, %rd1281, 4294967295;
	mul.lo.s64 	%rd1316, %rd1315, 977;
	and.b64  	%rd1317, %rd1099, 4294967295;
	and.b64  	%rd1318, %rd1316, 4294967295;
	add.s64 	%rd1319, %rd1314, %rd1317;
	add.s64 	%rd1320, %rd1319, %rd1318;
	add.s64 	%rd9683, %rd1320, %rd1306;
	shr.u64 	%rd1321, %rd1316, 32;
	shr.u64 	%rd1322, %rd9683, 32;
	add.s64 	%rd1323, %rd1322, %rd1321;
	and.b64  	%rd1324, %rd1285, 4294967295;
	mul.lo.s64 	%rd1325, %rd1324, 977;
	and.b64  	%rd1326, %rd1135, 4294967295;
	and.b64  	%rd1327, %rd1325, 4294967295;
	add.s64 	%rd1328, %rd1323, %rd1326;
	add.s64 	%rd1329, %rd1328, %rd1327;
	add.s64 	%rd9682, %rd1329, %rd1315;
	shr.u64 	%rd1330, %rd1325, 32;
	shr.u64 	%rd1331, %rd9682, 32;
	add.s64 	%rd1332, %rd1331, %rd1330;
	and.b64  	%rd1333, %rd1289, 4294967295;
	mul.lo.s64 	%rd1334, %rd1333, 977;
	and.b64  	%rd1335, %rd1170, 4294967295;
	and.b64  	%rd1336, %rd1334, 4294967295;
	add.s64 	%rd1337, %rd1332, %rd1335;
	add.s64 	%rd1338, %rd1337, %rd1336;
	add.s64 	%rd9681, %rd1338, %rd1324;
	shr.u64 	%rd1339, %rd1334, 32;
	shr.u64 	%rd1340, %rd9681, 32;
	add.s64 	%rd1341, %rd1340, %rd1339;
	and.b64  	%rd1342, %rd1293, 4294967295;
	mul.lo.s64 	%rd1343, %rd1342, 977;
	and.b64  	%rd1344, %rd1204, 4294967295;
	and.b64  	%rd1345, %rd1343, 4294967295;
	add.s64 	%rd1346, %rd1341, %rd1344;
	add.s64 	%rd1347, %rd1346, %rd1345;
	add.s64 	%rd9680, %rd1347, %rd1333;
	shr.u64 	%rd1348, %rd1343, 32;
	shr.u64 	%rd1349, %rd9680, 32;
	add.s64 	%rd1350, %rd1349, %rd1348;
	and.b64  	%rd1351, %rd1297, 4294967295;
	mul.lo.s64 	%rd1352, %rd1351, 977;
	and.b64  	%rd1353, %rd1237, 4294967295;
	and.b64  	%rd1354, %rd1352, 4294967295;
	add.s64 	%rd1355, %rd1350, %rd1353;
	add.s64 	%rd1356, %rd1355, %rd1354;
	add.s64 	%rd9679, %rd1356, %rd1342;
	shr.u64 	%rd1357, %rd1352, 32;
	shr.u64 	%rd1358, %rd9679, 32;
	add.s64 	%rd1359, %rd1358, %rd1357;
	mul.lo.s64 	%rd1360, %rd1298, 977;
	and.b64  	%rd1361, %rd1269, 4294967295;
	and.b64  	%rd1362, %rd1360, 4294967295;
	add.s64 	%rd1363, %rd1359, %rd1361;
	add.s64 	%rd1364, %rd1363, %rd1362;
	add.s64 	%rd9678, %rd1364, %rd1351;
	shr.u64 	%rd1365, %rd1360, 32;
	shr.u64 	%rd1366, %rd9678, 32;
	cvt.u32.u64 	%r1583, %rd1366;
	cvt.u32.u64 	%r1584, %rd1365;
	add.s32 	%r1585, %r1583, %r1584;
	add.s32 	%r12, %r1585, %r1582;
	setp.eq.s32 	%p51, %r12, 0;
	mov.pred 	%p1563, 0;
	@%p51 bra 	$L__BB2_15;
	cvt.u64.u32 	%rd1367, %r12;
	mul.wide.u32 	%rd1368, %r12, 977;
	shr.u64 	%rd1369, %rd1368, 32;
	and.b64  	%rd1370, %rd9685, 4294967295;
	and.b64  	%rd1371, %rd1368, 4294967295;
	add.s64 	%rd9685, %rd1371, %rd1370;
	shr.u64 	%rd1372, %rd9685, 32;
	and.b64  	%rd1373, %rd9684, 4294967295;
	add.s64 	%rd1374, %rd1369, %rd1373;
	add.s64 	%rd1375, %rd1374, %rd1367;
	add.s64 	%rd9684, %rd1375, %rd1372;
	setp.lt.u64 	%p53, %rd9684, 4294967296;
	@%p53 bra 	$L__BB2_15;
	shr.u64 	%rd1376, %rd9684, 32;
	and.b64  	%rd1377, %rd9683, 4294967295;
	add.s64 	%rd9683, %rd1376, %rd1377;
	setp.lt.u64 	%p55, %rd9683, 4294967296;
	@%p55 bra 	$L__BB2_15;
	shr.u64 	%rd1378, %rd9683, 32;
	and.b64  	%rd1379, %rd9682, 4294967295;
	add.s64 	%rd9682, %rd1378, %rd1379;
	setp.lt.u64 	%p57, %rd9682, 4294967296;
	@%p57 bra 	$L__BB2_15;
	shr.u64 	%rd1381, %rd9682, 32;
	and.b64  	%rd1382, %rd9681, 4294967295;
	add.s64 	%rd9681, %rd1381, %rd1382;
	setp.lt.u64 	%p59, %rd9681, 4294967296;
	mov.b64 	%rd9682, 4294967296;
	@%p59 bra 	$L__BB2_15;
	shr.u64 	%rd1384, %rd9681, 32;
	and.b64  	%rd1385, %rd9680, 4294967295;
	add.s64 	%rd9680, %rd1384, %rd1385;
	setp.lt.u64 	%p61, %rd9680, 4294967296;
	mov.b64 	%rd9681, 4294967296;
	mov.u64 	%rd9682, %rd9681;
	@%p61 bra 	$L__BB2_15;
	shr.u64 	%rd1387, %rd9680, 32;
	and.b64  	%rd1388, %rd9679, 4294967295;
	add.s64 	%rd9679, %rd1387, %rd1388;
	setp.lt.u64 	%p63, %rd9679, 4294967296;
	mov.b64 	%rd9680, 4294967296;
	mov.u64 	%rd9681, %rd9680;
	mov.u64 	%rd9682, %rd9680;
	@%p63 bra 	$L__BB2_15;
	shr.u64 	%rd1390, %rd9679, 32;
	and.b64  	%rd1391, %rd9678, 4294967295;
	add.s64 	%rd1392, %rd1390, %rd1391;
	setp.gt.u64 	%p1563, %rd1392, 4294967295;
	min.u64 	%rd9678, %rd1392, 4294967296;
	mov.b64 	%rd9679, 4294967296;
	mov.u64 	%rd9680, %rd9679;
	mov.u64 	%rd9681, %rd9679;
	mov.u64 	%rd9682, %rd9679;
$L__BB2_15:
	ld.const.u32 	%r13, [const_p+16];
	ld.const.u32 	%r14, [const_p+8];
	ld.const.u32 	%r15, [const_p+12];
	ld.const.u32 	%r16, [const_p+4];
	ld.const.u32 	%r17, [const_p+24];
	ld.const.u32 	%r18, [const_p];
	cvt.u32.u64 	%r3884, %rd9685;
	cvt.u32.u64 	%r3883, %rd9684;
	cvt.u32.u64 	%r3882, %rd9683;
	cvt.u32.u64 	%r3881, %rd9682;
	cvt.u32.u64 	%r3880, %rd9681;
	cvt.u32.u64 	%r3879, %rd9680;
	cvt.u32.u64 	%r3878, %rd9679;
	cvt.u32.u64 	%r3877, %rd9678;
	setp.lt.u32 	%p64, %r2, %r3877;
	or.pred  	%p65, %p1563, %p64;
	@%p65 bra 	$L__BB2_29;
	setp.gt.u32 	%p66, %r2, %r3877;
	@%p66 bra 	$L__BB2_30;
	setp.lt.u32 	%p67, %r17, %r3878;
	@%p67 bra 	$L__BB2_29;
	setp.gt.u32 	%p68, %r17, %r3878;
	@%p68 bra 	$L__BB2_30;
	setp.lt.u32 	%p69, %r1, %r3879;
	@%p69 bra 	$L__BB2_29;
	setp.gt.u32 	%p70, %r1, %r3879;
	@%p70 bra 	$L__BB2_30;
	setp.lt.u32 	%p71, %r13, %r3880;
	@%p71 bra 	$L__BB2_29;
	setp.gt.u32 	%p72, %r13, %r3880;
	@%p72 bra 	$L__BB2_30;
	setp.lt.u32 	%p73, %r15, %r3881;
	@%p73 bra 	$L__BB2_29;
	setp.gt.u32 	%p74, %r15, %r3881;
	@%p74 bra 	$L__BB2_30;
	setp.lt.u32 	%p75, %r14, %r3882;
	@%p75 bra 	$L__BB2_29;
	setp.gt.u32 	%p76, %r14, %r3882;
	@%p76 bra 	$L__BB2_30;
	setp.lt.u32 	%p77, %r16, %r3883;
	@%p77 bra 	$L__BB2_29;
	setp.gt.u32 	%p78, %r16, %r3883;
	setp.gt.u32 	%p79, %r18, %r3884;
	or.pred  	%p80, %p78, %p79;
	@%p80 bra 	$L__BB2_30;
$L__BB2_29:
	// begin inline asm
	sub.cc.u32 %r3884, %r3884, %r18;
	subc.cc.u32 %r3883, %r3883, %r16;
	subc.cc.u32 %r3882, %r3882, %r14;
	subc.cc.u32 %r3881, %r3881, %r15;
	subc.cc.u32 %r3880, %r3880, %r13;
	subc.cc.u32 %r3879, %r3879, %r1;
	subc.cc.u32 %r3878, %r3878, %r17;
	subc.u32 %r3877, %r3877, %r2;
	
	// end inline asm
$L__BB2_30:
	setp.gt.u32 	%p81, %r3877, %r2;
	@%p81 bra 	$L__BB2_43;
	bra.uni 	$L__BB2_44;
$L__BB2_31:
	setp.gt.u32 	%p83, %r3878, %r17;
	@%p83 bra 	$L__BB2_43;
	setp.lt.u32 	%p84, %r3878, %r17;
	@%p84 bra 	$L__BB2_45;
	setp.gt.u32 	%p85, %r3879, %r1;
	@%p85 bra 	$L__BB2_43;
	setp.lt.u32 	%p86, %r3879, %r1;
	@%p86 bra 	$L__BB2_45;
	setp.gt.u32 	%p87, %r3880, %r13;
	@%p87 bra 	$L__BB2_43;
	setp.lt.u32 	%p88, %r3880, %r13;
	@%p88 bra 	$L__BB2_45;
	setp.gt.u32 	%p89, %r3881, %r15;
	@%p89 bra 	$L__BB2_43;
	setp.lt.u32 	%p90, %r3881, %r15;
	@%p90 bra 	$L__BB2_45;
	setp.gt.u32 	%p91, %r3882, %r14;
	@%p91 bra 	$L__BB2_43;
	setp.lt.u32 	%p92, %r3882, %r14;
	@%p92 bra 	$L__BB2_45;
	setp.gt.u32 	%p93, %r3883, %r16;
	@%p93 bra 	$L__BB2_43;
	setp.lt.u32 	%p94, %r3883, %r16;
	setp.lt.u32 	%p95, %r3884, %r18;
	or.pred  	%p96, %p94, %p95;
	@%p96 bra 	$L__BB2_45;
$L__BB2_43:
	// begin inline asm
	sub.cc.u32 %r3884, %r3884, %r18;
	subc.cc.u32 %r3883, %r3883, %r16;
	subc.cc.u32 %r3882, %r3882, %r14;
	subc.cc.u32 %r3881, %r3881, %r15;
	subc.cc.u32 %r3880, %r3880, %r13;
	subc.cc.u32 %r3879, %r3879, %r1;
	subc.cc.u32 %r3878, %r3878, %r17;
	subc.u32 %r3877, %r3877, %r2;
	
	// end inline asm
	bra.uni 	$L__BB2_45;
$L__BB2_44:
	setp.lt.u32 	%p82, %r3877, %r2;
	@%p82 bra 	$L__BB2_45;
	bra.uni 	$L__BB2_31;
$L__BB2_45:
	setp.eq.s32 	%p98, %r3, 0;
	mov.pred 	%p1564, 0;
	mov.u64 	%rd9686, %rd8;
	mov.u64 	%rd9687, %rd7;
	mov.u64 	%rd9688, %rd6;
	mov.u64 	%rd9689, %rd5;
	mov.u64 	%rd9690, %rd4;
	mov.u64 	%rd9691, %rd3;
	mov.u64 	%rd9692, %rd2;
	mov.u64 	%rd9693, %rd1;
	@%p98 bra 	$L__BB2_52;
	cvt.u64.u32 	%rd1394, %r3;
	mul.wide.u32 	%rd1395, %r3, 977;
	and.b64  	%rd1396, %rd1395, 4294967295;
	and.b64  	%rd1397, %rd1, 4294967295;
	add.s64 	%rd9693, %rd1396, %rd1397;
	shr.u64 	%rd1398, %rd1395, 32;
	and.b64  	%rd1399, %rd2, 4294967295;
	add.s64 	%rd1400, %rd1398, %rd1399;
	add.s64 	%rd1401, %rd1400, %rd1394;
	shr.u64 	%rd1402, %rd9693, 32;
	add.s64 	%rd9692, %rd1401, %rd1402;
	setp.lt.u64 	%p100, %rd9692, 4294967296;
	mov.u64 	%rd9686, %rd8;
	mov.u64 	%rd9687, %rd7;
	mov.u64 	%rd9688, %rd6;
	mov.u64 	%rd9689, %rd5;
	mov.u64 	%rd9690, %rd4;
	mov.u64 	%rd9691, %rd3;
	@%p100 bra 	$L__BB2_52;
	shr.u64 	%rd1403, %rd9692, 32;
	and.b64  	%rd1404, %rd3, 4294967295;
	add.s64 	%rd9691, %rd1403, %rd1404;
	setp.lt.u64 	%p102, %rd9691, 4294967296;
	mov.u64 	%rd9686, %rd8;
	mov.u64 	%rd9687, %rd7;
	mov.u64 	%rd9688, %rd6;
	mov.u64 	%rd9689, %rd5;
	mov.u64 	%rd9690, %rd4;
	@%p102 bra 	$L__BB2_52;
	shr.u64 	%rd1405, %rd9691, 32;
	and.b64  	%rd1406, %rd4, 4294967295;
	add.s64 	%rd9690, %rd1405, %rd1406;
	setp.lt.u64 	%p104, %rd9690, 4294967296;
	mov.u64 	%rd9686, %rd8;
	mov.u64 	%rd9687, %rd7;
	mov.u64 	%rd9688, %rd6;
	mov.u64 	%rd9689, %rd5;
	@%p104 bra 	$L__BB2_52;
	shr.u64 	%rd1407, %rd9690, 32;
	and.b64  	%rd1408, %rd5, 4294967295;
	add.s64 	%rd9689, %rd1407, %rd1408;
	setp.lt.u64 	%p106, %rd9689, 4294967296;
	mov.u64 	%rd9686, %rd8;
	mov.u64 	%rd9687, %rd7;
	mov.u64 	%rd9688, %rd6;
	@%p106 bra 	$L__BB2_52;
	shr.u64 	%rd1409, %rd9689, 32;
	and.b64  	%rd1410, %rd6, 4294967295;
	add.s64 	%rd9688, %rd1409, %rd1410;
	setp.lt.u64 	%p108, %rd9688, 4294967296;
	mov.u64 	%rd9686, %rd8;
	mov.u64 	%rd9687, %rd7;
	@%p108 bra 	$L__BB2_52;
	shr.u64 	%rd1411, %rd9688, 32;
	and.b64  	%rd1412, %rd7, 4294967295;
	add.s64 	%rd9687, %rd1411, %rd1412;
	shr.u64 	%rd1413, %rd9687, 32;
	and.b64  	%rd1414, %rd8, 4294967295;
	add.s64 	%rd1415, %rd1413, %rd1414;
	setp.gt.u64 	%p109, %rd1415, 4294967295;
	setp.gt.u64 	%p110, %rd9687, 4294967295;
	and.pred  	%p1564, %p110, %p109;
	selp.b64 	%rd9686, %rd1415, %rd8, %p110;
$L__BB2_52:
	cvt.u32.u64 	%r3900, %rd9693;
	cvt.u32.u64 	%r3899, %rd9692;
	cvt.u32.u64 	%r3898, %rd9691;
	cvt.u32.u64 	%r3897, %rd9690;
	cvt.u32.u64 	%r3896, %rd9689;
	cvt.u32.u64 	%r3895, %rd9688;
	cvt.u32.u64 	%r3894, %rd9687;
	cvt.u32.u64 	%r3893, %rd9686;
	setp.lt.u32 	%p111, %r2, %r3893;
	or.pred  	%p112, %p1564, %p111;
	@%p112 bra 	$L__BB2_66;
	setp.gt.u32 	%p113, %r2, %r3893;
	@%p113 bra 	$L__BB2_67;
	setp.lt.u32 	%p114, %r17, %r3894;
	@%p114 bra 	$L__BB2_66;
	setp.gt.u32 	%p115, %r17, %r3894;
	@%p115 bra 	$L__BB2_67;
	setp.lt.u32 	%p116, %r1, %r3895;
	@%p116 bra 	$L__BB2_66;
	setp.gt.u32 	%p117, %r1, %r3895;
	@%p117 bra 	$L__BB2_67;
	setp.lt.u32 	%p118, %r13, %r3896;
	@%p118 bra 	$L__BB2_66;
	setp.gt.u32 	%p119, %r13, %r3896;
	@%p119 bra 	$L__BB2_67;
	setp.lt.u32 	%p120, %r15, %r3897;
	@%p120 bra 	$L__BB2_66;
	setp.gt.u32 	%p121, %r15, %r3897;
	@%p121 bra 	$L__BB2_67;
	setp.lt.u32 	%p122, %r14, %r3898;
	@%p122 bra 	$L__BB2_66;
	setp.gt.u32 	%p123, %r14, %r3898;
	@%p123 bra 	$L__BB2_67;
	setp.lt.u32 	%p124, %r16, %r3899;
	@%p124 bra 	$L__BB2_66;
	setp.gt.u32 	%p125, %r16, %r3899;
	setp.gt.u32 	%p126, %r18, %r3900;
	or.pred  	%p127, %p125, %p126;
	@%p127 bra 	$L__BB2_67;
$L__BB2_66:
	// begin inline asm
	sub.cc.u32 %r3900, %r3900, %r18;
	subc.cc.u32 %r3899, %r3899, %r16;
	subc.cc.u32 %r3898, %r3898, %r14;
	subc.cc.u32 %r3897, %r3897, %r15;
	subc.cc.u32 %r3896, %r3896, %r13;
	subc.cc.u32 %r3895, %r3895, %r1;
	subc.cc.u32 %r3894, %r3894, %r17;
	subc.u32 %r3893, %r3893, %r2;
	
	// end inline asm
$L__BB2_67:
	setp.gt.u32 	%p128, %r3893, %r2;
	@%p128 bra 	$L__BB2_80;
	bra.uni 	$L__BB2_81;
$L__BB2_68:
	setp.gt.u32 	%p130, %r3894, %r17;
	@%p130 bra 	$L__BB2_80;
	setp.lt.u32 	%p131, %r3894, %r17;
	@%p131 bra 	$L__BB2_82;
	setp.gt.u32 	%p132, %r3895, %r1;
	@%p132 bra 	$L__BB2_80;
	setp.lt.u32 	%p133, %r3895, %r1;
	@%p133 bra 	$L__BB2_82;
	setp.gt.u32 	%p134, %r3896, %r13;
	@%p134 bra 	$L__BB2_80;
	setp.lt.u32 	%p135, %r3896, %r13;
	@%p135 bra 	$L__BB2_82;
	setp.gt.u32 	%p136, %r3897, %r15;
	@%p136 bra 	$L__BB2_80;
	setp.lt.u32 	%p137, %r3897, %r15;
	@%p137 bra 	$L__BB2_82;
	setp.gt.u32 	%p138, %r3898, %r14;
	@%p138 bra 	$L__BB2_80;
	setp.lt.u32 	%p139, %r3898, %r14;
	@%p139 bra 	$L__BB2_82;
	setp.gt.u32 	%p140, %r3899, %r16;
	@%p140 bra 	$L__BB2_80;
	setp.lt.u32 	%p141, %r3899, %r16;
	setp.lt.u32 	%p142, %r3900, %r18;
	or.pred  	%p143, %p141, %p142;
	@%p143 bra 	$L__BB2_82;
$L__BB2_80:
	// begin inline asm
	sub.cc.u32 %r3900, %r3900, %r18;
	subc.cc.u32 %r3899, %r3899, %r16;
	subc.cc.u32 %r3898, %r3898, %r14;
	subc.cc.u32 %r3897, %r3897, %r15;
	subc.cc.u32 %r3896, %r3896, %r13;
	subc.cc.u32 %r3895, %r3895, %r1;
	subc.cc.u32 %r3894, %r3894, %r17;
	subc.u32 %r3893, %r3893, %r2;
	
	// end inline asm
	bra.uni 	$L__BB2_82;
$L__BB2_81:
	setp.lt.u32 	%p129, %r3893, %r2;
	@%p129 bra 	$L__BB2_82;
	bra.uni 	$L__BB2_68;
$L__BB2_82:
	ld.global.u32 	%r1682, [%rd9+-100];
	mul.wide.u32 	%rd1417, %r3900, %r1682;
	shr.u64 	%rd1418, %rd1417, 32;
	mul.wide.u32 	%rd1419, %r3899, %r1682;
	add.s64 	%rd1420, %rd1418, %rd1419;
	shr.u64 	%rd1421, %rd1420, 32;
	mul.wide.u32 	%rd1422, %r3898, %r1682;
	add.s64 	%rd1423, %rd1421, %rd1422;
	shr.u64 	%rd1424, %rd1423, 32;
	mul.wide.u32 	%rd1425, %r3897, %r1682;
	add.s64 	%rd1426, %rd1424, %rd1425;
	shr.u64 	%rd1427, %rd1426, 32;
	mul.wide.u32 	%rd1428, %r3896, %r1682;
	add.s64 	%rd1429, %rd1427, %rd1428;
	shr.u64 	%rd1430, %rd1429, 32;
	mul.wide.u32 	%rd1431, %r3895, %r1682;
	add.s64 	%rd1432, %rd1430, %rd1431;
	shr.u64 	%rd1433, %rd1432, 32;
	mul.wide.u32 	%rd1434, %r3894, %r1682;
	add.s64 	%rd1435, %rd1433, %rd1434;
	shr.u64 	%rd1436, %rd1435, 32;
	mul.wide.u32 	%rd1437, %r3893, %r1682;
	add.s64 	%rd1438, %rd1436, %rd1437;
	shr.u64 	%rd1439, %rd1438, 32;
	ld.global.u32 	%r1683, [%rd9+-96];
	and.b64  	%rd1440, %rd1420, 4294967295;
	mul.wide.u32 	%rd1441, %r3900, %r1683;
	add.s64 	%rd1442, %rd1441, %rd1440;
	shr.u64 	%rd1443, %rd1442, 32;
	and.b64  	%rd1444, %rd1423, 4294967295;
	mul.wide.u32 	%rd1445, %r3899, %r1683;
	add.s64 	%rd1446, %rd1443, %rd1444;
	add.s64 	%rd1447, %rd1446, %rd1445;
	shr.u64 	%rd1448, %rd1447, 32;
	and.b64  	%rd1449, %rd1426, 4294967295;
	mul.wide.u32 	%rd1450, %r3898, %r1683;
	add.s64 	%rd1451, %rd1448, %rd1449;
	add.s64 	%rd1452, %rd1451, %rd1450;
	shr.u64 	%rd1453, %rd1452, 32;
	and.b64  	%rd1454, %rd1429, 4294967295;
	mul.wide.u32 	%rd1455, %r3897, %r1683;
	add.s64 	%rd1456, %rd1453, %rd1454;
	add.s64 	%rd1457, %rd1456, %rd1455;
	shr.u64 	%rd1458, %rd1457, 32;
	and.b64  	%rd1459, %rd1432, 4294967295;
	mul.wide.u32 	%rd1460, %r3896, %r1683;
	add.s64 	%rd1461, %rd1458, %rd1459;
	add.s64 	%rd1462, %rd1461, %rd1460;
	shr.u64 	%rd1463, %rd1462, 32;
	and.b64  	%rd1464, %rd1435, 4294967295;
	mul.wide.u32 	%rd1465, %r3895, %r1683;
	add.s64 	%rd1466, %rd1463, %rd1464;
	add.s64 	%rd1467, %rd1466, %rd1465;
	shr.u64 	%rd1468, %rd1467, 32;
	and.b64  	%rd1469, %rd1438, 4294967295;
	mul.wide.u32 	%rd1470, %r3894, %r1683;
	add.s64 	%rd1471, %rd1468, %rd1469;
	add.s64 	%rd1472, %rd1471, %rd1470;
	shr.u64 	%rd1473, %rd1472, 32;
	mul.wide.u32 	%rd1474, %r3893, %r1683;
	add.s64 	%rd1475, %rd1473, %rd1439;
	add.s64 	%rd1476, %rd1475, %rd1474;
	shr.u64 	%rd1477, %rd1476, 32;
	ld.global.u32 	%r1684, [%rd9+-92];
	and.b64  	%rd1478, %rd1447, 4294967295;
	mul.wide.u32 	%rd1479, %r3900, %r1684;
	add.s64 	%rd1480, %rd1479, %rd1478;
	shr.u64 	%rd1481, %rd1480, 32;
	and.b64  	%rd1482, %rd1452, 4294967295;
	mul.wide.u32 	%rd1483, %r3899, %r1684;
	add.s64 	%rd1484, %rd1481, %rd1482;
	add.s64 	%rd1485, %rd1484, %rd1483;
	shr.u64 	%rd1486, %rd1485, 32;
	and.b64  	%rd1487, %rd1457, 4294967295;
	mul.wide.u32 	%rd1488, %r3898, %r1684;
	add.s64 	%rd1489, %rd1486, %rd1487;
	add.s64 	%rd1490, %rd1489, %rd1488;
	shr.u64 	%rd1491, %rd1490, 32;
	and.b64  	%rd1492, %rd1462, 4294967295;
	mul.wide.u32 	%rd1493, %r3897, %r1684;
	add.s64 	%rd1494, %rd1491, %rd1492;
	add.s64 	%rd1495, %rd1494, %rd1493;
	shr.u64 	%rd1496, %rd1495, 32;
	and.b64  	%rd1497, %rd1467, 4294967295;
	mul.wide.u32 	%rd1498, %r3896, %r1684;
	add.s64 	%rd1499, %rd1496, %rd1497;
	add.s64 	%rd1500, %rd1499, %rd1498;
	shr.u64 	%rd1501, %rd1500, 32;
	and.b64  	%rd1502, %rd1472, 4294967295;
	mul.wide.u32 	%rd1503, %r3895, %r1684;
	add.s64 	%rd1504, %rd1501, %rd1502;
	add.s64 	%rd1505, %rd1504, %rd1503;
	shr.u64 	%rd1506, %rd1505, 32;
	and.b64  	%rd1507, %rd1476, 4294967295;
	mul.wide.u32 	%rd1508, %r3894, %r1684;
	add.s64 	%rd1509, %rd1506, %rd1507;
	add.s64 	%rd1510, %rd1509, %rd1508;
	shr.u64 	%rd1511, %rd1510, 32;
	mul.wide.u32 	%rd1512, %r3893, %r1684;
	add.s64 	%rd1513, %rd1511, %rd1477;
	add.s64 	%rd1514, %rd1513, %rd1512;
	shr.u64 	%rd1515, %rd1514, 32;
	ld.global.u32 	%r1685, [%rd9+-88];
	and.b64  	%rd1516, %rd1485, 4294967295;
	mul.wide.u32 	%rd1517, %r3900, %r1685;
	add.s64 	%rd1518, %rd1517, %rd1516;
	shr.u64 	%rd1519, %rd1518, 32;
	and.b64  	%rd1520, %rd1490, 4294967295;
	mul.wide.u32 	%rd1521, %r3899, %r1685;
	add.s64 	%rd1522, %rd1519, %rd1520;
	add.s64 	%rd1523, %rd1522, %rd1521;
	shr.u64 	%rd1524, %rd1523, 32;
	and.b64  	%rd1525, %rd1495, 4294967295;
	mul.wide.u32 	%rd1526, %r3898, %r1685;
	add.s64 	%rd1527, %rd1524, %rd1525;
	add.s64 	%rd1528, %rd1527, %rd1526;
	shr.u64 	%rd1529, %rd1528, 32;
	and.b64  	%rd1530, %rd1500, 4294967295;
	mul.wide.u32 	%rd1531, %r3897, %r1685;
	add.s64 	%rd1532, %rd1529, %rd1530;
	add.s64 	%rd1533, %rd1532, %rd1531;
	shr.u64 	%rd1534, %rd1533, 32;
	and.b64  	%rd1535, %rd1505, 4294967295;
	mul.wide.u32 	%rd1536, %r3896, %r1685;
	add.s64 	%rd1537, %rd1534, %rd1535;
	add.s64 	%rd1538, %rd1537, %rd1536;
	shr.u64 	%rd1539, %rd1538, 32;
	and.b64  	%rd1540, %rd1510, 4294967295;
	mul.wide.u32 	%rd1541, %r3895, %r1685;
	add.s64 	%rd1542, %rd1539, %rd1540;
	add.s64 	%rd1543, %rd1542, %rd1541;
	shr.u64 	%rd1544, %rd1543, 32;
	and.b64  	%rd1545, %rd1514, 4294967295;
	mul.wide.u32 	%rd1546, %r3894, %r1685;
	add.s64 	%rd1547, %rd1544, %rd1545;
	add.s64 	%rd1548, %rd1547, %rd1546;
	shr.u64 	%rd1549, %rd1548, 32;
	mul.wide.u32 	%rd1550, %r3893, %r1685;
	add.s64 	%rd1551, %rd1549, %rd1515;
	add.s64 	%rd1552, %rd1551, %rd1550;
	shr.u64 	%rd1553, %rd1552, 32;
	ld.global.u32 	%r1686, [%rd9+-84];
	and.b64  	%rd1554, %rd1523, 4294967295;
	mul.wide.u32 	%rd1555, %r3900, %r1686;
	add.s64 	%rd1556, %rd1555, %rd1554;
	shr.u64 	%rd1557, %rd1556, 32;
	and.b64  	%rd1558, %rd1528, 4294967295;
	mul.wide.u32 	%rd1559, %r3899, %r1686;
	add.s64 	%rd1560, %rd1557, %rd1558;
	add.s64 	%rd1561, %rd1560, %rd1559;
	shr.u64 	%rd1562, %rd1561, 32;
	and.b64  	%rd1563, %rd1533, 4294967295;
	mul.wide.u32 	%rd1564, %r3898, %r1686;
	add.s64 	%rd1565, %rd1562, %rd1563;
	add.s64 	%rd1566, %rd1565, %rd1564;
	shr.u64 	%rd1567, %rd1566, 32;
	and.b64  	%rd1568, %rd1538, 4294967295;
	mul.wide.u32 	%rd1569, %r3897, %r1686;
	add.s64 	%rd1570, %rd1567, %rd1568;
	add.s64 	%rd1571, %rd1570, %rd1569;
	shr.u64 	%rd1572, %rd1571, 32;
	and.b64  	%rd1573, %rd1543, 4294967295;
	mul.wide.u32 	%rd1574, %r3896, %r1686;
	add.s64 	%rd1575, %rd1572, %rd1573;
	add.s64 	%rd1576, %rd1575, %rd1574;
	shr.u64 	%rd1577, %rd1576, 32;
	and.b64  	%rd1578, %rd1548, 4294967295;
	mul.wide.u32 	%rd1579, %r3895, %r1686;
	add.s64 	%rd1580, %rd1577, %rd1578;
	add.s64 	%rd1581, %rd1580, %rd1579;
	shr.u64 	%rd1582, %rd1581, 32;
	and.b64  	%rd1583, %rd1552, 4294967295;
	mul.wide.u32 	%rd1584, %r3894, %r1686;
	add.s64 	%rd1585, %rd1582, %rd1583;
	add.s64 	%rd1586, %rd1585, %rd1584;
	shr.u64 	%rd1587, %rd1586, 32;
	mul.wide.u32 	%rd1588, %r3893, %r1686;
	add.s64 	%rd1589, %rd1587, %rd1553;
	add.s64 	%rd1590, %rd1589, %rd1588;
	shr.u64 	%rd1591, %rd1590, 32;
	ld.global.u32 	%r1687, [%rd9+-80];
	and.b64  	%rd1592, %rd1561, 4294967295;
	mul.wide.u32 	%rd1593, %r3900, %r1687;
	add.s64 	%rd1594, %rd1593, %rd1592;
	shr.u64 	%rd1595, %rd1594, 32;
	and.b64  	%rd1596, %rd1566, 4294967295;
	mul.wide.u32 	%rd1597, %r3899, %r1687;
	add.s64 	%rd1598, %rd1595, %rd1596;
	add.s64 	%rd1599, %rd1598, %rd1597;
	shr.u64 	%rd1600, %rd1599, 32;
	and.b64  	%rd1601, %rd1571, 4294967295;
	mul.wide.u32 	%rd1602, %r3898, %r1687;
	add.s64 	%rd1603, %rd1600, %rd1601;
	add.s64 	%rd1604, %rd1603, %rd1602;
	shr.u64 	%rd1605, %rd1604, 32;
	and.b64  	%rd1606, %rd1576, 4294967295;
	mul.wide.u32 	%rd1607, %r3897, %r1687;
	add.s64 	%rd1608, %rd1605, %rd1606;
	add.s64 	%rd1609, %rd1608, %rd1607;
	shr.u64 	%rd1610, %rd1609, 32;
	and.b64  	%rd1611, %rd1581, 4294967295;
	mul.wide.u32 	%rd1612, %r3896, %r1687;
	add.s64 	%rd1613, %rd1610, %rd1611;
	add.s64 	%rd1614, %rd1613, %rd1612;
	shr.u64 	%rd1615, %rd1614, 32;
	and.b64  	%rd1616, %rd1586, 4294967295;
	mul.wide.u32 	%rd1617, %r3895, %r1687;
	add.s64 	%rd1618, %rd1615, %rd1616;
	add.s64 	%rd1619, %rd1618, %rd1617;
	shr.u64 	%rd1620, %rd1619, 32;
	and.b64  	%rd1621, %rd1590, 4294967295;
	mul.wide.u32 	%rd1622, %r3894, %r1687;
	add.s64 	%rd1623, %rd1620, %rd1621;
	add.s64 	%rd1624, %rd1623, %rd1622;
	shr.u64 	%rd1625, %rd1624, 32;
	mul.wide.u32 	%rd1626, %r3893, %r1687;
	add.s64 	%rd1627, %rd1625, %rd1591;
	add.s64 	%rd1628, %rd1627, %rd1626;
	shr.u64 	%rd1629, %rd1628, 32;
	ld.global.u32 	%r1688, [%rd9+-76];
	and.b64  	%rd1630, %rd1599, 4294967295;
	mul.wide.u32 	%rd1631, %r3900, %r1688;
	add.s64 	%rd1632, %rd1631, %rd1630;
	shr.u64 	%rd1633, %rd1632, 32;
	and.b64  	%rd1634, %rd1604, 4294967295;
	mul.wide.u32 	%rd1635, %r3899, %r1688;
	add.s64 	%rd1636, %rd1633, %rd1634;
	add.s64 	%rd1637, %rd1636, %rd1635;
	shr.u64 	%rd1638, %rd1637, 32;
	and.b64  	%rd1639, %rd1609, 4294967295;
	mul.wide.u32 	%rd1640, %r3898, %r1688;
	add.s64 	%rd1641, %rd1638, %rd1639;
	add.s64 	%rd1642, %rd1641, %rd1640;
	shr.u64 	%rd1643, %rd1642, 32;
	and.b64  	%rd1644, %rd1614, 4294967295;
	mul.wide.u32 	%rd1645, %r3897, %r1688;
	add.s64 	%rd1646, %rd1643, %rd1644;
	add.s64 	%rd1647, %rd1646, %rd1645;
	shr.u64 	%rd1648, %rd1647, 32;
	and.b64  	%rd1649, %rd1619, 4294967295;
	mul.wide.u32 	%rd1650, %r3896, %r1688;
	add.s64 	%rd1651, %rd1648, %rd1649;
	add.s64 	%rd1652, %rd1651, %rd1650;
	shr.u64 	%rd1653, %rd1652, 32;
	and.b64  	%rd1654, %rd1624, 4294967295;
	mul.wide.u32 	%rd1655, %r3895, %r1688;
	add.s64 	%rd1656, %rd1653, %rd1654;
	add.s64 	%rd1657, %rd1656, %rd1655;
	shr.u64 	%rd1658, %rd1657, 32;
	and.b64  	%rd1659, %rd1628, 4294967295;
	mul.wide.u32 	%rd1660, %r3894, %r1688;
	add.s64 	%rd1661, %rd1658, %rd1659;
	add.s64 	%rd1662, %rd1661, %rd1660;
	shr.u64 	%rd1663, %rd1662, 32;
	mul.wide.u32 	%rd1664, %r3893, %r1688;
	add.s64 	%rd1665, %rd1663, %rd1629;
	add.s64 	%rd1666, %rd1665, %rd1664;
	shr.u64 	%rd1667, %rd1666, 32;
	ld.global.u32 	%r1689, [%rd9+-72];
	and.b64  	%rd1668, %rd1637, 4294967295;
	mul.wide.u32 	%rd1669, %r3900, %r1689;
	add.s64 	%rd1670, %rd1669, %rd1668;
	shr.u64 	%rd1671, %rd1670, 32;
	and.b64  	%rd1672, %rd1642, 4294967295;
	mul.wide.u32 	%rd1673, %r3899, %r1689;
	add.s64 	%rd1674, %rd1671, %rd1672;
	add.s64 	%rd1675, %rd1674, %rd1673;
	shr.u64 	%rd1676, %rd1675, 32;
	and.b64  	%rd1677, %rd1647, 4294967295;
	mul.wide.u32 	%rd1678, %r3898, %r1689;
	add.s64 	%rd1679, %rd1676, %rd1677;
	add.s64 	%rd1680, %rd1679, %rd1678;
	shr.u64 	%rd1681, %rd1680, 32;
	and.b64  	%rd1682, %rd1652, 4294967295;
	mul.wide.u32 	%rd1683, %r3897, %r1689;
	add.s64 	%rd1684, %rd1681, %rd1682;
	add.s64 	%rd1685, %rd1684, %rd1683;
	shr.u64 	%rd1686, %rd1685, 32;
	and.b64  	%rd1687, %rd1657, 4294967295;
	mul.wide.u32 	%rd1688, %r3896, %r1689;
	add.s64 	%rd1689, %rd1686, %rd1687;
	add.s64 	%rd1690, %rd1689, %rd1688;
	shr.u64 	%rd1691, %rd1690, 32;
	and.b64  	%rd1692, %rd1662, 4294967295;
	mul.wide.u32 	%rd1693, %r3895, %r1689;
	add.s64 	%rd1694, %rd1691, %rd1692;
	add.s64 	%rd1695, %rd1694, %rd1693;
	shr.u64 	%rd1696, %rd1695, 32;
	and.b64  	%rd1697, %rd1666, 4294967295;
	mul.wide.u32 	%rd1698, %r3894, %r1689;
	add.s64 	%rd1699, %rd1696, %rd1697;
	add.s64 	%rd1700, %rd1699, %rd1698;
	shr.u64 	%rd1701, %rd1700, 32;
	mul.wide.u32 	%rd1702, %r3893, %r1689;
	add.s64 	%rd1703, %rd1701, %rd1667;
	add.s64 	%rd1704, %rd1703, %rd1702;
	shr.u64 	%rd1705, %rd1704, 32;
	{ .reg .b32 tmp; mov.b64 {tmp, %r1690}, %rd1704; }
	and.b64  	%rd1706, %rd1675, 4294967295;
	mul.lo.s64 	%rd1707, %rd1706, 977;
	and.b64  	%rd1708, %rd1417, 4294967295;
	and.b64  	%rd1709, %rd1707, 4294967295;
	add.s64 	%rd9701, %rd1709, %rd1708;
	shr.u64 	%rd1710, %rd1707, 32;
	shr.u64 	%rd1711, %rd9701, 32;
	add.s64 	%rd1712, %rd1711, %rd1710;
	and.b64  	%rd1713, %rd1680, 4294967295;
	mul.lo.s64 	%rd1714, %rd1713, 977;
	and.b64  	%rd1715, %rd1442, 4294967295;
	and.b64  	%rd1716, %rd1714, 4294967295;
	add.s64 	%rd1717, %rd1712, %rd1715;
	add.s64 	%rd1718, %rd1717, %rd1716;
	add.s64 	%rd9700, %rd1718, %rd1706;
	shr.u64 	%rd1719, %rd1714, 32;
	shr.u64 	%rd1720, %rd9700, 32;
	add.s64 	%rd1721, %rd1720, %rd1719;
	and.b64  	%rd1722, %rd1685, 4294967295;
	mul.lo.s64 	%rd1723, %rd1722, 977;
	and.b64  	%rd1724, %rd1480, 4294967295;
	and.b64  	%rd1725, %rd1723, 4294967295;
	add.s64 	%rd1726, %rd1721, %rd1724;
	add.s64 	%rd1727, %rd1726, %rd1725;
	add.s64 	%rd9699, %rd1727, %rd1713;
	shr.u64 	%rd1728, %rd1723, 32;
	shr.u64 	%rd1729, %rd9699, 32;
	add.s64 	%rd1730, %rd1729, %rd1728;
	and.b64  	%rd1731, %rd1690, 4294967295;
	mul.lo.s64 	%rd1732, %rd1731, 977;
	and.b64  	%rd1733, %rd1518, 4294967295;
	and.b64  	%rd1734, %rd1732, 4294967295;
	add.s64 	%rd1735, %rd1730, %rd1733;
	add.s64 	%rd1736, %rd1735, %rd1734;
	add.s64 	%rd9698, %rd1736, %rd1722;
	shr.u64 	%rd1737, %rd1732, 32;
	shr.u64 	%rd1738, %rd9698, 32;
	add.s64 	%rd1739, %rd1738, %rd1737;
	and.b64  	%rd1740, %rd1695, 4294967295;
	mul.lo.s64 	%rd1741, %rd1740, 977;
	and.b64  	%rd1742, %rd1556, 4294967295;
	and.b64  	%rd1743, %rd1741, 4294967295;
	add.s64 	%rd1744, %rd1739, %rd1742;
	add.s64 	%rd1745, %rd1744, %rd1743;
	add.s64 	%rd9697, %rd1745, %rd1731;
	shr.u64 	%rd1746, %rd1741, 32;
	shr.u64 	%rd1747, %rd9697, 32;
	add.s64 	%rd1748, %rd1747, %rd1746;
	and.b64  	%rd1749, %rd1700, 4294967295;
	mul.lo.s64 	%rd1750, %rd1749, 977;
	and.b64  	%rd1751, %rd1594, 4294967295;
	and.b64  	%rd1752, %rd1750, 4294967295;
	add.s64 	%rd1753, %rd1748, %rd1751;
	add.s64 	%rd1754, %rd1753, %rd1752;
	add.s64 	%rd9696, %rd1754, %rd1740;
	shr.u64 	%rd1755, %rd1750, 32;
	shr.u64 	%rd1756, %rd9696, 32;
	add.s64 	%rd1757, %rd1756, %rd1755;
	and.b64  	%rd1758, %rd1704, 4294967295;
	mul.lo.s64 	%rd1759, %rd1758, 977;
	and.b64  	%rd1760, %rd1632, 4294967295;
	and.b64  	%rd1761, %rd1759, 4294967295;
	add.s64 	%rd1762, %rd1757, %rd1760;
	add.s64 	%rd1763, %rd1762, %rd1761;
	add.s64 	%rd9695, %rd1763, %rd1749;
	shr.u64 	%rd1764, %rd1759, 32;
	shr.u64 	%rd1765, %rd9695, 32;
	add.s64 	%rd1766, %rd1765, %rd1764;
	mul.lo.s64 	%rd1767, %rd1705, 977;
	and.b64  	%rd1768, %rd1670, 4294967295;
	and.b64  	%rd1769, %rd1767, 4294967295;
	add.s64 	%rd1770, %rd1766, %rd1768;
	add.s64 	%rd1771, %rd1770, %rd1769;
	add.s64 	%rd9694, %rd1771, %rd1758;
	shr.u64 	%rd1772, %rd1767, 32;
	shr.u64 	%rd1773, %rd9694, 32;
	cvt.u32.u64 	%r1691, %rd1773;
	cvt.u32.u64 	%r1692, %rd1772;
	add.s32 	%r1693, %r1691, %r1692;
	add.s32 	%r99, %r1693, %r1690;
	setp.eq.s32 	%p145, %r99, 0;
	mov.pred 	%p1565, 0;
	@%p145 bra 	$L__BB2_90;
	cvt.u64.u32 	%rd1774, %r99;
	mul.wide.u32 	%rd1775, %r99, 977;
	shr.u64 	%rd1776, %rd1775, 32;
	and.b64  	%rd1777, %rd9701, 4294967295;
	and.b64  	%rd1778, %rd1775, 4294967295;
	add.s64 	%rd9701, %rd1778, %rd1777;
	shr.u64 	%rd1779, %rd9701, 32;
	and.b64  	%rd1780, %rd9700, 4294967295;
	add.s64 	%rd1781, %rd1776, %rd1780;
	add.s64 	%rd1782, %rd1781, %rd1774;
	add.s64 	%rd9700, %rd1782, %rd1779;
	setp.lt.u64 	%p147, %rd9700, 4294967296;
	@%p147 bra 	$L__BB2_90;
	shr.u64 	%rd1783, %rd9700, 32;
	and.b64  	%rd1784, %rd9699, 4294967295;
	add.s64 	%rd9699, %rd1783, %rd1784;
	setp.lt.u64 	%p149, %rd9699, 4294967296;
	@%p149 bra 	$L__BB2_90;
	shr.u64 	%rd1785, %rd9699, 32;
	and.b64  	%rd1786, %rd9698, 4294967295;
	add.s64 	%rd9698, %rd1785, %rd1786;
	setp.lt.u64 	%p151, %rd9698, 4294967296;
	@%p151 bra 	$L__BB2_90;
	shr.u64 	%rd1788, %rd9698, 32;
	and.b64  	%rd1789, %rd9697, 4294967295;
	add.s64 	%rd9697, %rd1788, %rd1789;
	setp.lt.u64 	%p153, %rd9697, 4294967296;
	mov.b64 	%rd9698, 4294967296;
	@%p153 bra 	$L__BB2_90;
	shr.u64 	%rd1791, %rd9697, 32;
	and.b64  	%rd1792, %rd9696, 4294967295;
	add.s64 	%rd9696, %rd1791, %rd1792;
	setp.lt.u64 	%p155, %rd9696, 4294967296;
	mov.b64 	%rd9697, 4294967296;
	mov.u64 	%rd9698, %rd9697;
	@%p155 bra 	$L__BB2_90;
	shr.u64 	%rd1794, %rd9696, 32;
	and.b64  	%rd1795, %rd9695, 4294967295;
	add.s64 	%rd9695, %rd1794, %rd1795;
	setp.lt.u64 	%p157, %rd9695, 4294967296;
	mov.b64 	%rd9696, 4294967296;
	mov.u64 	%rd9697, %rd9696;
	mov.u64 	%rd9698, %rd9696;
	@%p157 bra 	$L__BB2_90;
	shr.u64 	%rd1797, %rd9695, 32;
	and.b64  	%rd1798, %rd9694, 4294967295;
	add.s64 	%rd1799, %rd1797, %rd1798;
	setp.gt.u64 	%p1565, %rd1799, 4294967295;
	min.u64 	%rd9694, %rd1799, 4294967296;
	mov.b64 	%rd9695, 4294967296;
	mov.u64 	%rd9696, %rd9695;
	mov.u64 	%rd9697, %rd9695;
	mov.u64 	%rd9698, %rd9695;
$L__BB2_90:
	cvt.u32.u64 	%r3916, %rd9701;
	cvt.u32.u64 	%r3915, %rd9700;
	cvt.u32.u64 	%r3914, %rd9699;
	cvt.u32.u64 	%r3913, %rd9698;
	cvt.u32.u64 	%r3912, %rd9697;
	cvt.u32.u64 	%r3911, %rd9696;
	cvt.u32.u64 	%r3910, %rd9695;
	cvt.u32.u64 	%r3909, %rd9694;
	setp.lt.u32 	%p158, %r2, %r3909;
	or.pred  	%p159, %p1565, %p158;
	@%p159 bra 	$L__BB2_104;
	setp.gt.u32 	%p160, %r2, %r3909;
	@%p160 bra 	$L__BB2_105;
	setp.lt.u32 	%p161, %r17, %r3910;
	@%p161 bra 	$L__BB2_104;
	setp.gt.u32 	%p162, %r17, %r3910;
	@%p162 bra 	$L__BB2_105;
	setp.lt.u32 	%p163, %r1, %r3911;
	@%p163 bra 	$L__BB2_104;
	setp.gt.u32 	%p164, %r1, %r3911;
	@%p164 bra 	$L__BB2_105;
	setp.lt.u32 	%p165, %r13, %r3912;
	@%p165 bra 	$L__BB2_104;
	setp.gt.u32 	%p166, %r13, %r3912;
	@%p166 bra 	$L__BB2_105;
	setp.lt.u32 	%p167, %r15, %r3913;
	@%p167 bra 	$L__BB2_104;
	setp.gt.u32 	%p168, %r15, %r3913;
	@%p168 bra 	$L__BB2_105;
	setp.lt.u32 	%p169, %r14, %r3914;
	@%p169 bra 	$L__BB2_104;
	setp.gt.u32 	%p170, %r14, %r3914;
	@%p170 bra 	$L__BB2_105;
	setp.lt.u32 	%p171, %r16, %r3915;
	@%p171 bra 	$L__BB2_104;
	setp.gt.u32 	%p172, %r16, %r3915;
	setp.gt.u32 	%p173, %r18, %r3916;
	or.pred  	%p174, %p172, %p173;
	@%p174 bra 	$L__BB2_105;
$L__BB2_104:
	// begin inline asm
	sub.cc.u32 %r3916, %r3916, %r18;
	subc.cc.u32 %r3915, %r3915, %r16;
	subc.cc.u32 %r3914, %r3914, %r14;
	subc.cc.u32 %r3913, %r3913, %r15;
	subc.cc.u32 %r3912, %r3912, %r13;
	subc.cc.u32 %r3911, %r3911, %r1;
	subc.cc.u32 %r3910, %r3910, %r17;
	subc.u32 %r3909, %r3909, %r2;
	
	// end inline asm
$L__BB2_105:
	setp.gt.u32 	%p175, %r3909, %r2;
	@%p175 bra 	$L__BB2_118;
	bra.uni 	$L__BB2_119;
$L__BB2_106:
	setp.gt.u32 	%p177, %r3910, %r17;
	@%p177 bra 	$L__BB2_118;
	setp.lt.u32 	%p178, %r3910, %r17;
	@%p178 bra 	$L__BB2_120;
	setp.gt.u32 	%p179, %r3911, %r1;
	@%p179 bra 	$L__BB2_118;
	setp.lt.u32 	%p180, %r3911, %r1;
	@%p180 bra 	$L__BB2_120;
	setp.gt.u32 	%p181, %r3912, %r13;
	@%p181 bra 	$L__BB2_118;
	setp.lt.u32 	%p182, %r3912, %r13;
	@%p182 bra 	$L__BB2_120;
	setp.gt.u32 	%p183, %r3913, %r15;
	@%p183 bra 	$L__BB2_118;
	setp.lt.u32 	%p184, %r3913, %r15;
	@%p184 bra 	$L__BB2_120;
	setp.gt.u32 	%p185, %r3914, %r14;
	@%p185 bra 	$L__BB2_118;
	setp.lt.u32 	%p186, %r3914, %r14;
	@%p186 bra 	$L__BB2_120;
	setp.gt.u32 	%p187, %r3915, %r16;
	@%p187 bra 	$L__BB2_118;
	setp.lt.u32 	%p188, %r3915, %r16;
	setp.lt.u32 	%p189, %r3916, %r18;
	or.pred  	%p190, %p188, %p189;
	@%p190 bra 	$L__BB2_120;
$L__BB2_118:
	// begin inline asm
	sub.cc.u32 %r3916, %r3916, %r18;
	subc.cc.u32 %r3915, %r3915, %r16;
	subc.cc.u32 %r3914, %r3914, %r14;
	subc.cc.u32 %r3913, %r3913, %r15;
	subc.cc.u32 %r3912, %r3912, %r13;
	subc.cc.u32 %r3911, %r3911, %r1;
	subc.cc.u32 %r3910, %r3910, %r17;
	subc.u32 %r3909, %r3909, %r2;
	
	// end inline asm
	bra.uni 	$L__BB2_120;
$L__BB2_119:
	setp.lt.u32 	%p176, %r3909, %r2;
	@%p176 bra 	$L__BB2_120;
	bra.uni 	$L__BB2_106;
$L__BB2_120:
	ld.const.u32 	%r1742, [const_G_jacobian+28];
	ld.const.u32 	%r1743, [const_G_jacobian+24];
	ld.const.u32 	%r1744, [const_G_jacobian+20];
	ld.const.u32 	%r1745, [const_G_jacobian+16];
	ld.const.u32 	%r1746, [const_G_jacobian+12];
	ld.const.u32 	%r1747, [const_G_jacobian+8];
	ld.const.u32 	%r1748, [const_G_jacobian+4];
	ld.const.u32 	%r1749, [const_G_jacobian];
	mul.wide.u32 	%rd1801, %r3884, %r1749;
	shr.u64 	%rd1802, %rd1801, 32;
	mul.wide.u32 	%rd1803, %r3883, %r1749;
	add.s64 	%rd1804, %rd1802, %rd1803;
	shr.u64 	%rd1805, %rd1804, 32;
	mul.wide.u32 	%rd1806, %r3882, %r1749;
	add.s64 	%rd1807, %rd1805, %rd1806;
	shr.u64 	%rd1808, %rd1807, 32;
	mul.wide.u32 	%rd1809, %r3881, %r1749;
	add.s64 	%rd1810, %rd1808, %rd1809;
	shr.u64 	%rd1811, %rd1810, 32;
	mul.wide.u32 	%rd1812, %r3880, %r1749;
	add.s64 	%rd1813, %rd1811, %rd1812;
	shr.u64 	%rd1814, %rd1813, 32;
	mul.wide.u32 	%rd1815, %r3879, %r1749;
	add.s64 	%rd1816, %rd1814, %rd1815;
	shr.u64 	%rd1817, %rd1816, 32;
	mul.wide.u32 	%rd1818, %r3878, %r1749;
	add.s64 	%rd1819, %rd1817, %rd1818;
	shr.u64 	%rd1820, %rd1819, 32;
	mul.wide.u32 	%rd1821, %r3877, %r1749;
	add.s64 	%rd1822, %rd1820, %rd1821;
	shr.u64 	%rd1823, %rd1822, 32;
	and.b64  	%rd1824, %rd1804, 4294967295;
	mul.wide.u32 	%rd1825, %r3884, %r1748;
	add.s64 	%rd1826, %rd1825, %rd1824;
	shr.u64 	%rd1827, %rd1826, 32;
	and.b64  	%rd1828, %rd1807, 4294967295;
	mul.wide.u32 	%rd1829, %r3883, %r1748;
	add.s64 	%rd1830, %rd1827, %rd1828;
	add.s64 	%rd1831, %rd1830, %rd1829;
	shr.u64 	%rd1832, %rd1831, 32;
	and.b64  	%rd1833, %rd1810, 4294967295;
	mul.wide.u32 	%rd1834, %r3882, %r1748;
	add.s64 	%rd1835, %rd1832, %rd1833;
	add.s64 	%rd1836, %rd1835, %rd1834;
	shr.u64 	%rd1837, %rd1836, 32;
	and.b64  	%rd1838, %rd1813, 4294967295;
	mul.wide.u32 	%rd1839, %r3881, %r1748;
	add.s64 	%rd1840, %rd1837, %rd1838;
	add.s64 	%rd1841, %rd1840, %rd1839;
	shr.u64 	%rd1842, %rd1841, 32;
	and.b64  	%rd1843, %rd1816, 4294967295;
	mul.wide.u32 	%rd1844, %r3880, %r1748;
	add.s64 	%rd1845, %rd1842, %rd1843;
	add.s64 	%rd1846, %rd1845, %rd1844;
	shr.u64 	%rd1847, %rd1846, 32;
	and.b64  	%rd1848, %rd1819, 4294967295;
	mul.wide.u32 	%rd1849, %r3879, %r1748;
	add.s64 	%rd1850, %rd1847, %rd1848;
	add.s64 	%rd1851, %rd1850, %rd1849;
	shr.u64 	%rd1852, %rd1851, 32;
	and.b64  	%rd1853, %rd1822, 4294967295;
	mul.wide.u32 	%rd1854, %r3878, %r1748;
	add.s64 	%rd1855, %rd1852, %rd1853;
	add.s64 	%rd1856, %rd1855, %rd1854;
	shr.u64 	%rd1857, %rd1856, 32;
	mul.wide.u32 	%rd1858, %r3877, %r1748;
	add.s64 	%rd1859, %rd1857, %rd1823;
	add.s64 	%rd1860, %rd1859, %rd1858;
	shr.u64 	%rd1861, %rd1860, 32;
	and.b64  	%rd1862, %rd1831, 4294967295;
	mul.wide.u32 	%rd1863, %r3884, %r1747;
	add.s64 	%rd1864, %rd1863, %rd1862;
	shr.u64 	%rd1865, %rd1864, 32;
	and.b64  	%rd1866, %rd1836, 4294967295;
	mul.wide.u32 	%rd1867, %r3883, %r1747;
	add.s64 	%rd1868, %rd1865, %rd1866;
	add.s64 	%rd1869, %rd1868, %rd1867;
	shr.u64 	%rd1870, %rd1869, 32;
	and.b64  	%rd1871, %rd1841, 4294967295;
	mul.wide.u32 	%rd1872, %r3882, %r1747;
	add.s64 	%rd1873, %rd1870, %rd1871;
	add.s64 	%rd1874, %rd1873, %rd1872;
	shr.u64 	%rd1875, %rd1874, 32;
	and.b64  	%rd1876, %rd1846, 4294967295;
	mul.wide.u32 	%rd1877, %r3881, %r1747;
	add.s64 	%rd1878, %rd1875, %rd1876;
	add.s64 	%rd1879, %rd1878, %rd1877;
	shr.u64 	%rd1880, %rd1879, 32;
	and.b64  	%rd1881, %rd1851, 4294967295;
	mul.wide.u32 	%rd1882, %r3880, %r1747;
	add.s64 	%rd1883, %rd1880, %rd1881;
	add.s64 	%rd1884, %rd1883, %rd1882;
	shr.u64 	%rd1885, %rd1884, 32;
	and.b64  	%rd1886, %rd1856, 4294967295;
	mul.wide.u32 	%rd1887, %r3879, %r1747;
	add.s64 	%rd1888, %rd1885, %rd1886;
	add.s64 	%rd1889, %rd1888, %rd1887;
	shr.u64 	%rd1890, %rd1889, 32;
	and.b64  	%rd1891, %rd1860, 4294967295;
	mul.wide.u32 	%rd1892, %r3878, %r1747;
	add.s64 	%rd1893, %rd1890, %rd1891;
	add.s64 	%rd1894, %rd1893, %rd1892;
	shr.u64 	%rd1895, %rd1894, 32;
	mul.wide.u32 	%rd1896, %r3877, %r1747;
	add.s64 	%rd1897, %rd1895, %rd1861;
	add.s64 	%rd1898, %rd1897, %rd1896;
	shr.u64 	%rd1899, %rd1898, 32;
	and.b64  	%rd1900, %rd1869, 4294967295;
	mul.wide.u32 	%rd1901, %r3884, %r1746;
	add.s64 	%rd1902, %rd1901, %rd1900;
	shr.u64 	%rd1903, %rd1902, 32;
	and.b64  	%rd1904, %rd1874, 4294967295;
	mul.wide.u32 	%rd1905, %r3883, %r1746;
	add.s64 	%rd1906, %rd1903, %rd1904;
	add.s64 	%rd1907, %rd1906, %rd1905;
	shr.u64 	%rd1908, %rd1907, 32;
	and.b64  	%rd1909, %rd1879, 4294967295;
	mul.wide.u32 	%rd1910, %r3882, %r1746;
	add.s64 	%rd1911, %rd1908, %rd1909;
	add.s64 	%rd1912, %rd1911, %rd1910;
	shr.u64 	%rd1913, %rd1912, 32;
	and.b64  	%rd1914, %rd1884, 4294967295;
	mul.wide.u32 	%rd1915, %r3881, %r1746;
	add.s64 	%rd1916, %rd1913, %rd1914;
	add.s64 	%rd1917, %rd1916, %rd1915;
	shr.u64 	%rd1918, %rd1917, 32;
	and.b64  	%rd1919, %rd1889, 4294967295;
	mul.wide.u32 	%rd1920, %r3880, %r1746;
	add.s64 	%rd1921, %rd1918, %rd1919;
	add.s64 	%rd1922, %rd1921, %rd1920;
	shr.u64 	%rd1923, %rd1922, 32;
	and.b64  	%rd1924, %rd1894, 4294967295;
	mul.wide.u32 	%rd1925, %r3879, %r1746;
	add.s64 	%rd1926, %rd1923, %rd1924;
	add.s64 	%rd1927, %rd1926, %rd1925;
	shr.u64 	%rd1928, %rd1927, 32;
	and.b64  	%rd1929, %rd1898, 4294967295;
	mul.wide.u32 	%rd1930, %r3878, %r1746;
	add.s64 	%rd1931, %rd1928, %rd1929;
	add.s64 	%rd1932, %rd1931, %rd1930;
	shr.u64 	%rd1933, %rd1932, 32;
	mul.wide.u32 	%rd1934, %r3877, %r1746;
	add.s64 	%rd1935, %rd1933, %rd1899;
	add.s64 	%rd1936, %rd1935, %rd1934;
	shr.u64 	%rd1937, %rd1936, 32;
	and.b64  	%rd1938, %rd1907, 4294967295;
	mul.wide.u32 	%rd1939, %r3884, %r1745;
	add.s64 	%rd1940, %rd1939, %rd1938;
	shr.u64 	%rd1941, %rd1940, 32;
	and.b64  	%rd1942, %rd1912, 4294967295;
	mul.wide.u32 	%rd1943, %r3883, %r1745;
	add.s64 	%rd1944, %rd1941, %rd1942;
	add.s64 	%rd1945, %rd1944, %rd1943;
	shr.u64 	%rd1946, %rd1945, 32;
	and.b64  	%rd1947, %rd1917, 4294967295;
	mul.wide.u32 	%rd1948, %r3882, %r1745;
	add.s64 	%rd1949, %rd1946, %rd1947;
	add.s64 	%rd1950, %rd1949, %rd1948;
	shr.u64 	%rd1951, %rd1950, 32;
	and.b64  	%rd1952, %rd1922, 4294967295;
	mul.wide.u32 	%rd1953, %r3881, %r1745;
	add.s64 	%rd1954, %rd1951, %rd1952;
	add.s64 	%rd1955, %rd1954, %rd1953;
	shr.u64 	%rd1956, %rd1955, 32;
	and.b64  	%rd1957, %rd1927, 4294967295;
	mul.wide.u32 	%rd1958, %r3880, %r1745;
	add.s64 	%rd1959, %rd1956, %rd1957;
	add.s64 	%rd1960, %rd1959, %rd1958;
	shr.u64 	%rd1961, %rd1960, 32;
	and.b64  	%rd1962, %rd1932, 4294967295;
	mul.wide.u32 	%rd1963, %r3879, %r1745;
	add.s64 	%rd1964, %rd1961, %rd1962;
	add.s64 	%rd1965, %rd1964, %rd1963;
	shr.u64 	%rd1966, %rd1965, 32;
	and.b64  	%rd1967, %rd1936, 4294967295;
	mul.wide.u32 	%rd1968, %r3878, %r1745;
	add.s64 	%rd1969, %rd1966, %rd1967;
	add.s64 	%rd1970, %rd1969, %rd1968;
	shr.u64 	%rd1971, %rd1970, 32;
	mul.wide.u32 	%rd1972, %r3877, %r1745;
	add.s64 	%rd1973, %rd1971, %rd1937;
	add.s64 	%rd1974, %rd1973, %rd1972;
	shr.u64 	%rd1975, %rd1974, 32;
	and.b64  	%rd1976, %rd1945, 4294967295;
	mul.wide.u32 	%rd1977, %r3884, %r1744;
	add.s64 	%rd1978, %rd1977, %rd1976;
	shr.u64 	%rd1979, %rd1978, 32;
	and.b64  	%rd1980, %rd1950, 4294967295;
	mul.wide.u32 	%rd1981, %r3883, %r1744;
	add.s64 	%rd1982, %rd1979, %rd1980;
	add.s64 	%rd1983, %rd1982, %rd1981;
	shr.u64 	%rd1984, %rd1983, 32;
	and.b64  	%rd1985, %rd1955, 4294967295;
	mul.wide.u32 	%rd1986, %r3882, %r1744;
	add.s64 	%rd1987, %rd1984, %rd1985;
	add.s64 	%rd1988, %rd1987, %rd1986;
	shr.u64 	%rd1989, %rd1988, 32;
	and.b64  	%rd1990, %rd1960, 4294967295;
	mul.wide.u32 	%rd1991, %r3881, %r1744;
	add.s64 	%rd1992, %rd1989, %rd1990;
	add.s64 	%rd1993, %rd1992, %rd1991;
	shr.u64 	%rd1994, %rd1993, 32;
	and.b64  	%rd1995, %rd1965, 4294967295;
	mul.wide.u32 	%rd1996, %r3880, %r1744;
	add.s64 	%rd1997, %rd1994, %rd1995;
	add.s64 	%rd1998, %rd1997, %rd1996;
	shr.u64 	%rd1999, %rd1998, 32;
	and.b64  	%rd2000, %rd1970, 4294967295;
	mul.wide.u32 	%rd2001, %r3879, %r1744;
	add.s64 	%rd2002, %rd1999, %rd2000;
	add.s64 	%rd2003, %rd2002, %rd2001;
	shr.u64 	%rd2004, %rd2003, 32;
	and.b64  	%rd2005, %rd1974, 4294967295;
	mul.wide.u32 	%rd2006, %r3878, %r1744;
	add.s64 	%rd2007, %rd2004, %rd2005;
	add.s64 	%rd2008, %rd2007, %rd2006;
	shr.u64 	%rd2009, %rd2008, 32;
	mul.wide.u32 	%rd2010, %r3877, %r1744;
	add.s64 	%rd2011, %rd2009, %rd1975;
	add.s64 	%rd2012, %rd2011, %rd2010;
	shr.u64 	%rd2013, %rd2012, 32;
	and.b64  	%rd2014, %rd1983, 4294967295;
	mul.wide.u32 	%rd2015, %r3884, %r1743;
	add.s64 	%rd2016, %rd2015, %rd2014;
	shr.u64 	%rd2017, %rd2016, 32;
	and.b64  	%rd2018, %rd1988, 4294967295;
	mul.wide.u32 	%rd2019, %r3883, %r1743;
	add.s64 	%rd2020, %rd2017, %rd2018;
	add.s64 	%rd2021, %rd2020, %rd2019;
	shr.u64 	%rd2022, %rd2021, 32;
	and.b64  	%rd2023, %rd1993, 4294967295;
	mul.wide.u32 	%rd2024, %r3882, %r1743;
	add.s64 	%rd2025, %rd2022, %rd2023;
	add.s64 	%rd2026, %rd2025, %rd2024;
	shr.u64 	%rd2027, %rd2026, 32;
	and.b64  	%rd2028, %rd1998, 4294967295;
	mul.wide.u32 	%rd2029, %r3881, %r1743;
	add.s64 	%rd2030, %rd2027, %rd2028;
	add.s64 	%rd2031, %rd2030, %rd2029;
	shr.u64 	%rd2032, %rd2031, 32;
	and.b64  	%rd2033, %rd2003, 4294967295;
	mul.wide.u32 	%rd2034, %r3880, %r1743;
	add.s64 	%rd2035, %rd2032, %rd2033;
	add.s64 	%rd2036, %rd2035, %rd2034;
	shr.u64 	%rd2037, %rd2036, 32;
	and.b64  	%rd2038, %rd2008, 4294967295;
	mul.wide.u32 	%rd2039, %r3879, %r1743;
	add.s64 	%rd2040, %rd2037, %rd2038;
	add.s64 	%rd2041, %rd2040, %rd2039;
	shr.u64 	%rd2042, %rd2041, 32;
	and.b64  	%rd2043, %rd2012, 4294967295;
	mul.wide.u32 	%rd2044, %r3878, %r1743;
	add.s64 	%rd2045, %rd2042, %rd2043;
	add.s64 	%rd2046, %rd2045, %rd2044;
	shr.u64 	%rd2047, %rd2046, 32;
	mul.wide.u32 	%rd2048, %r3877, %r1743;
	add.s64 	%rd2049, %rd2047, %rd2013;
	add.s64 	%rd2050, %rd2049, %rd2048;
	shr.u64 	%rd2051, %rd2050, 32;
	and.b64  	%rd2052, %rd2021, 4294967295;
	mul.wide.u32 	%rd2053, %r3884, %r1742;
	add.s64 	%rd2054, %rd2053, %rd2052;
	shr.u64 	%rd2055, %rd2054, 32;
	and.b64  	%rd2056, %rd2026, 4294967295;
	mul.wide.u32 	%rd2057, %r3883, %r1742;
	add.s64 	%rd2058, %rd2055, %rd2056;
	add.s64 	%rd2059, %rd2058, %rd2057;
	shr.u64 	%rd2060, %rd2059, 32;
	and.b64  	%rd2061, %rd2031, 4294967295;
	mul.wide.u32 	%rd2062, %r3882, %r1742;
	add.s64 	%rd2063, %rd2060, %rd2061;
	add.s64 	%rd2064, %rd2063, %rd2062;
	shr.u64 	%rd2065, %rd2064, 32;
	and.b64  	%rd2066, %rd2036, 4294967295;
	mul.wide.u32 	%rd2067, %r3881, %r1742;
	add.s64 	%rd2068, %rd2065, %rd2066;
	add.s64 	%rd2069, %rd2068, %rd2067;
	shr.u64 	%rd2070, %rd2069, 32;
	and.b64  	%rd2071, %rd2041, 4294967295;
	mul.wide.u32 	%rd2072, %r3880, %r1742;
	add.s64 	%rd2073, %rd2070, %rd2071;
	add.s64 	%rd2074, %rd2073, %rd2072;
	shr.u64 	%rd2075, %rd2074, 32;
	and.b64  	%rd2076, %rd2046, 4294967295;
	mul.wide.u32 	%rd2077, %r3879, %r1742;
	add.s64 	%rd2078, %rd2075, %rd2076;
	add.s64 	%rd2079, %rd2078, %rd2077;
	shr.u64 	%rd2080, %rd2079, 32;
	and.b64  	%rd2081, %rd2050, 4294967295;
	mul.wide.u32 	%rd2082, %r3878, %r1742;
	add.s64 	%rd2083, %rd2080, %rd2081;
	add.s64 	%rd2084, %rd2083, %rd2082;
	shr.u64 	%rd2085, %rd2084, 32;
	mul.wide.u32 	%rd2086, %r3877, %r1742;
	add.s64 	%rd2087, %rd2085, %rd2051;
	add.s64 	%rd2088, %rd2087, %rd2086;
	shr.u64 	%rd2089, %rd2088, 32;
	{ .reg .b32 tmp; mov.b64 {tmp, %r1750}, %rd2088; }
	and.b64  	%rd2090, %rd2059, 4294967295;
	mul.lo.s64 	%rd2091, %rd2090, 977;
	and.b64  	%rd2092, %rd1801, 4294967295;
	and.b64  	%rd2093, %rd2091, 4294967295;
	add.s64 	%rd9709, %rd2093, %rd2092;
	shr.u64 	%rd2094, %rd2091, 32;
	shr.u64 	%rd2095, %rd9709, 32;
	add.s64 	%rd2096, %rd2095, %rd2094;
	and.b64  	%rd2097, %rd2064, 4294967295;
	mul.lo.s64 	%rd2098, %rd2097, 977;
	and.b64  	%rd2099, %rd1826, 4294967295;
	and.b64  	%rd2100, %rd2098, 4294967295;
	add.s64 	%rd2101, %rd2096, %rd2099;
	add.s64 	%rd2102, %rd2101, %rd2100;
	add.s64 	%rd9708, %rd2102, %rd2090;
	shr.u64 	%rd2103, %rd2098, 32;
	shr.u64 	%rd2104, %rd9708, 32;
	add.s64 	%rd2105, %rd2104, %rd2103;
	and.b64  	%rd2106, %rd2069, 4294967295;
	mul.lo.s64 	%rd2107, %rd2106, 977;
	and.b64  	%rd2108, %rd1864, 4294967295;
	and.b64  	%rd2109, %rd2107, 4294967295;
	add.s64 	%rd2110, %rd2105, %rd2108;
	add.s64 	%rd2111, %rd2110, %rd2109;
	add.s64 	%rd9707, %rd2111, %rd2097;
	shr.u64 	%rd2112, %rd2107, 32;
	shr.u64 	%rd2113, %rd9707, 32;
	add.s64 	%rd2114, %rd2113, %rd2112;
	and.b64  	%rd2115, %rd2074, 4294967295;
	mul.lo.s64 	%rd2116, %rd2115, 977;
	and.b64  	%rd2117, %rd1902, 4294967295;
	and.b64  	%rd2118, %rd2116, 4294967295;
	add.s64 	%rd2119, %rd2114, %rd2117;
	add.s64 	%rd2120, %rd2119, %rd2118;
	add.s64 	%rd9706, %rd2120, %rd2106;
	shr.u64 	%rd2121, %rd2116, 32;
	shr.u64 	%rd2122, %rd9706, 32;
	add.s64 	%rd2123, %rd2122, %rd2121;
	and.b64  	%rd2124, %rd2079, 4294967295;
	mul.lo.s64 	%rd2125, %rd2124, 977;
	and.b64  	%rd2126, %rd1940, 4294967295;
	and.b64  	%rd2127, %rd2125, 4294967295;
	add.s64 	%rd2128, %rd2123, %rd2126;
	add.s64 	%rd2129, %rd2128, %rd2127;
	add.s64 	%rd9705, %rd2129, %rd2115;
	shr.u64 	%rd2130, %rd2125, 32;
	shr.u64 	%rd2131, %rd9705, 32;
	add.s64 	%rd2132, %rd2131, %rd2130;
	and.b64  	%rd2133, %rd2084, 4294967295;
	mul.lo.s64 	%rd2134, %rd2133, 977;
	and.b64  	%rd2135, %rd1978, 4294967295;
	and.b64  	%rd2136, %rd2134, 4294967295;
	add.s64 	%rd2137, %rd2132, %rd2135;
	add.s64 	%rd2138, %rd2137, %rd2136;
	add.s64 	%rd9704, %rd2138, %rd2124;
	shr.u64 	%rd2139, %rd2134, 32;
	shr.u64 	%rd2140, %rd9704, 32;
	add.s64 	%rd2141, %rd2140, %rd2139;
	and.b64  	%rd2142, %rd2088, 4294967295;
	mul.lo.s64 	%rd2143, %rd2142, 977;
	and.b64  	%rd2144, %rd2016, 4294967295;
	and.b64  	%rd2145, %rd2143, 4294967295;
	add.s64 	%rd2146, %rd2141, %rd2144;
	add.s64 	%rd2147, %rd2146, %rd2145;
	add.s64 	%rd9703, %rd2147, %rd2133;
	shr.u64 	%rd2148, %rd2143, 32;
	shr.u64 	%rd2149, %rd9703, 32;
	add.s64 	%rd2150, %rd2149, %rd2148;
	mul.lo.s64 	%rd2151, %rd2089, 977;
	and.b64  	%rd2152, %rd2054, 4294967295;
	and.b64  	%rd2153, %rd2151, 4294967295;
	add.s64 	%rd2154, %rd2150, %rd2152;
	add.s64 	%rd2155, %rd2154, %rd2153;
	add.s64 	%rd9702, %rd2155, %rd2142;
	shr.u64 	%rd2156, %rd2151, 32;
	shr.u64 	%rd2157, %rd9702, 32;
	cvt.u32.u64 	%r1751, %rd2157;
	cvt.u32.u64 	%r1752, %rd2156;
	add.s32 	%r1753, %r1751, %r1752;
	add.s32 	%r140, %r1753, %r1750;
	setp.eq.s32 	%p192, %r140, 0;
	mov.pred 	%p1566, 0;
	@%p192 bra 	$L__BB2_128;
	cvt.u64.u32 	%rd2158, %r140;
	mul.wide.u32 	%rd2159, %r140, 977;
	shr.u64 	%rd2160, %rd2159, 32;
	and.b64  	%rd2161, %rd9709, 4294967295;
	and.b64  	%rd2162, %rd2159, 4294967295;
	add.s64 	%rd9709, %rd2162, %rd2161;
	shr.u64 	%rd2163, %rd9709, 32;
	and.b64  	%rd2164, %rd9708, 4294967295;
	add.s64 	%rd2165, %rd2160, %rd2164;
	add.s64 	%rd2166, %rd2165, %rd2158;
	add.s64 	%rd9708, %rd2166, %rd2163;
	setp.lt.u64 	%p194, %rd9708, 4294967296;
	@%p194 bra 	$L__BB2_128;
	shr.u64 	%rd2167, %rd9708, 32;
	and.b64  	%rd2168, %rd9707, 4294967295;
	add.s64 	%rd9707, %rd2167, %rd2168;
	setp.lt.u64 	%p196, %rd9707, 4294967296;
	@%p196 bra 	$L__BB2_128;
	shr.u64 	%rd2169, %rd9707, 32;
	and.b64  	%rd2170, %rd9706, 4294967295;
	add.s64 	%rd9706, %rd2169, %rd2170;
	setp.lt.u64 	%p198, %rd9706, 4294967296;
	@%p198 bra 	$L__BB2_128;
	shr.u64 	%rd2172, %rd9706, 32;
	and.b64  	%rd2173, %rd9705, 4294967295;
	add.s64 	%rd9705, %rd2172, %rd2173;
	setp.lt.u64 	%p200, %rd9705, 4294967296;
	mov.b64 	%rd9706, 4294967296;
	@%p200 bra 	$L__BB2_128;
	shr.u64 	%rd2175, %rd9705, 32;
	and.b64  	%rd2176, %rd9704, 4294967295;
	add.s64 	%rd9704, %rd2175, %rd2176;
	setp.lt.u64 	%p202, %rd9704, 4294967296;
	mov.b64 	%rd9705, 4294967296;
	mov.u64 	%rd9706, %rd9705;
	@%p202 bra 	$L__BB2_128;
	shr.u64 	%rd2178, %rd9704, 32;
	and.b64  	%rd2179, %rd9703, 4294967295;
	add.s64 	%rd9703, %rd2178, %rd2179;
	setp.lt.u64 	%p204, %rd9703, 4294967296;
	mov.b64 	%rd9704, 4294967296;
	mov.u64 	%rd9705, %rd9704;
	mov.u64 	%rd9706, %rd9704;
	@%p204 bra 	$L__BB2_128;
	shr.u64 	%rd2181, %rd9703, 32;
	and.b64  	%rd2182, %rd9702, 4294967295;
	add.s64 	%rd2183, %rd2181, %rd2182;
	setp.gt.u64 	%p1566, %rd2183, 4294967295;
	min.u64 	%rd9702, %rd2183, 4294967296;
	mov.b64 	%rd9703, 4294967296;
	mov.u64 	%rd9704, %rd9703;
	mov.u64 	%rd9705, %rd9703;
	mov.u64 	%rd9706, %rd9703;
$L__BB2_128:
	cvt.u32.u64 	%r3932, %rd9709;
	cvt.u32.u64 	%r3931, %rd9708;
	cvt.u32.u64 	%r3930, %rd9707;
	cvt.u32.u64 	%r3929, %rd9706;
	cvt.u32.u64 	%r3928, %rd9705;
	cvt.u32.u64 	%r3927, %rd9704;
	cvt.u32.u64 	%r3926, %rd9703;
	cvt.u32.u64 	%r3925, %rd9702;
	setp.lt.u32 	%p205, %r2, %r3925;
	or.pred  	%p206, %p1566, %p205;
	@%p206 bra 	$L__BB2_142;
	setp.gt.u32 	%p207, %r2, %r3925;
	@%p207 bra 	$L__BB2_143;
	setp.lt.u32 	%p208, %r17, %r3926;
	@%p208 bra 	$L__BB2_142;
	setp.gt.u32 	%p209, %r17, %r3926;
	@%p209 bra 	$L__BB2_143;
	setp.lt.u32 	%p210, %r1, %r3927;
	@%p210 bra 	$L__BB2_142;
	setp.gt.u32 	%p211, %r1, %r3927;
	@%p211 bra 	$L__BB2_143;
	setp.lt.u32 	%p212, %r13, %r3928;
	@%p212 bra 	$L__BB2_142;
	setp.gt.u32 	%p213, %r13, %r3928;
	@%p213 bra 	$L__BB2_143;
	setp.lt.u32 	%p214, %r15, %r3929;
	@%p214 bra 	$L__BB2_142;
	setp.gt.u32 	%p215, %r15, %r3929;
	@%p215 bra 	$L__BB2_143;
	setp.lt.u32 	%p216, %r14, %r3930;
	@%p216 bra 	$L__BB2_142;
	setp.gt.u32 	%p217, %r14, %r3930;
	@%p217 bra 	$L__BB2_143;
	setp.lt.u32 	%p218, %r16, %r3931;
	@%p218 bra 	$L__BB2_142;
	setp.gt.u32 	%p219, %r16, %r3931;
	setp.gt.u32 	%p220, %r18, %r3932;
	or.pred  	%p221, %p219, %p220;
	@%p221 bra 	$L__BB2_143;
$L__BB2_142:
	// begin inline asm
	sub.cc.u32 %r3932, %r3932, %r18;
	subc.cc.u32 %r3931, %r3931, %r16;
	subc.cc.u32 %r3930, %r3930, %r14;
	subc.cc.u32 %r3929, %r3929, %r15;
	subc.cc.u32 %r3928, %r3928, %r13;
	subc.cc.u32 %r3927, %r3927, %r1;
	subc.cc.u32 %r3926, %r3926, %r17;
	subc.u32 %r3925, %r3925, %r2;
	
	// end inline asm
$L__BB2_143:
	setp.gt.u32 	%p222, %r3925, %r2;
	@%p222 bra 	$L__BB2_156;
	bra.uni 	$L__BB2_157;
$L__BB2_144:
	setp.gt.u32 	%p224, %r3926, %r17;
	@%p224 bra 	$L__BB2_156;
	setp.lt.u32 	%p225, %r3926, %r17;
	@%p225 bra 	$L__BB2_158;
	setp.gt.u32 	%p226, %r3927, %r1;
	@%p226 bra 	$L__BB2_156;
	setp.lt.u32 	%p227, %r3927, %r1;
	@%p227 bra 	$L__BB2_158;
	setp.gt.u32 	%p228, %r3928, %r13;
	@%p228 bra 	$L__BB2_156;
	setp.lt.u32 	%p229, %r3928, %r13;
	@%p229 bra 	$L__BB2_158;
	setp.gt.u32 	%p230, %r3929, %r15;
	@%p230 bra 	$L__BB2_156;
	setp.lt.u32 	%p231, %r3929, %r15;
	@%p231 bra 	$L__BB2_158;
	setp.gt.u32 	%p232, %r3930, %r14;
	@%p232 bra 	$L__BB2_156;
	setp.lt.u32 	%p233, %r3930, %r14;
	@%p233 bra 	$L__BB2_158;
	setp.gt.u32 	%p234, %r3931, %r16;
	@%p234 bra 	$L__BB2_156;
	setp.lt.u32 	%p235, %r3931, %r16;
	setp.lt.u32 	%p236, %r3932, %r18;
	or.pred  	%p237, %p235, %p236;
	@%p237 bra 	$L__BB2_158;
$L__BB2_156:
	// begin inline asm
	sub.cc.u32 %r3932, %r3932, %r18;
	subc.cc.u32 %r3931, %r3931, %r16;
	subc.cc.u32 %r3930, %r3930, %r14;
	subc.cc.u32 %r3929, %r3929, %r15;
	subc.cc.u32 %r3928, %r3928, %r13;
	subc.cc.u32 %r3927, %r3927, %r1;
	subc.cc.u32 %r3926, %r3926, %r17;
	subc.u32 %r3925, %r3925, %r2;
	
	// end inline asm
	bra.uni 	$L__BB2_158;
$L__BB2_157:
	setp.lt.u32 	%p223, %r3925, %r2;
	@%p223 bra 	$L__BB2_158;
	bra.uni 	$L__BB2_144;
$L__BB2_158:
	ld.const.u32 	%r1802, [const_G_jacobian+92];
	ld.const.u32 	%r1803, [const_G_jacobian+88];
	ld.const.u32 	%r1804, [const_G_jacobian+84];
	ld.const.u32 	%r1805, [const_G_jacobian+80];
	ld.const.u32 	%r1806, [const_G_jacobian+76];
	ld.const.u32 	%r1807, [const_G_jacobian+72];
	mul.wide.u32 	%rd2185, %r1516, %r3900;
	shr.u64 	%rd2186, %rd2185, 32;
	mul.wide.u32 	%rd2187, %r1517, %r3900;
	add.s64 	%rd2188, %rd2186, %rd2187;
	shr.u64 	%rd2189, %rd2188, 32;
	mul.wide.u32 	%rd2190, %r1807, %r3900;
	add.s64 	%rd2191, %rd2189, %rd2190;
	shr.u64 	%rd2192, %rd2191, 32;
	mul.wide.u32 	%rd2193, %r1806, %r3900;
	add.s64 	%rd2194, %rd2192, %rd2193;
	shr.u64 	%rd2195, %rd2194, 32;
	mul.wide.u32 	%rd2196, %r1805, %r3900;
	add.s64 	%rd2197, %rd2195, %rd2196;
	shr.u64 	%rd2198, %rd2197, 32;
	mul.wide.u32 	%rd2199, %r1804, %r3900;
	add.s64 	%rd2200, %rd2198, %rd2199;
	shr.u64 	%rd2201, %rd2200, 32;
	mul.wide.u32 	%rd2202, %r1803, %r3900;
	add.s64 	%rd2203, %rd2201, %rd2202;
	shr.u64 	%rd2204, %rd2203, 32;
	mul.wide.u32 	%rd2205, %r1802, %r3900;
	add.s64 	%rd2206, %rd2204, %rd2205;
	shr.u64 	%rd2207, %rd2206, 32;
	and.b64  	%rd2208, %rd2188, 4294967295;
	mul.wide.u32 	%rd2209, %r1516, %r3899;
	add.s64 	%rd2210, %rd2209, %rd2208;
	shr.u64 	%rd2211, %rd2210, 32;
	and.b64  	%rd2212, %rd2191, 4294967295;
	mul.wide.u32 	%rd2213, %r1517, %r3899;
	add.s64 	%rd2214, %rd2211, %rd2212;
	add.s64 	%rd2215, %rd2214, %rd2213;
	shr.u64 	%rd2216, %rd2215, 32;
	and.b64  	%rd2217, %rd2194, 4294967295;
	mul.wide.u32 	%rd2218, %r1807, %r3899;
	add.s64 	%rd2219, %rd2216, %rd2217;
	add.s64 	%rd2220, %rd2219, %rd2218;
	shr.u64 	%rd2221, %rd2220, 32;
	and.b64  	%rd2222, %rd2197, 4294967295;
	mul.wide.u32 	%rd2223, %r1806, %r3899;
	add.s64 	%rd2224, %rd2221, %rd2222;
	add.s64 	%rd2225, %rd2224, %rd2223;
	shr.u64 	%rd2226, %rd2225, 32;
	and.b64  	%rd2227, %rd2200, 4294967295;
	mul.wide.u32 	%rd2228, %r1805, %r3899;
	add.s64 	%rd2229, %rd2226, %rd2227;
	add.s64 	%rd2230, %rd2229, %rd2228;
	shr.u64 	%rd2231, %rd2230, 32;
	and.b64  	%rd2232, %rd2203, 4294967295;
	mul.wide.u32 	%rd2233, %r1804, %r3899;
	add.s64 	%rd2234, %rd2231, %rd2232;
	add.s64 	%rd2235, %rd2234, %rd2233;
	shr.u64 	%rd2236, %rd2235, 32;
	and.b64  	%rd2237, %rd2206, 4294967295;
	mul.wide.u32 	%rd2238, %r1803, %r3899;
	add.s64 	%rd2239, %rd2236, %rd2237;
	add.s64 	%rd2240, %rd2239, %rd2238;
	shr.u64 	%rd2241, %rd2240, 32;
	mul.wide.u32 	%rd2242, %r1802, %r3899;
	add.s64 	%rd2243, %rd2241, %rd2207;
	add.s64 	%rd2244, %rd2243, %rd2242;
	shr.u64 	%rd2245, %rd2244, 32;
	and.b64  	%rd2246, %rd2215, 4294967295;
	mul.wide.u32 	%rd2247, %r1516, %r3898;
	add.s64 	%rd2248, %rd2247, %rd2246;
	shr.u64 	%rd2249, %rd2248, 32;
	and.b64  	%rd2250, %rd2220, 4294967295;
	mul.wide.u32 	%rd2251, %r1517, %r3898;
	add.s64 	%rd2252, %rd2249, %rd2250;
	add.s64 	%rd2253, %rd2252, %rd2251;
	shr.u64 	%rd2254, %rd2253, 32;
	and.b64  	%rd2255, %rd2225, 4294967295;
	mul.wide.u32 	%rd2256, %r1807, %r3898;
	add.s64 	%rd2257, %rd2254, %rd2255;
	add.s64 	%rd2258, %rd2257, %rd2256;
	shr.u64 	%rd2259, %rd2258, 32;
	and.b64  	%rd2260, %rd2230, 4294967295;
	mul.wide.u32 	%rd2261, %r1806, %r3898;
	add.s64 	%rd2262, %rd2259, %rd2260;
	add.s64 	%rd2263, %rd2262, %rd2261;
	shr.u64 	%rd2264, %rd2263, 32;
	and.b64  	%rd2265, %rd2235, 4294967295;
	mul.wide.u32 	%rd2266, %r1805, %r3898;
	add.s64 	%rd2267, %rd2264, %rd2265;
	add.s64 	%rd2268, %rd2267, %rd2266;
	shr.u64 	%rd2269, %rd2268, 32;
	and.b64  	%rd2270, %rd2240, 4294967295;
	mul.wide.u32 	%rd2271, %r1804, %r3898;
	add.s64 	%rd2272, %rd2269, %rd2270;
	add.s64 	%rd2273, %rd2272, %rd2271;
	shr.u64 	%rd2274, %rd2273, 32;
	and.b64  	%rd2275, %rd2244, 4294967295;
	mul.wide.u32 	%rd2276, %r1803, %r3898;
	add.s64 	%rd2277, %rd2274, %rd2275;
	add.s64 	%rd2278, %rd2277, %rd2276;
	shr.u64 	%rd2279, %rd2278, 32;
	mul.wide.u32 	%rd2280, %r1802, %r3898;
	add.s64 	%rd2281, %rd2279, %rd2245;
	add.s64 	%rd2282, %rd2281, %rd2280;
	shr.u64 	%rd2283, %rd2282, 32;
	and.b64  	%rd2284, %rd2253, 4294967295;
	mul.wide.u32 	%rd2285, %r1516, %r3897;
	add.s64 	%rd2286, %rd2285, %rd2284;
	shr.u64 	%rd2287, %rd2286, 32;
	and.b64  	%rd2288, %rd2258, 4294967295;
	mul.wide.u32 	%rd2289, %r1517, %r3897;
	add.s64 	%rd2290, %rd2287, %rd2288;
	add.s64 	%rd2291, %rd2290, %rd2289;
	shr.u64 	%rd2292, %rd2291, 32;
	and.b64  	%rd2293, %rd2263, 4294967295;
	mul.wide.u32 	%rd2294, %r1807, %r3897;
	add.s64 	%rd2295, %rd2292, %rd2293;
	add.s64 	%rd2296, %rd2295, %rd2294;
	shr.u64 	%rd2297, %rd2296, 32;
	and.b64  	%rd2298, %rd2268, 4294967295;
	mul.wide.u32 	%rd2299, %r1806, %r3897;
	add.s64 	%rd2300, %rd2297, %rd2298;
	add.s64 	%rd2301, %rd2300, %rd2299;
	shr.u64 	%rd2302, %rd2301, 32;
	and.b64  	%rd2303, %rd2273, 4294967295;
	mul.wide.u32 	%rd2304, %r1805, %r3897;
	add.s64 	%rd2305, %rd2302, %rd2303;
	add.s64 	%rd2306, %rd2305, %rd2304;
	shr.u64 	%rd2307, %rd2306, 32;
	and.b64  	%rd2308, %rd2278, 4294967295;
	mul.wide.u32 	%rd2309, %r1804, %r3897;
	add.s64 	%rd2310, %rd2307, %rd2308;
	add.s64 	%rd2311, %rd2310, %rd2309;
	shr.u64 	%rd2312, %rd2311, 32;
	and.b64  	%rd2313, %rd2282, 4294967295;
	mul.wide.u32 	%rd2314, %r1803, %r3897;
	add.s64 	%rd2315, %rd2312, %rd2313;
	add.s64 	%rd2316, %rd2315, %rd2314;
	shr.u64 	%rd2317, %rd2316, 32;
	mul.wide.u32 	%rd2318, %r1802, %r3897;
	add.s64 	%rd2319, %rd2317, %rd2283;
	add.s64 	%rd2320, %rd2319, %rd2318;
	shr.u64 	%rd2321, %rd2320, 32;
	and.b64  	%rd2322, %rd2291, 4294967295;
	mul.wide.u32 	%rd2323, %r1516, %r3896;
	add.s64 	%rd2324, %rd2323, %rd2322;
	shr.u64 	%rd2325, %rd2324, 32;
	and.b64  	%rd2326, %rd2296, 4294967295;
	mul.wide.u32 	%rd2327, %r1517, %r3896;
	add.s64 	%rd2328, %rd2325, %rd2326;
	add.s64 	%rd2329, %rd2328, %rd2327;
	shr.u64 	%rd2330, %rd2329, 32;
	and.b64  	%rd2331, %rd2301, 4294967295;
	mul.wide.u32 	%rd2332, %r1807, %r3896;
	add.s64 	%rd2333, %rd2330, %rd2331;
	add.s64 	%rd2334, %rd2333, %rd2332;
	shr.u64 	%rd2335, %rd2334, 32;
	and.b64  	%rd2336, %rd2306, 4294967295;
	mul.wide.u32 	%rd2337, %r1806, %r3896;
	add.s64 	%rd2338, %rd2335, %rd2336;
	add.s64 	%rd2339, %rd2338, %rd2337;
	shr.u64 	%rd2340, %rd2339, 32;
	and.b64  	%rd2341, %rd2311, 4294967295;
	mul.wide.u32 	%rd2342, %r1805, %r3896;
	add.s64 	%rd2343, %rd2340, %rd2341;
	add.s64 	%rd2344, %rd2343, %rd2342;
	shr.u64 	%rd2345, %rd2344, 32;
	and.b64  	%rd2346, %rd2316, 4294967295;
	mul.wide.u32 	%rd2347, %r1804, %r3896;
	add.s64 	%rd2348, %rd2345, %rd2346;
	add.s64 	%rd2349, %rd2348, %rd2347;
	shr.u64 	%rd2350, %rd2349, 32;
	and.b64  	%rd2351, %rd2320, 4294967295;
	mul.wide.u32 	%rd2352, %r1803, %r3896;
	add.s64 	%rd2353, %rd2350, %rd2351;
	add.s64 	%rd2354, %rd2353, %rd2352;
	shr.u64 	%rd2355, %rd2354, 32;
	mul.wide.u32 	%rd2356, %r1802, %r3896;
	add.s64 	%rd2357, %rd2355, %rd2321;
	add.s64 	%rd2358, %rd2357, %rd2356;
	shr.u64 	%rd2359, %rd2358, 32;
	and.b64  	%rd2360, %rd2329, 4294967295;
	mul.wide.u32 	%rd2361, %r1516, %r3895;
	add.s64 	%rd2362, %rd2361, %rd2360;
	shr.u64 	%rd2363, %rd2362, 32;
	and.b64  	%rd2364, %rd2334, 4294967295;
	mul.wide.u32 	%rd2365, %r1517, %r3895;
	add.s64 	%rd2366, %rd2363, %rd2364;
	add.s64 	%rd2367, %rd2366, %rd2365;
	shr.u64 	%rd2368, %rd2367, 32;
	and.b64  	%rd2369, %rd2339, 4294967295;
	mul.wide.u32 	%rd2370, %r1807, %r3895;
	add.s64 	%rd2371, %rd2368, %rd2369;
	add.s64 	%rd2372, %rd2371, %rd2370;
	shr.u64 	%rd2373, %rd2372, 32;
	and.b64  	%rd2374, %rd2344, 4294967295;
	mul.wide.u32 	%rd2375, %r1806, %r3895;
	add.s64 	%rd2376, %rd2373, %rd2374;
	add.s64 	%rd2377, %rd2376, %rd2375;
	shr.u64 	%rd2378, %rd2377, 32;
	and.b64  	%rd2379, %rd2349, 4294967295;
	mul.wide.u32 	%rd2380, %r1805, %r3895;
	add.s64 	%rd2381, %rd2378, %rd2379;
	add.s64 	%rd2382, %rd2381, %rd2380;
	shr.u64 	%rd2383, %rd2382, 32;
	and.b64  	%rd2384, %rd2354, 4294967295;
	mul.wide.u32 	%rd2385, %r1804, %r3895;
	add.s64 	%rd2386, %rd2383, %rd2384;
	add.s64 	%rd2387, %rd2386, %rd2385;
	shr.u64 	%rd2388, %rd2387, 32;
	and.b64  	%rd2389, %rd2358, 4294967295;
	mul.wide.u32 	%rd2390, %r1803, %r3895;
	add.s64 	%rd2391, %rd2388, %rd2389;
	add.s64 	%rd2392, %rd2391, %rd2390;
	shr.u64 	%rd2393, %rd2392, 32;
	mul.wide.u32 	%rd2394, %r1802, %r3895;
	add.s64 	%rd2395, %rd2393, %rd2359;
	add.s64 	%rd2396, %rd2395, %rd2394;
	shr.u64 	%rd2397, %rd2396, 32;
	and.b64  	%rd2398, %rd2367, 4294967295;
	mul.wide.u32 	%rd2399, %r1516, %r3894;
	add.s64 	%rd2400, %rd2399, %rd2398;
	shr.u64 	%rd2401, %rd2400, 32;
	and.b64  	%rd2402, %rd2372, 4294967295;
	mul.wide.u32 	%rd2403, %r1517, %r3894;
	add.s64 	%rd2404, %rd2401, %rd2402;
	add.s64 	%rd2405, %rd2404, %rd2403;
	shr.u64 	%rd2406, %rd2405, 32;
	and.b64  	%rd2407, %rd2377, 4294967295;
	mul.wide.u32 	%rd2408, %r1807, %r3894;
	add.s64 	%rd2409, %rd2406, %rd2407;
	add.s64 	%rd2410, %rd2409, %rd2408;
	shr.u64 	%rd2411, %rd2410, 32;
	and.b64  	%rd2412, %rd2382, 4294967295;
	mul.wide.u32 	%rd2413, %r1806, %r3894;
	add.s64 	%rd2414, %rd2411, %rd2412;
	add.s64 	%rd2415, %rd2414, %rd2413;
	shr.u64 	%rd2416, %rd2415, 32;
	and.b64  	%rd2417, %rd2387, 4294967295;
	mul.wide.u32 	%rd2418, %r1805, %r3894;
	add.s64 	%rd2419, %rd2416, %rd2417;
	add.s64 	%rd2420, %rd2419, %rd2418;
	shr.u64 	%rd2421, %rd2420, 32;
	and.b64  	%rd2422, %rd2392, 4294967295;
	mul.wide.u32 	%rd2423, %r1804, %r3894;
	add.s64 	%rd2424, %rd2421, %rd2422;
	add.s64 	%rd2425, %rd2424, %rd2423;
	shr.u64 	%rd2426, %rd2425, 32;
	and.b64  	%rd2427, %rd2396, 4294967295;
	mul.wide.u32 	%rd2428, %r1803, %r3894;
	add.s64 	%rd2429, %rd2426, %rd2427;
	add.s64 	%rd2430, %rd2429, %rd2428;
	shr.u64 	%rd2431, %rd2430, 32;
	mul.wide.u32 	%rd2432, %r1802, %r3894;
	add.s64 	%rd2433, %rd2431, %rd2397;
	add.s64 	%rd2434, %rd2433, %rd2432;
	shr.u64 	%rd2435, %rd2434, 32;
	and.b64  	%rd2436, %rd2405, 4294967295;
	mul.wide.u32 	%rd2437, %r1516, %r3893;
	add.s64 	%rd2438, %rd2437, %rd2436;
	shr.u64 	%rd2439, %rd2438, 32;
	and.b64  	%rd2440, %rd2410, 4294967295;
	mul.wide.u32 	%rd2441, %r1517, %r3893;
	add.s64 	%rd2442, %rd2439, %rd2440;
	add.s64 	%rd2443, %rd2442, %rd2441;
	shr.u64 	%rd2444, %rd2443, 32;
	and.b64  	%rd2445, %rd2415, 4294967295;
	mul.wide.u32 	%rd2446, %r1807, %r3893;
	add.s64 	%rd2447, %rd2444, %rd2445;
	add.s64 	%rd2448, %rd2447, %rd2446;
	shr.u64 	%rd2449, %rd2448, 32;
	and.b64  	%rd2450, %rd2420, 4294967295;
	mul.wide.u32 	%rd2451, %r1806, %r3893;
	add.s64 	%rd2452, %rd2449, %rd2450;
	add.s64 	%rd2453, %rd2452, %rd2451;
	shr.u64 	%rd2454, %rd2453, 32;
	and.b64  	%rd2455, %rd2425, 4294967295;
	mul.wide.u32 	%rd2456, %r1805, %r3893;
	add.s64 	%rd2457, %rd2454, %rd2455;
	add.s64 	%rd2458, %rd2457, %rd2456;
	shr.u64 	%rd2459, %rd2458, 32;
	and.b64  	%rd2460, %rd2430, 4294967295;
	mul.wide.u32 	%rd2461, %r1804, %r3893;
	add.s64 	%rd2462, %rd2459, %rd2460;
	add.s64 	%rd2463, %rd2462, %rd2461;
	shr.u64 	%rd2464, %rd2463, 32;
	and.b64  	%rd2465, %rd2434, 4294967295;
	mul.wide.u32 	%rd2466, %r1803, %r3893;
	add.s64 	%rd2467, %rd2464, %rd2465;
	add.s64 	%rd2468, %rd2467, %rd2466;
	shr.u64 	%rd2469, %rd2468, 32;
	mul.wide.u32 	%rd2470, %r1802, %r3893;
	add.s64 	%rd2471, %rd2469, %rd2435;
	add.s64 	%rd2472, %rd2471, %rd2470;
	shr.u64 	%rd2473, %rd2472, 32;
	{ .reg .b32 tmp; mov.b64 {tmp, %r1808}, %rd2472; }
	and.b64  	%rd2474, %rd2443, 4294967295;
	mul.lo.s64 	%rd2475, %rd2474, 977;
	and.b64  	%rd2476, %rd2185, 4294967295;
	and.b64  	%rd2477, %rd2475, 4294967295;
	add.s64 	%rd9717, %rd2477, %rd2476;
	shr.u64 	%rd2478, %rd2475, 32;
	shr.u64 	%rd2479, %rd9717, 32;
	add.s64 	%rd2480, %rd2479, %rd2478;
	and.b64  	%rd2481, %rd2448, 4294967295;
	mul.lo.s64 	%rd2482, %rd2481, 977;
	and.b64  	%rd2483, %rd2210, 4294967295;
	and.b64  	%rd2484, %rd2482, 4294967295;
	add.s64 	%rd2485, %rd2480, %rd2483;
	add.s64 	%rd2486, %rd2485, %rd2484;
	add.s64 	%rd9716, %rd2486, %rd2474;
	shr.u64 	%rd2487, %rd2482, 32;
	shr.u64 	%rd2488, %rd9716, 32;
	add.s64 	%rd2489, %rd2488, %rd2487;
	and.b64  	%rd2490, %rd2453, 4294967295;
	mul.lo.s64 	%rd2491, %rd2490, 977;
	and.b64  	%rd2492, %rd2248, 4294967295;
	and.b64  	%rd2493, %rd2491, 4294967295;
	add.s64 	%rd2494, %rd2489, %rd2492;
	add.s64 	%rd2495, %rd2494, %rd2493;
	add.s64 	%rd9715, %rd2495, %rd2481;
	shr.u64 	%rd2496, %rd2491, 32;
	shr.u64 	%rd2497, %rd9715, 32;
	add.s64 	%rd2498, %rd2497, %rd2496;
	and.b64  	%rd2499, %rd2458, 4294967295;
	mul.lo.s64 	%rd2500, %rd2499, 977;
	and.b64  	%rd2501, %rd2286, 4294967295;
	and.b64  	%rd2502, %rd2500, 4294967295;
	add.s64 	%rd2503, %rd2498, %rd2501;
	add.s64 	%rd2504, %rd2503, %rd2502;
	add.s64 	%rd9714, %rd2504, %rd2490;
	shr.u64 	%rd2505, %rd2500, 32;
	shr.u64 	%rd2506, %rd9714, 32;
	add.s64 	%rd2507, %rd2506, %rd2505;
	and.b64  	%rd2508, %rd2463, 4294967295;
	mul.lo.s64 	%rd2509, %rd2508, 977;
	and.b64  	%rd2510, %rd2324, 4294967295;
	and.b64  	%rd2511, %rd2509, 4294967295;
	add.s64 	%rd2512, %rd2507, %rd2510;
	add.s64 	%rd2513, %rd2512, %rd2511;
	add.s64 	%rd9713, %rd2513, %rd2499;
	shr.u64 	%rd2514, %rd2509, 32;
	shr.u64 	%rd2515, %rd9713, 32;
	add.s64 	%rd2516, %rd2515, %rd2514;
	and.b64  	%rd2517, %rd2468, 4294967295;
	mul.lo.s64 	%rd2518, %rd2517, 977;
	and.b64  	%rd2519, %rd2362, 4294967295;
	and.b64  	%rd2520, %rd2518, 4294967295;
	add.s64 	%rd2521, %rd2516, %rd2519;
	add.s64 	%rd2522, %rd2521, %rd2520;
	add.s64 	%rd9712, %rd2522, %rd2508;
	shr.u64 	%rd2523, %rd2518, 32;
	shr.u64 	%rd2524, %rd9712, 32;
	add.s64 	%rd2525, %rd2524, %rd2523;
	and.b64  	%rd2526, %rd2472, 4294967295;
	mul.lo.s64 	%rd2527, %rd2526, 977;
	and.b64  	%rd2528, %rd2400, 4294967295;
	and.b64  	%rd2529, %rd2527, 4294967295;
	add.s64 	%rd2530, %rd2525, %rd2528;
	add.s64 	%rd2531, %rd2530, %rd2529;
	add.s64 	%rd9711, %rd2531, %rd2517;
	shr.u64 	%rd2532, %rd2527, 32;
	shr.u64 	%rd2533, %rd9711, 32;
	add.s64 	%rd2534, %rd2533, %rd2532;
	mul.lo.s64 	%rd2535, %rd2473, 977;
	and.b64  	%rd2536, %rd2438, 4294967295;
	and.b64  	%rd2537, %rd2535, 4294967295;
	add.s64 	%rd2538, %rd2534, %rd2536;
	add.s64 	%rd2539, %rd2538, %rd2537;
	add.s64 	%rd9710, %rd2539, %rd2526;
	shr.u64 	%rd2540, %rd2535, 32;
	shr.u64 	%rd2541, %rd9710, 32;
	cvt.u32.u64 	%r1809, %rd2541;
	cvt.u32.u64 	%r1810, %rd2540;
	add.s32 	%r1811, %r1809, %r1810;
	add.s32 	%r181, %r1811, %r1808;
	setp.eq.s32 	%p239, %r181, 0;
	mov.pred 	%p1567, 0;
	@%p239 bra 	$L__BB2_166;
	cvt.u64.u32 	%rd2542, %r181;
	mul.wide.u32 	%rd2543, %r181, 977;
	shr.u64 	%rd2544, %rd2543, 32;
	and.b64  	%rd2545, %rd9717, 4294967295;
	and.b64  	%rd2546, %rd2543, 4294967295;
	add.s64 	%rd9717, %rd2546, %rd2545;
	shr.u64 	%rd2547, %rd9717, 32;
	and.b64  	%rd2548, %rd9716, 4294967295;
	add.s64 	%rd2549, %rd2544, %rd2548;
	add.s64 	%rd2550, %rd2549, %rd2542;
	add.s64 	%rd9716, %rd2550, %rd2547;
	setp.lt.u64 	%p241, %rd9716, 4294967296;
	@%p241 bra 	$L__BB2_166;
	shr.u64 	%rd2551, %rd9716, 32;
	and.b64  	%rd2552, %rd9715, 4294967295;
	add.s64 	%rd9715, %rd2551, %rd2552;
	setp.lt.u64 	%p243, %rd9715, 4294967296;
	@%p243 bra 	$L__BB2_166;
	shr.u64 	%rd2553, %rd9715, 32;
	and.b64  	%rd2554, %rd9714, 4294967295;
	add.s64 	%rd9714, %rd2553, %rd2554;
	setp.lt.u64 	%p245, %rd9714, 4294967296;
	@%p245 bra 	$L__BB2_166;
	shr.u64 	%rd2556, %rd9714, 32;
	and.b64  	%rd2557, %rd9713, 4294967295;
	add.s64 	%rd9713, %rd2556, %rd2557;
	setp.lt.u64 	%p247, %rd9713, 4294967296;
	mov.b64 	%rd9714, 4294967296;
	@%p247 bra 	$L__BB2_166;
	shr.u64 	%rd2559, %rd9713, 32;
	and.b64  	%rd2560, %rd9712, 4294967295;
	add.s64 	%rd9712, %rd2559, %rd2560;
	setp.lt.u64 	%p249, %rd9712, 4294967296;
	mov.b64 	%rd9713, 4294967296;
	mov.u64 	%rd9714, %rd9713;
	@%p249 bra 	$L__BB2_166;
	shr.u64 	%rd2562, %rd9712, 32;
	and.b64  	%rd2563, %rd9711, 4294967295;
	add.s64 	%rd9711, %rd2562, %rd2563;
	setp.lt.u64 	%p251, %rd9711, 4294967296;
	mov.b64 	%rd9712, 4294967296;
	mov.u64 	%rd9713, %rd9712;
	mov.u64 	%rd9714, %rd9712;
	@%p251 bra 	$L__BB2_166;
	shr.u64 	%rd2565, %rd9711, 32;
	and.b64  	%rd2566, %rd9710, 4294967295;
	add.s64 	%rd2567, %rd2565, %rd2566;
	setp.gt.u64 	%p1567, %rd2567, 4294967295;
	min.u64 	%rd9710, %rd2567, 4294967296;
	mov.b64 	%rd9711, 4294967296;
	mov.u64 	%rd9712, %rd9711;
	mov.u64 	%rd9713, %rd9711;
	mov.u64 	%rd9714, %rd9711;
$L__BB2_166:
	cvt.u32.u64 	%r3948, %rd9717;
	cvt.u32.u64 	%r3947, %rd9716;
	cvt.u32.u64 	%r3946, %rd9715;
	cvt.u32.u64 	%r3945, %rd9714;
	cvt.u32.u64 	%r3944, %rd9713;
	cvt.u32.u64 	%r3943, %rd9712;
	cvt.u32.u64 	%r3942, %rd9711;
	cvt.u32.u64 	%r3941, %rd9710;
	setp.lt.u32 	%p252, %r2, %r3941;
	or.pred  	%p253, %p1567, %p252;
	@%p253 bra 	$L__BB2_180;
	setp.gt.u32 	%p254, %r2, %r3941;
	@%p254 bra 	$L__BB2_181;
	setp.lt.u32 	%p255, %r17, %r3942;
	@%p255 bra 	$L__BB2_180;
	setp.gt.u32 	%p256, %r17, %r3942;
	@%p256 bra 	$L__BB2_181;
	setp.lt.u32 	%p257, %r1, %r3943;
	@%p257 bra 	$L__BB2_180;
	setp.gt.u32 	%p258, %r1, %r3943;
	@%p258 bra 	$L__BB2_181;
	setp.lt.u32 	%p259, %r13, %r3944;
	@%p259 bra 	$L__BB2_180;
	setp.gt.u32 	%p260, %r13, %r3944;
	@%p260 bra 	$L__BB2_181;
	setp.lt.u32 	%p261, %r15, %r3945;
	@%p261 bra 	$L__BB2_180;
	setp.gt.u32 	%p262, %r15, %r3945;
	@%p262 bra 	$L__BB2_181;
	setp.lt.u32 	%p263, %r14, %r3946;
	@%p263 bra 	$L__BB2_180;
	setp.gt.u32 	%p264, %r14, %r3946;
	@%p264 bra 	$L__BB2_181;
	setp.lt.u32 	%p265, %r16, %r3947;
	@%p265 bra 	$L__BB2_180;
	setp.gt.u32 	%p266, %r16, %r3947;
	setp.gt.u32 	%p267, %r18, %r3948;
	or.pred  	%p268, %p266, %p267;
	@%p268 bra 	$L__BB2_181;
$L__BB2_180:
	// begin inline asm
	sub.cc.u32 %r3948, %r3948, %r18;
	subc.cc.u32 %r3947, %r3947, %r16;
	subc.cc.u32 %r3946, %r3946, %r14;
	subc.cc.u32 %r3945, %r3945, %r15;
	subc.cc.u32 %r3944, %r3944, %r13;
	subc.cc.u32 %r3943, %r3943, %r1;
	subc.cc.u32 %r3942, %r3942, %r17;
	subc.u32 %r3941, %r3941, %r2;
	
	// end inline asm
$L__BB2_181:
	setp.gt.u32 	%p269, %r3941, %r2;
	@%p269 bra 	$L__BB2_194;
	bra.uni 	$L__BB2_195;
$L__BB2_182:
	setp.gt.u32 	%p271, %r3942, %r17;
	@%p271 bra 	$L__BB2_194;
	setp.lt.u32 	%p272, %r3942, %r17;
	@%p272 bra 	$L__BB2_196;
	setp.gt.u32 	%p273, %r3943, %r1;
	@%p273 bra 	$L__BB2_194;
	setp.lt.u32 	%p274, %r3943, %r1;
	@%p274 bra 	$L__BB2_196;
	setp.gt.u32 	%p275, %r3944, %r13;
	@%p275 bra 	$L__BB2_194;
	setp.lt.u32 	%p276, %r3944, %r13;
	@%p276 bra 	$L__BB2_196;
	setp.gt.u32 	%p277, %r3945, %r15;
	@%p277 bra 	$L__BB2_194;
	setp.lt.u32 	%p278, %r3945, %r15;
	@%p278 bra 	$L__BB2_196;
	setp.gt.u32 	%p279, %r3946, %r14;
	@%p279 bra 	$L__BB2_194;
	setp.lt.u32 	%p280, %r3946, %r14;
	@%p280 bra 	$L__BB2_196;
	setp.gt.u32 	%p281, %r3947, %r16;
	@%p281 bra 	$L__BB2_194;
	setp.lt.u32 	%p282, %r3947, %r16;
	setp.lt.u32 	%p283, %r3948, %r18;
	or.pred  	%p284, %p282, %p283;
	@%p284 bra 	$L__BB2_196;
$L__BB2_194:
	// begin inline asm
	sub.cc.u32 %r3948, %r3948, %r18;
	subc.cc.u32 %r3947, %r3947, %r16;
	subc.cc.u32 %r3946, %r3946, %r14;
	subc.cc.u32 %r3945, %r3945, %r15;
	subc.cc.u32 %r3944, %r3944, %r13;
	subc.cc.u32 %r3943, %r3943, %r1;
	subc.cc.u32 %r3942, %r3942, %r17;
	subc.u32 %r3941, %r3941, %r2;
	
	// end inline asm
	bra.uni 	$L__BB2_196;
$L__BB2_195:
	setp.lt.u32 	%p270, %r3941, %r2;
	@%p270 bra 	$L__BB2_196;
	bra.uni 	$L__BB2_182;
$L__BB2_196:
	ld.global.u32 	%r1860, [%rd9+-36];
	mul.wide.u32 	%rd2569, %r1860, %r3884;
	shr.u64 	%rd2570, %rd2569, 32;
	ld.global.u32 	%r1861, [%rd9+-32];
	mul.wide.u32 	%rd2571, %r1861, %r3884;
	add.s64 	%rd2572, %rd2570, %rd2571;
	shr.u64 	%rd2573, %rd2572, 32;
	ld.global.u32 	%r1862, [%rd9+-28];
	mul.wide.u32 	%rd2574, %r1862, %r3884;
	add.s64 	%rd2575, %rd2573, %rd2574;
	shr.u64 	%rd2576, %rd2575, 32;
	ld.global.u32 	%r1863, [%rd9+-24];
	mul.wide.u32 	%rd2577, %r1863, %r3884;
	add.s64 	%rd2578, %rd2576, %rd2577;
	shr.u64 	%rd2579, %rd2578, 32;
	ld.global.u32 	%r1864, [%rd9+-20];
	mul.wide.u32 	%rd2580, %r1864, %r3884;
	add.s64 	%rd2581, %rd2579, %rd2580;
	shr.u64 	%rd2582, %rd2581, 32;
	ld.global.u32 	%r1865, [%rd9+-16];
	mul.wide.u32 	%rd2583, %r1865, %r3884;
	add.s64 	%rd2584, %rd2582, %rd2583;
	shr.u64 	%rd2585, %rd2584, 32;
	ld.global.u32 	%r1866, [%rd9+-12];
	mul.wide.u32 	%rd2586, %r1866, %r3884;
	add.s64 	%rd2587, %rd2585, %rd2586;
	shr.u64 	%rd2588, %rd2587, 32;
	ld.global.u32 	%r1867, [%rd9+-8];
	mul.wide.u32 	%rd2589, %r1867, %r3884;
	add.s64 	%rd2590, %rd2588, %rd2589;
	shr.u64 	%rd2591, %rd2590, 32;
	and.b64  	%rd2592, %rd2572, 4294967295;
	mul.wide.u32 	%rd2593, %r1860, %r3883;
	add.s64 	%rd2594, %rd2593, %rd2592;
	shr.u64 	%rd2595, %rd2594, 32;
	and.b64  	%rd2596, %rd2575, 4294967295;
	mul.wide.u32 	%rd2597, %r1861, %r3883;
	add.s64 	%rd2598, %rd2595, %rd2596;
	add.s64 	%rd2599, %rd2598, %rd2597;
	shr.u64 	%rd2600, %rd2599, 32;
	and.b64  	%rd2601, %rd2578, 4294967295;
	mul.wide.u32 	%rd2602, %r1862, %r3883;
	add.s64 	%rd2603, %rd2600, %rd2601;
	add.s64 	%rd2604, %rd2603, %rd2602;
	shr.u64 	%rd2605, %rd2604, 32;
	and.b64  	%rd2606, %rd2581, 4294967295;
	mul.wide.u32 	%rd2607, %r1863, %r3883;
	add.s64 	%rd2608, %rd2605, %rd2606;
	add.s64 	%rd2609, %rd2608, %rd2607;
	shr.u64 	%rd2610, %rd2609, 32;
	and.b64  	%rd2611, %rd2584, 4294967295;
	mul.wide.u32 	%rd2612, %r1864, %r3883;
	add.s64 	%rd2613, %rd2610, %rd2611;
	add.s64 	%rd2614, %rd2613, %rd2612;
	shr.u64 	%rd2615, %rd2614, 32;
	and.b64  	%rd2616, %rd2587, 4294967295;
	mul.wide.u32 	%rd2617, %r1865, %r3883;
	add.s64 	%rd2618, %rd2615, %rd2616;
	add.s64 	%rd2619, %rd2618, %rd2617;
	shr.u64 	%rd2620, %rd2619, 32;
	and.b64  	%rd2621, %rd2590, 4294967295;
	mul.wide.u32 	%rd2622, %r1866, %r3883;
	add.s64 	%rd2623, %rd2620, %rd2621;
	add.s64 	%rd2624, %rd2623, %rd2622;
	shr.u64 	%rd2625, %rd2624, 32;
	mul.wide.u32 	%rd2626, %r1867, %r3883;
	add.s64 	%rd2627, %rd2625, %rd2591;
	add.s64 	%rd2628, %rd2627, %rd2626;
	shr.u64 	%rd2629, %rd2628, 32;
	and.b64  	%rd2630, %rd2599, 4294967295;
	mul.wide.u32 	%rd2631, %r1860, %r3882;
	add.s64 	%rd2632, %rd2631, %rd2630;
	shr.u64 	%rd2633, %rd2632, 32;
	and.b64  	%rd2634, %rd2604, 4294967295;
	mul.wide.u32 	%rd2635, %r1861, %r3882;
	add.s64 	%rd2636, %rd2633, %rd2634;
	add.s64 	%rd2637, %rd2636, %rd2635;
	shr.u64 	%rd2638, %rd2637, 32;
	and.b64  	%rd2639, %rd2609, 4294967295;
	mul.wide.u32 	%rd2640, %r1862, %r3882;
	add.s64 	%rd2641, %rd2638, %rd2639;
	add.s64 	%rd2642, %rd2641, %rd2640;
	shr.u64 	%rd2643, %rd2642, 32;
	and.b64  	%rd2644, %rd2614, 4294967295;
	mul.wide.u32 	%rd2645, %r1863, %r3882;
	add.s64 	%rd2646, %rd2643, %rd2644;
	add.s64 	%rd2647, %rd2646, %rd2645;
	shr.u64 	%rd2648, %rd2647, 32;
	and.b64  	%rd2649, %rd2619, 4294967295;
	mul.wide.u32 	%rd2650, %r1864, %r3882;
	add.s64 	%rd2651, %rd2648, %rd2649;
	add.s64 	%rd2652, %rd2651, %rd2650;
	shr.u64 	%rd2653, %rd2652, 32;
	and.b64  	%rd2654, %rd2624, 4294967295;
	mul.wide.u32 	%rd2655, %r1865, %r3882;
	add.s64 	%rd2656, %rd2653, %rd2654;
	add.s64 	%rd2657, %rd2656, %rd2655;
	shr.u64 	%rd2658, %rd2657, 32;
	and.b64  	%rd2659, %rd2628, 4294967295;
	mul.wide.u32 	%rd2660, %r1866, %r3882;
	add.s64 	%rd2661, %rd2658, %rd2659;
	add.s64 	%rd2662, %rd2661, %rd2660;
	shr.u64 	%rd2663, %rd2662, 32;
	mul.wide.u32 	%rd2664, %r1867, %r3882;
	add.s64 	%rd2665, %rd2663, %rd2629;
	add.s64 	%rd2666, %rd2665, %rd2664;
	shr.u64 	%rd2667, %rd2666, 32;
	and.b64  	%rd2668, %rd2637, 4294967295;
	mul.wide.u32 	%rd2669, %r1860, %r3881;
	add.s64 	%rd2670, %rd2669, %rd2668;
	shr.u64 	%rd2671, %rd2670, 32;
	and.b64  	%rd2672, %rd2642, 4294967295;
	mul.wide.u32 	%rd2673, %r1861, %r3881;
	add.s64 	%rd2674, %rd2671, %rd2672;
	add.s64 	%rd2675, %rd2674, %rd2673;
	shr.u64 	%rd2676, %rd2675, 32;
	and.b64  	%rd2677, %rd2647, 4294967295;
	mul.wide.u32 	%rd2678, %r1862, %r3881;
	add.s64 	%rd2679, %rd2676, %rd2677;
	add.s64 	%rd2680, %rd2679, %rd2678;
	shr.u64 	%rd2681, %rd2680, 32;
	and.b64  	%rd2682, %rd2652, 4294967295;
	mul.wide.u32 	%rd2683, %r1863, %r3881;
	add.s64 	%rd2684, %rd2681, %rd2682;
	add.s64 	%rd2685, %rd2684, %rd2683;
	shr.u64 	%rd2686, %rd2685, 32;
	and.b64  	%rd2687, %rd2657, 4294967295;
	mul.wide.u32 	%rd2688, %r1864, %r3881;
	add.s64 	%rd2689, %rd2686, %rd2687;
	add.s64 	%rd2690, %rd2689, %rd2688;
	shr.u64 	%rd2691, %rd2690, 32;
	and.b64  	%rd2692, %rd2662, 4294967295;
	mul.wide.u32 	%rd2693, %r1865, %r3881;
	add.s64 	%rd2694, %rd2691, %rd2692;
	add.s64 	%rd2695, %rd2694, %rd2693;
	shr.u64 	%rd2696, %rd2695, 32;
	and.b64  	%rd2697, %rd2666, 4294967295;
	mul.wide.u32 	%rd2698, %r1866, %r3881;
	add.s64 	%rd2699, %rd2696, %rd2697;
	add.s64 	%rd2700, %rd2699, %rd2698;
	shr.u64 	%rd2701, %rd2700, 32;
	mul.wide.u32 	%rd2702, %r1867, %r3881;
	add.s64 	%rd2703, %rd2701, %rd2667;
	add.s64 	%rd2704, %rd2703, %rd2702;
	shr.u64 	%rd2705, %rd2704, 32;
	and.b64  	%rd2706, %rd2675, 4294967295;
	mul.wide.u32 	%rd2707, %r1860, %r3880;
	add.s64 	%rd2708, %rd2707, %rd2706;
	shr.u64 	%rd2709, %rd2708, 32;
	and.b64  	%rd2710, %rd2680, 4294967295;
	mul.wide.u32 	%rd2711, %r1861, %r3880;
	add.s64 	%rd2712, %rd2709, %rd2710;
	add.s64 	%rd2713, %rd2712, %rd2711;
	shr.u64 	%rd2714, %rd2713, 32;
	and.b64  	%rd2715, %rd2685, 4294967295;
	mul.wide.u32 	%rd2716, %r1862, %r3880;
	add.s64 	%rd2717, %rd2714, %rd2715;
	add.s64 	%rd2718, %rd2717, %rd2716;
	shr.u64 	%rd2719, %rd2718, 32;
	and.b64  	%rd2720, %rd2690, 4294967295;
	mul.wide.u32 	%rd2721, %r1863, %r3880;
	add.s64 	%rd2722, %rd2719, %rd2720;
	add.s64 	%rd2723, %rd2722, %rd2721;
	shr.u64 	%rd2724, %rd2723, 32;
	and.b64  	%rd2725, %rd2695, 4294967295;
	mul.wide.u32 	%rd2726, %r1864, %r3880;
	add.s64 	%rd2727, %rd2724, %rd2725;
	add.s64 	%rd2728, %rd2727, %rd2726;
	shr.u64 	%rd2729, %rd2728, 32;
	and.b64  	%rd2730, %rd2700, 4294967295;
	mul.wide.u32 	%rd2731, %r1865, %r3880;
	add.s64 	%rd2732, %rd2729, %rd2730;
	add.s64 	%rd2733, %rd2732, %rd2731;
	shr.u64 	%rd2734, %rd2733, 32;
	and.b64  	%rd2735, %rd2704, 4294967295;
	mul.wide.u32 	%rd2736, %r1866, %r3880;
	add.s64 	%rd2737, %rd2734, %rd2735;
	add.s64 	%rd2738, %rd2737, %rd2736;
	shr.u64 	%rd2739, %rd2738, 32;
	mul.wide.u32 	%rd2740, %r1867, %r3880;
	add.s64 	%rd2741, %rd2739, %rd2705;
	add.s64 	%rd2742, %rd2741, %rd2740;
	shr.u64 	%rd2743, %rd2742, 32;
	and.b64  	%rd2744, %rd2713, 4294967295;
	mul.wide.u32 	%rd2745, %r1860, %r3879;
	add.s64 	%rd2746, %rd2745, %rd2744;
	shr.u64 	%rd2747, %rd2746, 32;
	and.b64  	%rd2748, %rd2718, 4294967295;
	mul.wide.u32 	%rd2749, %r1861, %r3879;
	add.s64 	%rd2750, %rd2747, %rd2748;
	add.s64 	%rd2751, %rd2750, %rd2749;
	shr.u64 	%rd2752, %rd2751, 32;
	and.b64  	%rd2753, %rd2723, 4294967295;
	mul.wide.u32 	%rd2754, %r1862, %r3879;
	add.s64 	%rd2755, %rd2752, %rd2753;
	add.s64 	%rd2756, %rd2755, %rd2754;
	shr.u64 	%rd2757, %rd2756, 32;
	and.b64  	%rd2758, %rd2728, 4294967295;
	mul.wide.u32 	%rd2759, %r1863, %r3879;
	add.s64 	%rd2760, %rd2757, %rd2758;
	add.s64 	%rd2761, %rd2760, %rd2759;
	shr.u64 	%rd2762, %rd2761, 32;
	and.b64  	%rd2763, %rd2733, 4294967295;
	mul.wide.u32 	%rd2764, %r1864, %r3879;
	add.s64 	%rd2765, %rd2762, %rd2763;
	add.s64 	%rd2766, %rd2765, %rd2764;
	shr.u64 	%rd2767, %rd2766, 32;
	and.b64  	%rd2768, %rd2738, 4294967295;
	mul.wide.u32 	%rd2769, %r1865, %r3879;
	add.s64 	%rd2770, %rd2767, %rd2768;
	add.s64 	%rd2771, %rd2770, %rd2769;
	shr.u64 	%rd2772, %rd2771, 32;
	and.b64  	%rd2773, %rd2742, 4294967295;
	mul.wide.u32 	%rd2774, %r1866, %r3879;
	add.s64 	%rd2775, %rd2772, %rd2773;
	add.s64 	%rd2776, %rd2775, %rd2774;
	shr.u64 	%rd2777, %rd2776, 32;
	mul.wide.u32 	%rd2778, %r1867, %r3879;
	add.s64 	%rd2779, %rd2777, %rd2743;
	add.s64 	%rd2780, %rd2779, %rd2778;
	shr.u64 	%rd2781, %rd2780, 32;
	and.b64  	%rd2782, %rd2751, 4294967295;
	mul.wide.u32 	%rd2783, %r1860, %r3878;
	add.s64 	%rd2784, %rd2783, %rd2782;
	shr.u64 	%rd2785, %rd2784, 32;
	and.b64  	%rd2786, %rd2756, 4294967295;
	mul.wide.u32 	%rd2787, %r1861, %r3878;
	add.s64 	%rd2788, %rd2785, %rd2786;
	add.s64 	%rd2789, %rd2788, %rd2787;
	shr.u64 	%rd2790, %rd2789, 32;
	and.b64  	%rd2791, %rd2761, 4294967295;
	mul.wide.u32 	%rd2792, %r1862, %r3878;
	add.s64 	%rd2793, %rd2790, %rd2791;
	add.s64 	%rd2794, %rd2793, %rd2792;
	shr.u64 	%rd2795, %rd2794, 32;
	and.b64  	%rd2796, %rd2766, 4294967295;
	mul.wide.u32 	%rd2797, %r1863, %r3878;
	add.s64 	%rd2798, %rd2795, %rd2796;
	add.s64 	%rd2799, %rd2798, %rd2797;
	shr.u64 	%rd2800, %rd2799, 32;
	and.b64  	%rd2801, %rd2771, 4294967295;
	mul.wide.u32 	%rd2802, %r1864, %r3878;
	add.s64 	%rd2803, %rd2800, %rd2801;
	add.s64 	%rd2804, %rd2803, %rd2802;
	shr.u64 	%rd2805, %rd2804, 32;
	and.b64  	%rd2806, %rd2776, 4294967295;
	mul.wide.u32 	%rd2807, %r1865, %r3878;
	add.s64 	%rd2808, %rd2805, %rd2806;
	add.s64 	%rd2809, %rd2808, %rd2807;
	shr.u64 	%rd2810, %rd2809, 32;
	and.b64  	%rd2811, %rd2780, 4294967295;
	mul.wide.u32 	%rd2812, %r1866, %r3878;
	add.s64 	%rd2813, %rd2810, %rd2811;
	add.s64 	%rd2814, %rd2813, %rd2812;
	shr.u64 	%rd2815, %rd2814, 32;
	mul.wide.u32 	%rd2816, %r1867, %r3878;
	add.s64 	%rd2817, %rd2815, %rd2781;
	add.s64 	%rd2818, %rd2817, %rd2816;
	shr.u64 	%rd2819, %rd2818, 32;
	and.b64  	%rd2820, %rd2789, 4294967295;
	mul.wide.u32 	%rd2821, %r1860, %r3877;
	add.s64 	%rd2822, %rd2821, %rd2820;
	shr.u64 	%rd2823, %rd2822, 32;
	and.b64  	%rd2824, %rd2794, 4294967295;
	mul.wide.u32 	%rd2825, %r1861, %r3877;
	add.s64 	%rd2826, %rd2823, %rd2824;
	add.s64 	%rd2827, %rd2826, %rd2825;
	shr.u64 	%rd2828, %rd2827, 32;
	and.b64  	%rd2829, %rd2799, 4294967295;
	mul.wide.u32 	%rd2830, %r1862, %r3877;
	add.s64 	%rd2831, %rd2828, %rd2829;
	add.s64 	%rd2832, %rd2831, %rd2830;
	shr.u64 	%rd2833, %rd2832, 32;
	and.b64  	%rd2834, %rd2804, 4294967295;
	mul.wide.u32 	%rd2835, %r1863, %r3877;
	add.s64 	%rd2836, %rd2833, %rd2834;
	add.s64 	%rd2837, %rd2836, %rd2835;
	shr.u64 	%rd2838, %rd2837, 32;
	and.b64  	%rd2839, %rd2809, 4294967295;
	mul.wide.u32 	%rd2840, %r1864, %r3877;
	add.s64 	%rd2841, %rd2838, %rd2839;
	add.s64 	%rd2842, %rd2841, %rd2840;
	shr.u64 	%rd2843, %rd2842, 32;
	and.b64  	%rd2844, %rd2814, 4294967295;
	mul.wide.u32 	%rd2845, %r1865, %r3877;
	add.s64 	%rd2846, %rd2843, %rd2844;
	add.s64 	%rd2847, %rd2846, %rd2845;
	shr.u64 	%rd2848, %rd2847, 32;
	and.b64  	%rd2849, %rd2818, 4294967295;
	mul.wide.u32 	%rd2850, %r1866, %r3877;
	add.s64 	%rd2851, %rd2848, %rd2849;
	add.s64 	%rd2852, %rd2851, %rd2850;
	shr.u64 	%rd2853, %rd2852, 32;
	mul.wide.u32 	%rd2854, %r1867, %r3877;
	add.s64 	%rd2855, %rd2853, %rd2819;
	add.s64 	%rd2856, %rd2855, %rd2854;
	shr.u64 	%rd2857, %rd2856, 32;
	{ .reg .b32 tmp; mov.b64 {tmp, %r1868}, %rd2856; }
	and.b64  	%rd2858, %rd2827, 4294967295;
	mul.lo.s64 	%rd2859, %rd2858, 977;
	and.b64  	%rd2860, %rd2569, 4294967295;
	and.b64  	%rd2861, %rd2859, 4294967295;
	add.s64 	%rd9725, %rd2861, %rd2860;
	shr.u64 	%rd2862, %rd2859, 32;
	shr.u64 	%rd2863, %rd9725, 32;
	add.s64 	%rd2864, %rd2863, %rd2862;
	and.b64  	%rd2865, %rd2832, 4294967295;
	mul.lo.s64 	%rd2866, %rd2865, 977;
	and.b64  	%rd2867, %rd2594, 4294967295;
	and.b64  	%rd2868, %rd2866, 4294967295;
	add.s64 	%rd2869, %rd2864, %rd2867;
	add.s64 	%rd2870, %rd2869, %rd2868;
	add.s64 	%rd9724, %rd2870, %rd2858;
	shr.u64 	%rd2871, %rd2866, 32;
	shr.u64 	%rd2872, %rd9724, 32;
	add.s64 	%rd2873, %rd2872, %rd2871;
	and.b64  	%rd2874, %rd2837, 4294967295;
	mul.lo.s64 	%rd2875, %rd2874, 977;
	and.b64  	%rd2876, %rd2632, 4294967295;
	and.b64  	%rd2877, %rd2875, 4294967295;
	add.s64 	%rd2878, %rd2873, %rd2876;
	add.s64 	%rd2879, %rd2878, %rd2877;
	add.s64 	%rd9723, %rd2879, %rd2865;
	shr.u64 	%rd2880, %rd2875, 32;
	shr.u64 	%rd2881, %rd9723, 32;
	add.s64 	%rd2882, %rd2881, %rd2880;
	and.b64  	%rd2883, %rd2842, 4294967295;
	mul.lo.s64 	%rd2884, %rd2883, 977;
	and.b64  	%rd2885, %rd2670, 4294967295;
	and.b64  	%rd2886, %rd2884, 4294967295;
	add.s64 	%rd2887, %rd2882, %rd2885;
	add.s64 	%rd2888, %rd2887, %rd2886;
	add.s64 	%rd9722, %rd2888, %rd2874;
	shr.u64 	%rd2889, %rd2884, 32;
	shr.u64 	%rd2890, %rd9722, 32;
	add.s64 	%rd2891, %rd2890, %rd2889;
	and.b64  	%rd2892, %rd2847, 4294967295;
	mul.lo.s64 	%rd2893, %rd2892, 977;
	and.b64  	%rd2894, %rd2708, 4294967295;
	and.b64  	%rd2895, %rd2893, 4294967295;
	add.s64 	%rd2896, %rd2891, %rd2894;
	add.s64 	%rd2897, %rd2896, %rd2895;
	add.s64 	%rd9721, %rd2897, %rd2883;
	shr.u64 	%rd2898, %rd2893, 32;
	shr.u64 	%rd2899, %rd9721, 32;
	add.s64 	%rd2900, %rd2899, %rd2898;
	and.b64  	%rd2901, %rd2852, 4294967295;
	mul.lo.s64 	%rd2902, %rd2901, 977;
	and.b64  	%rd2903, %rd2746, 4294967295;
	and.b64  	%rd2904, %rd2902, 4294967295;
	add.s64 	%rd2905, %rd2900, %rd2903;
	add.s64 	%rd2906, %rd2905, %rd2904;
	add.s64 	%rd9720, %rd2906, %rd2892;
	shr.u64 	%rd2907, %rd2902, 32;
	shr.u64 	%rd2908, %rd9720, 32;
	add.s64 	%rd2909, %rd2908, %rd2907;
	and.b64  	%rd2910, %rd2856, 4294967295;
	mul.lo.s64 	%rd2911, %rd2910, 977;
	and.b64  	%rd2912, %rd2784, 4294967295;
	and.b64  	%rd2913, %rd2911, 4294967295;
	add.s64 	%rd2914, %rd2909, %rd2912;
	add.s64 	%rd2915, %rd2914, %rd2913;
	add.s64 	%rd9719, %rd2915, %rd2901;
	shr.u64 	%rd2916, %rd2911, 32;
	shr.u64 	%rd2917, %rd9719, 32;
	add.s64 	%rd2918, %rd2917, %rd2916;
	mul.lo.s64 	%rd2919, %rd2857, 977;
	and.b64  	%rd2920, %rd2822, 4294967295;
	and.b64  	%rd2921, %rd2919, 4294967295;
	add.s64 	%rd2922, %rd2918, %rd2920;
	add.s64 	%rd2923, %rd2922, %rd2921;
	add.s64 	%rd9718, %rd2923, %rd2910;
	shr.u64 	%rd2924, %rd2919, 32;
	shr.u64 	%rd2925, %rd9718, 32;
	cvt.u32.u64 	%r1869, %rd2925;
	cvt.u32.u64 	%r1870, %rd2924;
	add.s32 	%r1871, %r1869, %r1870;
	add.s32 	%r222, %r1871, %r1868;
	setp.eq.s32 	%p286, %r222, 0;
	mov.pred 	%p1568, 0;
	@%p286 bra 	$L__BB2_204;
	cvt.u64.u32 	%rd2926, %r222;
	mul.wide.u32 	%rd2927, %r222, 977;
	shr.u64 	%rd2928, %rd2927, 32;
	and.b64  	%rd2929, %rd9725, 4294967295;
	and.b64  	%rd2930, %rd2927, 4294967295;
	add.s64 	%rd9725, %rd2930, %rd2929;
	shr.u64 	%rd2931, %rd9725, 32;
	and.b64  	%rd2932, %rd9724, 4294967295;
	add.s64 	%rd2933, %rd2928, %rd2932;
	add.s64 	%rd2934, %rd2933, %rd2926;
	add.s64 	%rd9724, %rd2934, %rd2931;
	setp.lt.u64 	%p288, %rd9724, 4294967296;
	@%p288 bra 	$L__BB2_204;
	shr.u64 	%rd2935, %rd9724, 32;
	and.b64  	%rd2936, %rd9723, 4294967295;
	add.s64 	%rd9723, %rd2935, %rd2936;
	setp.lt.u64 	%p290, %rd9723, 4294967296;
	@%p290 bra 	$L__BB2_204;
	shr.u64 	%rd2937, %rd9723, 32;
	and.b64  	%rd2938, %rd9722, 4294967295;
	add.s64 	%rd9722, %rd2937, %rd2938;
	setp.lt.u64 	%p292, %rd9722, 4294967296;
	@%p292 bra 	$L__BB2_204;
	shr.u64 	%rd2940, %rd9722, 32;
	and.b64  	%rd2941, %rd9721, 4294967295;
	add.s64 	%rd9721, %rd2940, %rd2941;
	setp.lt.u64 	%p294, %rd9721, 4294967296;
	mov.b64 	%rd9722, 4294967296;
	@%p294 bra 	$L__BB2_204;
	shr.u64 	%rd2943, %rd9721, 32;
	and.b64  	%rd2944, %rd9720, 4294967295;
	add.s64 	%rd9720, %rd2943, %rd2944;
	setp.lt.u64 	%p296, %rd9720, 4294967296;
	mov.b64 	%rd9721, 4294967296;
	mov.u64 	%rd9722, %rd9721;
	@%p296 bra 	$L__BB2_204;
	shr.u64 	%rd2946, %rd9720, 32;
	and.b64  	%rd2947, %rd9719, 4294967295;
	add.s64 	%rd9719, %rd2946, %rd2947;
	setp.lt.u64 	%p298, %rd9719, 4294967296;
	mov.b64 	%rd9720, 4294967296;
	mov.u64 	%rd9721, %rd9720;
	mov.u64 	%rd9722, %rd9720;
	@%p298 bra 	$L__BB2_204;
	shr.u64 	%rd2949, %rd9719, 32;
	and.b64  	%rd2950, %rd9718, 4294967295;
	add.s64 	%rd2951, %rd2949, %rd2950;
	setp.gt.u64 	%p1568, %rd2951, 4294967295;
	min.u64 	%rd9718, %rd2951, 4294967296;
	mov.b64 	%rd9719, 4294967296;
	mov.u64 	%rd9720, %rd9719;
	mov.u64 	%rd9721, %rd9719;
	mov.u64 	%rd9722, %rd9719;
$L__BB2_204:
	cvt.u32.u64 	%r3964, %rd9725;
	cvt.u32.u64 	%r3963, %rd9724;
	cvt.u32.u64 	%r3962, %rd9723;
	cvt.u32.u64 	%r3961, %rd9722;
	cvt.u32.u64 	%r3960, %rd9721;
	cvt.u32.u64 	%r3959, %rd9720;
	cvt.u32.u64 	%r3958, %rd9719;
	cvt.u32.u64 	%r3957, %rd9718;
	setp.lt.u32 	%p299, %r2, %r3957;
	or.pred  	%p300, %p1568, %p299;
	@%p300 bra 	$L__BB2_218;
	setp.gt.u32 	%p301, %r2, %r3957;
	@%p301 bra 	$L__BB2_219;
	setp.lt.u32 	%p302, %r17, %r3958;
	@%p302 bra 	$L__BB2_218;
	setp.gt.u32 	%p303, %r17, %r3958;
	@%p303 bra 	$L__BB2_219;
	setp.lt.u32 	%p304, %r1, %r3959;
	@%p304 bra 	$L__BB2_218;
	setp.gt.u32 	%p305, %r1, %r3959;
	@%p305 bra 	$L__BB2_219;
	setp.lt.u32 	%p306, %r13, %r3960;
	@%p306 bra 	$L__BB2_218;
	setp.gt.u32 	%p307, %r13, %r3960;
	@%p307 bra 	$L__BB2_219;
	setp.lt.u32 	%p308, %r15, %r3961;
	@%p308 bra 	$L__BB2_218;
	setp.gt.u32 	%p309, %r15, %r3961;
	@%p309 bra 	$L__BB2_219;
	setp.lt.u32 	%p310, %r14, %r3962;
	@%p310 bra 	$L__BB2_218;
	setp.gt.u32 	%p311, %r14, %r3962;
	@%p311 bra 	$L__BB2_219;
	setp.lt.u32 	%p312, %r16, %r3963;
	@%p312 bra 	$L__BB2_218;
	setp.gt.u32 	%p313, %r16, %r3963;
	setp.gt.u32 	%p314, %r18, %r3964;
	or.pred  	%p315, %p313, %p314;
	@%p315 bra 	$L__BB2_219;
$L__BB2_218:
	// begin inline asm
	sub.cc.u32 %r3964, %r3964, %r18;
	subc.cc.u32 %r3963, %r3963, %r16;
	subc.cc.u32 %r3962, %r3962, %r14;
	subc.cc.u32 %r3961, %r3961, %r15;
	subc.cc.u32 %r3960, %r3960, %r13;
	subc.cc.u32 %r3959, %r3959, %r1;
	subc.cc.u32 %r3958, %r3958, %r17;
	subc.u32 %r3957, %r3957, %r2;
	
	// end inline asm
$L__BB2_219:
	setp.gt.u32 	%p316, %r3957, %r2;
	@%p316 bra 	$L__BB2_232;
	bra.uni 	$L__BB2_233;
$L__BB2_220:
	setp.gt.u32 	%p318, %r3958, %r17;
	@%p318 bra 	$L__BB2_232;
	setp.lt.u32 	%p319, %r3958, %r17;
	@%p319 bra 	$L__BB2_234;
	setp.gt.u32 	%p320, %r3959, %r1;
	@%p320 bra 	$L__BB2_232;
	setp.lt.u32 	%p321, %r3959, %r1;
	@%p321 bra 	$L__BB2_234;
	setp.gt.u32 	%p322, %r3960, %r13;
	@%p322 bra 	$L__BB2_232;
	setp.lt.u32 	%p323, %r3960, %r13;
	@%p323 bra 	$L__BB2_234;
	setp.gt.u32 	%p324, %r3961, %r15;
	@%p324 bra 	$L__BB2_232;
	setp.lt.u32 	%p325, %r3961, %r15;
	@%p325 bra 	$L__BB2_234;
	setp.gt.u32 	%p326, %r3962, %r14;
	@%p326 bra 	$L__BB2_232;
	setp.lt.u32 	%p327, %r3962, %r14;
	@%p327 bra 	$L__BB2_234;
	setp.gt.u32 	%p328, %r3963, %r16;
	@%p328 bra 	$L__BB2_232;
	setp.lt.u32 	%p329, %r3963, %r16;
	setp.lt.u32 	%p330, %r3964, %r18;
	or.pred  	%p331, %p329, %p330;
	@%p331 bra 	$L__BB2_234;
$L__BB2_232:
	// begin inline asm
	sub.cc.u32 %r3964, %r3964, %r18;
	subc.cc.u32 %r3963, %r3963, %r16;
	subc.cc.u32 %r3962, %r3962, %r14;
	subc.cc.u32 %r3961, %r3961, %r15;
	subc.cc.u32 %r3960, %r3960, %r13;
	subc.cc.u32 %r3959, %r3959, %r1;
	subc.cc.u32 %r3958, %r3958, %r17;
	subc.u32 %r3957, %r3957, %r2;
	
	// end inline asm
	bra.uni 	$L__BB2_234;
$L__BB2_233:
	setp.lt.u32 	%p317, %r3957, %r2;
	@%p317 bra 	$L__BB2_234;
	bra.uni 	$L__BB2_220;
$L__BB2_234:
	ld.global.u32 	%r1920, [%rd9+-68];
	mul.wide.u32 	%rd2953, %r3948, %r1920;
	shr.u64 	%rd2954, %rd2953, 32;
	mul.wide.u32 	%rd2955, %r3947, %r1920;
	add.s64 	%rd2956, %rd2954, %rd2955;
	shr.u64 	%rd2957, %rd2956, 32;
	mul.wide.u32 	%rd2958, %r3946, %r1920;
	add.s64 	%rd2959, %rd2957, %rd2958;
	shr.u64 	%rd2960, %rd2959, 32;
	mul.wide.u32 	%rd2961, %r3945, %r1920;
	add.s64 	%rd2962, %rd2960, %rd2961;
	shr.u64 	%rd2963, %rd2962, 32;
	mul.wide.u32 	%rd2964, %r3944, %r1920;
	add.s64 	%rd2965, %rd2963, %rd2964;
	shr.u64 	%rd2966, %rd2965, 32;
	mul.wide.u32 	%rd2967, %r3943, %r1920;
	add.s64 	%rd2968, %rd2966, %rd2967;
	shr.u64 	%rd2969, %rd2968, 32;
	mul.wide.u32 	%rd2970, %r3942, %r1920;
	add.s64 	%rd2971, %rd2969, %rd2970;
	shr.u64 	%rd2972, %rd2971, 32;
	mul.wide.u32 	%rd2973, %r3941, %r1920;
	add.s64 	%rd2974, %rd2972, %rd2973;
	shr.u64 	%rd2975, %rd2974, 32;
	ld.global.u32 	%r1921, [%rd9+-64];
	and.b64  	%rd2976, %rd2956, 4294967295;
	mul.wide.u32 	%rd2977, %r3948, %r1921;
	add.s64 	%rd2978, %rd2977, %rd2976;
	shr.u64 	%rd2979, %rd2978, 32;
	and.b64  	%rd2980, %rd2959, 4294967295;
	mul.wide.u32 	%rd2981, %r3947, %r1921;
	add.s64 	%rd2982, %rd2979, %rd2980;
	add.s64 	%rd2983, %rd2982, %rd2981;
	shr.u64 	%rd2984, %rd2983, 32;
	and.b64  	%rd2985, %rd2962, 4294967295;
	mul.wide.u32 	%rd2986, %r3946, %r1921;
	add.s64 	%rd2987, %rd2984, %rd2985;
	add.s64 	%rd2988, %rd2987, %rd2986;
	shr.u64 	%rd2989, %rd2988, 32;
	and.b64  	%rd2990, %rd2965, 4294967295;
	mul.wide.u32 	%rd2991, %r3945, %r1921;
	add.s64 	%rd2992, %rd2989, %rd2990;
	add.s64 	%rd2993, %rd2992, %rd2991;
	shr.u64 	%rd2994, %rd2993, 32;
	and.b64  	%rd2995, %rd2968, 4294967295;
	mul.wide.u32 	%rd2996, %r3944, %r1921;
	add.s64 	%rd2997, %rd2994, %rd2995;
	add.s64 	%rd2998, %rd2997, %rd2996;
	shr.u64 	%rd2999, %rd2998, 32;
	and.b64  	%rd3000, %rd2971, 4294967295;
	mul.wide.u32 	%rd3001, %r3943, %r1921;
	add.s64 	%rd3002, %rd2999, %rd3000;
	add.s64 	%rd3003, %rd3002, %rd3001;
	shr.u64 	%rd3004, %rd3003, 32;
	and.b64  	%rd3005, %rd2974, 4294967295;
	mul.wide.u32 	%rd3006, %r3942, %r1921;
	add.s64 	%rd3007, %rd3004, %rd3005;
	add.s64 	%rd3008, %rd3007, %rd3006;
	shr.u64 	%rd3009, %rd3008, 32;
	mul.wide.u32 	%rd3010, %r3941, %r1921;
	add.s64 	%rd3011, %rd3009, %rd2975;
	add.s64 	%rd3012, %rd3011, %rd3010;
	shr.u64 	%rd3013, %rd3012, 32;
	ld.global.u32 	%r1922, [%rd9+-60];
	and.b64  	%rd3014, %rd2983, 4294967295;
	mul.wide.u32 	%rd3015, %r3948, %r1922;
	add.s64 	%rd3016, %rd3015, %rd3014;
	shr.u64 	%rd3017, %rd3016, 32;
	and.b64  	%rd3018, %rd2988, 4294967295;
	mul.wide.u32 	%rd3019, %r3947, %r1922;
	add.s64 	%rd3020, %rd3017, %rd3018;
	add.s64 	%rd3021, %rd3020, %rd3019;
	shr.u64 	%rd3022, %rd3021, 32;
	and.b64  	%rd3023, %rd2993, 4294967295;
	mul.wide.u32 	%rd3024, %r3946, %r1922;
	add.s64 	%rd3025, %rd3022, %rd3023;
	add.s64 	%rd3026, %rd3025, %rd3024;
	shr.u64 	%rd3027, %rd3026, 32;
	and.b64  	%rd3028, %rd2998, 4294967295;
	mul.wide.u32 	%rd3029, %r3945, %r1922;
	add.s64 	%rd3030, %rd3027, %rd3028;
	add.s64 	%rd3031, %rd3030, %rd3029;
	shr.u64 	%rd3032, %rd3031, 32;
	and.b64  	%rd3033, %rd3003, 4294967295;
	mul.wide.u32 	%rd3034, %r3944, %r1922;
	add.s64 	%rd3035, %rd3032, %rd3033;
	add.s64 	%rd3036, %rd3035, %rd3034;
	shr.u64 	%rd3037, %rd3036, 32;
	and.b64  	%rd3038, %rd3008, 4294967295;
	mul.wide.u32 	%rd3039, %r3943, %r1922;
	add.s64 	%rd3040, %rd3037, %rd3038;
	add.s64 	%rd3041, %rd3040, %rd3039;
	shr.u64 	%rd3042, %rd3041, 32;
	and.b64  	%rd3043, %rd3012, 4294967295;
	mul.wide.u32 	%rd3044, %r3942, %r1922;
	add.s64 	%rd3045, %rd3042, %rd3043;
	add.s64 	%rd3046, %rd3045, %rd3044;
	shr.u64 	%rd3047, %rd3046, 32;
	mul.wide.u32 	%rd3048, %r3941, %r1922;
	add.s64 	%rd3049, %rd3047, %rd3013;
	add.s64 	%rd3050, %rd3049, %rd3048;
	shr.u64 	%rd3051, %rd3050, 32;
	ld.global.u32 	%r1923, [%rd9+-56];
	and.b64  	%rd3052, %rd3021, 4294967295;
	mul.wide.u32 	%rd3053, %r3948, %r1923;
	add.s64 	%rd3054, %rd3053, %rd3052;
	shr.u64 	%rd3055, %rd3054, 32;
	and.b64  	%rd3056, %rd3026, 4294967295;
	mul.wide.u32 	%rd3057, %r3947, %r1923;
	add.s64 	%rd3058, %rd3055, %rd3056;
	add.s64 	%rd3059, %rd3058, %rd3057;
	shr.u64 	%rd3060, %rd3059, 32;
	and.b64  	%rd3061, %rd3031, 4294967295;
	mul.wide.u32 	%rd3062, %r3946, %r1923;
	add.s64 	%rd3063, %rd3060, %rd3061;
	add.s64 	%rd3064, %rd3063, %rd3062;
	shr.u64 	%rd3065, %rd3064, 32;
	and.b64  	%rd3066, %rd3036, 4294967295;
	mul.wide.u32 	%rd3067, %r3945, %r1923;
	add.s64 	%rd3068, %rd3065, %rd3066;
	add.s64 	%rd3069, %rd3068, %rd3067;
	shr.u64 	%rd3070, %rd3069, 32;
	and.b64  	%rd3071, %rd3041, 4294967295;
	mul.wide.u32 	%rd3072, %r3944, %r1923;
	add.s64 	%rd3073, %rd3070, %rd3071;
	add.s64 	%rd3074, %rd3073, %rd3072;
	shr.u64 	%rd3075, %rd3074, 32;
	and.b64  	%rd3076, %rd3046, 4294967295;
	mul.wide.u32 	%rd3077, %r3943, %r1923;
	add.s64 	%rd3078, %rd3075, %rd3076;
	add.s64 	%rd3079, %rd3078, %rd3077;
	shr.u64 	%rd3080, %rd3079, 32;
	and.b64  	%rd3081, %rd3050, 4294967295;
	mul.wide.u32 	%rd3082, %r3942, %r1923;
	add.s64 	%rd3083, %rd3080, %rd3081;
	add.s64 	%rd3084, %rd3083, %rd3082;
	shr.u64 	%rd3085, %rd3084, 32;
	mul.wide.u32 	%rd3086, %r3941, %r1923;
	add.s64 	%rd3087, %rd3085, %rd3051;
	add.s64 	%rd3088, %rd3087, %rd3086;
	shr.u64 	%rd3089, %rd3088, 32;
	ld.global.u32 	%r1924, [%rd9+-52];
	and.b64  	%rd3090, %rd3059, 4294967295;
	mul.wide.u32 	%rd3091, %r3948, %r1924;
	add.s64 	%rd3092, %rd3091, %rd3090;
	shr.u64 	%rd3093, %rd3092, 32;
	and.b64  	%rd3094, %rd3064, 4294967295;
	mul.wide.u32 	%rd3095, %r3947, %r1924;
	add.s64 	%rd3096, %rd3093, %rd3094;
	add.s64 	%rd3097, %rd3096, %rd3095;
	shr.u64 	%rd3098, %rd3097, 32;
	and.b64  	%rd3099, %rd3069, 4294967295;
	mul.wide.u32 	%rd3100, %r3946, %r1924;
	add.s64 	%rd3101, %rd3098, %rd3099;
	add.s64 	%rd3102, %rd3101, %rd3100;
	shr.u64 	%rd3103, %rd3102, 32;
	and.b64  	%rd3104, %rd3074, 4294967295;
	mul.wide.u32 	%rd3105, %r3945, %r1924;
	add.s64 	%rd3106, %rd3103, %rd3104;
	add.s64 	%rd3107, %rd3106, %rd3105;
	shr.u64 	%rd3108, %rd3107, 32;
	and.b64  	%rd3109, %rd3079, 4294967295;
	mul.wide.u32 	%rd3110, %r3944, %r1924;
	add.s64 	%rd3111, %rd3108, %rd3109;
	add.s64 	%rd3112, %rd3111, %rd3110;
	shr.u64 	%rd3113, %rd3112, 32;
	and.b64  	%rd3114, %rd3084, 4294967295;
	mul.wide.u32 	%rd3115, %r3943, %r1924;
	add.s64 	%rd3116, %rd3113, %rd3114;
	add.s64 	%rd3117, %rd3116, %rd3115;
	shr.u64 	%rd3118, %rd3117, 32;
	and.b64  	%rd3119, %rd3088, 4294967295;
	mul.wide.u32 	%rd3120, %r3942, %r1924;
	add.s64 	%rd3121, %rd3118, %rd3119;
	add.s64 	%rd3122, %rd3121, %rd3120;
	shr.u64 	%rd3123, %rd3122, 32;
	mul.wide.u32 	%rd3124, %r3941, %r1924;
	add.s64 	%rd3125, %rd3123, %rd3089;
	add.s64 	%rd3126, %rd3125, %rd3124;
	shr.u64 	%rd3127, %rd3126, 32;
	ld.global.u32 	%r1925, [%rd9+-48];
	and.b64  	%rd3128, %rd3097, 4294967295;
	mul.wide.u32 	%rd3129, %r3948, %r1925;
	add.s64 	%rd3130, %rd3129, %rd3128;
	shr.u64 	%rd3131, %rd3130, 32;
	and.b64  	%rd3132, %rd3102, 4294967295;
	mul.wide.u32 	%rd3133, %r3947, %r1925;
	add.s64 	%rd3134, %rd3131, %rd3132;
	add.s64 	%rd3135, %rd3134, %rd3133;
	shr.u64 	%rd3136, %rd3135, 32;
	and.b64  	%rd3137, %rd3107, 4294967295;
	mul.wide.u32 	%rd3138, %r3946, %r1925;
	add.s64 	%rd3139, %rd3136, %rd3137;
	add.s64 	%rd3140, %rd3139, %rd3138;
	shr.u64 	%rd3141, %rd3140, 32;
	and.b64  	%rd3142, %rd3112, 4294967295;
	mul.wide.u32 	%rd3143, %r3945, %r1925;
	add.s64 	%rd3144, %rd3141, %rd3142;
	add.s64 	%rd3145, %rd3144, %rd3143;
	shr.u64 	%rd3146, %rd3145, 32;
	and.b64  	%rd3147, %rd3117, 4294967295;
	mul.wide.u32 	%rd3148, %r3944, %r1925;
	add.s64 	%rd3149, %rd3146, %rd3147;
	add.s64 	%rd3150, %rd3149, %rd3148;
	shr.u64 	%rd3151, %rd3150, 32;
	and.b64  	%rd3152, %rd3122, 4294967295;
	mul.wide.u32 	%rd3153, %r3943, %r1925;
	add.s64 	%rd3154, %rd3151, %rd3152;
	add.s64 	%rd3155, %rd3154, %rd3153;
	shr.u64 	%rd3156, %rd3155, 32;
	and.b64  	%rd3157, %rd3126, 4294967295;
	mul.wide.u32 	%rd3158, %r3942, %r1925;
	add.s64 	%rd3159, %rd3156, %rd3157;
	add.s64 	%rd3160, %rd3159, %rd3158;
	shr.u64 	%rd3161, %rd3160, 32;
	mul.wide.u32 	%rd3162, %r3941, %r1925;
	add.s64 	%rd3163, %rd3161, %rd3127;
	add.s64 	%rd3164, %rd3163, %rd3162;
	shr.u64 	%rd3165, %rd3164, 32;
	ld.global.u32 	%r1926, [%rd9+-44];
	and.b64  	%rd3166, %rd3135, 4294967295;
	mul.wide.u32 	%rd3167, %r3948, %r1926;
	add.s64 	%rd3168, %rd3167, %rd3166;
	shr.u64 	%rd3169, %rd3168, 32;
	and.b64  	%rd3170, %rd3140, 4294967295;
	mul.wide.u32 	%rd3171, %r3947, %r1926;
	add.s64 	%rd3172, %rd3169, %rd3170;
	add.s64 	%rd3173, %rd3172, %rd3171;
	shr.u64 	%rd3174, %rd3173, 32;
	and.b64  	%rd3175, %rd3145, 4294967295;
	mul.wide.u32 	%rd3176, %r3946, %r1926;
	add.s64 	%rd3177, %rd3174, %rd3175;
	add.s64 	%rd3178, %rd3177, %rd3176;
	shr.u64 	%rd3179, %rd3178, 32;
	and.b64  	%rd3180, %rd3150, 4294967295;
	mul.wide.u32 	%rd3181, %r3945, %r1926;
	add.s64 	%rd3182, %rd3179, %rd3180;
	add.s64 	%rd3183, %rd3182, %rd3181;
	shr.u64 	%rd3184, %rd3183, 32;
	and.b64  	%rd3185, %rd3155, 4294967295;
	mul.wide.u32 	%rd3186, %r3944, %r1926;
	add.s64 	%rd3187, %rd3184, %rd3185;
	add.s64 	%rd3188, %rd3187, %rd3186;
	shr.u64 	%rd3189, %rd3188, 32;
	and.b64  	%rd3190, %rd3160, 4294967295;
	mul.wide.u32 	%rd3191, %r3943, %r1926;
	add.s64 	%rd3192, %rd3189, %rd3190;
	add.s64 	%rd3193, %rd3192, %rd3191;
	shr.u64 	%rd3194, %rd3193, 32;
	and.b64  	%rd3195, %rd3164, 4294967295;
	mul.wide.u32 	%rd3196, %r3942, %r1926;
	add.s64 	%rd3197, %rd3194, %rd3195;
	add.s64 	%rd3198, %rd3197, %rd3196;
	shr.u64 	%rd3199, %rd3198, 32;
	mul.wide.u32 	%rd3200, %r3941, %r1926;
	add.s64 	%rd3201, %rd3199, %rd3165;
	add.s64 	%rd3202, %rd3201, %rd3200;
	shr.u64 	%rd3203, %rd3202, 32;
	ld.global.u32 	%r1927, [%rd9+-40];
	and.b64  	%rd3204, %rd3173, 4294967295;
	mul.wide.u32 	%rd3205, %r3948, %r1927;
	add.s64 	%rd3206, %rd3205, %rd3204;
	shr.u64 	%rd3207, %rd3206, 32;
	and.b64  	%rd3208, %rd3178, 4294967295;
	mul.wide.u32 	%rd3209, %r3947, %r1927;
	add.s64 	%rd3210, %rd3207, %rd3208;
	add.s64 	%rd3211, %rd3210, %rd3209;
	shr.u64 	%rd3212, %rd3211, 32;
	and.b64  	%rd3213, %rd3183, 4294967295;
	mul.wide.u32 	%rd3214, %r3946, %r1927;
	add.s64 	%rd3215, %rd3212, %rd3213;
	add.s64 	%rd3216, %rd3215, %rd3214;
	shr.u64 	%rd3217, %rd3216, 32;
	and.b64  	%rd3218, %rd3188, 4294967295;
	mul.wide.u32 	%rd3219, %r3945, %r1927;
	add.s64 	%rd3220, %rd3217, %rd3218;
	add.s64 	%rd3221, %rd3220, %rd3219;
	shr.u64 	%rd3222, %rd3221, 32;
	and.b64  	%rd3223, %rd3193, 4294967295;
	mul.wide.u32 	%rd3224, %r3944, %r1927;
	add.s64 	%rd3225, %rd3222, %rd3223;
	add.s64 	%rd3226, %rd3225, %rd3224;
	shr.u64 	%rd3227, %rd3226, 32;
	and.b64  	%rd3228, %rd3198, 4294967295;
	mul.wide.u32 	%rd3229, %r3943, %r1927;
	add.s64 	%rd3230, %rd3227, %rd3228;
	add.s64 	%rd3231, %rd3230, %rd3229;
	shr.u64 	%rd3232, %rd3231, 32;
	and.b64  	%rd3233, %rd3202, 4294967295;
	mul.wide.u32 	%rd3234, %r3942, %r1927;
	add.s64 	%rd3235, %rd3232, %rd3233;
	add.s64 	%rd3236, %rd3235, %rd3234;
	shr.u64 	%rd3237, %rd3236, 32;
	mul.wide.u32 	%rd3238, %r3941, %r1927;
	add.s64 	%rd3239, %rd3237, %rd3203;
	add.s64 	%rd3240, %rd3239, %rd3238;
	shr.u64 	%rd3241, %rd3240, 32;
	{ .reg .b32 tmp; mov.b64 {tmp, %r1928}, %rd3240; }
	and.b64  	%rd3242, %rd3211, 4294967295;
	mul.lo.s64 	%rd3243, %rd3242, 977;
	and.b64  	%rd3244, %rd2953, 4294967295;
	and.b64  	%rd3245, %rd3243, 4294967295;
	add.s64 	%rd9733, %rd3245, %rd3244;
	shr.u64 	%rd3246, %rd3243, 32;
	shr.u64 	%rd3247, %rd9733, 32;
	add.s64 	%rd3248, %rd3247, %rd3246;
	and.b64  	%rd3249, %rd3216, 4294967295;
	mul.lo.s64 	%rd3250, %rd3249, 977;
	and.b64  	%rd3251, %rd2978, 4294967295;
	and.b64  	%rd3252, %rd3250, 4294967295;
	add.s64 	%rd3253, %rd3248, %rd3251;
	add.s64 	%rd3254, %rd3253, %rd3252;
	add.s64 	%rd9732, %rd3254, %rd3242;
	shr.u64 	%rd3255, %rd3250, 32;
	shr.u64 	%rd3256, %rd9732, 32;
	add.s64 	%rd3257, %rd3256, %rd3255;
	and.b64  	%rd3258, %rd3221, 4294967295;
	mul.lo.s64 	%rd3259, %rd3258, 977;
	and.b64  	%rd3260, %rd3016, 4294967295;
	and.b64  	%rd3261, %rd3259, 4294967295;
	add.s64 	%rd3262, %rd3257, %rd3260;
	add.s64 	%rd3263, %rd3262, %rd3261;
	add.s64 	%rd9731, %rd3263, %rd3249;
	shr.u64 	%rd3264, %rd3259, 32;
	shr.u64 	%rd3265, %rd9731, 32;
	add.s64 	%rd3266, %rd3265, %rd3264;
	and.b64  	%rd3267, %rd3226, 4294967295;
	mul.lo.s64 	%rd3268, %rd3267, 977;
	and.b64  	%rd3269, %rd3054, 4294967295;
	and.b64  	%rd3270, %rd3268, 4294967295;
	add.s64 	%rd3271, %rd3266, %rd3269;
	add.s64 	%rd3272, %rd3271, %rd3270;
	add.s64 	%rd9730, %rd3272, %rd3258;
	shr.u64 	%rd3273, %rd3268, 32;
	shr.u64 	%rd3274, %rd9730, 32;
	add.s64 	%rd3275, %rd3274, %rd3273;
	and.b64  	%rd3276, %rd3231, 4294967295;
	mul.lo.s64 	%rd3277, %rd3276, 977;
	and.b64  	%rd3278, %rd3092, 4294967295;
	and.b64  	%rd3279, %rd3277, 4294967295;
	add.s64 	%rd3280, %rd3275, %rd3278;
	add.s64 	%rd3281, %rd3280, %rd3279;
	add.s64 	%rd9729, %rd3281, %rd3267;
	shr.u64 	%rd3282, %rd3277, 32;
	shr.u64 	%rd3283, %rd9729, 32;
	add.s64 	%rd3284, %rd3283, %rd3282;
	and.b64  	%rd3285, %rd3236, 4294967295;
	mul.lo.s64 	%rd3286, %rd3285, 977;
	and.b64  	%rd3287, %rd3130, 4294967295;
	and.b64  	%rd3288, %rd3286, 4294967295;
	add.s64 	%rd3289, %rd3284, %rd3287;
	add.s64 	%rd3290, %rd3289, %rd3288;
	add.s64 	%rd9728, %rd3290, %rd3276;
	shr.u64 	%rd3291, %rd3286, 32;
	shr.u64 	%rd3292, %rd9728, 32;
	add.s64 	%rd3293, %rd3292, %rd3291;
	and.b64  	%rd3294, %rd3240, 4294967295;
	mul.lo.s64 	%rd3295, %rd3294, 977;
	and.b64  	%rd3296, %rd3168, 4294967295;
	and.b64  	%rd3297, %rd3295, 4294967295;
	add.s64 	%rd3298, %rd3293, %rd3296;
	add.s64 	%rd3299, %rd3298, %rd3297;
	add.s64 	%rd9727, %rd3299, %rd3285;
	shr.u64 	%rd3300, %rd3295, 32;
	shr.u64 	%rd3301, %rd9727, 32;
	add.s64 	%rd3302, %rd3301, %rd3300;
	mul.lo.s64 	%rd3303, %rd3241, 977;
	and.b64  	%rd3304, %rd3206, 4294967295;
	and.b64  	%rd3305, %rd3303, 4294967295;
	add.s64 	%rd3306, %rd3302, %rd3304;
	add.s64 	%rd3307, %rd3306, %rd3305;
	add.s64 	%rd9726, %rd3307, %rd3294;
	shr.u64 	%rd3308, %rd3303, 32;
	shr.u64 	%rd3309, %rd9726, 32;
	cvt.u32.u64 	%r1929, %rd3309;
	cvt.u32.u64 	%r1930, %rd3308;
	add.s32 	%r1931, %r1929, %r1930;
	add.s32 	%r263, %r1931, %r1928;
	setp.eq.s32 	%p333, %r263, 0;
	mov.pred 	%p1569, 0;
	@%p333 bra 	$L__BB2_242;
	cvt.u64.u32 	%rd3310, %r263;
	mul.wide.u32 	%rd3311, %r263, 977;
	shr.u64 	%rd3312, %rd3311, 32;
	and.b64  	%rd3313, %rd9733, 4294967295;
	and.b64  	%rd3314, %rd3311, 4294967295;
	add.s64 	%rd9733, %rd3314, %rd3313;
	shr.u64 	%rd3315, %rd9733, 32;
	and.b64  	%rd3316, %rd9732, 4294967295;
	add.s64 	%rd3317, %rd3312, %rd3316;
	add.s64 	%rd3318, %rd3317, %rd3310;
	add.s64 	%rd9732, %rd3318, %rd3315;
	setp.lt.u64 	%p335, %rd9732, 4294967296;
	@%p335 bra 	$L__BB2_242;
	shr.u64 	%rd3319, %rd9732, 32;
	and.b64  	%rd3320, %rd9731, 4294967295;
	add.s64 	%rd9731, %rd3319, %rd3320;
	setp.lt.u64 	%p337, %rd9731, 4294967296;
	@%p337 bra 	$L__BB2_242;
	shr.u64 	%rd3321, %rd9731, 32;
	and.b64  	%rd3322, %rd9730, 4294967295;
	add.s64 	%rd9730, %rd3321, %rd3322;
	setp.lt.u64 	%p339, %rd9730, 4294967296;
	@%p339 bra 	$L__BB2_242;
	shr.u64 	%rd3324, %rd9730, 32;
	and.b64  	%rd3325, %rd9729, 4294967295;
	add.s64 	%rd9729, %rd3324, %rd3325;
	setp.lt.u64 	%p341, %rd9729, 4294967296;
	mov.b64 	%rd9730, 4294967296;
	@%p341 bra 	$L__BB2_242;
	shr.u64 	%rd3327, %rd9729, 32;
	and.b64  	%rd3328, %rd9728, 4294967295;
	add.s64 	%rd9728, %rd3327, %rd3328;
	setp.lt.u64 	%p343, %rd9728, 4294967296;
	mov.b64 	%rd9729, 4294967296;
	mov.u64 	%rd9730, %rd9729;
	@%p343 bra 	$L__BB2_242;
	shr.u64 	%rd3330, %rd9728, 32;
	and.b64  	%rd3331, %rd9727, 4294967295;
	add.s64 	%rd9727, %rd3330, %rd3331;
	setp.lt.u64 	%p345, %rd9727, 4294967296;
	mov.b64 	%rd9728, 4294967296;
	mov.u64 	%rd9729, %rd9728;
	mov.u64 	%rd9730, %rd9728;
	@%p345 bra 	$L__BB2_242;
	shr.u64 	%rd3333, %rd9727, 32;
	and.b64  	%rd3334, %rd9726, 4294967295;
	add.s64 	%rd3335, %rd3333, %rd3334;
	setp.gt.u64 	%p1569, %rd3335, 4294967295;
	min.u64 	%rd9726, %rd3335, 4294967296;
	mov.b64 	%rd9727, 4294967296;
	mov.u64 	%rd9728, %rd9727;
	mov.u64 	%rd9729, %rd9727;
	mov.u64 	%rd9730, %rd9727;
$L__BB2_242:
	cvt.u32.u64 	%r3980, %rd9733;
	cvt.u32.u64 	%r3979, %rd9732;
	cvt.u32.u64 	%r3978, %rd9731;
	cvt.u32.u64 	%r3977, %rd9730;
	cvt.u32.u64 	%r3976, %rd9729;
	cvt.u32.u64 	%r3975, %rd9728;
	cvt.u32.u64 	%r3974, %rd9727;
	cvt.u32.u64 	%r3973, %rd9726;
	setp.lt.u32 	%p346, %r2, %r3973;
	or.pred  	%p347, %p1569, %p346;
	@%p347 bra 	$L__BB2_256;
	setp.gt.u32 	%p348, %r2, %r3973;
	@%p348 bra 	$L__BB2_257;
	setp.lt.u32 	%p349, %r17, %r3974;
	@%p349 bra 	$L__BB2_256;
	setp.gt.u32 	%p350, %r17, %r3974;
	@%p350 bra 	$L__BB2_257;
	setp.lt.u32 	%p351, %r1, %r3975;
	@%p351 bra 	$L__BB2_256;
	setp.gt.u32 	%p352, %r1, %r3975;
	@%p352 bra 	$L__BB2_257;
	setp.lt.u32 	%p353, %r13, %r3976;
	@%p353 bra 	$L__BB2_256;
	setp.gt.u32 	%p354, %r13, %r3976;
	@%p354 bra 	$L__BB2_257;
	setp.lt.u32 	%p355, %r15, %r3977;
	@%p355 bra 	$L__BB2_256;
	setp.gt.u32 	%p356, %r15, %r3977;
	@%p356 bra 	$L__BB2_257;
	setp.lt.u32 	%p357, %r14, %r3978;
	@%p357 bra 	$L__BB2_256;
	setp.gt.u32 	%p358, %r14, %r3978;
	@%p358 bra 	$L__BB2_257;
	setp.lt.u32 	%p359, %r16, %r3979;
	@%p359 bra 	$L__BB2_256;
	setp.gt.u32 	%p360, %r16, %r3979;
	setp.gt.u32 	%p361, %r18, %r3980;
	or.pred  	%p362, %p360, %p361;
	@%p362 bra 	$L__BB2_257;
$L__BB2_256:
	// begin inline asm
	sub.cc.u32 %r3980, %r3980, %r18;
	subc.cc.u32 %r3979, %r3979, %r16;
	subc.cc.u32 %r3978, %r3978, %r14;
	subc.cc.u32 %r3977, %r3977, %r15;
	subc.cc.u32 %r3976, %r3976, %r13;
	subc.cc.u32 %r3975, %r3975, %r1;
	subc.cc.u32 %r3974, %r3974, %r17;
	subc.u32 %r3973, %r3973, %r2;
	
	// end inline asm
$L__BB2_257:
	setp.gt.u32 	%p363, %r3973, %r2;
	@%p363 bra 	$L__BB2_270;
	bra.uni 	$L__BB2_271;
$L__BB2_258:
	setp.gt.u32 	%p365, %r3974, %r17;
	@%p365 bra 	$L__BB2_270;
	setp.lt.u32 	%p366, %r3974, %r17;
	@%p366 bra 	$L__BB2_272;
	setp.gt.u32 	%p367, %r3975, %r1;
	@%p367 bra 	$L__BB2_270;
	setp.lt.u32 	%p368, %r3975, %r1;
	@%p368 bra 	$L__BB2_272;
	setp.gt.u32 	%p369, %r3976, %r13;
	@%p369 bra 	$L__BB2_270;
	setp.lt.u32 	%p370, %r3976, %r13;
	@%p370 bra 	$L__BB2_272;
	setp.gt.u32 	%p371, %r3977, %r15;
	@%p371 bra 	$L__BB2_270;
	setp.lt.u32 	%p372, %r3977, %r15;
	@%p372 bra 	$L__BB2_272;
	setp.gt.u32 	%p373, %r3978, %r14;
	@%p373 bra 	$L__BB2_270;
	setp.lt.u32 	%p374, %r3978, %r14;
	@%p374 bra 	$L__BB2_272;
	setp.gt.u32 	%p375, %r3979, %r16;
	@%p375 bra 	$L__BB2_270;
	setp.lt.u32 	%p376, %r3979, %r16;
	setp.lt.u32 	%p377, %r3980, %r18;
	or.pred  	%p378, %p376, %p377;
	@%p378 bra 	$L__BB2_272;
$L__BB2_270:
	// begin inline asm
	sub.cc.u32 %r3980, %r3980, %r18;
	subc.cc.u32 %r3979, %r3979, %r16;
	subc.cc.u32 %r3978, %r3978, %r14;
	subc.cc.u32 %r3977, %r3977, %r15;
	subc.cc.u32 %r3976, %r3976, %r13;
	subc.cc.u32 %r3975, %r3975, %r1;
	subc.cc.u32 %r3974, %r3974, %r17;
	subc.u32 %r3973, %r3973, %r2;
	
	// end inline asm
	bra.uni 	$L__BB2_272;
$L__BB2_271:
	setp.lt.u32 	%p364, %r3973, %r2;
	@%p364 bra 	$L__BB2_272;
	bra.uni 	$L__BB2_258;
$L__BB2_272:
	ld.const.u32 	%r1980, [const_G_jacobian+60];
	ld.const.u32 	%r1981, [const_G_jacobian+56];
	ld.const.u32 	%r1982, [const_G_jacobian+52];
	ld.const.u32 	%r1983, [const_G_jacobian+48];
	ld.const.u32 	%r1984, [const_G_jacobian+44];
	ld.const.u32 	%r1985, [const_G_jacobian+40];
	ld.const.u32 	%r1986, [const_G_jacobian+36];
	ld.const.u32 	%r1987, [const_G_jacobian+32];
	mul.wide.u32 	%rd3337, %r3964, %r1987;
	shr.u64 	%rd3338, %rd3337, 32;
	mul.wide.u32 	%rd3339, %r3963, %r1987;
	add.s64 	%rd3340, %rd3338, %rd3339;
	shr.u64 	%rd3341, %rd3340, 32;
	mul.wide.u32 	%rd3342, %r3962, %r1987;
	add.s64 	%rd3343, %rd3341, %rd3342;
	shr.u64 	%rd3344, %rd3343, 32;
	mul.wide.u32 	%rd3345, %r3961, %r1987;
	add.s64 	%rd3346, %rd3344, %rd3345;
	shr.u64 	%rd3347, %rd3346, 32;
	mul.wide.u32 	%rd3348, %r3960, %r1987;
	add.s64 	%rd3349, %rd3347, %rd3348;
	shr.u64 	%rd3350, %rd3349, 32;
	mul.wide.u32 	%rd3351, %r3959, %r1987;
	add.s64 	%rd3352, %rd3350, %rd3351;
	shr.u64 	%rd3353, %rd3352, 32;
	mul.wide.u32 	%rd3354, %r3958, %r1987;
	add.s64 	%rd3355, %rd3353, %rd3354;
	shr.u64 	%rd3356, %rd3355, 32;
	mul.wide.u32 	%rd3357, %r3957, %r1987;
	add.s64 	%rd3358, %rd3356, %rd3357;
	shr.u64 	%rd3359, %rd3358, 32;
	and.b64  	%rd3360, %rd3340, 4294967295;
	mul.wide.u32 	%rd3361, %r3964, %r1986;
	add.s64 	%rd3362, %rd3361, %rd3360;
	shr.u64 	%rd3363, %rd3362, 32;
	and.b64  	%rd3364, %rd3343, 4294967295;
	mul.wide.u32 	%rd3365, %r3963, %r1986;
	add.s64 	%rd3366, %rd3363, %rd3364;
	add.s64 	%rd3367, %rd3366, %rd3365;
	shr.u64 	%rd3368, %rd3367, 32;
	and.b64  	%rd3369, %rd3346, 4294967295;
	mul.wide.u32 	%rd3370, %r3962, %r1986;
	add.s64 	%rd3371, %rd3368, %rd3369;
	add.s64 	%rd3372, %rd3371, %rd3370;
	shr.u64 	%rd3373, %rd3372, 32;
	and.b64  	%rd3374, %rd3349, 4294967295;
	mul.wide.u32 	%rd3375, %r3961, %r1986;
	add.s64 	%rd3376, %rd3373, %rd3374;
	add.s64 	%rd3377, %rd3376, %rd3375;
	shr.u64 	%rd3378, %rd3377, 32;
	and.b64  	%rd3379, %rd3352, 4294967295;
	mul.wide.u32 	%rd3380, %r3960, %r1986;
	add.s64 	%rd3381, %rd3378, %rd3379;
	add.s64 	%rd3382, %rd3381, %rd3380;
	shr.u64 	%rd3383, %rd3382, 32;
	and.b64  	%rd3384, %rd3355, 4294967295;
	mul.wide.u32 	%rd3385, %r3959, %r1986;
	add.s64 	%rd3386, %rd3383, %rd3384;
	add.s64 	%rd3387, %rd3386, %rd3385;
	shr.u64 	%rd3388, %rd3387, 32;
	and.b64  	%rd3389, %rd3358, 4294967295;
	mul.wide.u32 	%rd3390, %r3958, %r1986;
	add.s64 	%rd3391, %rd3388, %rd3389;
	add.s64 	%rd3392, %rd3391, %rd3390;
	shr.u64 	%rd3393, %rd3392, 32;
	mul.wide.u32 	%rd3394, %r3957, %r1986;
	add.s64 	%rd3395, %rd3393, %rd3359;
	add.s64 	%rd3396, %rd3395, %rd3394;
	shr.u64 	%rd3397, %rd3396, 32;
	and.b64  	%rd3398, %rd3367, 4294967295;
	mul.wide.u32 	%rd3399, %r3964, %r1985;
	add.s64 	%rd3400, %rd3399, %rd3398;
	shr.u64 	%rd3401, %rd3400, 32;
	and.b64  	%rd3402, %rd3372, 4294967295;
	mul.wide.u32 	%rd3403, %r3963, %r1985;
	add.s64 	%rd3404, %rd3401, %rd3402;
	add.s64 	%rd3405, %rd3404, %rd3403;
	shr.u64 	%rd3406, %rd3405, 32;
	and.b64  	%rd3407, %rd3377, 4294967295;
	mul.wide.u32 	%rd3408, %r3962, %r1985;
	add.s64 	%rd3409, %rd3406, %rd3407;
	add.s64 	%rd3410, %rd3409, %rd3408;
	shr.u64 	%rd3411, %rd3410, 32;
	and.b64  	%rd3412, %rd3382, 4294967295;
	mul.wide.u32 	%rd3413, %r3961, %r1985;
	add.s64 	%rd3414, %rd3411, %rd3412;
	add.s64 	%rd3415, %rd3414, %rd3413;
	shr.u64 	%rd3416, %rd3415, 32;
	and.b64  	%rd3417, %rd3387, 4294967295;
	mul.wide.u32 	%rd3418, %r3960, %r1985;
	add.s64 	%rd3419, %rd3416, %rd3417;
	add.s64 	%rd3420, %rd3419, %rd3418;
	shr.u64 	%rd3421, %rd3420, 32;
	and.b64  	%rd3422, %rd3392, 4294967295;
	mul.wide.u32 	%rd3423, %r3959, %r1985;
	add.s64 	%rd3424, %rd3421, %rd3422;
	add.s64 	%rd3425, %rd3424, %rd3423;
	shr.u64 	%rd3426, %rd3425, 32;
	and.b64  	%rd3427, %rd3396, 4294967295;
	mul.wide.u32 	%rd3428, %r3958, %r1985;
	add.s64 	%rd3429, %rd3426, %rd3427;
	add.s64 	%rd3430, %rd3429, %rd3428;
	shr.u64 	%rd3431, %rd3430, 32;
	mul.wide.u32 	%rd3432, %r3957, %r1985;
	add.s64 	%rd3433, %rd3431, %rd3397;
	add.s64 	%rd3434, %rd3433, %rd3432;
	shr.u64 	%rd3435, %rd3434, 32;
	and.b64  	%rd3436, %rd3405, 4294967295;
	mul.wide.u32 	%rd3437, %r3964, %r1984;
	add.s64 	%rd3438, %rd3437, %rd3436;
	shr.u64 	%rd3439, %rd3438, 32;
	and.b64  	%rd3440, %rd3410, 4294967295;
	mul.wide.u32 	%rd3441, %r3963, %r1984;
	add.s64 	%rd3442, %rd3439, %rd3440;
	add.s64 	%rd3443, %rd3442, %rd3441;
	shr.u64 	%rd3444, %rd3443, 32;
	and.b64  	%rd3445, %rd3415, 4294967295;
	mul.wide.u32 	%rd3446, %r3962, %r1984;
	add.s64 	%rd3447, %rd3444, %rd3445;
	add.s64 	%rd3448, %rd3447, %rd3446;
	shr.u64 	%rd3449, %rd3448, 32;
	and.b64  	%rd3450, %rd3420, 4294967295;
	mul.wide.u32 	%rd3451, %r3961, %r1984;
	add.s64 	%rd3452, %rd3449, %rd3450;
	add.s64 	%rd3453, %rd3452, %rd3451;
	shr.u64 	%rd3454, %rd3453, 32;
	and.b64  	%rd3455, %rd3425, 4294967295;
	mul.wide.u32 	%rd3456, %r3960, %r1984;
	add.s64 	%rd3457, %rd3454, %rd3455;
	add.s64 	%rd3458, %rd3457, %rd3456;
	shr.u64 	%rd3459, %rd3458, 32;
	and.b64  	%rd3460, %rd3430, 4294967295;
	mul.wide.u32 	%rd3461, %r3959, %r1984;
	add.s64 	%rd3462, %rd3459, %rd3460;
	add.s64 	%rd3463, %rd3462, %rd3461;
	shr.u64 	%rd3464, %rd3463, 32;
	and.b64  	%rd3465, %rd3434, 4294967295;
	mul.wide.u32 	%rd3466, %r3958, %r1984;
	add.s64 	%rd3467, %rd3464, %rd3465;
	add.s64 	%rd3468, %rd3467, %rd3466;
	shr.u64 	%rd3469, %rd3468, 32;
	mul.wide.u32 	%rd3470, %r3957, %r1984;
	add.s64 	%rd3471, %rd3469, %rd3435;
	add.s64 	%rd3472, %rd3471, %rd3470;
	shr.u64 	%rd3473, %rd3472, 32;
	and.b64  	%rd3474, %rd3443, 4294967295;
	mul.wide.u32 	%rd3475, %r3964, %r1983;
	add.s64 	%rd3476, %rd3475, %rd3474;
	shr.u64 	%rd3477, %rd3476, 32;
	and.b64  	%rd3478, %rd3448, 4294967295;
	mul.wide.u32 	%rd3479, %r3963, %r1983;
	add.s64 	%rd3480, %rd3477, %rd3478;
	add.s64 	%rd3481, %rd3480, %rd3479;
	shr.u64 	%rd3482, %rd3481, 32;
	and.b64  	%rd3483, %rd3453, 4294967295;
	mul.wide.u32 	%rd3484, %r3962, %r1983;
	add.s64 	%rd3485, %rd3482, %rd3483;
	add.s64 	%rd3486, %rd3485, %rd3484;
	shr.u64 	%rd3487, %rd3486, 32;
	and.b64  	%rd3488, %rd3458, 4294967295;
	mul.wide.u32 	%rd3489, %r3961, %r1983;
	add.s64 	%rd3490, %rd3487, %rd3488;
	add.s64 	%rd3491, %rd3490, %rd3489;
	shr.u64 	%rd3492, %rd3491, 32;
	and.b64  	%rd3493, %rd3463, 4294967295;
	mul.wide.u32 	%rd3494, %r3960, %r1983;
	add.s64 	%rd3495, %rd3492, %rd3493;
	add.s64 	%rd3496, %rd3495, %rd3494;
	shr.u64 	%rd3497, %rd3496, 32;
	and.b64  	%rd3498, %rd3468, 4294967295;
	mul.wide.u32 	%rd3499, %r3959, %r1983;
	add.s64 	%rd3500, %rd3497, %rd3498;
	add.s64 	%rd3501, %rd3500, %rd3499;
	shr.u64 	%rd3502, %rd3501, 32;
	and.b64  	%rd3503, %rd3472, 4294967295;
	mul.wide.u32 	%rd3504, %r3958, %r1983;
	add.s64 	%rd3505, %rd3502, %rd3503;
	add.s64 	%rd3506, %rd3505, %rd3504;
	shr.u64 	%rd3507, %rd3506, 32;
	mul.wide.u32 	%rd3508, %r3957, %r1983;
	add.s64 	%rd3509, %rd3507, %rd3473;
	add.s64 	%rd3510, %rd3509, %rd3508;
	shr.u64 	%rd3511, %rd3510, 32;
	and.b64  	%rd3512, %rd3481, 4294967295;
	mul.wide.u32 	%rd3513, %r3964, %r1982;
	add.s64 	%rd3514, %rd3513, %rd3512;
	shr.u64 	%rd3515, %rd3514, 32;
	and.b64  	%rd3516, %rd3486, 4294967295;
	mul.wide.u32 	%rd3517, %r3963, %r1982;
	add.s64 	%rd3518, %rd3515, %rd3516;
	add.s64 	%rd3519, %rd3518, %rd3517;
	shr.u64 	%rd3520, %rd3519, 32;
	and.b64  	%rd3521, %rd3491, 4294967295;
	mul.wide.u32 	%rd3522, %r3962, %r1982;
	add.s64 	%rd3523, %rd3520, %rd3521;
	add.s64 	%rd3524, %rd3523, %rd3522;
	shr.u64 	%rd3525, %rd3524, 32;
	and.b64  	%rd3526, %rd3496, 4294967295;
	mul.wide.u32 	%rd3527, %r3961, %r1982;
	add.s64 	%rd3528, %rd3525, %rd3526;
	add.s64 	%rd3529, %rd3528, %rd3527;
	shr.u64 	%rd3530, %rd3529, 32;
	and.b64  	%rd3531, %rd3501, 4294967295;
	mul.wide.u32 	%rd3532, %r3960, %r1982;
	add.s64 	%rd3533, %rd3530, %rd3531;
	add.s64 	%rd3534, %rd3533, %rd3532;
	shr.u64 	%rd3535, %rd3534, 32;
	and.b64  	%rd3536, %rd3506, 4294967295;
	mul.wide.u32 	%rd3537, %r3959, %r1982;
	add.s64 	%rd3538, %rd3535, %rd3536;
	add.s64 	%rd3539, %rd3538, %rd3537;
	shr.u64 	%rd3540, %rd3539, 32;
	and.b64  	%rd3541, %rd3510, 4294967295;
	mul.wide.u32 	%rd3542, %r3958, %r1982;
	add.s64 	%rd3543, %rd3540, %rd3541;
	add.s64 	%rd3544, %rd3543, %rd3542;
	shr.u64 	%rd3545, %rd3544, 32;
	mul.wide.u32 	%rd3546, %r3957, %r1982;
	add.s64 	%rd3547, %rd3545, %rd3511;
	add.s64 	%rd3548, %rd3547, %rd3546;
	shr.u64 	%rd3549, %rd3548, 32;
	and.b64  	%rd3550, %rd3519, 4294967295;
	mul.wide.u32 	%rd3551, %r3964, %r1981;
	add.s64 	%rd3552, %rd3551, %rd3550;
	shr.u64 	%rd3553, %rd3552, 32;
	and.b64  	%rd3554, %rd3524, 4294967295;
	mul.wide.u32 	%rd3555, %r3963, %r1981;
	add.s64 	%rd3556, %rd3553, %rd3554;
	add.s64 	%rd3557, %rd3556, %rd3555;
	shr.u64 	%rd3558, %rd3557, 32;
	and.b64  	%rd3559, %rd3529, 4294967295;
	mul.wide.u32 	%rd3560, %r3962, %r1981;
	add.s64 	%rd3561, %rd3558, %rd3559;
	add.s64 	%rd3562, %rd3561, %rd3560;
	shr.u64 	%rd3563, %rd3562, 32;
	and.b64  	%rd3564, %rd3534, 4294967295;
	mul.wide.u32 	%rd3565, %r3961, %r1981;
	add.s64 	%rd3566, %rd3563, %rd3564;
	add.s64 	%rd3567, %rd3566, %rd3565;
	shr.u64 	%rd3568, %rd3567, 32;
	and.b64  	%rd3569, %rd3539, 4294967295;
	mul.wide.u32 	%rd3570, %r3960, %r1981;
	add.s64 	%rd3571, %rd3568, %rd3569;
	add.s64 	%rd3572, %rd3571, %rd3570;
	shr.u64 	%rd3573, %rd3572, 32;
	and.b64  	%rd3574, %rd3544, 4294967295;
	mul.wide.u32 	%rd3575, %r3959, %r1981;
	add.s64 	%rd3576, %rd3573, %rd3574;
	add.s64 	%rd3577, %rd3576, %rd3575;
	shr.u64 	%rd3578, %rd3577, 32;
	and.b64  	%rd3579, %rd3548, 4294967295;
	mul.wide.u32 	%rd3580, %r3958, %r1981;
	add.s64 	%rd3581, %rd3578, %rd3579;
	add.s64 	%rd3582, %rd3581, %rd3580;
	shr.u64 	%rd3583, %rd3582, 32;
	mul.wide.u32 	%rd3584, %r3957, %r1981;
	add.s64 	%rd3585, %rd3583, %rd3549;
	add.s64 	%rd3586, %rd3585, %rd3584;
	shr.u64 	%rd3587, %rd3586, 32;
	and.b64  	%rd3588, %rd3557, 4294967295;
	mul.wide.u32 	%rd3589, %r3964, %r1980;
	add.s64 	%rd3590, %rd3589, %rd3588;
	shr.u64 	%rd3591, %rd3590, 32;
	and.b64  	%rd3592, %rd3562, 4294967295;
	mul.wide.u32 	%rd3593, %r3963, %r1980;
	add.s64 	%rd3594, %rd3591, %rd3592;
	add.s64 	%rd3595, %rd3594, %rd3593;
	shr.u64 	%rd3596, %rd3595, 32;
	and.b64  	%rd3597, %rd3567, 4294967295;
	mul.wide.u32 	%rd3598, %r3962, %r1980;
	add.s64 	%rd3599, %rd3596, %rd3597;
	add.s64 	%rd3600, %rd3599, %rd3598;
	shr.u64 	%rd3601, %rd3600, 32;
	and.b64  	%rd3602, %rd3572, 4294967295;
	mul.wide.u32 	%rd3603, %r3961, %r1980;
	add.s64 	%rd3604, %rd3601, %rd3602;
	add.s64 	%rd3605, %rd3604, %rd3603;
	shr.u64 	%rd3606, %rd3605, 32;
	and.b64  	%rd3607, %rd3577, 4294967295;
	mul.wide.u32 	%rd3608, %r3960, %r1980;
	add.s64 	%rd3609, %rd3606, %rd3607;
	add.s64 	%rd3610, %rd3609, %rd3608;
	shr.u64 	%rd3611, %rd3610, 32;
	and.b64  	%rd3612, %rd3582, 4294967295;
	mul.wide.u32 	%rd3613, %r3959, %r1980;
	add.s64 	%rd3614, %rd3611, %rd3612;
	add.s64 	%rd3615, %rd3614, %rd3613;
	shr.u64 	%rd3616, %rd3615, 32;
	and.b64  	%rd3617, %rd3586, 4294967295;
	mul.wide.u32 	%rd3618, %r3958, %r1980;
	add.s64 	%rd3619, %rd3616, %rd3617;
	add.s64 	%rd3620, %rd3619, %rd3618;
	shr.u64 	%rd3621, %rd3620, 32;
	mul.wide.u32 	%rd3622, %r3957, %r1980;
	add.s64 	%rd3623, %rd3621, %rd3587;
	add.s64 	%rd3624, %rd3623, %rd3622;
	shr.u64 	%rd3625, %rd3624, 32;
	{ .reg .b32 tmp; mov.b64 {tmp, %r1988}, %rd3624; }
	and.b64  	%rd3626, %rd3595, 4294967295;
	mul.lo.s64 	%rd3627, %rd3626, 977;
	and.b64  	%rd3628, %rd3337, 4294967295;
	and.b64  	%rd3629, %rd3627, 4294967295;
	add.s64 	%rd9741, %rd3629, %rd3628;
	shr.u64 	%rd3630, %rd3627, 32;
	shr.u64 	%rd3631, %rd9741, 32;
	add.s64 	%rd3632, %rd3631, %rd3630;
	and.b64  	%rd3633, %rd3600, 4294967295;
	mul.lo.s64 	%rd3634, %rd3633, 977;
	and.b64  	%rd3635, %rd3362, 4294967295;
	and.b64  	%rd3636, %rd3634, 4294967295;
	add.s64 	%rd3637, %rd3632, %rd3635;
	add.s64 	%rd3638, %rd3637, %rd3636;
	add.s64 	%rd9740, %rd3638, %rd3626;
	shr.u64 	%rd3639, %rd3634, 32;
	shr.u64 	%rd3640, %rd9740, 32;
	add.s64 	%rd3641, %rd3640, %rd3639;
	and.b64  	%rd3642, %rd3605, 4294967295;
	mul.lo.s64 	%rd3643, %rd3642, 977;
	and.b64  	%rd3644, %rd3400, 4294967295;
	and.b64  	%rd3645, %rd3643, 4294967295;
	add.s64 	%rd3646, %rd3641, %rd3644;
	add.s64 	%rd3647, %rd3646, %rd3645;
	add.s64 	%rd9739, %rd3647, %rd3633;
	shr.u64 	%rd3648, %rd3643, 32;
	shr.u64 	%rd3649, %rd9739, 32;
	add.s64 	%rd3650, %rd3649, %rd3648;
	and.b64  	%rd3651, %rd3610, 4294967295;
	mul.lo.s64 	%rd3652, %rd3651, 977;
	and.b64  	%rd3653, %rd3438, 4294967295;
	and.b64  	%rd3654, %rd3652, 4294967295;
	add.s64 	%rd3655, %rd3650, %rd3653;
	add.s64 	%rd3656, %rd3655, %rd3654;
	add.s64 	%rd9738, %rd3656, %rd3642;
	shr.u64 	%rd3657, %rd3652, 32;
	shr.u64 	%rd3658, %rd9738, 32;
	add.s64 	%rd3659, %rd3658, %rd3657;
	and.b64  	%rd3660, %rd3615, 4294967295;
	mul.lo.s64 	%rd3661, %rd3660, 977;
	and.b64  	%rd3662, %rd3476, 4294967295;
	and.b64  	%rd3663, %rd3661, 4294967295;
	add.s64 	%rd3664, %rd3659, %rd3662;
	add.s64 	%rd3665, %rd3664, %rd3663;
	add.s64 	%rd9737, %rd3665, %rd3651;
	shr.u64 	%rd3666, %rd3661, 32;
	shr.u64 	%rd3667, %rd9737, 32;
	add.s64 	%rd3668, %rd3667, %rd3666;
	and.b64  	%rd3669, %rd3620, 4294967295;
	mul.lo.s64 	%rd3670, %rd3669, 977;
	and.b64  	%rd3671, %rd3514, 4294967295;
	and.b64  	%rd3672, %rd3670, 4294967295;
	add.s64 	%rd3673, %rd3668, %rd3671;
	add.s64 	%rd3674, %rd3673, %rd3672;
	add.s64 	%rd9736, %rd3674, %rd3660;
	shr.u64 	%rd3675, %rd3670, 32;
	shr.u64 	%rd3676, %rd9736, 32;
	add.s64 	%rd3677, %rd3676, %rd3675;
	and.b64  	%rd3678, %rd3624, 4294967295;
	mul.lo.s64 	%rd3679, %rd3678, 977;
	and.b64  	%rd3680, %rd3552, 4294967295;
	and.b64  	%rd3681, %rd3679, 4294967295;
	add.s64 	%rd3682, %rd3677, %rd3680;
	add.s64 	%rd3683, %rd3682, %rd3681;
	add.s64 	%rd9735, %rd3683, %rd3669;
	shr.u64 	%rd3684, %rd3679, 32;
	shr.u64 	%rd3685, %rd9735, 32;
	add.s64 	%rd3686, %rd3685, %rd3684;
	mul.lo.s64 	%rd3687, %rd3625, 977;
	and.b64  	%rd3688, %rd3590, 4294967295;
	and.b64  	%rd3689, %rd3687, 4294967295;
	add.s64 	%rd3690, %rd3686, %rd3688;
	add.s64 	%rd3691, %rd3690, %rd3689;
	add.s64 	%rd9734, %rd3691, %rd3678;
	shr.u64 	%rd3692, %rd3687, 32;
	shr.u64 	%rd3693, %rd9734, 32;
	cvt.u32.u64 	%r1989, %rd3693;
	cvt.u32.u64 	%r1990, %rd3692;
	add.s32 	%r1991, %r1989, %r1990;
	add.s32 	%r304, %r1991, %r1988;
	setp.eq.s32 	%p380, %r304, 0;
	mov.pred 	%p1570, 0;
	@%p380 bra 	$L__BB2_280;
	cvt.u64.u32 	%rd3694, %r304;
	mul.wide.u32 	%rd3695, %r304, 977;
	shr.u64 	%rd3696, %rd3695, 32;
	and.b64  	%rd3697, %rd9741, 4294967295;
	and.b64  	%rd3698, %rd3695, 4294967295;
	add.s64 	%rd9741, %rd3698, %rd3697;
	shr.u64 	%rd3699, %rd9741, 32;
	and.b64  	%rd3700, %rd9740, 4294967295;
	add.s64 	%rd3701, %rd3696, %rd3700;
	add.s64 	%rd3702, %rd3701, %rd3694;
	add.s64 	%rd9740, %rd3702, %rd3699;
	setp.lt.u64 	%p382, %rd9740, 4294967296;
	@%p382 bra 	$L__BB2_280;
	shr.u64 	%rd3703, %rd9740, 32;
	and.b64  	%rd3704, %rd9739, 4294967295;
	add.s64 	%rd9739, %rd3703, %rd3704;
	setp.lt.u64 	%p384, %rd9739, 4294967296;
	@%p384 bra 	$L__BB2_280;
	shr.u64 	%rd3705, %rd9739, 32;
	and.b64  	%rd3706, %rd9738, 4294967295;
	add.s64 	%rd9738, %rd3705, %rd3706;
	setp.lt.u64 	%p386, %rd9738, 4294967296;
	@%p386 bra 	$L__BB2_280;
	shr.u64 	%rd3708, %rd9738, 32;
	and.b64  	%rd3709, %rd9737, 4294967295;
	add.s64 	%rd9737, %rd3708, %rd3709;
	setp.lt.u64 	%p388, %rd9737, 4294967296;
	mov.b64 	%rd9738, 4294967296;
	@%p388 bra 	$L__BB2_280;
	shr.u64 	%rd3711, %rd9737, 32;
	and.b64  	%rd3712, %rd9736, 4294967295;
	add.s64 	%rd9736, %rd3711, %rd3712;
	setp.lt.u64 	%p390, %rd9736, 4294967296;
	mov.b64 	%rd9737, 4294967296;
	mov.u64 	%rd9738, %rd9737;
	@%p390 bra 	$L__BB2_280;
	shr.u64 	%rd3714, %rd9736, 32;
	and.b64  	%rd3715, %rd9735, 4294967295;
	add.s64 	%rd9735, %rd3714, %rd3715;
	setp.lt.u64 	%p392, %rd9735, 4294967296;
	mov.b64 	%rd9736, 4294967296;
	mov.u64 	%rd9737, %rd9736;
	mov.u64 	%rd9738, %rd9736;
	@%p392 bra 	$L__BB2_280;
	shr.u64 	%rd3717, %rd9735, 32;
	and.b64  	%rd3718, %rd9734, 4294967295;
	add.s64 	%rd3719, %rd3717, %rd3718;
	setp.gt.u64 	%p1570, %rd3719, 4294967295;
	min.u64 	%rd9734, %rd3719, 4294967296;
	mov.b64 	%rd9735, 4294967296;
	mov.u64 	%rd9736, %rd9735;
	mov.u64 	%rd9737, %rd9735;
	mov.u64 	%rd9738, %rd9735;
$L__BB2_280:
	cvt.u32.u64 	%r3996, %rd9741;
	cvt.u32.u64 	%r3995, %rd9740;
	cvt.u32.u64 	%r3994, %rd9739;
	cvt.u32.u64 	%r3993, %rd9738;
	cvt.u32.u64 	%r3992, %rd9737;
	cvt.u32.u64 	%r3991, %rd9736;
	cvt.u32.u64 	%r3990, %rd9735;
	cvt.u32.u64 	%r3989, %rd9734;
	setp.lt.u32 	%p393, %r2, %r3989;
	or.pred  	%p394, %p1570, %p393;
	@%p394 bra 	$L__BB2_294;
	setp.gt.u32 	%p395, %r2, %r3989;
	@%p395 bra 	$L__BB2_295;
	setp.lt.u32 	%p396, %r17, %r3990;
	@%p396 bra 	$L__BB2_294;
	setp.gt.u32 	%p397, %r17, %r3990;
	@%p397 bra 	$L__BB2_295;
	setp.lt.u32 	%p398, %r1, %r3991;
	@%p398 bra 	$L__BB2_294;
	setp.gt.u32 	%p399, %r1, %r3991;
	@%p399 bra 	$L__BB2_295;
	setp.lt.u32 	%p400, %r13, %r3992;
	@%p400 bra 	$L__BB2_294;
	setp.gt.u32 	%p401, %r13, %r3992;
	@%p401 bra 	$L__BB2_295;
	setp.lt.u32 	%p402, %r15, %r3993;
	@%p402 bra 	$L__BB2_294;
	setp.gt.u32 	%p403, %r15, %r3993;
	@%p403 bra 	$L__BB2_295;
	setp.lt.u32 	%p404, %r14, %r3994;
	@%p404 bra 	$L__BB2_294;
	setp.gt.u32 	%p405, %r14, %r3994;
	@%p405 bra 	$L__BB2_295;
	setp.lt.u32 	%p406, %r16, %r3995;
	@%p406 bra 	$L__BB2_294;
	setp.gt.u32 	%p407, %r16, %r3995;
	setp.gt.u32 	%p408, %r18, %r3996;
	or.pred  	%p409, %p407, %p408;
	@%p409 bra 	$L__BB2_295;
$L__BB2_294:
	// begin inline asm
	sub.cc.u32 %r3996, %r3996, %r18;
	subc.cc.u32 %r3995, %r3995, %r16;
	subc.cc.u32 %r3994, %r3994, %r14;
	subc.cc.u32 %r3993, %r3993, %r15;
	subc.cc.u32 %r3992, %r3992, %r13;
	subc.cc.u32 %r3991, %r3991, %r1;
	subc.cc.u32 %r3990, %r3990, %r17;
	subc.u32 %r3989, %r3989, %r2;
	
	// end inline asm
$L__BB2_295:
	setp.gt.u32 	%p410, %r3989, %r2;
	@%p410 bra 	$L__BB2_308;
	bra.uni 	$L__BB2_309;
$L__BB2_296:
	setp.gt.u32 	%p412, %r3990, %r17;
	@%p412 bra 	$L__BB2_308;
	setp.lt.u32 	%p413, %r3990, %r17;
	@%p413 bra 	$L__BB2_310;
	setp.gt.u32 	%p414, %r3991, %r1;
	@%p414 bra 	$L__BB2_308;
	setp.lt.u32 	%p415, %r3991, %r1;
	@%p415 bra 	$L__BB2_310;
	setp.gt.u32 	%p416, %r3992, %r13;
	@%p416 bra 	$L__BB2_308;
	setp.lt.u32 	%p417, %r3992, %r13;
	@%p417 bra 	$L__BB2_310;
	setp.gt.u32 	%p418, %r3993, %r15;
	@%p418 bra 	$L__BB2_308;
	setp.lt.u32 	%p419, %r3993, %r15;
	@%p419 bra 	$L__BB2_310;
	setp.gt.u32 	%p420, %r3994, %r14;
	@%p420 bra 	$L__BB2_308;
	setp.lt.u32 	%p421, %r3994, %r14;
	@%p421 bra 	$L__BB2_310;
	setp.gt.u32 	%p422, %r3995, %r16;
	@%p422 bra 	$L__BB2_308;
	setp.lt.u32 	%p423, %r3995, %r16;
	setp.lt.u32 	%p424, %r3996, %r18;
	or.pred  	%p425, %p423, %p424;
	@%p425 bra 	$L__BB2_310;
$L__BB2_308:
	// begin inline asm
	sub.cc.u32 %r3996, %r3996, %r18;
	subc.cc.u32 %r3995, %r3995, %r16;
	subc.cc.u32 %r3994, %r3994, %r14;
	subc.cc.u32 %r3993, %r3993, %r15;
	subc.cc.u32 %r3992, %r3992, %r13;
	subc.cc.u32 %r3991, %r3991, %r1;
	subc.cc.u32 %r3990, %r3990, %r17;
	subc.u32 %r3989, %r3989, %r2;
	
	// end inline asm
	bra.uni 	$L__BB2_310;
$L__BB2_309:
	setp.lt.u32 	%p411, %r3989, %r2;
	@%p411 bra 	$L__BB2_310;
	bra.uni 	$L__BB2_296;
$L__BB2_310:
	setp.gt.u32 	%p426, %r3909, %r3925;
	@%p426 bra 	$L__BB2_838;
	setp.lt.u32 	%p427, %r3909, %r3925;
	setp.ne.s32 	%p428, %r3910, %r3926;
	setp.ne.s32 	%p429, %r3911, %r3927;
	or.pred  	%p430, %p428, %p429;
	or.pred  	%p431, %p430, %p427;
	setp.ne.s32 	%p432, %r3912, %r3928;
	or.pred  	%p433, %p431, %p432;
	setp.ne.s32 	%p434, %r3913, %r3929;
	or.pred  	%p435, %p433, %p434;
	setp.ne.s32 	%p436, %r3914, %r3930;
	or.pred  	%p437, %p435, %p436;
	setp.ne.s32 	%p438, %r3915, %r3931;
	or.pred  	%p439, %p437, %p438;
	setp.ne.s32 	%p440, %r3916, %r3932;
	or.pred  	%p441, %p439, %p440;
	@%p441 bra 	$L__BB2_838;
	setp.gt.u32 	%p442, %r3973, %r3989;
	@%p442 bra 	$L__BB2_314;
	setp.ge.u32 	%p443, %r3973, %r3989;
	setp.eq.s32 	%p444, %r3974, %r3990;
	setp.eq.s32 	%p445, %r3975, %r3991;
	and.pred  	%p446, %p444, %p445;
	and.pred  	%p447, %p446, %p443;
	setp.eq.s32 	%p448, %r3976, %r3992;
	and.pred  	%p449, %p447, %p448;
	setp.eq.s32 	%p450, %r3977, %r3993;
	and.pred  	%p451, %p449, %p450;
	setp.eq.s32 	%p452, %r3978, %r3994;
	and.pred  	%p453, %p451, %p452;
	setp.eq.s32 	%p454, %r3979, %r3995;
	and.pred  	%p455, %p453, %p454;
	setp.eq.s32 	%p456, %r3980, %r3996;
	and.pred  	%p457, %p455, %p456;
	@%p457 bra 	$L__BB2_347;
$L__BB2_314:
	mov.b16 	%rs8, 1;
	st.global.u8 	[%rd9+96], %rs8;
	bra.uni 	$L__BB2_1263;
$L__BB2_315:
	ld.global.u32 	%r3998, [%rd9+-60];
	or.b32  	%r2041, %r348, %r3998;
	setp.ne.s32 	%p460, %r2041, 0;
	ld.global.u32 	%r3997, [%rd9+-56];
	@%p460 bra 	$L__BB2_323;
	setp.ne.s32 	%p461, %r3997, 0;
	mov.b32 	%r3998, 0;
	@%p461 bra 	$L__BB2_323;
	ld.global.u32 	%r2044, [%rd9+-52];
	setp.ne.s32 	%p462, %r2044, 0;
	mov.b32 	%r3997, 0;
	mov.u32 	%r3998, %r3997;
	@%p462 bra 	$L__BB2_323;
	ld.global.u32 	%r2046, [%rd9+-48];
	setp.ne.s32 	%p463, %r2046, 0;
	@%p463 bra 	$L__BB2_323;
	ld.global.u32 	%r2048, [%rd9+-44];
	setp.ne.s32 	%p464, %r2048, 0;
	mov.u32 	%r3998, %r3997;
	@%p464 bra 	$L__BB2_323;
	ld.global.u32 	%r2050, [%rd9+-40];
	setp.eq.s32 	%p465, %r2050, 0;
	mov.u32 	%r3998, %r3997;
	@%p465 bra 	$L__BB2_348;
	bra.uni 	$L__BB2_323;
$L__BB2_321:
	ld.global.u32 	%r347, [%rd9+-68];
	setp.eq.s32 	%p459, %r347, 0;
	ld.global.u32 	%r348, [%rd9+-64];
	@%p459 bra 	$L__BB2_315;
	ld.global.u32 	%r3998, [%rd9+-60];
	ld.global.u32 	%r3997, [%rd9+-56];
$L__BB2_323:
	mul.wide.u32 	%rd3721, %r347, %r347;
	shr.u64 	%rd3722, %rd3721, 32;
	mul.wide.u32 	%rd3723, %r348, %r347;
	add.s64 	%rd3724, %rd3722, %rd3723;
	shr.u64 	%rd3725, %rd3724, 32;
	mul.wide.u32 	%rd3726, %r3998, %r347;
	add.s64 	%rd3727, %rd3725, %rd3726;
	shr.u64 	%rd3728, %rd3727, 32;
	mul.wide.u32 	%rd3729, %r3997, %r347;
	add.s64 	%rd3730, %rd3728, %rd3729;
	shr.u64 	%rd3731, %rd3730, 32;
	ld.global.u32 	%r2051, [%rd9+-52];
	mul.wide.u32 	%rd3732, %r2051, %r347;
	add.s64 	%rd3733, %rd3731, %rd3732;
	shr.u64 	%rd3734, %rd3733, 32;
	ld.global.u32 	%r2052, [%rd9+-48];
	mul.wide.u32 	%rd3735, %r2052, %r347;
	add.s64 	%rd3736, %rd3734, %rd3735;
	shr.u64 	%rd3737, %rd3736, 32;
	ld.global.u32 	%r2053, [%rd9+-44];
	mul.wide.u32 	%rd3738, %r2053, %r347;
	add.s64 	%rd3739, %rd3737, %rd3738;
	shr.u64 	%rd3740, %rd3739, 32;
	ld.global.u32 	%r2054, [%rd9+-40];
	mul.wide.u32 	%rd3741, %r2054, %r347;
	add.s64 	%rd3742, %rd3740, %rd3741;
	shr.u64 	%rd3743, %rd3742, 32;
	and.b64  	%rd3744, %rd3724, 4294967295;
	add.s64 	%rd3745, %rd3723, %rd3744;
	shr.u64 	%rd3746, %rd3745, 32;
	and.b64  	%rd3747, %rd3727, 4294967295;
	mul.wide.u32 	%rd3748, %r348, %r348;
	add.s64 	%rd3749, %rd3746, %rd3747;
	add.s64 	%rd3750, %rd3749, %rd3748;
	shr.u64 	%rd3751, %rd3750, 32;
	and.b64  	%rd3752, %rd3730, 4294967295;
	mul.wide.u32 	%rd3753, %r3998, %r348;
	add.s64 	%rd3754, %rd3751, %rd3752;
	add.s64 	%rd3755, %rd3754, %rd3753;
	shr.u64 	%rd3756, %rd3755, 32;
	and.b64  	%rd3757, %rd3733, 4294967295;
	mul.wide.u32 	%rd3758, %r3997, %r348;
	add.s64 	%rd3759, %rd3756, %rd3757;
	add.s64 	%rd3760, %rd3759, %rd3758;
	shr.u64 	%rd3761, %rd3760, 32;
	and.b64  	%rd3762, %rd3736, 4294967295;
	mul.wide.u32 	%rd3763, %r2051, %r348;
	add.s64 	%rd3764, %rd3761, %rd3762;
	add.s64 	%rd3765, %rd3764, %rd3763;
	shr.u64 	%rd3766, %rd3765, 32;
	and.b64  	%rd3767, %rd3739, 4294967295;
	mul.wide.u32 	%rd3768, %r2052, %r348;
	add.s64 	%rd3769, %rd3766, %rd3767;
	add.s64 	%rd3770, %rd3769, %rd3768;
	shr.u64 	%rd3771, %rd3770, 32;
	and.b64  	%rd3772, %rd3742, 4294967295;
	mul.wide.u32 	%rd3773, %r2053, %r348;
	add.s64 	%rd3774, %rd3771, %rd3772;
	add.s64 	%rd3775, %rd3774, %rd3773;
	shr.u64 	%rd3776, %rd3775, 32;
	mul.wide.u32 	%rd3777, %r2054, %r348;
	add.s64 	%rd3778, %rd3776, %rd3743;
	add.s64 	%rd3779, %rd3778, %rd3777;
	shr.u64 	%rd3780, %rd3779, 32;
	and.b64  	%rd3781, %rd3750, 4294967295;
	add.s64 	%rd3782, %rd3726, %rd3781;
	shr.u64 	%rd3783, %rd3782, 32;
	and.b64  	%rd3784, %rd3755, 4294967295;
	add.s64 	%rd3785, %rd3783, %rd3784;
	add.s64 	%rd3786, %rd3785, %rd3753;
	shr.u64 	%rd3787, %rd3786, 32;
	and.b64  	%rd3788, %rd3760, 4294967295;
	mul.wide.u32 	%rd3789, %r3998, %r3998;
	add.s64 	%rd3790, %rd3787, %rd3788;
	add.s64 	%rd3791, %rd3790, %rd3789;
	shr.u64 	%rd3792, %rd3791, 32;
	and.b64  	%rd3793, %rd3765, 4294967295;
	mul.wide.u32 	%rd3794, %r3997, %r3998;
	add.s64 	%rd3795, %rd3792, %rd3793;
	add.s64 	%rd3796, %rd3795, %rd3794;
	shr.u64 	%rd3797, %rd3796, 32;
	and.b64  	%rd3798, %rd3770, 4294967295;
	mul.wide.u32 	%rd3799, %r2051, %r3998;
	add.s64 	%rd3800, %rd3797, %rd3798;
	add.s64 	%rd3801, %rd3800, %rd3799;
	shr.u64 	%rd3802, %rd3801, 32;
	and.b64  	%rd3803, %rd3775, 4294967295;
	mul.wide.u32 	%rd3804, %r2052, %r3998;
	add.s64 	%rd3805, %rd3802, %rd3803;
	add.s64 	%rd3806, %rd3805, %rd3804;
	shr.u64 	%rd3807, %rd3806, 32;
	and.b64  	%rd3808, %rd3779, 4294967295;
	mul.wide.u32 	%rd3809, %r2053, %r3998;
	add.s64 	%rd3810, %rd3807, %rd3808;
	add.s64 	%rd3811, %rd3810, %rd3809;
	shr.u64 	%rd3812, %rd3811, 32;
	mul.wide.u32 	%rd3813, %r2054, %r3998;
	add.s64 	%rd3814, %rd3812, %rd3780;
	add.s64 	%rd3815, %rd3814, %rd3813;
	shr.u64 	%rd3816, %rd3815, 32;
	and.b64  	%rd3817, %rd3786, 4294967295;
	add.s64 	%rd3818, %rd3729, %rd3817;
	shr.u64 	%rd3819, %rd3818, 32;
	and.b64  	%rd3820, %rd3791, 4294967295;
	add.s64 	%rd3821, %rd3819, %rd3820;
	add.s64 	%rd3822, %rd3821, %rd3758;
	shr.u64 	%rd3823, %rd3822, 32;
	and.b64  	%rd3824, %rd3796, 4294967295;
	add.s64 	%rd3825, %rd3823, %rd3824;
	add.s64 	%rd3826, %rd3825, %rd3794;
	shr.u64 	%rd3827, %rd3826, 32;
	and.b64  	%rd3828, %rd3801, 4294967295;
	mul.wide.u32 	%rd3829, %r3997, %r3997;
	add.s64 	%rd3830, %rd3827, %rd3828;
	add.s64 	%rd3831, %rd3830, %rd3829;
	shr.u64 	%rd3832, %rd3831, 32;
	and.b64  	%rd3833, %rd3806, 4294967295;
	mul.wide.u32 	%rd3834, %r2051, %r3997;
	add.s64 	%rd3835, %rd3832, %rd3833;
	add.s64 	%rd3836, %rd3835, %rd3834;
	shr.u64 	%rd3837, %rd3836, 32;
	and.b64  	%rd3838, %rd3811, 4294967295;
	mul.wide.u32 	%rd3839, %r2052, %r3997;
	add.s64 	%rd3840, %rd3837, %rd3838;
	add.s64 	%rd3841, %rd3840, %rd3839;
	shr.u64 	%rd3842, %rd3841, 32;
	and.b64  	%rd3843, %rd3815, 4294967295;
	mul.wide.u32 	%rd3844, %r2053, %r3997;
	add.s64 	%rd3845, %rd3842, %rd3843;
	add.s64 	%rd3846, %rd3845, %rd3844;
	shr.u64 	%rd3847, %rd3846, 32;
	mul.wide.u32 	%rd3848, %r2054, %r3997;
	add.s64 	%rd3849, %rd3847, %rd3816;
	add.s64 	%rd3850, %rd3849, %rd3848;
	shr.u64 	%rd3851, %rd3850, 32;
	and.b64  	%rd3852, %rd3822, 4294967295;
	add.s64 	%rd3853, %rd3732, %rd3852;
	shr.u64 	%rd3854, %rd3853, 32;
	and.b64  	%rd3855, %rd3826, 4294967295;
	add.s64 	%rd3856, %rd3854, %rd3855;
	add.s64 	%rd3857, %rd3856, %rd3763;
	shr.u64 	%rd3858, %rd3857, 32;
	and.b64  	%rd3859, %rd3831, 4294967295;
	add.s64 	%rd3860, %rd3858, %rd3859;
	add.s64 	%rd3861, %rd3860, %rd3799;
	shr.u64 	%rd3862, %rd3861, 32;
	and.b64  	%rd3863, %rd3836, 4294967295;
	add.s64 	%rd3864, %rd3862, %rd3863;
	add.s64 	%rd3865, %rd3864, %rd3834;
	shr.u64 	%rd3866, %rd3865, 32;
	and.b64  	%rd3867, %rd3841, 4294967295;
	mul.wide.u32 	%rd3868, %r2051, %r2051;
	add.s64 	%rd3869, %rd3866, %rd3867;
	add.s64 	%rd3870, %rd3869, %rd3868;
	shr.u64 	%rd3871, %rd3870, 32;
	and.b64  	%rd3872, %rd3846, 4294967295;
	mul.wide.u32 	%rd3873, %r2052, %r2051;
	add.s64 	%rd3874, %rd3871, %rd3872;
	add.s64 	%rd3875, %rd3874, %rd3873;
	shr.u64 	%rd3876, %rd3875, 32;
	and.b64  	%rd3877, %rd3850, 4294967295;
	mul.wide.u32 	%rd3878, %r2053, %r2051;
	add.s64 	%rd3879, %rd3876, %rd3877;
	add.s64 	%rd3880, %rd3879, %rd3878;
	shr.u64 	%rd3881, %rd3880, 32;
	mul.wide.u32 	%rd3882, %r2054, %r2051;
	add.s64 	%rd3883, %rd3881, %rd3851;
	add.s64 	%rd3884, %rd3883, %rd3882;
	shr.u64 	%rd3885, %rd3884, 32;
	and.b64  	%rd3886, %rd3857, 4294967295;
	add.s64 	%rd3887, %rd3735, %rd3886;
	shr.u64 	%rd3888, %rd3887, 32;
	and.b64  	%rd3889, %rd3861, 4294967295;
	add.s64 	%rd3890, %rd3888, %rd3889;
	add.s64 	%rd3891, %rd3890, %rd3768;
	shr.u64 	%rd3892, %rd3891, 32;
	and.b64  	%rd3893, %rd3865, 4294967295;
	add.s64 	%rd3894, %rd3892, %rd3893;
	add.s64 	%rd3895, %rd3894, %rd3804;
	shr.u64 	%rd3896, %rd3895, 32;
	and.b64  	%rd3897, %rd3870, 4294967295;
	add.s64 	%rd3898, %rd3896, %rd3897;
	add.s64 	%rd3899, %rd3898, %rd3839;
	shr.u64 	%rd3900, %rd3899, 32;
	and.b64  	%rd3901, %rd3875, 4294967295;
	add.s64 	%rd3902, %rd3900, %rd3901;
	add.s64 	%rd3903, %rd3902, %rd3873;
	shr.u64 	%rd3904, %rd3903, 32;
	and.b64  	%rd3905, %rd3880, 4294967295;
	mul.wide.u32 	%rd3906, %r2052, %r2052;
	add.s64 	%rd3907, %rd3904, %rd3905;
	add.s64 	%rd3908, %rd3907, %rd3906;
	shr.u64 	%rd3909, %rd3908, 32;
	and.b64  	%rd3910, %rd3884, 4294967295;
	mul.wide.u32 	%rd3911, %r2053, %r2052;
	add.s64 	%rd3912, %rd3909, %rd3910;
	add.s64 	%rd3913, %rd3912, %rd3911;
	shr.u64 	%rd3914, %rd3913, 32;
	mul.wide.u32 	%rd3915, %r2054, %r2052;
	add.s64 	%rd3916, %rd3914, %rd3885;
	add.s64 	%rd3917, %rd3916, %rd3915;
	shr.u64 	%rd3918, %rd3917, 32;
	and.b64  	%rd3919, %rd3891, 4294967295;
	add.s64 	%rd3920, %rd3738, %rd3919;
	shr.u64 	%rd3921, %rd3920, 32;
	and.b64  	%rd3922, %rd3895, 4294967295;
	add.s64 	%rd3923, %rd3921, %rd3922;
	add.s64 	%rd3924, %rd3923, %rd3773;
	shr.u64 	%rd3925, %rd3924, 32;
	and.b64  	%rd3926, %rd3899, 4294967295;
	add.s64 	%rd3927, %rd3925, %rd3926;
	add.s64 	%rd3928, %rd3927, %rd3809;
	shr.u64 	%rd3929, %rd3928, 32;
	and.b64  	%rd3930, %rd3903, 4294967295;
	add.s64 	%rd3931, %rd3929, %rd3930;
	add.s64 	%rd3932, %rd3931, %rd3844;
	shr.u64 	%rd3933, %rd3932, 32;
	and.b64  	%rd3934, %rd3908, 4294967295;
	add.s64 	%rd3935, %rd3933, %rd3934;
	add.s64 	%rd3936, %rd3935, %rd3878;
	shr.u64 	%rd3937, %rd3936, 32;
	and.b64  	%rd3938, %rd3913, 4294967295;
	add.s64 	%rd3939, %rd3937, %rd3938;
	add.s64 	%rd3940, %rd3939, %rd3911;
	shr.u64 	%rd3941, %rd3940, 32;
	and.b64  	%rd3942, %rd3917, 4294967295;
	mul.wide.u32 	%rd3943, %r2053, %r2053;
	add.s64 	%rd3944, %rd3941, %rd3942;
	add.s64 	%rd3945, %rd3944, %rd3943;
	shr.u64 	%rd3946, %rd3945, 32;
	mul.wide.u32 	%rd3947, %r2054, %r2053;
	add.s64 	%rd3948, %rd3946, %rd3918;
	add.s64 	%rd3949, %rd3948, %rd3947;
	shr.u64 	%rd3950, %rd3949, 32;
	and.b64  	%rd3951, %rd3924, 4294967295;
	add.s64 	%rd3952, %rd3741, %rd3951;
	shr.u64 	%rd3953, %rd3952, 32;
	and.b64  	%rd3954, %rd3928, 4294967295;
	add.s64 	%rd3955, %rd3953, %rd3954;
	add.s64 	%rd3956, %rd3955, %rd3777;
	shr.u64 	%rd3957, %rd3956, 32;
	and.b64  	%rd3958, %rd3932, 4294967295;
	add.s64 	%rd3959, %rd3957, %rd3958;
	add.s64 	%rd3960, %rd3959, %rd3813;
	shr.u64 	%rd3961, %rd3960, 32;
	and.b64  	%rd3962, %rd3936, 4294967295;
	add.s64 	%rd3963, %rd3961, %rd3962;
	add.s64 	%rd3964, %rd3963, %rd3848;
	shr.u64 	%rd3965, %rd3964, 32;
	and.b64  	%rd3966, %rd3940, 4294967295;
	add.s64 	%rd3967, %rd3965, %rd3966;
	add.s64 	%rd3968, %rd3967, %rd3882;
	shr.u64 	%rd3969, %rd3968, 32;
	and.b64  	%rd3970, %rd3945, 4294967295;
	add.s64 	%rd3971, %rd3969, %rd3970;
	add.s64 	%rd3972, %rd3971, %rd3915;
	shr.u64 	%rd3973, %rd3972, 32;
	and.b64  	%rd3974, %rd3949, 4294967295;
	add.s64 	%rd3975, %rd3973, %rd3974;
	add.s64 	%rd3976, %rd3975, %rd3947;
	shr.u64 	%rd3977, %rd3976, 32;
	mul.wide.u32 	%rd3978, %r2054, %r2054;
	add.s64 	%rd3979, %rd3977, %rd3950;
	add.s64 	%rd3980, %rd3979, %rd3978;
	shr.u64 	%rd3981, %rd3980, 32;
	{ .reg .b32 tmp; mov.b64 {tmp, %r2055}, %rd3980; }
	and.b64  	%rd3982, %rd3956, 4294967295;
	mul.lo.s64 	%rd3983, %rd3982, 977;
	and.b64  	%rd3984, %rd3721, 4294967293;
	and.b64  	%rd3985, %rd3983, 4294967295;
	add.s64 	%rd9742, %rd3985, %rd3984;
	shr.u64 	%rd3986, %rd3983, 32;
	shr.u64 	%rd3987, %rd9742, 32;
	add.s64 	%rd3988, %rd3987, %rd3986;
	and.b64  	%rd3989, %rd3960, 4294967295;
	mul.lo.s64 	%rd3990, %rd3989, 977;
	and.b64  	%rd3991, %rd3745, 4294967295;
	and.b64  	%rd3992, %rd3990, 4294967295;
	add.s64 	%rd3993, %rd3988, %rd3991;
	add.s64 	%rd3994, %rd3993, %rd3992;
	add.s64 	%rd9743, %rd3994, %rd3982;
	shr.u64 	%rd3995, %rd3990, 32;
	shr.u64 	%rd3996, %rd9743, 32;
	add.s64 	%rd3997, %rd3996, %rd3995;
	and.b64  	%rd3998, %rd3964, 4294967295;
	mul.lo.s64 	%rd3999, %rd3998, 977;
	and.b64  	%rd4000, %rd3782, 4294967295;
	and.b64  	%rd4001, %rd3999, 4294967295;
	add.s64 	%rd4002, %rd3997, %rd4000;
	add.s64 	%rd4003, %rd4002, %rd4001;
	add.s64 	%rd9744, %rd4003, %rd3989;
	shr.u64 	%rd4004, %rd3999, 32;
	shr.u64 	%rd4005, %rd9744, 32;
	add.s64 	%rd4006, %rd4005, %rd4004;
	and.b64  	%rd4007, %rd3968, 4294967295;
	mul.lo.s64 	%rd4008, %rd4007, 977;
	and.b64  	%rd4009, %rd3818, 4294967295;
	and.b64  	%rd4010, %rd4008, 4294967295;
	add.s64 	%rd4011, %rd4006, %rd4009;
	add.s64 	%rd4012, %rd4011, %rd4010;
	add.s64 	%rd9745, %rd4012, %rd3998;
	shr.u64 	%rd4013, %rd4008, 32;
	shr.u64 	%rd4014, %rd9745, 32;
	add.s64 	%rd4015, %rd4014, %rd4013;
	and.b64  	%rd4016, %rd3972, 4294967295;
	mul.lo.s64 	%rd4017, %rd4016, 977;
	and.b64  	%rd4018, %rd3853, 4294967295;
	and.b64  	%rd4019, %rd4017, 4294967295;
	add.s64 	%rd4020, %rd4015, %rd4018;
	add.s64 	%rd4021, %rd4020, %rd4019;
	add.s64 	%rd9746, %rd4021, %rd4007;
	shr.u64 	%rd4022, %rd4017, 32;
	shr.u64 	%rd4023, %rd9746, 32;
	add.s64 	%rd4024, %rd4023, %rd4022;
	and.b64  	%rd4025, %rd3976, 4294967295;
	mul.lo.s64 	%rd4026, %rd4025, 977;
	and.b64  	%rd4027, %rd3887, 4294967295;
	and.b64  	%rd4028, %rd4026, 4294967295;
	add.s64 	%rd4029, %rd4024, %rd4027;
	add.s64 	%rd4030, %rd4029, %rd4028;
	add.s64 	%rd9747, %rd4030, %rd4016;
	shr.u64 	%rd4031, %rd4026, 32;
	shr.u64 	%rd4032, %rd9747, 32;
	add.s64 	%rd4033, %rd4032, %rd4031;
	and.b64  	%rd4034, %rd3980, 4294967295;
	mul.lo.s64 	%rd4035, %rd4034, 977;
	and.b64  	%rd4036, %rd3920, 4294967295;
	and.b64  	%rd4037, %rd4035, 4294967295;
	add.s64 	%rd4038, %rd4033, %rd4036;
	add.s64 	%rd4039, %rd4038, %rd4037;
	add.s64 	%rd9748, %rd4039, %rd4025;
	shr.u64 	%rd4040, %rd4035, 32;
	shr.u64 	%rd4041, %rd9748, 32;
	add.s64 	%rd4042, %rd4041, %rd4040;
	mul.lo.s64 	%rd4043, %rd3981, 977;
	and.b64  	%rd4044, %rd3952, 4294967295;
	and.b64  	%rd4045, %rd4043, 4294967295;
	add.s64 	%rd4046, %rd4042, %rd4044;
	add.s64 	%rd4047, %rd4046, %rd4045;
	add.s64 	%rd9749, %rd4047, %rd4034;
	shr.u64 	%rd4048, %rd4043, 32;
	shr.u64 	%rd4049, %rd9749, 32;
	cvt.u32.u64 	%r2056, %rd4049;
	cvt.u32.u64 	%r2057, %rd4048;
	add.s32 	%r2058, %r2056, %r2057;
	add.s32 	%r353, %r2058, %r2055;
	setp.eq.s32 	%p467, %r353, 0;
	mov.pred 	%p1571, 0;
	@%p467 bra 	$L__BB2_331;
	cvt.u64.u32 	%rd4050, %r353;
	mul.wide.u32 	%rd4051, %r353, 977;
	shr.u64 	%rd4052, %rd4051, 32;
	and.b64  	%rd4053, %rd9742, 4294967295;
	and.b64  	%rd4054, %rd4051, 4294967295;
	add.s64 	%rd9742, %rd4054, %rd4053;
	shr.u64 	%rd4055, %rd9742, 32;
	and.b64  	%rd4056, %rd9743, 4294967295;
	add.s64 	%rd4057, %rd4052, %rd4056;
	add.s64 	%rd4058, %rd4057, %rd4050;
	add.s64 	%rd9743, %rd4058, %rd4055;
	setp.lt.u64 	%p469, %rd9743, 4294967296;
	@%p469 bra 	$L__BB2_331;
	shr.u64 	%rd4059, %rd9743, 32;
	and.b64  	%rd4060, %rd9744, 4294967295;
	add.s64 	%rd9744, %rd4059, %rd4060;
	setp.lt.u64 	%p471, %rd9744, 4294967296;
	@%p471 bra 	$L__BB2_331;
	shr.u64 	%rd4061, %rd9744, 32;
	and.b64  	%rd4062, %rd9745, 4294967295;
	add.s64 	%rd9745, %rd4061, %rd4062;
	setp.lt.u64 	%p473, %rd9745, 4294967296;
	@%p473 bra 	$L__BB2_331;
	shr.u64 	%rd4064, %rd9745, 32;
	and.b64  	%rd4065, %rd9746, 4294967295;
	add.s64 	%rd9746, %rd4064, %rd4065;
	setp.lt.u64 	%p475, %rd9746, 4294967296;
	mov.b64 	%rd9745, 4294967296;
	@%p475 bra 	$L__BB2_331;
	shr.u64 	%rd4067, %rd9746, 32;
	and.b64  	%rd4068, %rd9747, 4294967295;
	add.s64 	%rd9747, %rd4067, %rd4068;
	setp.lt.u64 	%p477, %rd9747, 4294967296;
	mov.b64 	%rd9745, 4294967296;
	mov.u64 	%rd9746, %rd9745;
	@%p477 bra 	$L__BB2_331;
	shr.u64 	%rd4070, %rd9747, 32;
	and.b64  	%rd4071, %rd9748, 4294967295;
	add.s64 	%rd9748, %rd4070, %rd4071;
	setp.lt.u64 	%p479, %rd9748, 4294967296;
	mov.b64 	%rd9745, 4294967296;
	mov.u64 	%rd9747, %rd9745;
	@%p479 bra 	$L__BB2_331;
	shr.u64 	%rd4073, %rd9748, 32;
	and.b64  	%rd4074, %rd9749, 4294967295;
	add.s64 	%rd4075, %rd4073, %rd4074;
	setp.gt.u64 	%p1571, %rd4075, 4294967295;
	min.u64 	%rd9749, %rd4075, 4294967296;
	mov.b64 	%rd9745, 4294967296;
	mov.u64 	%rd9746, %rd9745;
	mov.u64 	%rd9748, %rd9745;
$L__BB2_331:
	cvt.u32.u64 	%r4014, %rd9749;
	cvt.u32.u64 	%r4013, %rd9748;
	cvt.u32.u64 	%r4012, %rd9747;
	cvt.u32.u64 	%r4011, %rd9746;
	cvt.u32.u64 	%r4010, %rd9745;
	cvt.u32.u64 	%r4009, %rd9744;
	cvt.u32.u64 	%r4008, %rd9743;
	cvt.u32.u64 	%r4007, %rd9742;
	setp.lt.u32 	%p480, %r2, %r4014;
	or.pred  	%p481, %p1571, %p480;
	@%p481 bra 	$L__BB2_345;
	setp.gt.u32 	%p482, %r2, %r4014;
	@%p482 bra 	$L__BB2_346;
	setp.lt.u32 	%p483, %r17, %r4013;
	@%p483 bra 	$L__BB2_345;
	setp.gt.u32 	%p484, %r17, %r4013;
	@%p484 bra 	$L__BB2_346;
	setp.lt.u32 	%p485, %r1, %r4012;
	@%p485 bra 	$L__BB2_345;
	setp.gt.u32 	%p486, %r1, %r4012;
	@%p486 bra 	$L__BB2_346;
	setp.lt.u32 	%p487, %r13, %r4011;
	@%p487 bra 	$L__BB2_345;
	setp.gt.u32 	%p488, %r13, %r4011;
	@%p488 bra 	$L__BB2_346;
	setp.lt.u32 	%p489, %r15, %r4010;
	@%p489 bra 	$L__BB2_345;
	setp.gt.u32 	%p490, %r15, %r4010;
	@%p490 bra 	$L__BB2_346;
	setp.lt.u32 	%p491, %r14, %r4009;
	@%p491 bra 	$L__BB2_345;
	setp.gt.u32 	%p492, %r14, %r4009;
	@%p492 bra 	$L__BB2_346;
	setp.lt.u32 	%p493, %r16, %r4008;
	@%p493 bra 	$L__BB2_345;
	setp.gt.u32 	%p494, %r16, %r4008;
	setp.gt.u32 	%p495, %r18, %r4007;
	or.pred  	%p496, %p494, %p495;
	@%p496 bra 	$L__BB2_346;
$L__BB2_345:
	// begin inline asm
	sub.cc.u32 %r4007, %r4007, %r18;
	subc.cc.u32 %r4008, %r4008, %r16;
	subc.cc.u32 %r4009, %r4009, %r14;
	subc.cc.u32 %r4010, %r4010, %r15;
	subc.cc.u32 %r4011, %r4011, %r13;
	subc.cc.u32 %r4012, %r4012, %r1;
	subc.cc.u32 %r4013, %r4013, %r17;
	subc.u32 %r4014, %r4014, %r2;
	
	// end inline asm
$L__BB2_346:
	setp.gt.u32 	%p497, %r4014, %r2;
	@%p497 bra 	$L__BB2_361;
	bra.uni 	$L__BB2_362;
$L__BB2_347:
	ld.global.u8 	%rs5, [%rd9+-4];
	setp.eq.s16 	%p458, %rs5, 0;
	@%p458 bra 	$L__BB2_321;
$L__BB2_348:
	mov.b16 	%rs7, 1;
	st.global.u8 	[%rd9+96], %rs7;
	bra.uni 	$L__BB2_1263;
$L__BB2_349:
	setp.gt.u32 	%p499, %r4013, %r17;
	@%p499 bra 	$L__BB2_361;
	setp.lt.u32 	%p500, %r4013, %r17;
	@%p500 bra 	$L__BB2_363;
	setp.gt.u32 	%p501, %r4012, %r1;
	@%p501 bra 	$L__BB2_361;
	setp.lt.u32 	%p502, %r4012, %r1;
	@%p502 bra 	$L__BB2_363;
	setp.gt.u32 	%p503, %r4011, %r13;
	@%p503 bra 	$L__BB2_361;
	setp.lt.u32 	%p504, %r4011, %r13;
	@%p504 bra 	$L__BB2_363;
	setp.gt.u32 	%p505, %r4010, %r15;
	@%p505 bra 	$L__BB2_361;
	setp.lt.u32 	%p506, %r4010, %r15;
	@%p506 bra 	$L__BB2_363;
	setp.gt.u32 	%p507, %r4009, %r14;
	@%p507 bra 	$L__BB2_361;
	setp.lt.u32 	%p508, %r4009, %r14;
	@%p508 bra 	$L__BB2_363;
	setp.gt.u32 	%p509, %r4008, %r16;
	@%p509 bra 	$L__BB2_361;
	setp.lt.u32 	%p510, %r4008, %r16;
	setp.lt.u32 	%p511, %r4007, %r18;
	or.pred  	%p512, %p510, %p511;
	@%p512 bra 	$L__BB2_363;
$L__BB2_361:
	// begin inline asm
	sub.cc.u32 %r4007, %r4007, %r18;
	subc.cc.u32 %r4008, %r4008, %r16;
	subc.cc.u32 %r4009, %r4009, %r14;
	subc.cc.u32 %r4010, %r4010, %r15;
	subc.cc.u32 %r4011, %r4011, %r13;
	subc.cc.u32 %r4012, %r4012, %r1;
	subc.cc.u32 %r4013, %r4013, %r17;
	subc.u32 %r4014, %r4014, %r2;
	
	// end inline asm
	bra.uni 	$L__BB2_363;
$L__BB2_362:
	setp.lt.u32 	%p498, %r4014, %r2;
	@%p498 bra 	$L__BB2_363;
	bra.uni 	$L__BB2_349;
$L__BB2_363:
	ld.global.u32 	%r2107, [%rd9+-100];
	mul.wide.u32 	%rd4077, %r4007, %r2107;
	shr.u64 	%rd4078, %rd4077, 32;
	mul.wide.u32 	%rd4079, %r4008, %r2107;
	add.s64 	%rd4080, %rd4078, %rd4079;
	shr.u64 	%rd4081, %rd4080, 32;
	mul.wide.u32 	%rd4082, %r4009, %r2107;
	add.s64 	%rd4083, %rd4081, %rd4082;
	shr.u64 	%rd4084, %rd4083, 32;
	mul.wide.u32 	%rd4085, %r4010, %r2107;
	add.s64 	%rd4086, %rd4084, %rd4085;
	shr.u64 	%rd4087, %rd4086, 32;
	mul.wide.u32 	%rd4088, %r4011, %r2107;
	add.s64 	%rd4089, %rd4087, %rd4088;
	shr.u64 	%rd4090, %rd4089, 32;
	mul.wide.u32 	%rd4091, %r4012, %r2107;
	add.s64 	%rd4092, %rd4090, %rd4091;
	shr.u64 	%rd4093, %rd4092, 32;
	mul.wide.u32 	%rd4094, %r4013, %r2107;
	add.s64 	%rd4095, %rd4093, %rd4094;
	shr.u64 	%rd4096, %rd4095, 32;
	mul.wide.u32 	%rd4097, %r4014, %r2107;
	add.s64 	%rd4098, %rd4096, %rd4097;
	shr.u64 	%rd4099, %rd4098, 32;
	ld.global.u32 	%r2108, [%rd9+-96];
	and.b64  	%rd4100, %rd4080, 4294967295;
	mul.wide.u32 	%rd4101, %r4007, %r2108;
	add.s64 	%rd4102, %rd4101, %rd4100;
	shr.u64 	%rd4103, %rd4102, 32;
	and.b64  	%rd4104, %rd4083, 4294967295;
	mul.wide.u32 	%rd4105, %r4008, %r2108;
	add.s64 	%rd4106, %rd4103, %rd4104;
	add.s64 	%rd4107, %rd4106, %rd4105;
	shr.u64 	%rd4108, %rd4107, 32;
	and.b64  	%rd4109, %rd4086, 4294967295;
	mul.wide.u32 	%rd4110, %r4009, %r2108;
	add.s64 	%rd4111, %rd4108, %rd4109;
	add.s64 	%rd4112, %rd4111, %rd4110;
	shr.u64 	%rd4113, %rd4112, 32;
	and.b64  	%rd4114, %rd4089, 4294967295;
	mul.wide.u32 	%rd4115, %r4010, %r2108;
	add.s64 	%rd4116, %rd4113, %rd4114;
	add.s64 	%rd4117, %rd4116, %rd4115;
	shr.u64 	%rd4118, %rd4117, 32;
	and.b64  	%rd4119, %rd4092, 4294967295;
	mul.wide.u32 	%rd4120, %r4011, %r2108;
	add.s64 	%rd4121, %rd4118, %rd4119;
	add.s64 	%rd4122, %rd4121, %rd4120;
	shr.u64 	%rd4123, %rd4122, 32;
	and.b64  	%rd4124, %rd4095, 4294967295;
	mul.wide.u32 	%rd4125, %r4012, %r2108;
	add.s64 	%rd4126, %rd4123, %rd4124;
	add.s64 	%rd4127, %rd4126, %rd4125;
	shr.u64 	%rd4128, %rd4127, 32;
	and.b64  	%rd4129, %rd4098, 4294967295;
	mul.wide.u32 	%rd4130, %r4013, %r2108;
	add.s64 	%rd4131, %rd4128, %rd4129;
	add.s64 	%rd4132, %rd4131, %rd4130;
	shr.u64 	%rd4133, %rd4132, 32;
	mul.wide.u32 	%rd4134, %r4014, %r2108;
	add.s64 	%rd4135, %rd4133, %rd4099;
	add.s64 	%rd4136, %rd4135, %rd4134;
	shr.u64 	%rd4137, %rd4136, 32;
	ld.global.u32 	%r2109, [%rd9+-92];
	and.b64  	%rd4138, %rd4107, 4294967295;
	mul.wide.u32 	%rd4139, %r4007, %r2109;
	add.s64 	%rd4140, %rd4139, %rd4138;
	shr.u64 	%rd4141, %rd4140, 32;
	and.b64  	%rd4142, %rd4112, 4294967295;
	mul.wide.u32 	%rd4143, %r4008, %r2109;
	add.s64 	%rd4144, %rd4141, %rd4142;
	add.s64 	%rd4145, %rd4144, %rd4143;
	shr.u64 	%rd4146, %rd4145, 32;
	and.b64  	%rd4147, %rd4117, 4294967295;
	mul.wide.u32 	%rd4148, %r4009, %r2109;
	add.s64 	%rd4149, %rd4146, %rd4147;
	add.s64 	%rd4150, %rd4149, %rd4148;
	shr.u64 	%rd4151, %rd4150, 32;
	and.b64  	%rd4152, %rd4122, 4294967295;
	mul.wide.u32 	%rd4153, %r4010, %r2109;
	add.s64 	%rd4154, %rd4151, %rd4152;
	add.s64 	%rd4155, %rd4154, %rd4153;
	shr.u64 	%rd4156, %rd4155, 32;
	and.b64  	%rd4157, %rd4127, 4294967295;
	mul.wide.u32 	%rd4158, %r4011, %r2109;
	add.s64 	%rd4159, %rd4156, %rd4157;
	add.s64 	%rd4160, %rd4159, %rd4158;
	shr.u64 	%rd4161, %rd4160, 32;
	and.b64  	%rd4162, %rd4132, 4294967295;
	mul.wide.u32 	%rd4163, %r4012, %r2109;
	add.s64 	%rd4164, %rd4161, %rd4162;
	add.s64 	%rd4165, %rd4164, %rd4163;
	shr.u64 	%rd4166, %rd4165, 32;
	and.b64  	%rd4167, %rd4136, 4294967295;
	mul.wide.u32 	%rd4168, %r4013, %r2109;
	add.s64 	%rd4169, %rd4166, %rd4167;
	add.s64 	%rd4170, %rd4169, %rd4168;
	shr.u64 	%rd4171, %rd4170, 32;
	mul.wide.u32 	%rd4172, %r4014, %r2109;
	add.s64 	%rd4173, %rd4171, %rd4137;
	add.s64 	%rd4174, %rd4173, %rd4172;
	shr.u64 	%rd4175, %rd4174, 32;
	ld.global.u32 	%r2110, [%rd9+-88];
	and.b64  	%rd4176, %rd4145, 4294967295;
	mul.wide.u32 	%rd4177, %r4007, %r2110;
	add.s64 	%rd4178, %rd4177, %rd4176;
	shr.u64 	%rd4179, %rd4178, 32;
	and.b64  	%rd4180, %rd4150, 4294967295;
	mul.wide.u32 	%rd4181, %r4008, %r2110;
	add.s64 	%rd4182, %rd4179, %rd4180;
	add.s64 	%rd4183, %rd4182, %rd4181;
	shr.u64 	%rd4184, %rd4183, 32;
	and.b64  	%rd4185, %rd4155, 4294967295;
	mul.wide.u32 	%rd4186, %r4009, %r2110;
	add.s64 	%rd4187, %rd4184, %rd4185;
	add.s64 	%rd4188, %rd4187, %rd4186;
	shr.u64 	%rd4189, %rd4188, 32;
	and.b64  	%rd4190, %rd4160, 4294967295;
	mul.wide.u32 	%rd4191, %r4010, %r2110;
	add.s64 	%rd4192, %rd4189, %rd4190;
	add.s64 	%rd4193, %rd4192, %rd4191;
	shr.u64 	%rd4194, %rd4193, 32;
	and.b64  	%rd4195, %rd4165, 4294967295;
	mul.wide.u32 	%rd4196, %r4011, %r2110;
	add.s64 	%rd4197, %rd4194, %rd4195;
	add.s64 	%rd4198, %rd4197, %rd4196;
	shr.u64 	%rd4199, %rd4198, 32;
	and.b64  	%rd4200, %rd4170, 4294967295;
	mul.wide.u32 	%rd4201, %r4012, %r2110;
	add.s64 	%rd4202, %rd4199, %rd4200;
	add.s64 	%rd4203, %rd4202, %rd4201;
	shr.u64 	%rd4204, %rd4203, 32;
	and.b64  	%rd4205, %rd4174, 4294967295;
	mul.wide.u32 	%rd4206, %r4013, %r2110;
	add.s64 	%rd4207, %rd4204, %rd4205;
	add.s64 	%rd4208, %rd4207, %rd4206;
	shr.u64 	%rd4209, %rd4208, 32;
	mul.wide.u32 	%rd4210, %r4014, %r2110;
	add.s64 	%rd4211, %rd4209, %rd4175;
	add.s64 	%rd4212, %rd4211, %rd4210;
	shr.u64 	%rd4213, %rd4212, 32;
	ld.global.u32 	%r2111, [%rd9+-84];
	and.b64  	%rd4214, %rd4183, 4294967295;
	mul.wide.u32 	%rd4215, %r4007, %r2111;
	add.s64 	%rd4216, %rd4215, %rd4214;
	shr.u64 	%rd4217, %rd4216, 32;
	and.b64  	%rd4218, %rd4188, 4294967295;
	mul.wide.u32 	%rd4219, %r4008, %r2111;
	add.s64 	%rd4220, %rd4217, %rd4218;
	add.s64 	%rd4221, %rd4220, %rd4219;
	shr.u64 	%rd4222, %rd4221, 32;
	and.b64  	%rd4223, %rd4193, 4294967295;
	mul.wide.u32 	%rd4224, %r4009, %r2111;
	add.s64 	%rd4225, %rd4222, %rd4223;
	add.s64 	%rd4226, %rd4225, %rd4224;
	shr.u64 	%rd4227, %rd4226, 32;
	and.b64  	%rd4228, %rd4198, 4294967295;
	mul.wide.u32 	%rd4229, %r4010, %r2111;
	add.s64 	%rd4230, %rd4227, %rd4228;
	add.s64 	%rd4231, %rd4230, %rd4229;
	shr.u64 	%rd4232, %rd4231, 32;
	and.b64  	%rd4233, %rd4203, 4294967295;
	mul.wide.u32 	%rd4234, %r4011, %r2111;
	add.s64 	%rd4235, %rd4232, %rd4233;
	add.s64 	%rd4236, %rd4235, %rd4234;
	shr.u64 	%rd4237, %rd4236, 32;
	and.b64  	%rd4238, %rd4208, 4294967295;
	mul.wide.u32 	%rd4239, %r4012, %r2111;
	add.s64 	%rd4240, %rd4237, %rd4238;
	add.s64 	%rd4241, %rd4240, %rd4239;
	shr.u64 	%rd4242, %rd4241, 32;
	and.b64  	%rd4243, %rd4212, 4294967295;
	mul.wide.u32 	%rd4244, %r4013, %r2111;
	add.s64 	%rd4245, %rd4242, %rd4243;
	add.s64 	%rd4246, %rd4245, %rd4244;
	shr.u64 	%rd4247, %rd4246, 32;
	mul.wide.u32 	%rd4248, %r4014, %r2111;
	add.s64 	%rd4249, %rd4247, %rd4213;
	add.s64 	%rd4250, %rd4249, %rd4248;
	shr.u64 	%rd4251, %rd4250, 32;
	ld.global.u32 	%r2112, [%rd9+-80];
	and.b64  	%rd4252, %rd4221, 4294967295;
	mul.wide.u32 	%rd4253, %r4007, %r2112;
	add.s64 	%rd4254, %rd4253, %rd4252;
	shr.u64 	%rd4255, %rd4254, 32;
	and.b64  	%rd4256, %rd4226, 4294967295;
	mul.wide.u32 	%rd4257, %r4008, %r2112;
	add.s64 	%rd4258, %rd4255, %rd4256;
	add.s64 	%rd4259, %rd4258, %rd4257;
	shr.u64 	%rd4260, %rd4259, 32;
	and.b64  	%rd4261, %rd4231, 4294967295;
	mul.wide.u32 	%rd4262, %r4009, %r2112;
	add.s64 	%rd4263, %rd4260, %rd4261;
	add.s64 	%rd4264, %rd4263, %rd4262;
	shr.u64 	%rd4265, %rd4264, 32;
	and.b64  	%rd4266, %rd4236, 4294967295;
	mul.wide.u32 	%rd4267, %r4010, %r2112;
	add.s64 	%rd4268, %rd4265, %rd4266;
	add.s64 	%rd4269, %rd4268, %rd4267;
	shr.u64 	%rd4270, %rd4269, 32;
	and.b64  	%rd4271, %rd4241, 4294967295;
	mul.wide.u32 	%rd4272, %r4011, %r2112;
	add.s64 	%rd4273, %rd4270, %rd4271;
	add.s64 	%rd4274, %rd4273, %rd4272;
	shr.u64 	%rd4275, %rd4274, 32;
	and.b64  	%rd4276, %rd4246, 4294967295;
	mul.wide.u32 	%rd4277, %r4012, %r2112;
	add.s64 	%rd4278, %rd4275, %rd4276;
	add.s64 	%rd4279, %rd4278, %rd4277;
	shr.u64 	%rd4280, %rd4279, 32;
	and.b64  	%rd4281, %rd4250, 4294967295;
	mul.wide.u32 	%rd4282, %r4013, %r2112;
	add.s64 	%rd4283, %rd4280, %rd4281;
	add.s64 	%rd4284, %rd4283, %rd4282;
	shr.u64 	%rd4285, %rd4284, 32;
	mul.wide.u32 	%rd4286, %r4014, %r2112;
	add.s64 	%rd4287, %rd4285, %rd4251;
	add.s64 	%rd4288, %rd4287, %rd4286;
	shr.u64 	%rd4289, %rd4288, 32;
	ld.global.u32 	%r2113, [%rd9+-76];
	and.b64  	%rd4290, %rd4259, 4294967295;
	mul.wide.u32 	%rd4291, %r4007, %r2113;
	add.s64 	%rd4292, %rd4291, %rd4290;
	shr.u64 	%rd4293, %rd4292, 32;
	and.b64  	%rd4294, %rd4264, 4294967295;
	mul.wide.u32 	%rd4295, %r4008, %r2113;
	add.s64 	%rd4296, %rd4293, %rd4294;
	add.s64 	%rd4297, %rd4296, %rd4295;
	shr.u64 	%rd4298, %rd4297, 32;
	and.b64  	%rd4299, %rd4269, 4294967295;
	mul.wide.u32 	%rd4300, %r4009, %r2113;
	add.s64 	%rd4301, %rd4298, %rd4299;
	add.s64 	%rd4302, %rd4301, %rd4300;
	shr.u64 	%rd4303, %rd4302, 32;
	and.b64  	%rd4304, %rd4274, 4294967295;
	mul.wide.u32 	%rd4305, %r4010, %r2113;
	add.s64 	%rd4306, %rd4303, %rd4304;
	add.s64 	%rd4307, %rd4306, %rd4305;
	shr.u64 	%rd4308, %rd4307, 32;
	and.b64  	%rd4309, %rd4279, 4294967295;
	mul.wide.u32 	%rd4310, %r4011, %r2113;
	add.s64 	%rd4311, %rd4308, %rd4309;
	add.s64 	%rd4312, %rd4311, %rd4310;
	shr.u64 	%rd4313, %rd4312, 32;
	and.b64  	%rd4314, %rd4284, 4294967295;
	mul.wide.u32 	%rd4315, %r4012, %r2113;
	add.s64 	%rd4316, %rd4313, %rd4314;
	add.s64 	%rd4317, %rd4316, %rd4315;
	shr.u64 	%rd4318, %rd4317, 32;
	and.b64  	%rd4319, %rd4288, 4294967295;
	mul.wide.u32 	%rd4320, %r4013, %r2113;
	add.s64 	%rd4321, %rd4318, %rd4319;
	add.s64 	%rd4322, %rd4321, %rd4320;
	shr.u64 	%rd4323, %rd4322, 32;
	mul.wide.u32 	%rd4324, %r4014, %r2113;
	add.s64 	%rd4325, %rd4323, %rd4289;
	add.s64 	%rd4326, %rd4325, %rd4324;
	shr.u64 	%rd4327, %rd4326, 32;
	ld.global.u32 	%r2114, [%rd9+-72];
	and.b64  	%rd4328, %rd4297, 4294967295;
	mul.wide.u32 	%rd4329, %r4007, %r2114;
	add.s64 	%rd4330, %rd4329, %rd4328;
	shr.u64 	%rd4331, %rd4330, 32;
	and.b64  	%rd4332, %rd4302, 4294967295;
	mul.wide.u32 	%rd4333, %r4008, %r2114;
	add.s64 	%rd4334, %rd4331, %rd4332;
	add.s64 	%rd4335, %rd4334, %rd4333;
	shr.u64 	%rd4336, %rd4335, 32;
	and.b64  	%rd4337, %rd4307, 4294967295;
	mul.wide.u32 	%rd4338, %r4009, %r2114;
	add.s64 	%rd4339, %rd4336, %rd4337;
	add.s64 	%rd4340, %rd4339, %rd4338;
	shr.u64 	%rd4341, %rd4340, 32;
	and.b64  	%rd4342, %rd4312, 4294967295;
	mul.wide.u32 	%rd4343, %r4010, %r2114;
	add.s64 	%rd4344, %rd4341, %rd4342;
	add.s64 	%rd4345, %rd4344, %rd4343;
	shr.u64 	%rd4346, %rd4345, 32;
	and.b64  	%rd4347, %rd4317, 4294967295;
	mul.wide.u32 	%rd4348, %r4011, %r2114;
	add.s64 	%rd4349, %rd4346, %rd4347;
	add.s64 	%rd4350, %rd4349, %rd4348;
	shr.u64 	%rd4351, %rd4350, 32;
	and.b64  	%rd4352, %rd4322, 4294967295;
	mul.wide.u32 	%rd4353, %r4012, %r2114;
	add.s64 	%rd4354, %rd4351, %rd4352;
	add.s64 	%rd4355, %rd4354, %rd4353;
	shr.u64 	%rd4356, %rd4355, 32;
	and.b64  	%rd4357, %rd4326, 4294967295;
	mul.wide.u32 	%rd4358, %r4013, %r2114;
	add.s64 	%rd4359, %rd4356, %rd4357;
	add.s64 	%rd4360, %rd4359, %rd4358;
	shr.u64 	%rd4361, %rd4360, 32;
	mul.wide.u32 	%rd4362, %r4014, %r2114;
	add.s64 	%rd4363, %rd4361, %rd4327;
	add.s64 	%rd4364, %rd4363, %rd4362;
	shr.u64 	%rd4365, %rd4364, 32;
	{ .reg .b32 tmp; mov.b64 {tmp, %r2115}, %rd4364; }
	and.b64  	%rd4366, %rd4335, 4294967295;
	mul.lo.s64 	%rd4367, %rd4366, 977;
	and.b64  	%rd4368, %rd4077, 4294967295;
	and.b64  	%rd4369, %rd4367, 4294967295;
	add.s64 	%rd9750, %rd4369, %rd4368;
	shr.u64 	%rd4370, %rd4367, 32;
	shr.u64 	%rd4371, %rd9750, 32;
	add.s64 	%rd4372, %rd4371, %rd4370;
	and.b64  	%rd4373, %rd4340, 4294967295;
	mul.lo.s64 	%rd4374, %rd4373, 977;
	and.b64  	%rd4375, %rd4102, 4294967295;
	and.b64  	%rd4376, %rd4374, 4294967295;
	add.s64 	%rd4377, %rd4372, %rd4375;
	add.s64 	%rd4378, %rd4377, %rd4376;
	add.s64 	%rd9751, %rd4378, %rd4366;
	shr.u64 	%rd4379, %rd4374, 32;
	shr.u64 	%rd4380, %rd9751, 32;
	add.s64 	%rd4381, %rd4380, %rd4379;
	and.b64  	%rd4382, %rd4345, 4294967295;
	mul.lo.s64 	%rd4383, %rd4382, 977;
	and.b64  	%rd4384, %rd4140, 4294967295;
	and.b64  	%rd4385, %rd4383, 4294967295;
	add.s64 	%rd4386, %rd4381, %rd4384;
	add.s64 	%rd4387, %rd4386, %rd4385;
	add.s64 	%rd9752, %rd4387, %rd4373;
	shr.u64 	%rd4388, %rd4383, 32;
	shr.u64 	%rd4389, %rd9752, 32;
	add.s64 	%rd4390, %rd4389, %rd4388;
	and.b64  	%rd4391, %rd4350, 4294967295;
	mul.lo.s64 	%rd4392, %rd4391, 977;
	and.b64  	%rd4393, %rd4178, 4294967295;
	and.b64  	%rd4394, %rd4392, 4294967295;
	add.s64 	%rd4395, %rd4390, %rd4393;
	add.s64 	%rd4396, %rd4395, %rd4394;
	add.s64 	%rd9753, %rd4396, %rd4382;
	shr.u64 	%rd4397, %rd4392, 32;
	shr.u64 	%rd4398, %rd9753, 32;
	add.s64 	%rd4399, %rd4398, %rd4397;
	and.b64  	%rd4400, %rd4355, 4294967295;
	mul.lo.s64 	%rd4401, %rd4400, 977;
	and.b64  	%rd4402, %rd4216, 4294967295;
	and.b64  	%rd4403, %rd4401, 4294967295;
	add.s64 	%rd4404, %rd4399, %rd4402;
	add.s64 	%rd4405, %rd4404, %rd4403;
	add.s64 	%rd9754, %rd4405, %rd4391;
	shr.u64 	%rd4406, %rd4401, 32;
	shr.u64 	%rd4407, %rd9754, 32;
	add.s64 	%rd4408, %rd4407, %rd4406;
	and.b64  	%rd4409, %rd4360, 4294967295;
	mul.lo.s64 	%rd4410, %rd4409, 977;
	and.b64  	%rd4411, %rd4254, 4294967295;
	and.b64  	%rd4412, %rd4410, 4294967295;
	add.s64 	%rd4413, %rd4408, %rd4411;
	add.s64 	%rd4414, %rd4413, %rd4412;
	add.s64 	%rd9755, %rd4414, %rd4400;
	shr.u64 	%rd4415, %rd4410, 32;
	shr.u64 	%rd4416, %rd9755, 32;
	add.s64 	%rd4417, %rd4416, %rd4415;
	and.b64  	%rd4418, %rd4364, 4294967295;
	mul.lo.s64 	%rd4419, %rd4418, 977;
	and.b64  	%rd4420, %rd4292, 4294967295;
	and.b64  	%rd4421, %rd4419, 4294967295;
	add.s64 	%rd4422, %rd4417, %rd4420;
	add.s64 	%rd4423, %rd4422, %rd4421;
	add.s64 	%rd9756, %rd4423, %rd4409;
	shr.u64 	%rd4424, %rd4419, 32;
	shr.u64 	%rd4425, %rd9756, 32;
	add.s64 	%rd4426, %rd4425, %rd4424;
	mul.lo.s64 	%rd4427, %rd4365, 977;
	and.b64  	%rd4428, %rd4330, 4294967295;
	and.b64  	%rd4429, %rd4427, 4294967295;
	add.s64 	%rd4430, %rd4426, %rd4428;
	add.s64 	%rd4431, %rd4430, %rd4429;
	add.s64 	%rd9757, %rd4431, %rd4418;
	shr.u64 	%rd4432, %rd4427, 32;
	shr.u64 	%rd4433, %rd9757, 32;
	cvt.u32.u64 	%r2116, %rd4433;
	cvt.u32.u64 	%r2117, %rd4432;
	add.s32 	%r2118, %r2116, %r2117;
	add.s32 	%r394, %r2118, %r2115;
	setp.eq.s32 	%p514, %r394, 0;
	mov.pred 	%p1572, 0;
	@%p514 bra 	$L__BB2_371;
	cvt.u64.u32 	%rd4434, %r394;
	mul.wide.u32 	%rd4435, %r394, 977;
	shr.u64 	%rd4436, %rd4435, 32;
	and.b64  	%rd4437, %rd9750, 4294967295;
	and.b64  	%rd4438, %rd4435, 4294967295;
	add.s64 	%rd9750, %rd4438, %rd4437;
	shr.u64 	%rd4439, %rd9750, 32;
	and.b64  	%rd4440, %rd9751, 4294967295;
	add.s64 	%rd4441, %rd4436, %rd4440;
	add.s64 	%rd4442, %rd4441, %rd4434;
	add.s64 	%rd9751, %rd4442, %rd4439;
	setp.lt.u64 	%p516, %rd9751, 4294967296;
	@%p516 bra 	$L__BB2_371;
	shr.u64 	%rd4443, %rd9751, 32;
	and.b64  	%rd4444, %rd9752, 4294967295;
	add.s64 	%rd9752, %rd4443, %rd4444;
	setp.lt.u64 	%p518, %rd9752, 4294967296;
	@%p518 bra 	$L__BB2_371;
	shr.u64 	%rd4445, %rd9752, 32;
	and.b64  	%rd4446, %rd9753, 4294967295;
	add.s64 	%rd9753, %rd4445, %rd4446;
	setp.lt.u64 	%p520, %rd9753, 4294967296;
	@%p520 bra 	$L__BB2_371;
	shr.u64 	%rd4448, %rd9753, 32;
	and.b64  	%rd4449, %rd9754, 4294967295;
	add.s64 	%rd9754, %rd4448, %rd4449;
	setp.lt.u64 	%p522, %rd9754, 4294967296;
	mov.b64 	%rd9753, 4294967296;
	@%p522 bra 	$L__BB2_371;
	shr.u64 	%rd4451, %rd9754, 32;
	and.b64  	%rd4452, %rd9755, 4294967295;
	add.s64 	%rd9755, %rd4451, %rd4452;
	setp.lt.u64 	%p524, %rd9755, 4294967296;
	mov.b64 	%rd9753, 4294967296;
	mov.u64 	%rd9754, %rd9753;
	@%p524 bra 	$L__BB2_371;
	shr.u64 	%rd4454, %rd9755, 32;
	and.b64  	%rd4455, %rd9756, 4294967295;
	add.s64 	%rd9756, %rd4454, %rd4455;
	setp.lt.u64 	%p526, %rd9756, 4294967296;
	mov.b64 	%rd9753, 4294967296;
	mov.u64 	%rd9755, %rd9753;
	@%p526 bra 	$L__BB2_371;
	shr.u64 	%rd4457, %rd9756, 32;
	and.b64  	%rd4458, %rd9757, 4294967295;
	add.s64 	%rd4459, %rd4457, %rd4458;
	setp.gt.u64 	%p1572, %rd4459, 4294967295;
	min.u64 	%rd9757, %rd4459, 4294967296;
	mov.b64 	%rd9753, 4294967296;
	mov.u64 	%rd9754, %rd9753;
	mov.u64 	%rd9756, %rd9753;
$L__BB2_371:
	cvt.u32.u64 	%r4030, %rd9757;
	cvt.u32.u64 	%r4029, %rd9756;
	cvt.u32.u64 	%r4028, %rd9755;
	cvt.u32.u64 	%r4027, %rd9754;
	cvt.u32.u64 	%r4026, %rd9753;
	cvt.u32.u64 	%r4025, %rd9752;
	cvt.u32.u64 	%r4024, %rd9751;
	cvt.u32.u64 	%r4023, %rd9750;
	setp.lt.u32 	%p527, %r2, %r4030;
	or.pred  	%p528, %p1572, %p527;
	@%p528 bra 	$L__BB2_385;
	setp.gt.u32 	%p529, %r2, %r4030;
	@%p529 bra 	$L__BB2_386;
	setp.lt.u32 	%p530, %r17, %r4029;
	@%p530 bra 	$L__BB2_385;
	setp.gt.u32 	%p531, %r17, %r4029;
	@%p531 bra 	$L__BB2_386;
	setp.lt.u32 	%p532, %r1, %r4028;
	@%p532 bra 	$L__BB2_385;
	setp.gt.u32 	%p533, %r1, %r4028;
	@%p533 bra 	$L__BB2_386;
	setp.lt.u32 	%p534, %r13, %r4027;
	@%p534 bra 	$L__BB2_385;
	setp.gt.u32 	%p535, %r13, %r4027;
	@%p535 bra 	$L__BB2_386;
	setp.lt.u32 	%p536, %r15, %r4026;
	@%p536 bra 	$L__BB2_385;
	setp.gt.u32 	%p537, %r15, %r4026;
	@%p537 bra 	$L__BB2_386;
	setp.lt.u32 	%p538, %r14, %r4025;
	@%p538 bra 	$L__BB2_385;
	setp.gt.u32 	%p539, %r14, %r4025;
	@%p539 bra 	$L__BB2_386;
	setp.lt.u32 	%p540, %r16, %r4024;
	@%p540 bra 	$L__BB2_385;
	setp.gt.u32 	%p541, %r16, %r4024;
	setp.gt.u32 	%p542, %r18, %r4023;
	or.pred  	%p543, %p541, %p542;
	@%p543 bra 	$L__BB2_386;
$L__BB2_385:
	// begin inline asm
	sub.cc.u32 %r4023, %r4023, %r18;
	subc.cc.u32 %r4024, %r4024, %r16;
	subc.cc.u32 %r4025, %r4025, %r14;
	subc.cc.u32 %r4026, %r4026, %r15;
	subc.cc.u32 %r4027, %r4027, %r13;
	subc.cc.u32 %r4028, %r4028, %r1;
	subc.cc.u32 %r4029, %r4029, %r17;
	subc.u32 %r4030, %r4030, %r2;
	
	// end inline asm
$L__BB2_386:
	setp.gt.u32 	%p544, %r4030, %r2;
	@%p544 bra 	$L__BB2_399;
	bra.uni 	$L__BB2_400;
$L__BB2_387:
	setp.gt.u32 	%p546, %r4029, %r17;
	@%p546 bra 	$L__BB2_399;
	setp.lt.u32 	%p547, %r4029, %r17;
	@%p547 bra 	$L__BB2_401;
	setp.gt.u32 	%p548, %r4028, %r1;
	@%p548 bra 	$L__BB2_399;
	setp.lt.u32 	%p549, %r4028, %r1;
	@%p549 bra 	$L__BB2_401;
	setp.gt.u32 	%p550, %r4027, %r13;
	@%p550 bra 	$L__BB2_399;
	setp.lt.u32 	%p551, %r4027, %r13;
	@%p551 bra 	$L__BB2_401;
	setp.gt.u32 	%p552, %r4026, %r15;
	@%p552 bra 	$L__BB2_399;
	setp.lt.u32 	%p553, %r4026, %r15;
	@%p553 bra 	$L__BB2_401;
	setp.gt.u32 	%p554, %r4025, %r14;
	@%p554 bra 	$L__BB2_399;
	setp.lt.u32 	%p555, %r4025, %r14;
	@%p555 bra 	$L__BB2_401;
	setp.gt.u32 	%p556, %r4024, %r16;
	@%p556 bra 	$L__BB2_399;
	setp.lt.u32 	%p557, %r4024, %r16;
	setp.lt.u32 	%p558, %r4023, %r18;
	or.pred  	%p559, %p557, %p558;
	@%p559 bra 	$L__BB2_401;
$L__BB2_399:
	// begin inline asm
	sub.cc.u32 %r4023, %r4023, %r18;
	subc.cc.u32 %r4024, %r4024, %r16;
	subc.cc.u32 %r4025, %r4025, %r14;
	subc.cc.u32 %r4026, %r4026, %r15;
	subc.cc.u32 %r4027, %r4027, %r13;
	subc.cc.u32 %r4028, %r4028, %r1;
	subc.cc.u32 %r4029, %r4029, %r17;
	subc.u32 %r4030, %r4030, %r2;
	
	// end inline asm
	bra.uni 	$L__BB2_401;
$L__BB2_400:
	setp.lt.u32 	%p545, %r4030, %r2;
	@%p545 bra 	$L__BB2_401;
	bra.uni 	$L__BB2_387;
$L__BB2_401:
	shl.b32 	%r2167, %r4023, 2;
	shr.u32 	%r2168, %r4023, 30;
	cvt.u64.u32 	%rd4461, %r2168;
	mul.wide.u32 	%rd4462, %r4024, 4;
	or.b64  	%rd4463, %rd4462, %rd4461;
	shr.u64 	%rd4464, %rd4462, 32;
	mul.wide.u32 	%rd4465, %r4025, 4;
	or.b64  	%rd4466, %rd4465, %rd4464;
	shr.u64 	%rd4467, %rd4465, 32;
	mul.wide.u32 	%rd4468, %r4026, 4;
	or.b64  	%rd4469, %rd4468, %rd4467;
	shr.u64 	%rd4470, %rd4468, 32;
	mul.wide.u32 	%rd4471, %r4027, 4;
	add.s64 	%rd4472, %rd4471, %rd4470;
	shr.u64 	%rd4473, %rd4472, 32;
	mul.wide.u32 	%rd4474, %r4028, 4;
	add.s64 	%rd4475, %rd4474, %rd4473;
	shr.u64 	%rd4476, %rd4475, 32;
	mul.wide.u32 	%rd4477, %r4029, 4;
	add.s64 	%rd4478, %rd4477, %rd4476;
	shr.u64 	%rd4479, %rd4478, 32;
	mul.wide.u32 	%rd4480, %r4030, 4;
	add.s64 	%rd4481, %rd4480, %rd4479;
	shr.u64 	%rd4482, %rd4481, 32;
	cvt.u64.u32 	%rd4483, %r2167;
	mad.lo.s64 	%rd9758, %rd4482, 977, %rd4483;
	shr.u64 	%rd4484, %rd9758, 32;
	and.b64  	%rd4485, %rd4463, 4294967295;
	add.s64 	%rd4486, %rd4484, %rd4485;
	add.s64 	%rd9759, %rd4486, %rd4482;
	shr.u64 	%rd4487, %rd9759, 32;
	and.b64  	%rd4488, %rd4466, 4294967295;
	add.s64 	%rd9760, %rd4487, %rd4488;
	shr.u64 	%rd4489, %rd9760, 32;
	and.b64  	%rd4490, %rd4469, 4294967295;
	add.s64 	%rd9761, %rd4489, %rd4490;
	shr.u64 	%rd4491, %rd9761, 32;
	and.b64  	%rd4492, %rd4472, 4294967295;
	add.s64 	%rd9762, %rd4491, %rd4492;
	shr.u64 	%rd4493, %rd9762, 32;
	and.b64  	%rd4494, %rd4475, 4294967295;
	add.s64 	%rd9763, %rd4493, %rd4494;
	shr.u64 	%rd4495, %rd9763, 32;
	and.b64  	%rd4496, %rd4478, 4294967295;
	add.s64 	%rd9764, %rd4495, %rd4496;
	shr.u64 	%rd4497, %rd9764, 32;
	and.b64  	%rd4498, %rd4481, 4294967295;
	add.s64 	%rd9765, %rd4497, %rd4498;
	shr.u64 	%rd250, %rd9765, 32;
	{ .reg .b32 tmp; mov.b64 {tmp, %r4031}, %rd9765; }
	setp.lt.u64 	%p560, %rd9765, 4294967296;
	@%p560 bra 	$L__BB2_408;
	and.b64  	%rd4500, %rd9758, 4294967295;
	mad.lo.s64 	%rd9758, %rd250, 977, %rd4500;
	shr.u64 	%rd4501, %rd9758, 32;
	and.b64  	%rd4502, %rd9759, 4294967295;
	add.s64 	%rd4503, %rd4502, %rd250;
	add.s64 	%rd9759, %rd4503, %rd4501;
	setp.lt.u64 	%p561, %rd9759, 4294967296;
	mov.b32 	%r4031, 0;
	mov.b64 	%rd9765, 4294967296;
	@%p561 bra 	$L__BB2_408;
	shr.u64 	%rd4505, %rd9759, 32;
	and.b64  	%rd4506, %rd9760, 4294967295;
	add.s64 	%rd9760, %rd4505, %rd4506;
	setp.lt.u64 	%p562, %rd9760, 4294967296;
	@%p562 bra 	$L__BB2_408;
	shr.u64 	%rd4508, %rd9760, 32;
	and.b64  	%rd4509, %rd9761, 4294967295;
	add.s64 	%rd9761, %rd4508, %rd4509;
	setp.lt.u64 	%p563, %rd9761, 4294967296;
	mov.b64 	%rd9760, 4294967296;
	mov.u64 	%rd9765, %rd9760;
	@%p563 bra 	$L__BB2_408;
	shr.u64 	%rd4511, %rd9761, 32;
	and.b64  	%rd4512, %rd9762, 4294967295;
	add.s64 	%rd9762, %rd4511, %rd4512;
	setp.lt.u64 	%p564, %rd9762, 4294967296;
	mov.b64 	%rd9760, 4294967296;
	mov.u64 	%rd9761, %rd9760;
	@%p564 bra 	$L__BB2_408;
	shr.u64 	%rd4514, %rd9762, 32;
	and.b64  	%rd4515, %rd9763, 4294967295;
	add.s64 	%rd9763, %rd4514, %rd4515;
	setp.lt.u64 	%p565, %rd9763, 4294967296;
	mov.b64 	%rd9760, 4294967296;
	mov.u64 	%rd9762, %rd9760;
	mov.u64 	%rd9765, %rd9760;
	@%p565 bra 	$L__BB2_408;
	shr.u64 	%rd4517, %rd9763, 32;
	and.b64  	%rd4518, %rd9764, 4294967295;
	add.s64 	%rd4519, %rd4517, %rd4518;
	setp.gt.u64 	%p566, %rd4519, 4294967295;
	selp.b64 	%rd9764, 4294967296, %rd4519, %p566;
	selp.b64 	%rd9765, 1, 4294967296, %p566;
	mov.b64 	%rd9760, 4294967296;
	mov.u64 	%rd9761, %rd9760;
	mov.u64 	%rd9763, %rd9760;
$L__BB2_408:
	cvt.u32.u64 	%r4047, %rd9765;
	cvt.u32.u64 	%r4046, %rd9764;
	cvt.u32.u64 	%r4045, %rd9763;
	cvt.u32.u64 	%r4044, %rd9762;
	cvt.u32.u64 	%r4043, %rd9761;
	cvt.u32.u64 	%r4042, %rd9760;
	cvt.u32.u64 	%r4041, %rd9759;
	cvt.u32.u64 	%r4040, %rd9758;
	setp.ne.s32 	%p567, %r4031, 0;
	setp.lt.u32 	%p568, %r2, %r4047;
	or.pred  	%p569, %p567, %p568;
	@%p569 bra 	$L__BB2_422;
	setp.gt.u32 	%p570, %r2, %r4047;
	@%p570 bra 	$L__BB2_423;
	setp.lt.u32 	%p571, %r17, %r4046;
	@%p571 bra 	$L__BB2_422;
	setp.gt.u32 	%p572, %r17, %r4046;
	@%p572 bra 	$L__BB2_423;
	setp.lt.u32 	%p573, %r1, %r4045;
	@%p573 bra 	$L__BB2_422;
	setp.gt.u32 	%p574, %r1, %r4045;
	@%p574 bra 	$L__BB2_423;
	setp.lt.u32 	%p575, %r13, %r4044;
	@%p575 bra 	$L__BB2_422;
	setp.gt.u32 	%p576, %r13, %r4044;
	@%p576 bra 	$L__BB2_423;
	setp.lt.u32 	%p577, %r15, %r4043;
	@%p577 bra 	$L__BB2_422;
	setp.gt.u32 	%p578, %r15, %r4043;
	@%p578 bra 	$L__BB2_423;
	setp.lt.u32 	%p579, %r14, %r4042;
	@%p579 bra 	$L__BB2_422;
	setp.gt.u32 	%p580, %r14, %r4042;
	@%p580 bra 	$L__BB2_423;
	setp.lt.u32 	%p581, %r16, %r4041;
	@%p581 bra 	$L__BB2_422;
	setp.gt.u32 	%p582, %r16, %r4041;
	setp.gt.u32 	%p583, %r18, %r4040;
	or.pred  	%p584, %p582, %p583;
	@%p584 bra 	$L__BB2_423;
$L__BB2_422:
	// begin inline asm
	sub.cc.u32 %r4040, %r4040, %r18;
	subc.cc.u32 %r4041, %r4041, %r16;
	subc.cc.u32 %r4042, %r4042, %r14;
	subc.cc.u32 %r4043, %r4043, %r15;
	subc.cc.u32 %r4044, %r4044, %r13;
	subc.cc.u32 %r4045, %r4045, %r1;
	subc.cc.u32 %r4046, %r4046, %r17;
	subc.u32 %r4047, %r4047, %r2;
	
	// end inline asm
$L__BB2_423:
	setp.gt.u32 	%p585, %r4047, %r2;
	@%p585 bra 	$L__BB2_436;
	bra.uni 	$L__BB2_437;
$L__BB2_424:
	setp.gt.u32 	%p587, %r4046, %r17;
	@%p587 bra 	$L__BB2_436;
	setp.lt.u32 	%p588, %r4046, %r17;
	@%p588 bra 	$L__BB2_438;
	setp.gt.u32 	%p589, %r4045, %r1;
	@%p589 bra 	$L__BB2_436;
	setp.lt.u32 	%p590, %r4045, %r1;
	@%p590 bra 	$L__BB2_438;
	setp.gt.u32 	%p591, %r4044, %r13;
	@%p591 bra 	$L__BB2_436;
	setp.lt.u32 	%p592, %r4044, %r13;
	@%p592 bra 	$L__BB2_438;
	setp.gt.u32 	%p593, %r4043, %r15;
	@%p593 bra 	$L__BB2_436;
	setp.lt.u32 	%p594, %r4043, %r15;
	@%p594 bra 	$L__BB2_438;
	setp.gt.u32 	%p595, %r4042, %r14;
	@%p595 bra 	$L__BB2_436;
	setp.lt.u32 	%p596, %r4042, %r14;
	@%p596 bra 	$L__BB2_438;
	setp.gt.u32 	%p597, %r4041, %r16;
	@%p597 bra 	$L__BB2_436;
	setp.lt.u32 	%p598, %r4041, %r16;
	setp.lt.u32 	%p599, %r4040, %r18;
	or.pred  	%p600, %p598, %p599;
	@%p600 bra 	$L__BB2_438;
$L__BB2_436:
	// begin inline asm
	sub.cc.u32 %r4040, %r4040, %r18;
	subc.cc.u32 %r4041, %r4041, %r16;
	subc.cc.u32 %r4042, %r4042, %r14;
	subc.cc.u32 %r4043, %r4043, %r15;
	subc.cc.u32 %r4044, %r4044, %r13;
	subc.cc.u32 %r4045, %r4045, %r1;
	subc.cc.u32 %r4046, %r4046, %r17;
	subc.u32 %r4047, %r4047, %r2;
	
	// end inline asm
	bra.uni 	$L__BB2_438;
$L__BB2_437:
	setp.lt.u32 	%p586, %r4047, %r2;
	@%p586 bra 	$L__BB2_438;
	bra.uni 	$L__BB2_424;
$L__BB2_438:
	mul.wide.u32 	%rd4521, %r4007, %r4007;
	shr.u64 	%rd4522, %rd4521, 32;
	mul.wide.u32 	%rd4523, %r4008, %r4007;
	add.s64 	%rd4524, %rd4522, %rd4523;
	shr.u64 	%rd4525, %rd4524, 32;
	mul.wide.u32 	%rd4526, %r4009, %r4007;
	add.s64 	%rd4527, %rd4525, %rd4526;
	shr.u64 	%rd4528, %rd4527, 32;
	mul.wide.u32 	%rd4529, %r4010, %r4007;
	add.s64 	%rd4530, %rd4528, %rd4529;
	shr.u64 	%rd4531, %rd4530, 32;
	mul.wide.u32 	%rd4532, %r4011, %r4007;
	add.s64 	%rd4533, %rd4531, %rd4532;
	shr.u64 	%rd4534, %rd4533, 32;
	mul.wide.u32 	%rd4535, %r4012, %r4007;
	add.s64 	%rd4536, %rd4534, %rd4535;
	shr.u64 	%rd4537, %rd4536, 32;
	mul.wide.u32 	%rd4538, %r4013, %r4007;
	add.s64 	%rd4539, %rd4537, %rd4538;
	shr.u64 	%rd4540, %rd4539, 32;
	mul.wide.u32 	%rd4541, %r4014, %r4007;
	add.s64 	%rd4542, %rd4540, %rd4541;
	shr.u64 	%rd4543, %rd4542, 32;
	and.b64  	%rd4544, %rd4524, 4294967295;
	add.s64 	%rd4545, %rd4523, %rd4544;
	shr.u64 	%rd4546, %rd4545, 32;
	and.b64  	%rd4547, %rd4527, 4294967295;
	mul.wide.u32 	%rd4548, %r4008, %r4008;
	add.s64 	%rd4549, %rd4546, %rd4547;
	add.s64 	%rd4550, %rd4549, %rd4548;
	shr.u64 	%rd4551, %rd4550, 32;
	and.b64  	%rd4552, %rd4530, 4294967295;
	mul.wide.u32 	%rd4553, %r4009, %r4008;
	add.s64 	%rd4554, %rd4551, %rd4552;
	add.s64 	%rd4555, %rd4554, %rd4553;
	shr.u64 	%rd4556, %rd4555, 32;
	and.b64  	%rd4557, %rd4533, 4294967295;
	mul.wide.u32 	%rd4558, %r4010, %r4008;
	add.s64 	%rd4559, %rd4556, %rd4557;
	add.s64 	%rd4560, %rd4559, %rd4558;
	shr.u64 	%rd4561, %rd4560, 32;
	and.b64  	%rd4562, %rd4536, 4294967295;
	mul.wide.u32 	%rd4563, %r4011, %r4008;
	add.s64 	%rd4564, %rd4561, %rd4562;
	add.s64 	%rd4565, %rd4564, %rd4563;
	shr.u64 	%rd4566, %rd4565, 32;
	and.b64  	%rd4567, %rd4539, 4294967295;
	mul.wide.u32 	%rd4568, %r4012, %r4008;
	add.s64 	%rd4569, %rd4566, %rd4567;
	add.s64 	%rd4570, %rd4569, %rd4568;
	shr.u64 	%rd4571, %rd4570, 32;
	and.b64  	%rd4572, %rd4542, 4294967295;
	mul.wide.u32 	%rd4573, %r4013, %r4008;
	add.s64 	%rd4574, %rd4571, %rd4572;
	add.s64 	%rd4575, %rd4574, %rd4573;
	shr.u64 	%rd4576, %rd4575, 32;
	mul.wide.u32 	%rd4577, %r4014, %r4008;
	add.s64 	%rd4578, %rd4576, %rd4543;
	add.s64 	%rd4579, %rd4578, %rd4577;
	shr.u64 	%rd4580, %rd4579, 32;
	and.b64  	%rd4581, %rd4550, 4294967295;
	add.s64 	%rd4582, %rd4526, %rd4581;
	shr.u64 	%rd4583, %rd4582, 32;
	and.b64  	%rd4584, %rd4555, 4294967295;
	add.s64 	%rd4585, %rd4583, %rd4584;
	add.s64 	%rd4586, %rd4585, %rd4553;
	shr.u64 	%rd4587, %rd4586, 32;
	and.b64  	%rd4588, %rd4560, 4294967295;
	mul.wide.u32 	%rd4589, %r4009, %r4009;
	add.s64 	%rd4590, %rd4587, %rd4588;
	add.s64 	%rd4591, %rd4590, %rd4589;
	shr.u64 	%rd4592, %rd4591, 32;
	and.b64  	%rd4593, %rd4565, 4294967295;
	mul.wide.u32 	%rd4594, %r4010, %r4009;
	add.s64 	%rd4595, %rd4592, %rd4593;
	add.s64 	%rd4596, %rd4595, %rd4594;
	shr.u64 	%rd4597, %rd4596, 32;
	and.b64  	%rd4598, %rd4570, 4294967295;
	mul.wide.u32 	%rd4599, %r4011, %r4009;
	add.s64 	%rd4600, %rd4597, %rd4598;
	add.s64 	%rd4601, %rd4600, %rd4599;
	shr.u64 	%rd4602, %rd4601, 32;
	and.b64  	%rd4603, %rd4575, 4294967295;
	mul.wide.u32 	%rd4604, %r4012, %r4009;
	add.s64 	%rd4605, %rd4602, %rd4603;
	add.s64 	%rd4606, %rd4605, %rd4604;
	shr.u64 	%rd4607, %rd4606, 32;
	and.b64  	%rd4608, %rd4579, 4294967295;
	mul.wide.u32 	%rd4609, %r4013, %r4009;
	add.s64 	%rd4610, %rd4607, %rd4608;
	add.s64 	%rd4611, %rd4610, %rd4609;
	shr.u64 	%rd4612, %rd4611, 32;
	mul.wide.u32 	%rd4613, %r4014, %r4009;
	add.s64 	%rd4614, %rd4612, %rd4580;
	add.s64 	%rd4615, %rd4614, %rd4613;
	shr.u64 	%rd4616, %rd4615, 32;
	and.b64  	%rd4617, %rd4586, 4294967295;
	add.s64 	%rd4618, %rd4529, %rd4617;
	shr.u64 	%rd4619, %rd4618, 32;
	and.b64  	%rd4620, %rd4591, 4294967295;
	add.s64 	%rd4621, %rd4619, %rd4620;
	add.s64 	%rd4622, %rd4621, %rd4558;
	shr.u64 	%rd4623, %rd4622, 32;
	and.b64  	%rd4624, %rd4596, 4294967295;
	add.s64 	%rd4625, %rd4623, %rd4624;
	add.s64 	%rd4626, %rd4625, %rd4594;
	shr.u64 	%rd4627, %rd4626, 32;
	and.b64  	%rd4628, %rd4601, 4294967295;
	mul.wide.u32 	%rd4629, %r4010, %r4010;
	add.s64 	%rd4630, %rd4627, %rd4628;
	add.s64 	%rd4631, %rd4630, %rd4629;
	shr.u64 	%rd4632, %rd4631, 32;
	and.b64  	%rd4633, %rd4606, 4294967295;
	mul.wide.u32 	%rd4634, %r4011, %r4010;
	add.s64 	%rd4635, %rd4632, %rd4633;
	add.s64 	%rd4636, %rd4635, %rd4634;
	shr.u64 	%rd4637, %rd4636, 32;
	and.b64  	%rd4638, %rd4611, 4294967295;
	mul.wide.u32 	%rd4639, %r4012, %r4010;
	add.s64 	%rd4640, %rd4637, %rd4638;
	add.s64 	%rd4641, %rd4640, %rd4639;
	shr.u64 	%rd4642, %rd4641, 32;
	and.b64  	%rd4643, %rd4615, 4294967295;
	mul.wide.u32 	%rd4644, %r4013, %r4010;
	add.s64 	%rd4645, %rd4642, %rd4643;
	add.s64 	%rd4646, %rd4645, %rd4644;
	shr.u64 	%rd4647, %rd4646, 32;
	mul.wide.u32 	%rd4648, %r4014, %r4010;
	add.s64 	%rd4649, %rd4647, %rd4616;
	add.s64 	%rd4650, %rd4649, %rd4648;
	shr.u64 	%rd4651, %rd4650, 32;
	and.b64  	%rd4652, %rd4622, 4294967295;
	add.s64 	%rd4653, %rd4532, %rd4652;
	shr.u64 	%rd4654, %rd4653, 32;
	and.b64  	%rd4655, %rd4626, 4294967295;
	add.s64 	%rd4656, %rd4654, %rd4655;
	add.s64 	%rd4657, %rd4656, %rd4563;
	shr.u64 	%rd4658, %rd4657, 32;
	and.b64  	%rd4659, %rd4631, 4294967295;
	add.s64 	%rd4660, %rd4658, %rd4659;
	add.s64 	%rd4661, %rd4660, %rd4599;
	shr.u64 	%rd4662, %rd4661, 32;
	and.b64  	%rd4663, %rd4636, 4294967295;
	add.s64 	%rd4664, %rd4662, %rd4663;
	add.s64 	%rd4665, %rd4664, %rd4634;
	shr.u64 	%rd4666, %rd4665, 32;
	and.b64  	%rd4667, %rd4641, 4294967295;
	mul.wide.u32 	%rd4668, %r4011, %r4011;
	add.s64 	%rd4669, %rd4666, %rd4667;
	add.s64 	%rd4670, %rd4669, %rd4668;
	shr.u64 	%rd4671, %rd4670, 32;
	and.b64  	%rd4672, %rd4646, 4294967295;
	mul.wide.u32 	%rd4673, %r4012, %r4011;
	add.s64 	%rd4674, %rd4671, %rd4672;
	add.s64 	%rd4675, %rd4674, %rd4673;
	shr.u64 	%rd4676, %rd4675, 32;
	and.b64  	%rd4677, %rd4650, 4294967295;
	mul.wide.u32 	%rd4678, %r4013, %r4011;
	add.s64 	%rd4679, %rd4676, %rd4677;
	add.s64 	%rd4680, %rd4679, %rd4678;
	shr.u64 	%rd4681, %rd4680, 32;
	mul.wide.u32 	%rd4682, %r4014, %r4011;
	add.s64 	%rd4683, %rd4681, %rd4651;
	add.s64 	%rd4684, %rd4683, %rd4682;
	shr.u64 	%rd4685, %rd4684, 32;
	and.b64  	%rd4686, %rd4657, 4294967295;
	add.s64 	%rd4687, %rd4535, %rd4686;
	shr.u64 	%rd4688, %rd4687, 32;
	and.b64  	%rd4689, %rd4661, 4294967295;
	add.s64 	%rd4690, %rd4688, %rd4689;
	add.s64 	%rd4691, %rd4690, %rd4568;
	shr.u64 	%rd4692, %rd4691, 32;
	and.b64  	%rd4693, %rd4665, 4294967295;
	add.s64 	%rd4694, %rd4692, %rd4693;
	add.s64 	%rd4695, %rd4694, %rd4604;
	shr.u64 	%rd4696, %rd4695, 32;
	and.b64  	%rd4697, %rd4670, 4294967295;
	add.s64 	%rd4698, %rd4696, %rd4697;
	add.s64 	%rd4699, %rd4698, %rd4639;
	shr.u64 	%rd4700, %rd4699, 32;
	and.b64  	%rd4701, %rd4675, 4294967295;
	add.s64 	%rd4702, %rd4700, %rd4701;
	add.s64 	%rd4703, %rd4702, %rd4673;
	shr.u64 	%rd4704, %rd4703, 32;
	and.b64  	%rd4705, %rd4680, 4294967295;
	mul.wide.u32 	%rd4706, %r4012, %r4012;
	add.s64 	%rd4707, %rd4704, %rd4705;
	add.s64 	%rd4708, %rd4707, %rd4706;
	shr.u64 	%rd4709, %rd4708, 32;
	and.b64  	%rd4710, %rd4684, 4294967295;
	mul.wide.u32 	%rd4711, %r4013, %r4012;
	add.s64 	%rd4712, %rd4709, %rd4710;
	add.s64 	%rd4713, %rd4712, %rd4711;
	shr.u64 	%rd4714, %rd4713, 32;
	mul.wide.u32 	%rd4715, %r4014, %r4012;
	add.s64 	%rd4716, %rd4714, %rd4685;
	add.s64 	%rd4717, %rd4716, %rd4715;
	shr.u64 	%rd4718, %rd4717, 32;
	and.b64  	%rd4719, %rd4691, 4294967295;
	add.s64 	%rd4720, %rd4538, %rd4719;
	shr.u64 	%rd4721, %rd4720, 32;
	and.b64  	%rd4722, %rd4695, 4294967295;
	add.s64 	%rd4723, %rd4721, %rd4722;
	add.s64 	%rd4724, %rd4723, %rd4573;
	shr.u64 	%rd4725, %rd4724, 32;
	and.b64  	%rd4726, %rd4699, 4294967295;
	add.s64 	%rd4727, %rd4725, %rd4726;
	add.s64 	%rd4728, %rd4727, %rd4609;
	shr.u64 	%rd4729, %rd4728, 32;
	and.b64  	%rd4730, %rd4703, 4294967295;
	add.s64 	%rd4731, %rd4729, %rd4730;
	add.s64 	%rd4732, %rd4731, %rd4644;
	shr.u64 	%rd4733, %rd4732, 32;
	and.b64  	%rd4734, %rd4708, 4294967295;
	add.s64 	%rd4735, %rd4733, %rd4734;
	add.s64 	%rd4736, %rd4735, %rd4678;
	shr.u64 	%rd4737, %rd4736, 32;
	and.b64  	%rd4738, %rd4713, 4294967295;
	add.s64 	%rd4739, %rd4737, %rd4738;
	add.s64 	%rd4740, %rd4739, %rd4711;
	shr.u64 	%rd4741, %rd4740, 32;
	and.b64  	%rd4742, %rd4717, 4294967295;
	mul.wide.u32 	%rd4743, %r4013, %r4013;
	add.s64 	%rd4744, %rd4741, %rd4742;
	add.s64 	%rd4745, %rd4744, %rd4743;
	shr.u64 	%rd4746, %rd4745, 32;
	mul.wide.u32 	%rd4747, %r4014, %r4013;
	add.s64 	%rd4748, %rd4746, %rd4718;
	add.s64 	%rd4749, %rd4748, %rd4747;
	shr.u64 	%rd4750, %rd4749, 32;
	and.b64  	%rd4751, %rd4724, 4294967295;
	add.s64 	%rd4752, %rd4541, %rd4751;
	shr.u64 	%rd4753, %rd4752, 32;
	and.b64  	%rd4754, %rd4728, 4294967295;
	add.s64 	%rd4755, %rd4753, %rd4754;
	add.s64 	%rd4756, %rd4755, %rd4577;
	shr.u64 	%rd4757, %rd4756, 32;
	and.b64  	%rd4758, %rd4732, 4294967295;
	add.s64 	%rd4759, %rd4757, %rd4758;
	add.s64 	%rd4760, %rd4759, %rd4613;
	shr.u64 	%rd4761, %rd4760, 32;
	and.b64  	%rd4762, %rd4736, 4294967295;
	add.s64 	%rd4763, %rd4761, %rd4762;
	add.s64 	%rd4764, %rd4763, %rd4648;
	shr.u64 	%rd4765, %rd4764, 32;
	and.b64  	%rd4766, %rd4740, 4294967295;
	add.s64 	%rd4767, %rd4765, %rd4766;
	add.s64 	%rd4768, %rd4767, %rd4682;
	shr.u64 	%rd4769, %rd4768, 32;
	and.b64  	%rd4770, %rd4745, 4294967295;
	add.s64 	%rd4771, %rd4769, %rd4770;
	add.s64 	%rd4772, %rd4771, %rd4715;
	shr.u64 	%rd4773, %rd4772, 32;
	and.b64  	%rd4774, %rd4749, 4294967295;
	add.s64 	%rd4775, %rd4773, %rd4774;
	add.s64 	%rd4776, %rd4775, %rd4747;
	shr.u64 	%rd4777, %rd4776, 32;
	mul.wide.u32 	%rd4778, %r4014, %r4014;
	add.s64 	%rd4779, %rd4777, %rd4750;
	add.s64 	%rd4780, %rd4779, %rd4778;
	shr.u64 	%rd4781, %rd4780, 32;
	{ .reg .b32 tmp; mov.b64 {tmp, %r2223}, %rd4780; }
	and.b64  	%rd4782, %rd4756, 4294967295;
	mul.lo.s64 	%rd4783, %rd4782, 977;
	and.b64  	%rd4784, %rd4521, 4294967293;
	and.b64  	%rd4785, %rd4783, 4294967295;
	add.s64 	%rd9766, %rd4785, %rd4784;
	shr.u64 	%rd4786, %rd4783, 32;
	shr.u64 	%rd4787, %rd9766, 32;
	add.s64 	%rd4788, %rd4787, %rd4786;
	and.b64  	%rd4789, %rd4760, 4294967295;
	mul.lo.s64 	%rd4790, %rd4789, 977;
	and.b64  	%rd4791, %rd4545, 4294967295;
	and.b64  	%rd4792, %rd4790, 4294967295;
	add.s64 	%rd4793, %rd4788, %rd4791;
	add.s64 	%rd4794, %rd4793, %rd4792;
	add.s64 	%rd9767, %rd4794, %rd4782;
	shr.u64 	%rd4795, %rd4790, 32;
	shr.u64 	%rd4796, %rd9767, 32;
	add.s64 	%rd4797, %rd4796, %rd4795;
	and.b64  	%rd4798, %rd4764, 4294967295;
	mul.lo.s64 	%rd4799, %rd4798, 977;
	and.b64  	%rd4800, %rd4582, 4294967295;
	and.b64  	%rd4801, %rd4799, 4294967295;
	add.s64 	%rd4802, %rd4797, %rd4800;
	add.s64 	%rd4803, %rd4802, %rd4801;
	add.s64 	%rd9768, %rd4803, %rd4789;
	shr.u64 	%rd4804, %rd4799, 32;
	shr.u64 	%rd4805, %rd9768, 32;
	add.s64 	%rd4806, %rd4805, %rd4804;
	and.b64  	%rd4807, %rd4768, 4294967295;
	mul.lo.s64 	%rd4808, %rd4807, 977;
	and.b64  	%rd4809, %rd4618, 4294967295;
	and.b64  	%rd4810, %rd4808, 4294967295;
	add.s64 	%rd4811, %rd4806, %rd4809;
	add.s64 	%rd4812, %rd4811, %rd4810;
	add.s64 	%rd9769, %rd4812, %rd4798;
	shr.u64 	%rd4813, %rd4808, 32;
	shr.u64 	%rd4814, %rd9769, 32;
	add.s64 	%rd4815, %rd4814, %rd4813;
	and.b64  	%rd4816, %rd4772, 4294967295;
	mul.lo.s64 	%rd4817, %rd4816, 977;
	and.b64  	%rd4818, %rd4653, 4294967295;
	and.b64  	%rd4819, %rd4817, 4294967295;
	add.s64 	%rd4820, %rd4815, %rd4818;
	add.s64 	%rd4821, %rd4820, %rd4819;
	add.s64 	%rd9770, %rd4821, %rd4807;
	shr.u64 	%rd4822, %rd4817, 32;
	shr.u64 	%rd4823, %rd9770, 32;
	add.s64 	%rd4824, %rd4823, %rd4822;
	and.b64  	%rd4825, %rd4776, 4294967295;
	mul.lo.s64 	%rd4826, %rd4825, 977;
	and.b64  	%rd4827, %rd4687, 4294967295;
	and.b64  	%rd4828, %rd4826, 4294967295;
	add.s64 	%rd4829, %rd4824, %rd4827;
	add.s64 	%rd4830, %rd4829, %rd4828;
	add.s64 	%rd9771, %rd4830, %rd4816;
	shr.u64 	%rd4831, %rd4826, 32;
	shr.u64 	%rd4832, %rd9771, 32;
	add.s64 	%rd4833, %rd4832, %rd4831;
	and.b64  	%rd4834, %rd4780, 4294967295;
	mul.lo.s64 	%rd4835, %rd4834, 977;
	and.b64  	%rd4836, %rd4720, 4294967295;
	and.b64  	%rd4837, %rd4835, 4294967295;
	add.s64 	%rd4838, %rd4833, %rd4836;
	add.s64 	%rd4839, %rd4838, %rd4837;
	add.s64 	%rd9772, %rd4839, %rd4825;
	shr.u64 	%rd4840, %rd4835, 32;
	shr.u64 	%rd4841, %rd9772, 32;
	add.s64 	%rd4842, %rd4841, %rd4840;
	mul.lo.s64 	%rd4843, %rd4781, 977;
	and.b64  	%rd4844, %rd4752, 4294967295;
	and.b64  	%rd4845, %rd4843, 4294967295;
	add.s64 	%rd4846, %rd4842, %rd4844;
	add.s64 	%rd4847, %rd4846, %rd4845;
	add.s64 	%rd9773, %rd4847, %rd4834;
	shr.u64 	%rd4848, %rd4843, 32;
	shr.u64 	%rd4849, %rd9773, 32;
	cvt.u32.u64 	%r2224, %rd4849;
	cvt.u32.u64 	%r2225, %rd4848;
	add.s32 	%r2226, %r2224, %r2225;
	add.s32 	%r477, %r2226, %r2223;
	setp.eq.s32 	%p602, %r477, 0;
	mov.pred 	%p1573, 0;
	@%p602 bra 	$L__BB2_446;
	cvt.u64.u32 	%rd4850, %r477;
	mul.wide.u32 	%rd4851, %r477, 977;
	shr.u64 	%rd4852, %rd4851, 32;
	and.b64  	%rd4853, %rd9766, 4294967295;
	and.b64  	%rd4854, %rd4851, 4294967295;
	add.s64 	%rd9766, %rd4854, %rd4853;
	shr.u64 	%rd4855, %rd9766, 32;
	and.b64  	%rd4856, %rd9767, 4294967295;
	add.s64 	%rd4857, %rd4852, %rd4856;
	add.s64 	%rd4858, %rd4857, %rd4850;
	add.s64 	%rd9767, %rd4858, %rd4855;
	setp.lt.u64 	%p604, %rd9767, 4294967296;
	@%p604 bra 	$L__BB2_446;
	shr.u64 	%rd4859, %rd9767, 32;
	and.b64  	%rd4860, %rd9768, 4294967295;
	add.s64 	%rd9768, %rd4859, %rd4860;
	setp.lt.u64 	%p606, %rd9768, 4294967296;
	@%p606 bra 	$L__BB2_446;
	shr.u64 	%rd4861, %rd9768, 32;
	and.b64  	%rd4862, %rd9769, 4294967295;
	add.s64 	%rd9769, %rd4861, %rd4862;
	setp.lt.u64 	%p608, %rd9769, 4294967296;
	@%p608 bra 	$L__BB2_446;
	shr.u64 	%rd4864, %rd9769, 32;
	and.b64  	%rd4865, %rd9770, 4294967295;
	add.s64 	%rd9770, %rd4864, %rd4865;
	setp.lt.u64 	%p610, %rd9770, 4294967296;
	mov.b64 	%rd9769, 4294967296;
	@%p610 bra 	$L__BB2_446;
	shr.u64 	%rd4867, %rd9770, 32;
	and.b64  	%rd4868, %rd9771, 4294967295;
	add.s64 	%rd9771, %rd4867, %rd4868;
	setp.lt.u64 	%p612, %rd9771, 4294967296;
	mov.b64 	%rd9769, 4294967296;
	mov.u64 	%rd9770, %rd9769;
	@%p612 bra 	$L__BB2_446;
	shr.u64 	%rd4870, %rd9771, 32;
	and.b64  	%rd4871, %rd9772, 4294967295;
	add.s64 	%rd9772, %rd4870, %rd4871;
	setp.lt.u64 	%p614, %rd9772, 4294967296;
	mov.b64 	%rd9769, 4294967296;
	mov.u64 	%rd9771, %rd9769;
	@%p614 bra 	$L__BB2_446;
	shr.u64 	%rd4873, %rd9772, 32;
	and.b64  	%rd4874, %rd9773, 4294967295;
	add.s64 	%rd4875, %rd4873, %rd4874;
	setp.gt.u64 	%p1573, %rd4875, 4294967295;
	min.u64 	%rd9773, %rd4875, 4294967296;
	mov.b64 	%rd9769, 4294967296;
	mov.u64 	%rd9770, %rd9769;
	mov.u64 	%rd9772, %rd9769;
$L__BB2_446:
	cvt.u32.u64 	%r4063, %rd9773;
	cvt.u32.u64 	%r4062, %rd9772;
	cvt.u32.u64 	%r4061, %rd9771;
	cvt.u32.u64 	%r4060, %rd9770;
	cvt.u32.u64 	%r4059, %rd9769;
	cvt.u32.u64 	%r4058, %rd9768;
	cvt.u32.u64 	%r4057, %rd9767;
	cvt.u32.u64 	%r4056, %rd9766;
	setp.lt.u32 	%p615, %r2, %r4063;
	or.pred  	%p616, %p1573, %p615;
	@%p616 bra 	$L__BB2_460;
	setp.gt.u32 	%p617, %r2, %r4063;
	@%p617 bra 	$L__BB2_461;
	setp.lt.u32 	%p618, %r17, %r4062;
	@%p618 bra 	$L__BB2_460;
	setp.gt.u32 	%p619, %r17, %r4062;
	@%p619 bra 	$L__BB2_461;
	setp.lt.u32 	%p620, %r1, %r4061;
	@%p620 bra 	$L__BB2_460;
	setp.gt.u32 	%p621, %r1, %r4061;
	@%p621 bra 	$L__BB2_461;
	setp.lt.u32 	%p622, %r13, %r4060;
	@%p622 bra 	$L__BB2_460;
	setp.gt.u32 	%p623, %r13, %r4060;
	@%p623 bra 	$L__BB2_461;
	setp.lt.u32 	%p624, %r15, %r4059;
	@%p624 bra 	$L__BB2_460;
	setp.gt.u32 	%p625, %r15, %r4059;
	@%p625 bra 	$L__BB2_461;
	setp.lt.u32 	%p626, %r14, %r4058;
	@%p626 bra 	$L__BB2_460;
	setp.gt.u32 	%p627, %r14, %r4058;
	@%p627 bra 	$L__BB2_461;
	setp.lt.u32 	%p628, %r16, %r4057;
	@%p628 bra 	$L__BB2_460;
	setp.gt.u32 	%p629, %r16, %r4057;
	setp.gt.u32 	%p630, %r18, %r4056;
	or.pred  	%p631, %p629, %p630;
	@%p631 bra 	$L__BB2_461;
$L__BB2_460:
	// begin inline asm
	sub.cc.u32 %r4056, %r4056, %r18;
	subc.cc.u32 %r4057, %r4057, %r16;
	subc.cc.u32 %r4058, %r4058, %r14;
	subc.cc.u32 %r4059, %r4059, %r15;
	subc.cc.u32 %r4060, %r4060, %r13;
	subc.cc.u32 %r4061, %r4061, %r1;
	subc.cc.u32 %r4062, %r4062, %r17;
	subc.u32 %r4063, %r4063, %r2;
	
	// end inline asm
$L__BB2_461:
	setp.gt.u32 	%p632, %r4063, %r2;
	@%p632 bra 	$L__BB2_474;
	bra.uni 	$L__BB2_475;
$L__BB2_462:
	setp.gt.u32 	%p634, %r4062, %r17;
	@%p634 bra 	$L__BB2_474;
	setp.lt.u32 	%p635, %r4062, %r17;
	@%p635 bra 	$L__BB2_476;
	setp.gt.u32 	%p636, %r4061, %r1;
	@%p636 bra 	$L__BB2_474;
	setp.lt.u32 	%p637, %r4061, %r1;
	@%p637 bra 	$L__BB2_476;
	setp.gt.u32 	%p638, %r4060, %r13;
	@%p638 bra 	$L__BB2_474;
	setp.lt.u32 	%p639, %r4060, %r13;
	@%p639 bra 	$L__BB2_476;
	setp.gt.u32 	%p640, %r4059, %r15;
	@%p640 bra 	$L__BB2_474;
	setp.lt.u32 	%p641, %r4059, %r15;
	@%p641 bra 	$L__BB2_476;
	setp.gt.u32 	%p642, %r4058, %r14;
	@%p642 bra 	$L__BB2_474;
	setp.lt.u32 	%p643, %r4058, %r14;
	@%p643 bra 	$L__BB2_476;
	setp.gt.u32 	%p644, %r4057, %r16;
	@%p644 bra 	$L__BB2_474;
	setp.lt.u32 	%p645, %r4057, %r16;
	setp.lt.u32 	%p646, %r4056, %r18;
	or.pred  	%p647, %p645, %p646;
	@%p647 bra 	$L__BB2_476;
$L__BB2_474:
	// begin inline asm
	sub.cc.u32 %r4056, %r4056, %r18;
	subc.cc.u32 %r4057, %r4057, %r16;
	subc.cc.u32 %r4058, %r4058, %r14;
	subc.cc.u32 %r4059, %r4059, %r15;
	subc.cc.u32 %r4060, %r4060, %r13;
	subc.cc.u32 %r4061, %r4061, %r1;
	subc.cc.u32 %r4062, %r4062, %r17;
	subc.u32 %r4063, %r4063, %r2;
	
	// end inline asm
	bra.uni 	$L__BB2_476;
$L__BB2_475:
	setp.lt.u32 	%p633, %r4063, %r2;
	@%p633 bra 	$L__BB2_476;
	bra.uni 	$L__BB2_462;
$L__BB2_476:
	shl.b32 	%r2275, %r4056, 3;
	shr.u32 	%r2276, %r4056, 29;
	cvt.u64.u32 	%rd4877, %r2276;
	mul.wide.u32 	%rd4878, %r4057, 8;
	or.b64  	%rd4879, %rd4878, %rd4877;
	shr.u64 	%rd4880, %rd4878, 32;
	mul.wide.u32 	%rd4881, %r4058, 8;
	or.b64  	%rd4882, %rd4881, %rd4880;
	shr.u64 	%rd4883, %rd4881, 32;
	mul.wide.u32 	%rd4884, %r4059, 8;
	or.b64  	%rd4885, %rd4884, %rd4883;
	shr.u64 	%rd4886, %rd4884, 32;
	mul.wide.u32 	%rd4887, %r4060, 8;
	add.s64 	%rd4888, %rd4887, %rd4886;
	shr.u64 	%rd4889, %rd4888, 32;
	mul.wide.u32 	%rd4890, %r4061, 8;
	add.s64 	%rd4891, %rd4890, %rd4889;
	shr.u64 	%rd4892, %rd4891, 32;
	mul.wide.u32 	%rd4893, %r4062, 8;
	add.s64 	%rd4894, %rd4893, %rd4892;
	shr.u64 	%rd4895, %rd4894, 32;
	mul.wide.u32 	%rd4896, %r4063, 8;
	add.s64 	%rd4897, %rd4896, %rd4895;
	shr.u64 	%rd4898, %rd4897, 32;
	cvt.u64.u32 	%rd4899, %r2275;
	mad.lo.s64 	%rd9774, %rd4898, 977, %rd4899;
	shr.u64 	%rd4900, %rd9774, 32;
	and.b64  	%rd4901, %rd4879, 4294967295;
	add.s64 	%rd4902, %rd4900, %rd4901;
	add.s64 	%rd9775, %rd4902, %rd4898;
	shr.u64 	%rd4903, %rd9775, 32;
	and.b64  	%rd4904, %rd4882, 4294967295;
	add.s64 	%rd9776, %rd4903, %rd4904;
	shr.u64 	%rd4905, %rd9776, 32;
	and.b64  	%rd4906, %rd4885, 4294967295;
	add.s64 	%rd9777, %rd4905, %rd4906;
	shr.u64 	%rd4907, %rd9777, 32;
	and.b64  	%rd4908, %rd4888, 4294967295;
	add.s64 	%rd9778, %rd4907, %rd4908;
	shr.u64 	%rd4909, %rd9778, 32;
	and.b64  	%rd4910, %rd4891, 4294967295;
	add.s64 	%rd9779, %rd4909, %rd4910;
	shr.u64 	%rd4911, %rd9779, 32;
	and.b64  	%rd4912, %rd4894, 4294967295;
	add.s64 	%rd9780, %rd4911, %rd4912;
	shr.u64 	%rd4913, %rd9780, 32;
	and.b64  	%rd4914, %rd4897, 4294967295;
	add.s64 	%rd9781, %rd4913, %rd4914;
	shr.u64 	%rd299, %rd9781, 32;
	{ .reg .b32 tmp; mov.b64 {tmp, %r4064}, %rd9781; }
	setp.lt.u64 	%p648, %rd9781, 4294967296;
	@%p648 bra 	$L__BB2_483;
	and.b64  	%rd4916, %rd9774, 4294967295;
	mad.lo.s64 	%rd9774, %rd299, 977, %rd4916;
	shr.u64 	%rd4917, %rd9774, 32;
	and.b64  	%rd4918, %rd9775, 4294967295;
	add.s64 	%rd4919, %rd4918, %rd299;
	add.s64 	%rd9775, %rd4919, %rd4917;
	setp.lt.u64 	%p649, %rd9775, 4294967296;
	mov.b32 	%r4064, 0;
	mov.b64 	%rd9781, 4294967296;
	@%p649 bra 	$L__BB2_483;
	shr.u64 	%rd4921, %rd9775, 32;
	and.b64  	%rd4922, %rd9776, 4294967295;
	add.s64 	%rd9776, %rd4921, %rd4922;
	setp.lt.u64 	%p650, %rd9776, 4294967296;
	@%p650 bra 	$L__BB2_483;
	shr.u64 	%rd4924, %rd9776, 32;
	and.b64  	%rd4925, %rd9777, 4294967295;
	add.s64 	%rd9777, %rd4924, %rd4925;
	setp.lt.u64 	%p651, %rd9777, 4294967296;
	mov.b64 	%rd9776, 4294967296;
	mov.u64 	%rd9781, %rd9776;
	@%p651 bra 	$L__BB2_483;
	shr.u64 	%rd4927, %rd9777, 32;
	and.b64  	%rd4928, %rd9778, 4294967295;
	add.s64 	%rd9778, %rd4927, %rd4928;
	setp.lt.u64 	%p652, %rd9778, 4294967296;
	mov.b64 	%rd9776, 4294967296;
	mov.u64 	%rd9777, %rd9776;
	@%p652 bra 	$L__BB2_483;
	shr.u64 	%rd4930, %rd9778, 32;
	and.b64  	%rd4931, %rd9779, 4294967295;
	add.s64 	%rd9779, %rd4930, %rd4931;
	setp.lt.u64 	%p653, %rd9779, 4294967296;
	mov.b64 	%rd9776, 4294967296;
	mov.u64 	%rd9778, %rd9776;
	mov.u64 	%rd9781, %rd9776;
	@%p653 bra 	$L__BB2_483;
	shr.u64 	%rd4933, %rd9779, 32;
	and.b64  	%rd4934, %rd9780, 4294967295;
	add.s64 	%rd4935, %rd4933, %rd4934;
	setp.gt.u64 	%p654, %rd4935, 4294967295;
	selp.b64 	%rd9780, 4294967296, %rd4935, %p654;
	selp.b64 	%rd9781, 1, 4294967296, %p654;
	mov.b64 	%rd9776, 4294967296;
	mov.u64 	%rd9777, %rd9776;
	mov.u64 	%rd9779, %rd9776;
$L__BB2_483:
	cvt.u32.u64 	%r4080, %rd9781;
	cvt.u32.u64 	%r4079, %rd9780;
	cvt.u32.u64 	%r4078, %rd9779;
	cvt.u32.u64 	%r4077, %rd9778;
	cvt.u32.u64 	%r4076, %rd9777;
	cvt.u32.u64 	%r4075, %rd9776;
	cvt.u32.u64 	%r4074, %rd9775;
	cvt.u32.u64 	%r4073, %rd9774;
	setp.ne.s32 	%p655, %r4064, 0;
	setp.lt.u32 	%p656, %r2, %r4080;
	or.pred  	%p657, %p655, %p656;
	@%p657 bra 	$L__BB2_497;
	setp.gt.u32 	%p658, %r2, %r4080;
	@%p658 bra 	$L__BB2_498;
	setp.lt.u32 	%p659, %r17, %r4079;
	@%p659 bra 	$L__BB2_497;
	setp.gt.u32 	%p660, %r17, %r4079;
	@%p660 bra 	$L__BB2_498;
	setp.lt.u32 	%p661, %r1, %r4078;
	@%p661 bra 	$L__BB2_497;
	setp.gt.u32 	%p662, %r1, %r4078;
	@%p662 bra 	$L__BB2_498;
	setp.lt.u32 	%p663, %r13, %r4077;
	@%p663 bra 	$L__BB2_497;
	setp.gt.u32 	%p664, %r13, %r4077;
	@%p664 bra 	$L__BB2_498;
	setp.lt.u32 	%p665, %r15, %r4076;
	@%p665 bra 	$L__BB2_497;
	setp.gt.u32 	%p666, %r15, %r4076;
	@%p666 bra 	$L__BB2_498;
	setp.lt.u32 	%p667, %r14, %r4075;
	@%p667 bra 	$L__BB2_497;
	setp.gt.u32 	%p668, %r14, %r4075;
	@%p668 bra 	$L__BB2_498;
	setp.lt.u32 	%p669, %r16, %r4074;
	@%p669 bra 	$L__BB2_497;
	setp.gt.u32 	%p670, %r16, %r4074;
	setp.gt.u32 	%p671, %r18, %r4073;
	or.pred  	%p672, %p670, %p671;
	@%p672 bra 	$L__BB2_498;
$L__BB2_497:
	// begin inline asm
	sub.cc.u32 %r4073, %r4073, %r18;
	subc.cc.u32 %r4074, %r4074, %r16;
	subc.cc.u32 %r4075, %r4075, %r14;
	subc.cc.u32 %r4076, %r4076, %r15;
	subc.cc.u32 %r4077, %r4077, %r13;
	subc.cc.u32 %r4078, %r4078, %r1;
	subc.cc.u32 %r4079, %r4079, %r17;
	subc.u32 %r4080, %r4080, %r2;
	
	// end inline asm
$L__BB2_498:
	setp.gt.u32 	%p673, %r4080, %r2;
	@%p673 bra 	$L__BB2_511;
	bra.uni 	$L__BB2_512;
$L__BB2_499:
	setp.gt.u32 	%p675, %r4079, %r17;
	@%p675 bra 	$L__BB2_511;
	setp.lt.u32 	%p676, %r4079, %r17;
	@%p676 bra 	$L__BB2_513;
	setp.gt.u32 	%p677, %r4078, %r1;
	@%p677 bra 	$L__BB2_511;
	setp.lt.u32 	%p678, %r4078, %r1;
	@%p678 bra 	$L__BB2_513;
	setp.gt.u32 	%p679, %r4077, %r13;
	@%p679 bra 	$L__BB2_511;
	setp.lt.u32 	%p680, %r4077, %r13;
	@%p680 bra 	$L__BB2_513;
	setp.gt.u32 	%p681, %r4076, %r15;
	@%p681 bra 	$L__BB2_511;
	setp.lt.u32 	%p682, %r4076, %r15;
	@%p682 bra 	$L__BB2_513;
	setp.gt.u32 	%p683, %r4075, %r14;
	@%p683 bra 	$L__BB2_511;
	setp.lt.u32 	%p684, %r4075, %r14;
	@%p684 bra 	$L__BB2_513;
	setp.gt.u32 	%p685, %r4074, %r16;
	@%p685 bra 	$L__BB2_511;
	setp.lt.u32 	%p686, %r4074, %r16;
	setp.lt.u32 	%p687, %r4073, %r18;
	or.pred  	%p688, %p686, %p687;
	@%p688 bra 	$L__BB2_513;
$L__BB2_511:
	// begin inline asm
	sub.cc.u32 %r4073, %r4073, %r18;
	subc.cc.u32 %r4074, %r4074, %r16;
	subc.cc.u32 %r4075, %r4075, %r14;
	subc.cc.u32 %r4076, %r4076, %r15;
	subc.cc.u32 %r4077, %r4077, %r13;
	subc.cc.u32 %r4078, %r4078, %r1;
	subc.cc.u32 %r4079, %r4079, %r17;
	subc.u32 %r4080, %r4080, %r2;
	
	// end inline asm
	bra.uni 	$L__BB2_513;
$L__BB2_512:
	setp.lt.u32 	%p674, %r4080, %r2;
	@%p674 bra 	$L__BB2_513;
	bra.uni 	$L__BB2_499;
$L__BB2_513:
	ld.global.u32 	%r2331, [%rd9+-100];
	mul.wide.u32 	%rd4937, %r2331, %r2331;
	shr.u64 	%rd4938, %rd4937, 32;
	ld.global.u32 	%r2332, [%rd9+-96];
	mul.wide.u32 	%rd4939, %r2332, %r2331;
	add.s64 	%rd4940, %rd4938, %rd4939;
	shr.u64 	%rd4941, %rd4940, 32;
	ld.global.u32 	%r2333, [%rd9+-92];
	mul.wide.u32 	%rd4942, %r2333, %r2331;
	add.s64 	%rd4943, %rd4941, %rd4942;
	shr.u64 	%rd4944, %rd4943, 32;
	ld.global.u32 	%r2334, [%rd9+-88];
	mul.wide.u32 	%rd4945, %r2334, %r2331;
	add.s64 	%rd4946, %rd4944, %rd4945;
	shr.u64 	%rd4947, %rd4946, 32;
	ld.global.u32 	%r2335, [%rd9+-84];
	mul.wide.u32 	%rd4948, %r2335, %r2331;
	add.s64 	%rd4949, %rd4947, %rd4948;
	shr.u64 	%rd4950, %rd4949, 32;
	ld.global.u32 	%r2336, [%rd9+-80];
	mul.wide.u32 	%rd4951, %r2336, %r2331;
	add.s64 	%rd4952, %rd4950, %rd4951;
	shr.u64 	%rd4953, %rd4952, 32;
	ld.global.u32 	%r2337, [%rd9+-76];
	mul.wide.u32 	%rd4954, %r2337, %r2331;
	add.s64 	%rd4955, %rd4953, %rd4954;
	shr.u64 	%rd4956, %rd4955, 32;
	ld.global.u32 	%r2338, [%rd9+-72];
	mul.wide.u32 	%rd4957, %r2338, %r2331;
	add.s64 	%rd4958, %rd4956, %rd4957;
	shr.u64 	%rd4959, %rd4958, 32;
	and.b64  	%rd4960, %rd4940, 4294967295;
	add.s64 	%rd4961, %rd4939, %rd4960;
	shr.u64 	%rd4962, %rd4961, 32;
	and.b64  	%rd4963, %rd4943, 4294967295;
	mul.wide.u32 	%rd4964, %r2332, %r2332;
	add.s64 	%rd4965, %rd4962, %rd4963;
	add.s64 	%rd4966, %rd4965, %rd4964;
	shr.u64 	%rd4967, %rd4966, 32;
	and.b64  	%rd4968, %rd4946, 4294967295;
	mul.wide.u32 	%rd4969, %r2333, %r2332;
	add.s64 	%rd4970, %rd4967, %rd4968;
	add.s64 	%rd4971, %rd4970, %rd4969;
	shr.u64 	%rd4972, %rd4971, 32;
	and.b64  	%rd4973, %rd4949, 4294967295;
	mul.wide.u32 	%rd4974, %r2334, %r2332;
	add.s64 	%rd4975, %rd4972, %rd4973;
	add.s64 	%rd4976, %rd4975, %rd4974;
	shr.u64 	%rd4977, %rd4976, 32;
	and.b64  	%rd4978, %rd4952, 4294967295;
	mul.wide.u32 	%rd4979, %r2335, %r2332;
	add.s64 	%rd4980, %rd4977, %rd4978;
	add.s64 	%rd4981, %rd4980, %rd4979;
	shr.u64 	%rd4982, %rd4981, 32;
	and.b64  	%rd4983, %rd4955, 4294967295;
	mul.wide.u32 	%rd4984, %r2336, %r2332;
	add.s64 	%rd4985, %rd4982, %rd4983;
	add.s64 	%rd4986, %rd4985, %rd4984;
	shr.u64 	%rd4987, %rd4986, 32;
	and.b64  	%rd4988, %rd4958, 4294967295;
	mul.wide.u32 	%rd4989, %r2337, %r2332;
	add.s64 	%rd4990, %rd4987, %rd4988;
	add.s64 	%rd4991, %rd4990, %rd4989;
	shr.u64 	%rd4992, %rd4991, 32;
	mul.wide.u32 	%rd4993, %r2338, %r2332;
	add.s64 	%rd4994, %rd4992, %rd4959;
	add.s64 	%rd4995, %rd4994, %rd4993;
	shr.u64 	%rd4996, %rd4995, 32;
	and.b64  	%rd4997, %rd4966, 4294967295;
	add.s64 	%rd4998, %rd4942, %rd4997;
	shr.u64 	%rd4999, %rd4998, 32;
	and.b64  	%rd5000, %rd4971, 4294967295;
	add.s64 	%rd5001, %rd4999, %rd5000;
	add.s64 	%rd5002, %rd5001, %rd4969;
	shr.u64 	%rd5003, %rd5002, 32;
	and.b64  	%rd5004, %rd4976, 4294967295;
	mul.wide.u32 	%rd5005, %r2333, %r2333;
	add.s64 	%rd5006, %rd5003, %rd5004;
	add.s64 	%rd5007, %rd5006, %rd5005;
	shr.u64 	%rd5008, %rd5007, 32;
	and.b64  	%rd5009, %rd4981, 4294967295;
	mul.wide.u32 	%rd5010, %r2334, %r2333;
	add.s64 	%rd5011, %rd5008, %rd5009;
	add.s64 	%rd5012, %rd5011, %rd5010;
	shr.u64 	%rd5013, %rd5012, 32;
	and.b64  	%rd5014, %rd4986, 4294967295;
	mul.wide.u32 	%rd5015, %r2335, %r2333;
	add.s64 	%rd5016, %rd5013, %rd5014;
	add.s64 	%rd5017, %rd5016, %rd5015;
	shr.u64 	%rd5018, %rd5017, 32;
	and.b64  	%rd5019, %rd4991, 4294967295;
	mul.wide.u32 	%rd5020, %r2336, %r2333;
	add.s64 	%rd5021, %rd5018, %rd5019;
	add.s64 	%rd5022, %rd5021, %rd5020;
	shr.u64 	%rd5023, %rd5022, 32;
	and.b64  	%rd5024, %rd4995, 4294967295;
	mul.wide.u32 	%rd5025, %r2337, %r2333;
	add.s64 	%rd5026, %rd5023, %rd5024;
	add.s64 	%rd5027, %rd5026, %rd5025;
	shr.u64 	%rd5028, %rd5027, 32;
	mul.wide.u32 	%rd5029, %r2338, %r2333;
	add.s64 	%rd5030, %rd5028, %rd4996;
	add.s64 	%rd5031, %rd5030, %rd5029;
	shr.u64 	%rd5032, %rd5031, 32;
	and.b64  	%rd5033, %rd5002, 4294967295;
	add.s64 	%rd5034, %rd4945, %rd5033;
	shr.u64 	%rd5035, %rd5034, 32;
	and.b64  	%rd5036, %rd5007, 4294967295;
	add.s64 	%rd5037, %rd5035, %rd5036;
	add.s64 	%rd5038, %rd5037, %rd4974;
	shr.u64 	%rd5039, %rd5038, 32;
	and.b64  	%rd5040, %rd5012, 4294967295;
	add.s64 	%rd5041, %rd5039, %rd5040;
	add.s64 	%rd5042, %rd5041, %rd5010;
	shr.u64 	%rd5043, %rd5042, 32;
	and.b64  	%rd5044, %rd5017, 4294967295;
	mul.wide.u32 	%rd5045, %r2334, %r2334;
	add.s64 	%rd5046, %rd5043, %rd5044;
	add.s64 	%rd5047, %rd5046, %rd5045;
	shr.u64 	%rd5048, %rd5047, 32;
	and.b64  	%rd5049, %rd5022, 4294967295;
	mul.wide.u32 	%rd5050, %r2335, %r2334;
	add.s64 	%rd5051, %rd5048, %rd5049;
	add.s64 	%rd5052, %rd5051, %rd5050;
	shr.u64 	%rd5053, %rd5052, 32;
	and.b64  	%rd5054, %rd5027, 4294967295;
	mul.wide.u32 	%rd5055, %r2336, %r2334;
	add.s64 	%rd5056, %rd5053, %rd5054;
	add.s64 	%rd5057, %rd5056, %rd5055;
	shr.u64 	%rd5058, %rd5057, 32;
	and.b64  	%rd5059, %rd5031, 4294967295;
	mul.wide.u32 	%rd5060, %r2337, %r2334;
	add.s64 	%rd5061, %rd5058, %rd5059;
	add.s64 	%rd5062, %rd5061, %rd5060;
	shr.u64 	%rd5063, %rd5062, 32;
	mul.wide.u32 	%rd5064, %r2338, %r2334;
	add.s64 	%rd5065, %rd5063, %rd5032;
	add.s64 	%rd5066, %rd5065, %rd5064;
	shr.u64 	%rd5067, %rd5066, 32;
	and.b64  	%rd5068, %rd5038, 4294967295;
	add.s64 	%rd5069, %rd4948, %rd5068;
	shr.u64 	%rd5070, %rd5069, 32;
	and.b64  	%rd5071, %rd5042, 4294967295;
	add.s64 	%rd5072, %rd5070, %rd5071;
	add.s64 	%rd5073, %rd5072, %rd4979;
	shr.u64 	%rd5074, %rd5073, 32;
	and.b64  	%rd5075, %rd5047, 4294967295;
	add.s64 	%rd5076, %rd5074, %rd5075;
	add.s64 	%rd5077, %rd5076, %rd5015;
	shr.u64 	%rd5078, %rd5077, 32;
	and.b64  	%rd5079, %rd5052, 4294967295;
	add.s64 	%rd5080, %rd5078, %rd5079;
	add.s64 	%rd5081, %rd5080, %rd5050;
	shr.u64 	%rd5082, %rd5081, 32;
	and.b64  	%rd5083, %rd5057, 4294967295;
	mul.wide.u32 	%rd5084, %r2335, %r2335;
	add.s64 	%rd5085, %rd5082, %rd5083;
	add.s64 	%rd5086, %rd5085, %rd5084;
	shr.u64 	%rd5087, %rd5086, 32;
	and.b64  	%rd5088, %rd5062, 4294967295;
	mul.wide.u32 	%rd5089, %r2336, %r2335;
	add.s64 	%rd5090, %rd5087, %rd5088;
	add.s64 	%rd5091, %rd5090, %rd5089;
	shr.u64 	%rd5092, %rd5091, 32;
	and.b64  	%rd5093, %rd5066, 4294967295;
	mul.wide.u32 	%rd5094, %r2337, %r2335;
	add.s64 	%rd5095, %rd5092, %rd5093;
	add.s64 	%rd5096, %rd5095, %rd5094;
	shr.u64 	%rd5097, %rd5096, 32;
	mul.wide.u32 	%rd5098, %r2338, %r2335;
	add.s64 	%rd5099, %rd5097, %rd5067;
	add.s64 	%rd5100, %rd5099, %rd5098;
	shr.u64 	%rd5101, %rd5100, 32;
	and.b64  	%rd5102, %rd5073, 4294967295;
	add.s64 	%rd5103, %rd4951, %rd5102;
	shr.u64 	%rd5104, %rd5103, 32;
	and.b64  	%rd5105, %rd5077, 4294967295;
	add.s64 	%rd5106, %rd5104, %rd5105;
	add.s64 	%rd5107, %rd5106, %rd4984;
	shr.u64 	%rd5108, %rd5107, 32;
	and.b64  	%rd5109, %rd5081, 4294967295;
	add.s64 	%rd5110, %rd5108, %rd5109;
	add.s64 	%rd5111, %rd5110, %rd5020;
	shr.u64 	%rd5112, %rd5111, 32;
	and.b64  	%rd5113, %rd5086, 4294967295;
	add.s64 	%rd5114, %rd5112, %rd5113;
	add.s64 	%rd5115, %rd5114, %rd5055;
	shr.u64 	%rd5116, %rd5115, 32;
	and.b64  	%rd5117, %rd5091, 4294967295;
	add.s64 	%rd5118, %rd5116, %rd5117;
	add.s64 	%rd5119, %rd5118, %rd5089;
	shr.u64 	%rd5120, %rd5119, 32;
	and.b64  	%rd5121, %rd5096, 4294967295;
	mul.wide.u32 	%rd5122, %r2336, %r2336;
	add.s64 	%rd5123, %rd5120, %rd5121;
	add.s64 	%rd5124, %rd5123, %rd5122;
	shr.u64 	%rd5125, %rd5124, 32;
	and.b64  	%rd5126, %rd5100, 4294967295;
	mul.wide.u32 	%rd5127, %r2337, %r2336;
	add.s64 	%rd5128, %rd5125, %rd5126;
	add.s64 	%rd5129, %rd5128, %rd5127;
	shr.u64 	%rd5130, %rd5129, 32;
	mul.wide.u32 	%rd5131, %r2338, %r2336;
	add.s64 	%rd5132, %rd5130, %rd5101;
	add.s64 	%rd5133, %rd5132, %rd5131;
	shr.u64 	%rd5134, %rd5133, 32;
	and.b64  	%rd5135, %rd5107, 4294967295;
	add.s64 	%rd5136, %rd4954, %rd5135;
	shr.u64 	%rd5137, %rd5136, 32;
	and.b64  	%rd5138, %rd5111, 4294967295;
	add.s64 	%rd5139, %rd5137, %rd5138;
	add.s64 	%rd5140, %rd5139, %rd4989;
	shr.u64 	%rd5141, %rd5140, 32;
	and.b64  	%rd5142, %rd5115, 4294967295;
	add.s64 	%rd5143, %rd5141, %rd5142;
	add.s64 	%rd5144, %rd5143, %rd5025;
	shr.u64 	%rd5145, %rd5144, 32;
	and.b64  	%rd5146, %rd5119, 4294967295;
	add.s64 	%rd5147, %rd5145, %rd5146;
	add.s64 	%rd5148, %rd5147, %rd5060;
	shr.u64 	%rd5149, %rd5148, 32;
	and.b64  	%rd5150, %rd5124, 4294967295;
	add.s64 	%rd5151, %rd5149, %rd5150;
	add.s64 	%rd5152, %rd5151, %rd5094;
	shr.u64 	%rd5153, %rd5152, 32;
	and.b64  	%rd5154, %rd5129, 4294967295;
	add.s64 	%rd5155, %rd5153, %rd5154;
	add.s64 	%rd5156, %rd5155, %rd5127;
	shr.u64 	%rd5157, %rd5156, 32;
	and.b64  	%rd5158, %rd5133, 4294967295;
	mul.wide.u32 	%rd5159, %r2337, %r2337;
	add.s64 	%rd5160, %rd5157, %rd5158;
	add.s64 	%rd5161, %rd5160, %rd5159;
	shr.u64 	%rd5162, %rd5161, 32;
	mul.wide.u32 	%rd5163, %r2338, %r2337;
	add.s64 	%rd5164, %rd5162, %rd5134;
	add.s64 	%rd5165, %rd5164, %rd5163;
	shr.u64 	%rd5166, %rd5165, 32;
	and.b64  	%rd5167, %rd5140, 4294967295;
	add.s64 	%rd5168, %rd4957, %rd5167;
	shr.u64 	%rd5169, %rd5168, 32;
	and.b64  	%rd5170, %rd5144, 4294967295;
	add.s64 	%rd5171, %rd5169, %rd5170;
	add.s64 	%rd5172, %rd5171, %rd4993;
	shr.u64 	%rd5173, %rd5172, 32;
	and.b64  	%rd5174, %rd5148, 4294967295;
	add.s64 	%rd5175, %rd5173, %rd5174;
	add.s64 	%rd5176, %rd5175, %rd5029;
	shr.u64 	%rd5177, %rd5176, 32;
	and.b64  	%rd5178, %rd5152, 4294967295;
	add.s64 	%rd5179, %rd5177, %rd5178;
	add.s64 	%rd5180, %rd5179, %rd5064;
	shr.u64 	%rd5181, %rd5180, 32;
	and.b64  	%rd5182, %rd5156, 4294967295;
	add.s64 	%rd5183, %rd5181, %rd5182;
	add.s64 	%rd5184, %rd5183, %rd5098;
	shr.u64 	%rd5185, %rd5184, 32;
	and.b64  	%rd5186, %rd5161, 4294967295;
	add.s64 	%rd5187, %rd5185, %rd5186;
	add.s64 	%rd5188, %rd5187, %rd5131;
	shr.u64 	%rd5189, %rd5188, 32;
	and.b64  	%rd5190, %rd5165, 4294967295;
	add.s64 	%rd5191, %rd5189, %rd5190;
	add.s64 	%rd5192, %rd5191, %rd5163;
	shr.u64 	%rd5193, %rd5192, 32;
	mul.wide.u32 	%rd5194, %r2338, %r2338;
	add.s64 	%rd5195, %rd5193, %rd5166;
	add.s64 	%rd5196, %rd5195, %rd5194;
	shr.u64 	%rd5197, %rd5196, 32;
	{ .reg .b32 tmp; mov.b64 {tmp, %r2339}, %rd5196; }
	and.b64  	%rd5198, %rd5172, 4294967295;
	mul.lo.s64 	%rd5199, %rd5198, 977;
	and.b64  	%rd5200, %rd4937, 4294967295;
	and.b64  	%rd5201, %rd5199, 4294967295;
	add.s64 	%rd9782, %rd5201, %rd5200;
	shr.u64 	%rd5202, %rd5199, 32;
	shr.u64 	%rd5203, %rd9782, 32;
	add.s64 	%rd5204, %rd5203, %rd5202;
	and.b64  	%rd5205, %rd5176, 4294967295;
	mul.lo.s64 	%rd5206, %rd5205, 977;
	and.b64  	%rd5207, %rd4961, 4294967295;
	and.b64  	%rd5208, %rd5206, 4294967295;
	add.s64 	%rd5209, %rd5204, %rd5207;
	add.s64 	%rd5210, %rd5209, %rd5208;
	add.s64 	%rd9783, %rd5210, %rd5198;
	shr.u64 	%rd5211, %rd5206, 32;
	shr.u64 	%rd5212, %rd9783, 32;
	add.s64 	%rd5213, %rd5212, %rd5211;
	and.b64  	%rd5214, %rd5180, 4294967295;
	mul.lo.s64 	%rd5215, %rd5214, 977;
	and.b64  	%rd5216, %rd4998, 4294967295;
	and.b64  	%rd5217, %rd5215, 4294967295;
	add.s64 	%rd5218, %rd5213, %rd5216;
	add.s64 	%rd5219, %rd5218, %rd5217;
	add.s64 	%rd9784, %rd5219, %rd5205;
	shr.u64 	%rd5220, %rd5215, 32;
	shr.u64 	%rd5221, %rd9784, 32;
	add.s64 	%rd5222, %rd5221, %rd5220;
	and.b64  	%rd5223, %rd5184, 4294967295;
	mul.lo.s64 	%rd5224, %rd5223, 977;
	and.b64  	%rd5225, %rd5034, 4294967295;
	and.b64  	%rd5226, %rd5224, 4294967295;
	add.s64 	%rd5227, %rd5222, %rd5225;
	add.s64 	%rd5228, %rd5227, %rd5226;
	add.s64 	%rd9785, %rd5228, %rd5214;
	shr.u64 	%rd5229, %rd5224, 32;
	shr.u64 	%rd5230, %rd9785, 32;
	add.s64 	%rd5231, %rd5230, %rd5229;
	and.b64  	%rd5232, %rd5188, 4294967295;
	mul.lo.s64 	%rd5233, %rd5232, 977;
	and.b64  	%rd5234, %rd5069, 4294967295;
	and.b64  	%rd5235, %rd5233, 4294967295;
	add.s64 	%rd5236, %rd5231, %rd5234;
	add.s64 	%rd5237, %rd5236, %rd5235;
	add.s64 	%rd9786, %rd5237, %rd5223;
	shr.u64 	%rd5238, %rd5233, 32;
	shr.u64 	%rd5239, %rd9786, 32;
	add.s64 	%rd5240, %rd5239, %rd5238;
	and.b64  	%rd5241, %rd5192, 4294967295;
	mul.lo.s64 	%rd5242, %rd5241, 977;
	and.b64  	%rd5243, %rd5103, 4294967295;
	and.b64  	%rd5244, %rd5242, 4294967295;
	add.s64 	%rd5245, %rd5240, %rd5243;
	add.s64 	%rd5246, %rd5245, %rd5244;
	add.s64 	%rd9787, %rd5246, %rd5232;
	shr.u64 	%rd5247, %rd5242, 32;
	shr.u64 	%rd5248, %rd9787, 32;
	add.s64 	%rd5249, %rd5248, %rd5247;
	and.b64  	%rd5250, %rd5196, 4294967295;
	mul.lo.s64 	%rd5251, %rd5250, 977;
	and.b64  	%rd5252, %rd5136, 4294967295;
	and.b64  	%rd5253, %rd5251, 4294967295;
	add.s64 	%rd5254, %rd5249, %rd5252;
	add.s64 	%rd5255, %rd5254, %rd5253;
	add.s64 	%rd9788, %rd5255, %rd5241;
	shr.u64 	%rd5256, %rd5251, 32;
	shr.u64 	%rd5257, %rd9788, 32;
	add.s64 	%rd5258, %rd5257, %rd5256;
	mul.lo.s64 	%rd5259, %rd5197, 977;
	and.b64  	%rd5260, %rd5168, 4294967295;
	and.b64  	%rd5261, %rd5259, 4294967295;
	add.s64 	%rd5262, %rd5258, %rd5260;
	add.s64 	%rd5263, %rd5262, %rd5261;
	add.s64 	%rd9789, %rd5263, %rd5250;
	shr.u64 	%rd5264, %rd5259, 32;
	shr.u64 	%rd5265, %rd9789, 32;
	cvt.u32.u64 	%r2340, %rd5265;
	cvt.u32.u64 	%r2341, %rd5264;
	add.s32 	%r2342, %r2340, %r2341;
	add.s32 	%r560, %r2342, %r2339;
	setp.eq.s32 	%p690, %r560, 0;
	mov.pred 	%p1574, 0;
	@%p690 bra 	$L__BB2_521;
	cvt.u64.u32 	%rd5266, %r560;
	mul.wide.u32 	%rd5267, %r560, 977;
	shr.u64 	%rd5268, %rd5267, 32;
	and.b64  	%rd5269, %rd9782, 4294967295;
	and.b64  	%rd5270, %rd5267, 4294967295;
	add.s64 	%rd9782, %rd5270, %rd5269;
	shr.u64 	%rd5271, %rd9782, 32;
	and.b64  	%rd5272, %rd9783, 4294967295;
	add.s64 	%rd5273, %rd5268, %rd5272;
	add.s64 	%rd5274, %rd5273, %rd5266;
	add.s64 	%rd9783, %rd5274, %rd5271;
	setp.lt.u64 	%p692, %rd9783, 4294967296;
	@%p692 bra 	$L__BB2_521;
	shr.u64 	%rd5275, %rd9783, 32;
	and.b64  	%rd5276, %rd9784, 4294967295;
	add.s64 	%rd9784, %rd5275, %rd5276;
	setp.lt.u64 	%p694, %rd9784, 4294967296;
	@%p694 bra 	$L__BB2_521;
	shr.u64 	%rd5277, %rd9784, 32;
	and.b64  	%rd5278, %rd9785, 4294967295;
	add.s64 	%rd9785, %rd5277, %rd5278;
	setp.lt.u64 	%p696, %rd9785, 4294967296;
	@%p696 bra 	$L__BB2_521;
	shr.u64 	%rd5280, %rd9785, 32;
	and.b64  	%rd5281, %rd9786, 4294967295;
	add.s64 	%rd9786, %rd5280, %rd5281;
	setp.lt.u64 	%p698, %rd9786, 4294967296;
	mov.b64 	%rd9785, 4294967296;
	@%p698 bra 	$L__BB2_521;
	shr.u64 	%rd5283, %rd9786, 32;
	and.b64  	%rd5284, %rd9787, 4294967295;
	add.s64 	%rd9787, %rd5283, %rd5284;
	setp.lt.u64 	%p700, %rd9787, 4294967296;
	mov.b64 	%rd9785, 4294967296;
	mov.u64 	%rd9786, %rd9785;
	@%p700 bra 	$L__BB2_521;
	shr.u64 	%rd5286, %rd9787, 32;
	and.b64  	%rd5287, %rd9788, 4294967295;
	add.s64 	%rd9788, %rd5286, %rd5287;
	setp.lt.u64 	%p702, %rd9788, 4294967296;
	mov.b64 	%rd9785, 4294967296;
	mov.u64 	%rd9787, %rd9785;
	@%p702 bra 	$L__BB2_521;
	shr.u64 	%rd5289, %rd9788, 32;
	and.b64  	%rd5290, %rd9789, 4294967295;
	add.s64 	%rd5291, %rd5289, %rd5290;
	setp.gt.u64 	%p1574, %rd5291, 4294967295;
	min.u64 	%rd9789, %rd5291, 4294967296;
	mov.b64 	%rd9785, 4294967296;
	mov.u64 	%rd9786, %rd9785;
	mov.u64 	%rd9788, %rd9785;
$L__BB2_521:
	cvt.u32.u64 	%r4096, %rd9789;
	cvt.u32.u64 	%r4095, %rd9788;
	cvt.u32.u64 	%r4094, %rd9787;
	cvt.u32.u64 	%r4093, %rd9786;
	cvt.u32.u64 	%r4092, %rd9785;
	cvt.u32.u64 	%r4091, %rd9784;
	cvt.u32.u64 	%r4090, %rd9783;
	cvt.u32.u64 	%r4089, %rd9782;
	setp.lt.u32 	%p703, %r2, %r4096;
	or.pred  	%p704, %p1574, %p703;
	@%p704 bra 	$L__BB2_535;
	setp.gt.u32 	%p705, %r2, %r4096;
	@%p705 bra 	$L__BB2_536;
	setp.lt.u32 	%p706, %r17, %r4095;
	@%p706 bra 	$L__BB2_535;
	setp.gt.u32 	%p707, %r17, %r4095;
	@%p707 bra 	$L__BB2_536;
	setp.lt.u32 	%p708, %r1, %r4094;
	@%p708 bra 	$L__BB2_535;
	setp.gt.u32 	%p709, %r1, %r4094;
	@%p709 bra 	$L__BB2_536;
	setp.lt.u32 	%p710, %r13, %r4093;
	@%p710 bra 	$L__BB2_535;
	setp.gt.u32 	%p711, %r13, %r4093;
	@%p711 bra 	$L__BB2_536;
	setp.lt.u32 	%p712, %r15, %r4092;
	@%p712 bra 	$L__BB2_535;
	setp.gt.u32 	%p713, %r15, %r4092;
	@%p713 bra 	$L__BB2_536;
	setp.lt.u32 	%p714, %r14, %r4091;
	@%p714 bra 	$L__BB2_535;
	setp.gt.u32 	%p715, %r14, %r4091;
	@%p715 bra 	$L__BB2_536;
	setp.lt.u32 	%p716, %r16, %r4090;
	@%p716 bra 	$L__BB2_535;
	setp.gt.u32 	%p717, %r16, %r4090;
	setp.gt.u32 	%p718, %r18, %r4089;
	or.pred  	%p719, %p717, %p718;
	@%p719 bra 	$L__BB2_536;
$L__BB2_535:
	// begin inline asm
	sub.cc.u32 %r4089, %r4089, %r18;
	subc.cc.u32 %r4090, %r4090, %r16;
	subc.cc.u32 %r4091, %r4091, %r14;
	subc.cc.u32 %r4092, %r4092, %r15;
	subc.cc.u32 %r4093, %r4093, %r13;
	subc.cc.u32 %r4094, %r4094, %r1;
	subc.cc.u32 %r4095, %r4095, %r17;
	subc.u32 %r4096, %r4096, %r2;
	
	// end inline asm
$L__BB2_536:
	setp.gt.u32 	%p720, %r4096, %r2;
	@%p720 bra 	$L__BB2_549;
	bra.uni 	$L__BB2_550;
$L__BB2_537:
	setp.gt.u32 	%p722, %r4095, %r17;
	@%p722 bra 	$L__BB2_549;
	setp.lt.u32 	%p723, %r4095, %r17;
	@%p723 bra 	$L__BB2_551;
	setp.gt.u32 	%p724, %r4094, %r1;
	@%p724 bra 	$L__BB2_549;
	setp.lt.u32 	%p725, %r4094, %r1;
	@%p725 bra 	$L__BB2_551;
	setp.gt.u32 	%p726, %r4093, %r13;
	@%p726 bra 	$L__BB2_549;
	setp.lt.u32 	%p727, %r4093, %r13;
	@%p727 bra 	$L__BB2_551;
	setp.gt.u32 	%p728, %r4092, %r15;
	@%p728 bra 	$L__BB2_549;
	setp.lt.u32 	%p729, %r4092, %r15;
	@%p729 bra 	$L__BB2_551;
	setp.gt.u32 	%p730, %r4091, %r14;
	@%p730 bra 	$L__BB2_549;
	setp.lt.u32 	%p731, %r4091, %r14;
	@%p731 bra 	$L__BB2_551;
	setp.gt.u32 	%p732, %r4090, %r16;
	@%p732 bra 	$L__BB2_549;
	setp.lt.u32 	%p733, %r4090, %r16;
	setp.lt.u32 	%p734, %r4089, %r18;
	or.pred  	%p735, %p733, %p734;
	@%p735 bra 	$L__BB2_551;
$L__BB2_549:
	// begin inline asm
	sub.cc.u32 %r4089, %r4089, %r18;
	subc.cc.u32 %r4090, %r4090, %r16;
	subc.cc.u32 %r4091, %r4091, %r14;
	subc.cc.u32 %r4092, %r4092, %r15;
	subc.cc.u32 %r4093, %r4093, %r13;
	subc.cc.u32 %r4094, %r4094, %r1;
	subc.cc.u32 %r4095, %r4095, %r17;
	subc.u32 %r4096, %r4096, %r2;
	
	// end inline asm
	bra.uni 	$L__BB2_551;
$L__BB2_550:
	setp.lt.u32 	%p721, %r4096, %r2;
	@%p721 bra 	$L__BB2_551;
	bra.uni 	$L__BB2_537;
$L__BB2_551:
	mul.wide.u32 	%rd5293, %r4089, 3;
	shr.u64 	%rd5294, %rd5293, 32;
	mul.wide.u32 	%rd5295, %r4090, 3;
	add.s64 	%rd5296, %rd5295, %rd5294;
	shr.u64 	%rd5297, %rd5296, 32;
	mul.wide.u32 	%rd5298, %r4091, 3;
	add.s64 	%rd5299, %rd5298, %rd5297;
	shr.u64 	%rd5300, %rd5299, 32;
	mul.wide.u32 	%rd5301, %r4092, 3;
	add.s64 	%rd5302, %rd5301, %rd5300;
	shr.u64 	%rd5303, %rd5302, 32;
	mul.wide.u32 	%rd5304, %r4093, 3;
	add.s64 	%rd5305, %rd5304, %rd5303;
	shr.u64 	%rd5306, %rd5305, 32;
	mul.wide.u32 	%rd5307, %r4094, 3;
	add.s64 	%rd5308, %rd5307, %rd5306;
	shr.u64 	%rd5309, %rd5308, 32;
	mul.wide.u32 	%rd5310, %r4095, 3;
	add.s64 	%rd5311, %rd5310, %rd5309;
	shr.u64 	%rd5312, %rd5311, 32;
	mul.wide.u32 	%rd5313, %r4096, 3;
	add.s64 	%rd5314, %rd5313, %rd5312;
	shr.u64 	%rd5315, %rd5314, 32;
	and.b64  	%rd5316, %rd5293, 4294967295;
	mad.lo.s64 	%rd9790, %rd5315, 977, %rd5316;
	shr.u64 	%rd5317, %rd9790, 32;
	and.b64  	%rd5318, %rd5296, 4294967295;
	add.s64 	%rd5319, %rd5317, %rd5318;
	add.s64 	%rd9791, %rd5319, %rd5315;
	shr.u64 	%rd5320, %rd9791, 32;
	and.b64  	%rd5321, %rd5299, 4294967295;
	add.s64 	%rd9792, %rd5320, %rd5321;
	shr.u64 	%rd5322, %rd9792, 32;
	and.b64  	%rd5323, %rd5302, 4294967295;
	add.s64 	%rd9793, %rd5322, %rd5323;
	shr.u64 	%rd5324, %rd9793, 32;
	and.b64  	%rd5325, %rd5305, 4294967295;
	add.s64 	%rd9794, %rd5324, %rd5325;
	shr.u64 	%rd5326, %rd9794, 32;
	and.b64  	%rd5327, %rd5308, 4294967295;
	add.s64 	%rd9795, %rd5326, %rd5327;
	shr.u64 	%rd5328, %rd9795, 32;
	and.b64  	%rd5329, %rd5311, 4294967295;
	add.s64 	%rd9796, %rd5328, %rd5329;
	shr.u64 	%rd5330, %rd9796, 32;
	and.b64  	%rd5331, %rd5314, 4294967295;
	add.s64 	%rd9797, %rd5330, %rd5331;
	shr.u64 	%rd348, %rd9797, 32;
	{ .reg .b32 tmp; mov.b64 {tmp, %r4097}, %rd9797; }
	setp.lt.u64 	%p736, %rd9797, 4294967296;
	@%p736 bra 	$L__BB2_558;
	and.b64  	%rd5333, %rd9790, 4294967295;
	mad.lo.s64 	%rd9790, %rd348, 977, %rd5333;
	shr.u64 	%rd5334, %rd9790, 32;
	and.b64  	%rd5335, %rd9791, 4294967295;
	add.s64 	%rd5336, %rd5335, %rd348;
	add.s64 	%rd9791, %rd5336, %rd5334;
	setp.lt.u64 	%p737, %rd9791, 4294967296;
	mov.b32 	%r4097, 0;
	mov.b64 	%rd9797, 4294967296;
	@%p737 bra 	$L__BB2_558;
	shr.u64 	%rd5338, %rd9791, 32;
	and.b64  	%rd5339, %rd9792, 4294967295;
	add.s64 	%rd9792, %rd5338, %rd5339;
	setp.lt.u64 	%p738, %rd9792, 4294967296;
	@%p738 bra 	$L__BB2_558;
	shr.u64 	%rd5341, %rd9792, 32;
	and.b64  	%rd5342, %rd9793, 4294967295;
	add.s64 	%rd9793, %rd5341, %rd5342;
	setp.lt.u64 	%p739, %rd9793, 4294967296;
	mov.b64 	%rd9792, 4294967296;
	mov.u64 	%rd9797, %rd9792;
	@%p739 bra 	$L__BB2_558;
	shr.u64 	%rd5344, %rd9793, 32;
	and.b64  	%rd5345, %rd9794, 4294967295;
	add.s64 	%rd9794, %rd5344, %rd5345;
	setp.lt.u64 	%p740, %rd9794, 4294967296;
	mov.b64 	%rd9792, 4294967296;
	mov.u64 	%rd9793, %rd9792;
	@%p740 bra 	$L__BB2_558;
	shr.u64 	%rd5347, %rd9794, 32;
	and.b64  	%rd5348, %rd9795, 4294967295;
	add.s64 	%rd9795, %rd5347, %rd5348;
	setp.lt.u64 	%p741, %rd9795, 4294967296;
	mov.b64 	%rd9792, 4294967296;
	mov.u64 	%rd9794, %rd9792;
	mov.u64 	%rd9797, %rd9792;
	@%p741 bra 	$L__BB2_558;
	shr.u64 	%rd5350, %rd9795, 32;
	and.b64  	%rd5351, %rd9796, 4294967295;
	add.s64 	%rd5352, %rd5350, %rd5351;
	setp.gt.u64 	%p742, %rd5352, 4294967295;
	selp.b64 	%rd9796, 4294967296, %rd5352, %p742;
	selp.b64 	%rd9797, 1, 4294967296, %p742;
	mov.b64 	%rd9792, 4294967296;
	mov.u64 	%rd9793, %rd9792;
	mov.u64 	%rd9795, %rd9792;
$L__BB2_558:
	cvt.u32.u64 	%r4113, %rd9797;
	cvt.u32.u64 	%r4112, %rd9796;
	cvt.u32.u64 	%r4111, %rd9795;
	cvt.u32.u64 	%r4110, %rd9794;
	cvt.u32.u64 	%r4109, %rd9793;
	cvt.u32.u64 	%r4108, %rd9792;
	cvt.u32.u64 	%r4107, %rd9791;
	cvt.u32.u64 	%r4106, %rd9790;
	setp.ne.s32 	%p743, %r4097, 0;
	setp.lt.u32 	%p744, %r2, %r4113;
	or.pred  	%p745, %p743, %p744;
	@%p745 bra 	$L__BB2_572;
	setp.gt.u32 	%p746, %r2, %r4113;
	@%p746 bra 	$L__BB2_573;
	setp.lt.u32 	%p747, %r17, %r4112;
	@%p747 bra 	$L__BB2_572;
	setp.gt.u32 	%p748, %r17, %r4112;
	@%p748 bra 	$L__BB2_573;
	setp.lt.u32 	%p749, %r1, %r4111;
	@%p749 bra 	$L__BB2_572;
	setp.gt.u32 	%p750, %r1, %r4111;
	@%p750 bra 	$L__BB2_573;
	setp.lt.u32 	%p751, %r13, %r4110;
	@%p751 bra 	$L__BB2_572;
	setp.gt.u32 	%p752, %r13, %r4110;
	@%p752 bra 	$L__BB2_573;
	setp.lt.u32 	%p753, %r15, %r4109;
	@%p753 bra 	$L__BB2_572;
	setp.gt.u32 	%p754, %r15, %r4109;
	@%p754 bra 	$L__BB2_573;
	setp.lt.u32 	%p755, %r14, %r4108;
	@%p755 bra 	$L__BB2_572;
	setp.gt.u32 	%p756, %r14, %r4108;
	@%p756 bra 	$L__BB2_573;
	setp.lt.u32 	%p757, %r16, %r4107;
	@%p757 bra 	$L__BB2_572;
	setp.gt.u32 	%p758, %r16, %r4107;
	setp.gt.u32 	%p759, %r18, %r4106;
	or.pred  	%p760, %p758, %p759;
	@%p760 bra 	$L__BB2_573;
$L__BB2_572:
	// begin inline asm
	sub.cc.u32 %r4106, %r4106, %r18;
	subc.cc.u32 %r4107, %r4107, %r16;
	subc.cc.u32 %r4108, %r4108, %r14;
	subc.cc.u32 %r4109, %r4109, %r15;
	subc.cc.u32 %r4110, %r4110, %r13;
	subc.cc.u32 %r4111, %r4111, %r1;
	subc.cc.u32 %r4112, %r4112, %r17;
	subc.u32 %r4113, %r4113, %r2;
	
	// end inline asm
$L__BB2_573:
	setp.gt.u32 	%p761, %r4113, %r2;
	@%p761 bra 	$L__BB2_586;
	bra.uni 	$L__BB2_587;
$L__BB2_574:
	setp.gt.u32 	%p763, %r4112, %r17;
	@%p763 bra 	$L__BB2_586;
	setp.lt.u32 	%p764, %r4112, %r17;
	@%p764 bra 	$L__BB2_588;
	setp.gt.u32 	%p765, %r4111, %r1;
	@%p765 bra 	$L__BB2_586;
	setp.lt.u32 	%p766, %r4111, %r1;
	@%p766 bra 	$L__BB2_588;
	setp.gt.u32 	%p767, %r4110, %r13;
	@%p767 bra 	$L__BB2_586;
	setp.lt.u32 	%p768, %r4110, %r13;
	@%p768 bra 	$L__BB2_588;
	setp.gt.u32 	%p769, %r4109, %r15;
	@%p769 bra 	$L__BB2_586;
	setp.lt.u32 	%p770, %r4109, %r15;
	@%p770 bra 	$L__BB2_588;
	setp.gt.u32 	%p771, %r4108, %r14;
	@%p771 bra 	$L__BB2_586;
	setp.lt.u32 	%p772, %r4108, %r14;
	@%p772 bra 	$L__BB2_588;
	setp.gt.u32 	%p773, %r4107, %r16;
	@%p773 bra 	$L__BB2_586;
	setp.lt.u32 	%p774, %r4107, %r16;
	setp.lt.u32 	%p775, %r4106, %r18;
	or.pred  	%p776, %p774, %p775;
	@%p776 bra 	$L__BB2_588;
$L__BB2_586:
	// begin inline asm
	sub.cc.u32 %r4106, %r4106, %r18;
	subc.cc.u32 %r4107, %r4107, %r16;
	subc.cc.u32 %r4108, %r4108, %r14;
	subc.cc.u32 %r4109, %r4109, %r15;
	subc.cc.u32 %r4110, %r4110, %r13;
	subc.cc.u32 %r4111, %r4111, %r1;
	subc.cc.u32 %r4112, %r4112, %r17;
	subc.u32 %r4113, %r4113, %r2;
	
	// end inline asm
	bra.uni 	$L__BB2_588;
$L__BB2_587:
	setp.lt.u32 	%p762, %r4113, %r2;
	@%p762 bra 	$L__BB2_588;
	bra.uni 	$L__BB2_574;
$L__BB2_588:
	mul.wide.u32 	%rd5354, %r4106, %r4106;
	shr.u64 	%rd5355, %rd5354, 32;
	mul.wide.u32 	%rd5356, %r4107, %r4106;
	add.s64 	%rd5357, %rd5355, %rd5356;
	shr.u64 	%rd5358, %rd5357, 32;
	mul.wide.u32 	%rd5359, %r4108, %r4106;
	add.s64 	%rd5360, %rd5358, %rd5359;
	shr.u64 	%rd5361, %rd5360, 32;
	mul.wide.u32 	%rd5362, %r4109, %r4106;
	add.s64 	%rd5363, %rd5361, %rd5362;
	shr.u64 	%rd5364, %rd5363, 32;
	mul.wide.u32 	%rd5365, %r4110, %r4106;
	add.s64 	%rd5366, %rd5364, %rd5365;
	shr.u64 	%rd5367, %rd5366, 32;
	mul.wide.u32 	%rd5368, %r4111, %r4106;
	add.s64 	%rd5369, %rd5367, %rd5368;
	shr.u64 	%rd5370, %rd5369, 32;
	mul.wide.u32 	%rd5371, %r4112, %r4106;
	add.s64 	%rd5372, %rd5370, %rd5371;
	shr.u64 	%rd5373, %rd5372, 32;
	mul.wide.u32 	%rd5374, %r4113, %r4106;
	add.s64 	%rd5375, %rd5373, %rd5374;
	shr.u64 	%rd5376, %rd5375, 32;
	and.b64  	%rd5377, %rd5357, 4294967295;
	add.s64 	%rd5378, %rd5356, %rd5377;
	shr.u64 	%rd5379, %rd5378, 32;
	and.b64  	%rd5380, %rd5360, 4294967295;
	mul.wide.u32 	%rd5381, %r4107, %r4107;
	add.s64 	%rd5382, %rd5379, %rd5380;
	add.s64 	%rd5383, %rd5382, %rd5381;
	shr.u64 	%rd5384, %rd5383, 32;
	and.b64  	%rd5385, %rd5363, 4294967295;
	mul.wide.u32 	%rd5386, %r4108, %r4107;
	add.s64 	%rd5387, %rd5384, %rd5385;
	add.s64 	%rd5388, %rd5387, %rd5386;
	shr.u64 	%rd5389, %rd5388, 32;
	and.b64  	%rd5390, %rd5366, 4294967295;
	mul.wide.u32 	%rd5391, %r4109, %r4107;
	add.s64 	%rd5392, %rd5389, %rd5390;
	add.s64 	%rd5393, %rd5392, %rd5391;
	shr.u64 	%rd5394, %rd5393, 32;
	and.b64  	%rd5395, %rd5369, 4294967295;
	mul.wide.u32 	%rd5396, %r4110, %r4107;
	add.s64 	%rd5397, %rd5394, %rd5395;
	add.s64 	%rd5398, %rd5397, %rd5396;
	shr.u64 	%rd5399, %rd5398, 32;
	and.b64  	%rd5400, %rd5372, 4294967295;
	mul.wide.u32 	%rd5401, %r4111, %r4107;
	add.s64 	%rd5402, %rd5399, %rd5400;
	add.s64 	%rd5403, %rd5402, %rd5401;
	shr.u64 	%rd5404, %rd5403, 32;
	and.b64  	%rd5405, %rd5375, 4294967295;
	mul.wide.u32 	%rd5406, %r4112, %r4107;
	add.s64 	%rd5407, %rd5404, %rd5405;
	add.s64 	%rd5408, %rd5407, %rd5406;
	shr.u64 	%rd5409, %rd5408, 32;
	mul.wide.u32 	%rd5410, %r4113, %r4107;
	add.s64 	%rd5411, %rd5409, %rd5376;
	add.s64 	%rd5412, %rd5411, %rd5410;
	shr.u64 	%rd5413, %rd5412, 32;
	and.b64  	%rd5414, %rd5383, 4294967295;
	add.s64 	%rd5415, %rd5359, %rd5414;
	shr.u64 	%rd5416, %rd5415, 32;
	and.b64  	%rd5417, %rd5388, 4294967295;
	add.s64 	%rd5418, %rd5416, %rd5417;
	add.s64 	%rd5419, %rd5418, %rd5386;
	shr.u64 	%rd5420, %rd5419, 32;
	and.b64  	%rd5421, %rd5393, 4294967295;
	mul.wide.u32 	%rd5422, %r4108, %r4108;
	add.s64 	%rd5423, %rd5420, %rd5421;
	add.s64 	%rd5424, %rd5423, %rd5422;
	shr.u64 	%rd5425, %rd5424, 32;
	and.b64  	%rd5426, %rd5398, 4294967295;
	mul.wide.u32 	%rd5427, %r4109, %r4108;
	add.s64 	%rd5428, %rd5425, %rd5426;
	add.s64 	%rd5429, %rd5428, %rd5427;
	shr.u64 	%rd5430, %rd5429, 32;
	and.b64  	%rd5431, %rd5403, 4294967295;
	mul.wide.u32 	%rd5432, %r4110, %r4108;
	add.s64 	%rd5433, %rd5430, %rd5431;
	add.s64 	%rd5434, %rd5433, %rd5432;
	shr.u64 	%rd5435, %rd5434, 32;
	and.b64  	%rd5436, %rd5408, 4294967295;
	mul.wide.u32 	%rd5437, %r4111, %r4108;
	add.s64 	%rd5438, %rd5435, %rd5436;
	add.s64 	%rd5439, %rd5438, %rd5437;
	shr.u64 	%rd5440, %rd5439, 32;
	and.b64  	%rd5441, %rd5412, 4294967295;
	mul.wide.u32 	%rd5442, %r4112, %r4108;
	add.s64 	%rd5443, %rd5440, %rd5441;
	add.s64 	%rd5444, %rd5443, %rd5442;
	shr.u64 	%rd5445, %rd5444, 32;
	mul.wide.u32 	%rd5446, %r4113, %r4108;
	add.s64 	%rd5447, %rd5445, %rd5413;
	add.s64 	%rd5448, %rd5447, %rd5446;
	shr.u64 	%rd5449, %rd5448, 32;
	and.b64  	%rd5450, %rd5419, 4294967295;
	add.s64 	%rd5451, %rd5362, %rd5450;
	shr.u64 	%rd5452, %rd5451, 32;
	and.b64  	%rd5453, %rd5424, 4294967295;
	add.s64 	%rd5454, %rd5452, %rd5453;
	add.s64 	%rd5455, %rd5454, %rd5391;
	shr.u64 	%rd5456, %rd5455, 32;
	and.b64  	%rd5457, %rd5429, 4294967295;
	add.s64 	%rd5458, %rd5456, %rd5457;
	add.s64 	%rd5459, %rd5458, %rd5427;
	shr.u64 	%rd5460, %rd5459, 32;
	and.b64  	%rd5461, %rd5434, 4294967295;
	mul.wide.u32 	%rd5462, %r4109, %r4109;
	add.s64 	%rd5463, %rd5460, %rd5461;
	add.s64 	%rd5464, %rd5463, %rd5462;
	shr.u64 	%rd5465, %rd5464, 32;
	and.b64  	%rd5466, %rd5439, 4294967295;
	mul.wide.u32 	%rd5467, %r4110, %r4109;
	add.s64 	%rd5468, %rd5465, %rd5466;
	add.s64 	%rd5469, %rd5468, %rd5467;
	shr.u64 	%rd5470, %rd5469, 32;
	and.b64  	%rd5471, %rd5444, 4294967295;
	mul.wide.u32 	%rd5472, %r4111, %r4109;
	add.s64 	%rd5473, %rd5470, %rd5471;
	add.s64 	%rd5474, %rd5473, %rd5472;
	shr.u64 	%rd5475, %rd5474, 32;
	and.b64  	%rd5476, %rd5448, 4294967295;
	mul.wide.u32 	%rd5477, %r4112, %r4109;
	add.s64 	%rd5478, %rd5475, %rd5476;
	add.s64 	%rd5479, %rd5478, %rd5477;
	shr.u64 	%rd5480, %rd5479, 32;
	mul.wide.u32 	%rd5481, %r4113, %r4109;
	add.s64 	%rd5482, %rd5480, %rd5449;
	add.s64 	%rd5483, %rd5482, %rd5481;
	shr.u64 	%rd5484, %rd5483, 32;
	and.b64  	%rd5485, %rd5455, 4294967295;
	add.s64 	%rd5486, %rd5365, %rd5485;
	shr.u64 	%rd5487, %rd5486, 32;
	and.b64  	%rd5488, %rd5459, 4294967295;
	add.s64 	%rd5489, %rd5487, %rd5488;
	add.s64 	%rd5490, %rd5489, %rd5396;
	shr.u64 	%rd5491, %rd5490, 32;
	and.b64  	%rd5492, %rd5464, 4294967295;
	add.s64 	%rd5493, %rd5491, %rd5492;
	add.s64 	%rd5494, %rd5493, %rd5432;
	shr.u64 	%rd5495, %rd5494, 32;
	and.b64  	%rd5496, %rd5469, 4294967295;
	add.s64 	%rd5497, %rd5495, %rd5496;
	add.s64 	%rd5498, %rd5497, %rd5467;
	shr.u64 	%rd5499, %rd5498, 32;
	and.b64  	%rd5500, %rd5474, 4294967295;
	mul.wide.u32 	%rd5501, %r4110, %r4110;
	add.s64 	%rd5502, %rd5499, %rd5500;
	add.s64 	%rd5503, %rd5502, %rd5501;
	shr.u64 	%rd5504, %rd5503, 32;
	and.b64  	%rd5505, %rd5479, 4294967295;
	mul.wide.u32 	%rd5506, %r4111, %r4110;
	add.s64 	%rd5507, %rd5504, %rd5505;
	add.s64 	%rd5508, %rd5507, %rd5506;
	shr.u64 	%rd5509, %rd5508, 32;
	and.b64  	%rd5510, %rd5483, 4294967295;
	mul.wide.u32 	%rd5511, %r4112, %r4110;
	add.s64 	%rd5512, %rd5509, %rd5510;
	add.s64 	%rd5513, %rd5512, %rd5511;
	shr.u64 	%rd5514, %rd5513, 32;
	mul.wide.u32 	%rd5515, %r4113, %r4110;
	add.s64 	%rd5516, %rd5514, %rd5484;
	add.s64 	%rd5517, %rd5516, %rd5515;
	shr.u64 	%rd5518, %rd5517, 32;
	and.b64  	%rd5519, %rd5490, 4294967295;
	add.s64 	%rd5520, %rd5368, %rd5519;
	shr.u64 	%rd5521, %rd5520, 32;
	and.b64  	%rd5522, %rd5494, 4294967295;
	add.s64 	%rd5523, %rd5521, %rd5522;
	add.s64 	%rd5524, %rd5523, %rd5401;
	shr.u64 	%rd5525, %rd5524, 32;
	and.b64  	%rd5526, %rd5498, 4294967295;
	add.s64 	%rd5527, %rd5525, %rd5526;
	add.s64 	%rd5528, %rd5527, %rd5437;
	shr.u64 	%rd5529, %rd5528, 32;
	and.b64  	%rd5530, %rd5503, 4294967295;
	add.s64 	%rd5531, %rd5529, %rd5530;
	add.s64 	%rd5532, %rd5531, %rd5472;
	shr.u64 	%rd5533, %rd5532, 32;
	and.b64  	%rd5534, %rd5508, 4294967295;
	add.s64 	%rd5535, %rd5533, %rd5534;
	add.s64 	%rd5536, %rd5535, %rd5506;
	shr.u64 	%rd5537, %rd5536, 32;
	and.b64  	%rd5538, %rd5513, 4294967295;
	mul.wide.u32 	%rd5539, %r4111, %r4111;
	add.s64 	%rd5540, %rd5537, %rd5538;
	add.s64 	%rd5541, %rd5540, %rd5539;
	shr.u64 	%rd5542, %rd5541, 32;
	and.b64  	%rd5543, %rd5517, 4294967295;
	mul.wide.u32 	%rd5544, %r4112, %r4111;
	add.s64 	%rd5545, %rd5542, %rd5543;
	add.s64 	%rd5546, %rd5545, %rd5544;
	shr.u64 	%rd5547, %rd5546, 32;
	mul.wide.u32 	%rd5548, %r4113, %r4111;
	add.s64 	%rd5549, %rd5547, %rd5518;
	add.s64 	%rd5550, %rd5549, %rd5548;
	shr.u64 	%rd5551, %rd5550, 32;
	and.b64  	%rd5552, %rd5524, 4294967295;
	add.s64 	%rd5553, %rd5371, %rd5552;
	shr.u64 	%rd5554, %rd5553, 32;
	and.b64  	%rd5555, %rd5528, 4294967295;
	add.s64 	%rd5556, %rd5554, %rd5555;
	add.s64 	%rd5557, %rd5556, %rd5406;
	shr.u64 	%rd5558, %rd5557, 32;
	and.b64  	%rd5559, %rd5532, 4294967295;
	add.s64 	%rd5560, %rd5558, %rd5559;
	add.s64 	%rd5561, %rd5560, %rd5442;
	shr.u64 	%rd5562, %rd5561, 32;
	and.b64  	%rd5563, %rd5536, 4294967295;
	add.s64 	%rd5564, %rd5562, %rd5563;
	add.s64 	%rd5565, %rd5564, %rd5477;
	shr.u64 	%rd5566, %rd5565, 32;
	and.b64  	%rd5567, %rd5541, 4294967295;
	add.s64 	%rd5568, %rd5566, %rd5567;
	add.s64 	%rd5569, %rd5568, %rd5511;
	shr.u64 	%rd5570, %rd5569, 32;
	and.b64  	%rd5571, %rd5546, 4294967295;
	add.s64 	%rd5572, %rd5570, %rd5571;
	add.s64 	%rd5573, %rd5572, %rd5544;
	shr.u64 	%rd5574, %rd5573, 32;
	and.b64  	%rd5575, %rd5550, 4294967295;
	mul.wide.u32 	%rd5576, %r4112, %r4112;
	add.s64 	%rd5577, %rd5574, %rd5575;
	add.s64 	%rd5578, %rd5577, %rd5576;
	shr.u64 	%rd5579, %rd5578, 32;
	mul.wide.u32 	%rd5580, %r4113, %r4112;
	add.s64 	%rd5581, %rd5579, %rd5551;
	add.s64 	%rd5582, %rd5581, %rd5580;
	shr.u64 	%rd5583, %rd5582, 32;
	and.b64  	%rd5584, %rd5557, 4294967295;
	add.s64 	%rd5585, %rd5374, %rd5584;
	shr.u64 	%rd5586, %rd5585, 32;
	and.b64  	%rd5587, %rd5561, 4294967295;
	add.s64 	%rd5588, %rd5586, %rd5587;
	add.s64 	%rd5589, %rd5588, %rd5410;
	shr.u64 	%rd5590, %rd5589, 32;
	and.b64  	%rd5591, %rd5565, 4294967295;
	add.s64 	%rd5592, %rd5590, %rd5591;
	add.s64 	%rd5593, %rd5592, %rd5446;
	shr.u64 	%rd5594, %rd5593, 32;
	and.b64  	%rd5595, %rd5569, 4294967295;
	add.s64 	%rd5596, %rd5594, %rd5595;
	add.s64 	%rd5597, %rd5596, %rd5481;
	shr.u64 	%rd5598, %rd5597, 32;
	and.b64  	%rd5599, %rd5573, 4294967295;
	add.s64 	%rd5600, %rd5598, %rd5599;
	add.s64 	%rd5601, %rd5600, %rd5515;
	shr.u64 	%rd5602, %rd5601, 32;
	and.b64  	%rd5603, %rd5578, 4294967295;
	add.s64 	%rd5604, %rd5602, %rd5603;
	add.s64 	%rd5605, %rd5604, %rd5548;
	shr.u64 	%rd5606, %rd5605, 32;
	and.b64  	%rd5607, %rd5582, 4294967295;
	add.s64 	%rd5608, %rd5606, %rd5607;
	add.s64 	%rd5609, %rd5608, %rd5580;
	shr.u64 	%rd5610, %rd5609, 32;
	mul.wide.u32 	%rd5611, %r4113, %r4113;
	add.s64 	%rd5612, %rd5610, %rd5583;
	add.s64 	%rd5613, %rd5612, %rd5611;
	shr.u64 	%rd5614, %rd5613, 32;
	{ .reg .b32 tmp; mov.b64 {tmp, %r2445}, %rd5613; }
	and.b64  	%rd5615, %rd5589, 4294967295;
	mul.lo.s64 	%rd5616, %rd5615, 977;
	and.b64  	%rd5617, %rd5354, 4294967293;
	and.b64  	%rd5618, %rd5616, 4294967295;
	add.s64 	%rd9798, %rd5618, %rd5617;
	shr.u64 	%rd5619, %rd5616, 32;
	shr.u64 	%rd5620, %rd9798, 32;
	add.s64 	%rd5621, %rd5620, %rd5619;
	and.b64  	%rd5622, %rd5593, 4294967295;
	mul.lo.s64 	%rd5623, %rd5622, 977;
	and.b64  	%rd5624, %rd5378, 4294967295;
	and.b64  	%rd5625, %rd5623, 4294967295;
	add.s64 	%rd5626, %rd5621, %rd5624;
	add.s64 	%rd5627, %rd5626, %rd5625;
	add.s64 	%rd9799, %rd5627, %rd5615;
	shr.u64 	%rd5628, %rd5623, 32;
	shr.u64 	%rd5629, %rd9799, 32;
	add.s64 	%rd5630, %rd5629, %rd5628;
	and.b64  	%rd5631, %rd5597, 4294967295;
	mul.lo.s64 	%rd5632, %rd5631, 977;
	and.b64  	%rd5633, %rd5415, 4294967295;
	and.b64  	%rd5634, %rd5632, 4294967295;
	add.s64 	%rd5635, %rd5630, %rd5633;
	add.s64 	%rd5636, %rd5635, %rd5634;
	add.s64 	%rd9800, %rd5636, %rd5622;
	shr.u64 	%rd5637, %rd5632, 32;
	shr.u64 	%rd5638, %rd9800, 32;
	add.s64 	%rd5639, %rd5638, %rd5637;
	and.b64  	%rd5640, %rd5601, 4294967295;
	mul.lo.s64 	%rd5641, %rd5640, 977;
	and.b64  	%rd5642, %rd5451, 4294967295;
	and.b64  	%rd5643, %rd5641, 4294967295;
	add.s64 	%rd5644, %rd5639, %rd5642;
	add.s64 	%rd5645, %rd5644, %rd5643;
	add.s64 	%rd9801, %rd5645, %rd5631;
	shr.u64 	%rd5646, %rd5641, 32;
	shr.u64 	%rd5647, %rd9801, 32;
	add.s64 	%rd5648, %rd5647, %rd5646;
	and.b64  	%rd5649, %rd5605, 4294967295;
	mul.lo.s64 	%rd5650, %rd5649, 977;
	and.b64  	%rd5651, %rd5486, 4294967295;
	and.b64  	%rd5652, %rd5650, 4294967295;
	add.s64 	%rd5653, %rd5648, %rd5651;
	add.s64 	%rd5654, %rd5653, %rd5652;
	add.s64 	%rd9802, %rd5654, %rd5640;
	shr.u64 	%rd5655, %rd5650, 32;
	shr.u64 	%rd5656, %rd9802, 32;
	add.s64 	%rd5657, %rd5656, %rd5655;
	and.b64  	%rd5658, %rd5609, 4294967295;
	mul.lo.s64 	%rd5659, %rd5658, 977;
	and.b64  	%rd5660, %rd5520, 4294967295;
	and.b64  	%rd5661, %rd5659, 4294967295;
	add.s64 	%rd5662, %rd5657, %rd5660;
	add.s64 	%rd5663, %rd5662, %rd5661;
	add.s64 	%rd9803, %rd5663, %rd5649;
	shr.u64 	%rd5664, %rd5659, 32;
	shr.u64 	%rd5665, %rd9803, 32;
	add.s64 	%rd5666, %rd5665, %rd5664;
	and.b64  	%rd5667, %rd5613, 4294967295;
	mul.lo.s64 	%rd5668, %rd5667, 977;
	and.b64  	%rd5669, %rd5553, 4294967295;
	and.b64  	%rd5670, %rd5668, 4294967295;
	add.s64 	%rd5671, %rd5666, %rd5669;
	add.s64 	%rd5672, %rd5671, %rd5670;
	add.s64 	%rd9804, %rd5672, %rd5658;
	shr.u64 	%rd5673, %rd5668, 32;
	shr.u64 	%rd5674, %rd9804, 32;
	add.s64 	%rd5675, %rd5674, %rd5673;
	mul.lo.s64 	%rd5676, %rd5614, 977;
	and.b64  	%rd5677, %rd5585, 4294967295;
	and.b64  	%rd5678, %rd5676, 4294967295;
	add.s64 	%rd5679, %rd5675, %rd5677;
	add.s64 	%rd5680, %rd5679, %rd5678;
	add.s64 	%rd9805, %rd5680, %rd5667;
	shr.u64 	%rd5681, %rd5676, 32;
	shr.u64 	%rd5682, %rd9805, 32;
	cvt.u32.u64 	%r2446, %rd5682;
	cvt.u32.u64 	%r2447, %rd5681;
	add.s32 	%r2448, %r2446, %r2447;
	add.s32 	%r643, %r2448, %r2445;
	setp.eq.s32 	%p778, %r643, 0;
	mov.pred 	%p1575, 0;
	@%p778 bra 	$L__BB2_596;
	cvt.u64.u32 	%rd5683, %r643;
	mul.wide.u32 	%rd5684, %r643, 977;
	shr.u64 	%rd5685, %rd5684, 32;
	and.b64  	%rd5686, %rd9798, 4294967295;
	and.b64  	%rd5687, %rd5684, 4294967295;
	add.s64 	%rd9798, %rd5687, %rd5686;
	shr.u64 	%rd5688, %rd9798, 32;
	and.b64  	%rd5689, %rd9799, 4294967295;
	add.s64 	%rd5690, %rd5685, %rd5689;
	add.s64 	%rd5691, %rd5690, %rd5683;
	add.s64 	%rd9799, %rd5691, %rd5688;
	setp.lt.u64 	%p780, %rd9799, 4294967296;
	@%p780 bra 	$L__BB2_596;
	shr.u64 	%rd5692, %rd9799, 32;
	and.b64  	%rd5693, %rd9800, 4294967295;
	add.s64 	%rd9800, %rd5692, %rd5693;
	setp.lt.u64 	%p782, %rd9800, 4294967296;
	@%p782 bra 	$L__BB2_596;
	shr.u64 	%rd5694, %rd9800, 32;
	and.b64  	%rd5695, %rd9801, 4294967295;
	add.s64 	%rd9801, %rd5694, %rd5695;
	setp.lt.u64 	%p784, %rd9801, 4294967296;
	@%p784 bra 	$L__BB2_596;
	shr.u64 	%rd5697, %rd9801, 32;
	and.b64  	%rd5698, %rd9802, 4294967295;
	add.s64 	%rd9802, %rd5697, %rd5698;
	setp.lt.u64 	%p786, %rd9802, 4294967296;
	mov.b64 	%rd9801, 4294967296;
	@%p786 bra 	$L__BB2_596;
	shr.u64 	%rd5700, %rd9802, 32;
	and.b64  	%rd5701, %rd9803, 4294967295;
	add.s64 	%rd9803, %rd5700, %rd5701;
	setp.lt.u64 	%p788, %rd9803, 4294967296;
	mov.b64 	%rd9801, 4294967296;
	mov.u64 	%rd9802, %rd9801;
	@%p788 bra 	$L__BB2_596;
	shr.u64 	%rd5703, %rd9803, 32;
	and.b64  	%rd5704, %rd9804, 4294967295;
	add.s64 	%rd9804, %rd5703, %rd5704;
	setp.lt.u64 	%p790, %rd9804, 4294967296;
	mov.b64 	%rd9801, 4294967296;
	mov.u64 	%rd9803, %rd9801;
	@%p790 bra 	$L__BB2_596;
	shr.u64 	%rd5706, %rd9804, 32;
	and.b64  	%rd5707, %rd9805, 4294967295;
	add.s64 	%rd5708, %rd5706, %rd5707;
	setp.gt.u64 	%p1575, %rd5708, 4294967295;
	min.u64 	%rd9805, %rd5708, 4294967296;
	mov.b64 	%rd9801, 4294967296;
	mov.u64 	%rd9802, %rd9801;
	mov.u64 	%rd9804, %rd9801;
$L__BB2_596:
	ld.const.u32 	%r644, [const_p+4];
	ld.const.u32 	%r645, [const_p+24];
	ld.const.u32 	%r646, [const_p];
	cvt.u32.u64 	%r4129, %rd9805;
	cvt.u32.u64 	%r4128, %rd9804;
	cvt.u32.u64 	%r4127, %rd9803;
	cvt.u32.u64 	%r4126, %rd9802;
	cvt.u32.u64 	%r4125, %rd9801;
	cvt.u32.u64 	%r4124, %rd9800;
	cvt.u32.u64 	%r4123, %rd9799;
	cvt.u32.u64 	%r4122, %rd9798;
	setp.lt.u32 	%p791, %r2, %r4129;
	or.pred  	%p792, %p1575, %p791;
	@%p792 bra 	$L__BB2_610;
	setp.gt.u32 	%p793, %r2, %r4129;
	@%p793 bra 	$L__BB2_611;
	setp.lt.u32 	%p794, %r645, %r4128;
	@%p794 bra 	$L__BB2_610;
	setp.gt.u32 	%p795, %r645, %r4128;
	@%p795 bra 	$L__BB2_611;
	setp.lt.u32 	%p796, %r1, %r4127;
	@%p796 bra 	$L__BB2_610;
	setp.gt.u32 	%p797, %r1, %r4127;
	@%p797 bra 	$L__BB2_611;
	setp.lt.u32 	%p798, %r13, %r4126;
	@%p798 bra 	$L__BB2_610;
	setp.gt.u32 	%p799, %r13, %r4126;
	@%p799 bra 	$L__BB2_611;
	setp.lt.u32 	%p800, %r15, %r4125;
	@%p800 bra 	$L__BB2_610;
	setp.gt.u32 	%p801, %r15, %r4125;
	@%p801 bra 	$L__BB2_611;
	setp.lt.u32 	%p802, %r14, %r4124;
	@%p802 bra 	$L__BB2_610;
	setp.gt.u32 	%p803, %r14, %r4124;
	@%p803 bra 	$L__BB2_611;
	setp.lt.u32 	%p804, %r644, %r4123;
	@%p804 bra 	$L__BB2_610;
	setp.gt.u32 	%p805, %r644, %r4123;
	setp.gt.u32 	%p806, %r646, %r4122;
	or.pred  	%p807, %p805, %p806;
	@%p807 bra 	$L__BB2_611;
$L__BB2_610:
	// begin inline asm
	sub.cc.u32 %r4122, %r4122, %r646;
	subc.cc.u32 %r4123, %r4123, %r644;
	subc.cc.u32 %r4124, %r4124, %r14;
	subc.cc.u32 %r4125, %r4125, %r15;
	subc.cc.u32 %r4126, %r4126, %r13;
	subc.cc.u32 %r4127, %r4127, %r1;
	subc.cc.u32 %r4128, %r4128, %r645;
	subc.u32 %r4129, %r4129, %r2;
	
	// end inline asm
$L__BB2_611:
	setp.gt.u32 	%p808, %r4129, %r2;
	@%p808 bra 	$L__BB2_624;
	bra.uni 	$L__BB2_625;
$L__BB2_612:
	setp.gt.u32 	%p810, %r4128, %r645;
	@%p810 bra 	$L__BB2_624;
	setp.lt.u32 	%p811, %r4128, %r645;
	@%p811 bra 	$L__BB2_626;
	setp.gt.u32 	%p812, %r4127, %r1;
	@%p812 bra 	$L__BB2_624;
	setp.lt.u32 	%p813, %r4127, %r1;
	@%p813 bra 	$L__BB2_626;
	setp.gt.u32 	%p814, %r4126, %r13;
	@%p814 bra 	$L__BB2_624;
	setp.lt.u32 	%p815, %r4126, %r13;
	@%p815 bra 	$L__BB2_626;
	setp.gt.u32 	%p816, %r4125, %r15;
	@%p816 bra 	$L__BB2_624;
	setp.lt.u32 	%p817, %r4125, %r15;
	@%p817 bra 	$L__BB2_626;
	setp.gt.u32 	%p818, %r4124, %r14;
	@%p818 bra 	$L__BB2_624;
	setp.lt.u32 	%p819, %r4124, %r14;
	@%p819 bra 	$L__BB2_626;
	setp.gt.u32 	%p820, %r4123, %r644;
	@%p820 bra 	$L__BB2_624;
	setp.lt.u32 	%p821, %r4123, %r644;
	setp.lt.u32 	%p822, %r4122, %r646;
	or.pred  	%p823, %p821, %p822;
	@%p823 bra 	$L__BB2_626;
$L__BB2_624:
	// begin inline asm
	sub.cc.u32 %r4122, %r4122, %r646;
	subc.cc.u32 %r4123, %r4123, %r644;
	subc.cc.u32 %r4124, %r4124, %r14;
	subc.cc.u32 %r4125, %r4125, %r15;
	subc.cc.u32 %r4126, %r4126, %r13;
	subc.cc.u32 %r4127, %r4127, %r1;
	subc.cc.u32 %r4128, %r4128, %r645;
	subc.u32 %r4129, %r4129, %r2;
	
	// end inline asm
	bra.uni 	$L__BB2_626;
$L__BB2_625:
	setp.lt.u32 	%p809, %r4129, %r2;
	@%p809 bra 	$L__BB2_626;
	bra.uni 	$L__BB2_612;
$L__BB2_626:
	shl.b32 	%r2497, %r4040, 1;
	shr.u32 	%r2498, %r4040, 31;
	cvt.u64.u32 	%rd5710, %r2498;
	mul.wide.u32 	%rd5711, %r4041, 2;
	or.b64  	%rd5712, %rd5711, %rd5710;
	shr.u64 	%rd5713, %rd5711, 32;
	mul.wide.u32 	%rd5714, %r4042, 2;
	or.b64  	%rd5715, %rd5714, %rd5713;
	shr.u64 	%rd5716, %rd5714, 32;
	mul.wide.u32 	%rd5717, %r4043, 2;
	or.b64  	%rd5718, %rd5717, %rd5716;
	shr.u64 	%rd5719, %rd5717, 32;
	mul.wide.u32 	%rd5720, %r4044, 2;
	add.s64 	%rd5721, %rd5720, %rd5719;
	shr.u64 	%rd5722, %rd5721, 32;
	mul.wide.u32 	%rd5723, %r4045, 2;
	add.s64 	%rd5724, %rd5723, %rd5722;
	shr.u64 	%rd5725, %rd5724, 32;
	mul.wide.u32 	%rd5726, %r4046, 2;
	add.s64 	%rd5727, %rd5726, %rd5725;
	shr.u64 	%rd5728, %rd5727, 32;
	mul.wide.u32 	%rd5729, %r4047, 2;
	add.s64 	%rd5730, %rd5729, %rd5728;
	shr.u64 	%rd5731, %rd5730, 32;
	cvt.u64.u32 	%rd5732, %r2497;
	mad.lo.s64 	%rd9806, %rd5731, 977, %rd5732;
	shr.u64 	%rd5733, %rd9806, 32;
	and.b64  	%rd5734, %rd5712, 4294967295;
	add.s64 	%rd5735, %rd5733, %rd5734;
	add.s64 	%rd9807, %rd5735, %rd5731;
	shr.u64 	%rd5736, %rd9807, 32;
	and.b64  	%rd5737, %rd5715, 4294967295;
	add.s64 	%rd9808, %rd5736, %rd5737;
	shr.u64 	%rd5738, %rd9808, 32;
	and.b64  	%rd5739, %rd5718, 4294967295;
	add.s64 	%rd9809, %rd5738, %rd5739;
	shr.u64 	%rd5740, %rd9809, 32;
	and.b64  	%rd5741, %rd5721, 4294967295;
	add.s64 	%rd9810, %rd5740, %rd5741;
	shr.u64 	%rd5742, %rd9810, 32;
	and.b64  	%rd5743, %rd5724, 4294967295;
	add.s64 	%rd9811, %rd5742, %rd5743;
	shr.u64 	%rd5744, %rd9811, 32;
	and.b64  	%rd5745, %rd5727, 4294967295;
	add.s64 	%rd9812, %rd5744, %rd5745;
	shr.u64 	%rd5746, %rd9812, 32;
	and.b64  	%rd5747, %rd5730, 4294967295;
	add.s64 	%rd9813, %rd5746, %rd5747;
	shr.u64 	%rd397, %rd9813, 32;
	{ .reg .b32 tmp; mov.b64 {tmp, %r4130}, %rd9813; }
	setp.lt.u64 	%p824, %rd9813, 4294967296;
	@%p824 bra 	$L__BB2_633;
	and.b64  	%rd5749, %rd9806, 4294967295;
	mad.lo.s64 	%rd9806, %rd397, 977, %rd5749;
	shr.u64 	%rd5750, %rd9806, 32;
	and.b64  	%rd5751, %rd9807, 4294967295;
	add.s64 	%rd5752, %rd5751, %rd397;
	add.s64 	%rd9807, %rd5752, %rd5750;
	setp.lt.u64 	%p825, %rd9807, 4294967296;
	mov.b32 	%r4130, 0;
	mov.b64 	%rd9813, 4294967296;
	@%p825 bra 	$L__BB2_633;
	shr.u64 	%rd5754, %rd9807, 32;
	and.b64  	%rd5755, %rd9808, 4294967295;
	add.s64 	%rd9808, %rd5754, %rd5755;
	setp.lt.u64 	%p826, %rd9808, 4294967296;
	@%p826 bra 	$L__BB2_633;
	shr.u64 	%rd5757, %rd9808, 32;
	and.b64  	%rd5758, %rd9809, 4294967295;
	add.s64 	%rd9809, %rd5757, %rd5758;
	setp.lt.u64 	%p827, %rd9809, 4294967296;
	mov.b64 	%rd9808, 4294967296;
	mov.u64 	%rd9813, %rd9808;
	@%p827 bra 	$L__BB2_633;
	shr.u64 	%rd5760, %rd9809, 32;
	and.b64  	%rd5761, %rd9810, 4294967295;
	add.s64 	%rd9810, %rd5760, %rd5761;
	setp.lt.u64 	%p828, %rd9810, 4294967296;
	mov.b64 	%rd9808, 4294967296;
	mov.u64 	%rd9809, %rd9808;
	@%p828 bra 	$L__BB2_633;
	shr.u64 	%rd5763, %rd9810, 32;
	and.b64  	%rd5764, %rd9811, 4294967295;
	add.s64 	%rd9811, %rd5763, %rd5764;
	setp.lt.u64 	%p829, %rd9811, 4294967296;
	mov.b64 	%rd9808, 4294967296;
	mov.u64 	%rd9810, %rd9808;
	mov.u64 	%rd9813, %rd9808;
	@%p829 bra 	$L__BB2_633;
	shr.u64 	%rd5766, %rd9811, 32;
	and.b64  	%rd5767, %rd9812, 4294967295;
	add.s64 	%rd5768, %rd5766, %rd5767;
	setp.gt.u64 	%p830, %rd5768, 4294967295;
	selp.b64 	%rd9812, 4294967296, %rd5768, %p830;
	selp.b64 	%rd9813, 1, 4294967296, %p830;
	mov.b64 	%rd9808, 4294967296;
	mov.u64 	%rd9809, %rd9808;
	mov.u64 	%rd9811, %rd9808;
$L__BB2_633:
	cvt.u32.u64 	%r4146, %rd9813;
	cvt.u32.u64 	%r4145, %rd9812;
	cvt.u32.u64 	%r4144, %rd9811;
	cvt.u32.u64 	%r4143, %rd9810;
	cvt.u32.u64 	%r4142, %rd9809;
	cvt.u32.u64 	%r4141, %rd9808;
	cvt.u32.u64 	%r4140, %rd9807;
	cvt.u32.u64 	%r4139, %rd9806;
	setp.ne.s32 	%p831, %r4130, 0;
	setp.lt.u32 	%p832, %r2, %r4146;
	or.pred  	%p833, %p831, %p832;
	@%p833 bra 	$L__BB2_647;
	setp.gt.u32 	%p834, %r2, %r4146;
	@%p834 bra 	$L__BB2_648;
	setp.lt.u32 	%p835, %r645, %r4145;
	@%p835 bra 	$L__BB2_647;
	setp.gt.u32 	%p836, %r645, %r4145;
	@%p836 bra 	$L__BB2_648;
	setp.lt.u32 	%p837, %r1, %r4144;
	@%p837 bra 	$L__BB2_647;
	setp.gt.u32 	%p838, %r1, %r4144;
	@%p838 bra 	$L__BB2_648;
	setp.lt.u32 	%p839, %r13, %r4143;
	@%p839 bra 	$L__BB2_647;
	setp.gt.u32 	%p840, %r13, %r4143;
	@%p840 bra 	$L__BB2_648;
	setp.lt.u32 	%p841, %r15, %r4142;
	@%p841 bra 	$L__BB2_647;
	setp.gt.u32 	%p842, %r15, %r4142;
	@%p842 bra 	$L__BB2_648;
	setp.lt.u32 	%p843, %r14, %r4141;
	@%p843 bra 	$L__BB2_647;
	setp.gt.u32 	%p844, %r14, %r4141;
	@%p844 bra 	$L__BB2_648;
	setp.lt.u32 	%p845, %r644, %r4140;
	@%p845 bra 	$L__BB2_647;
	setp.gt.u32 	%p846, %r644, %r4140;
	setp.gt.u32 	%p847, %r646, %r4139;
	or.pred  	%p848, %p846, %p847;
	@%p848 bra 	$L__BB2_648;
$L__BB2_647:
	// begin inline asm
	sub.cc.u32 %r4139, %r4139, %r646;
	subc.cc.u32 %r4140, %r4140, %r644;
	subc.cc.u32 %r4141, %r4141, %r14;
	subc.cc.u32 %r4142, %r4142, %r15;
	subc.cc.u32 %r4143, %r4143, %r13;
	subc.cc.u32 %r4144, %r4144, %r1;
	subc.cc.u32 %r4145, %r4145, %r645;
	subc.u32 %r4146, %r4146, %r2;
	
	// end inline asm
$L__BB2_648:
	setp.gt.u32 	%p849, %r4146, %r2;
	@%p849 bra 	$L__BB2_661;
	bra.uni 	$L__BB2_662;
$L__BB2_649:
	setp.gt.u32 	%p851, %r4145, %r645;
	@%p851 bra 	$L__BB2_661;
	setp.lt.u32 	%p852, %r4145, %r645;
	@%p852 bra 	$L__BB2_663;
	setp.gt.u32 	%p853, %r4144, %r1;
	@%p853 bra 	$L__BB2_661;
	setp.lt.u32 	%p854, %r4144, %r1;
	@%p854 bra 	$L__BB2_663;
	setp.gt.u32 	%p855, %r4143, %r13;
	@%p855 bra 	$L__BB2_661;
	setp.lt.u32 	%p856, %r4143, %r13;
	@%p856 bra 	$L__BB2_663;
	setp.gt.u32 	%p857, %r4142, %r15;
	@%p857 bra 	$L__BB2_661;
	setp.lt.u32 	%p858, %r4142, %r15;
	@%p858 bra 	$L__BB2_663;
	setp.gt.u32 	%p859, %r4141, %r14;
	@%p859 bra 	$L__BB2_661;
	setp.lt.u32 	%p860, %r4141, %r14;
	@%p860 bra 	$L__BB2_663;
	setp.gt.u32 	%p861, %r4140, %r644;
	@%p861 bra 	$L__BB2_661;
	setp.lt.u32 	%p862, %r4140, %r644;
	setp.lt.u32 	%p863, %r4139, %r646;
	or.pred  	%p864, %p862, %p863;
	@%p864 bra 	$L__BB2_663;
$L__BB2_661:
	// begin inline asm
	sub.cc.u32 %r4139, %r4139, %r646;
	subc.cc.u32 %r4140, %r4140, %r644;
	subc.cc.u32 %r4141, %r4141, %r14;
	subc.cc.u32 %r4142, %r4142, %r15;
	subc.cc.u32 %r4143, %r4143, %r13;
	subc.cc.u32 %r4144, %r4144, %r1;
	subc.cc.u32 %r4145, %r4145, %r645;
	subc.u32 %r4146, %r4146, %r2;
	
	// end inline asm
	bra.uni 	$L__BB2_663;
$L__BB2_662:
	setp.lt.u32 	%p850, %r4146, %r2;
	@%p850 bra 	$L__BB2_663;
	bra.uni 	$L__BB2_649;
$L__BB2_663:
	setp.gt.u32 	%p865, %r4129, %r4146;
	@%p865 bra 	$L__BB2_664;
	bra.uni 	$L__BB2_677;
$L__BB2_664:
	// begin inline asm
	sub.cc.u32 %r4147, %r4122, %r4139;
	subc.cc.u32 %r4148, %r4123, %r4140;
	subc.cc.u32 %r4149, %r4124, %r4141;
	subc.cc.u32 %r4150, %r4125, %r4142;
	subc.cc.u32 %r4151, %r4126, %r4143;
	subc.cc.u32 %r4152, %r4127, %r4144;
	subc.cc.u32 %r4153, %r4128, %r4145;
	subc.u32 %r4154, %r4129, %r4146;
	
	// end inline asm
	bra.uni 	$L__BB2_679;
$L__BB2_665:
	setp.gt.u32 	%p867, %r4128, %r4145;
	@%p867 bra 	$L__BB2_664;
	setp.lt.u32 	%p868, %r4128, %r4145;
	@%p868 bra 	$L__BB2_678;
	setp.gt.u32 	%p869, %r4127, %r4144;
	@%p869 bra 	$L__BB2_664;
	setp.lt.u32 	%p870, %r4127, %r4144;
	@%p870 bra 	$L__BB2_678;
	setp.gt.u32 	%p871, %r4126, %r4143;
	@%p871 bra 	$L__BB2_664;
	setp.lt.u32 	%p872, %r4126, %r4143;
	@%p872 bra 	$L__BB2_678;
	setp.gt.u32 	%p873, %r4125, %r4142;
	@%p873 bra 	$L__BB2_664;
	setp.lt.u32 	%p874, %r4125, %r4142;
	@%p874 bra 	$L__BB2_678;
	setp.gt.u32 	%p875, %r4124, %r4141;
	@%p875 bra 	$L__BB2_664;
	setp.lt.u32 	%p876, %r4124, %r4141;
	@%p876 bra 	$L__BB2_678;
	setp.gt.u32 	%p877, %r4123, %r4140;
	@%p877 bra 	$L__BB2_664;
	setp.lt.u32 	%p878, %r4123, %r4140;
	setp.lt.u32 	%p879, %r4122, %r4139;
	or.pred  	%p880, %p878, %p879;
	@%p880 bra 	$L__BB2_678;
	bra.uni 	$L__BB2_664;
$L__BB2_677:
	setp.ge.u32 	%p866, %r4129, %r4146;
	@%p866 bra 	$L__BB2_665;
$L__BB2_678:
	// begin inline asm
	add.cc.u32 %r2553, %r4122, %r646;
	addc.cc.u32 %r2554, %r4123, %r644;
	addc.cc.u32 %r2555, %r4124, %r14;
	addc.cc.u32 %r2556, %r4125, %r15;
	addc.cc.u32 %r2557, %r4126, %r13;
	addc.cc.u32 %r2558, %r4127, %r1;
	addc.cc.u32 %r2559, %r4128, %r645;
	addc.u32 %r2560, %r4129, %r2;
	
	// end inline asm
	// begin inline asm
	sub.cc.u32 %r4147, %r2553, %r4139;
	subc.cc.u32 %r4148, %r2554, %r4140;
	subc.cc.u32 %r4149, %r2555, %r4141;
	subc.cc.u32 %r4150, %r2556, %r4142;
	subc.cc.u32 %r4151, %r2557, %r4143;
	subc.cc.u32 %r4152, %r2558, %r4144;
	subc.cc.u32 %r4153, %r2559, %r4145;
	subc.u32 %r4154, %r2560, %r4146;
	
	// end inline asm
$L__BB2_679:
	setp.gt.u32 	%p881, %r4047, %r4154;
	@%p881 bra 	$L__BB2_680;
	bra.uni 	$L__BB2_693;
$L__BB2_680:
	// begin inline asm
	sub.cc.u32 %r4155, %r4040, %r4147;
	subc.cc.u32 %r4156, %r4041, %r4148;
	subc.cc.u32 %r4157, %r4042, %r4149;
	subc.cc.u32 %r4158, %r4043, %r4150;
	subc.cc.u32 %r4159, %r4044, %r4151;
	subc.cc.u32 %r4160, %r4045, %r4152;
	subc.cc.u32 %r4161, %r4046, %r4153;
	subc.u32 %r4162, %r4047, %r4154;
	
	// end inline asm
	bra.uni 	$L__BB2_695;
$L__BB2_681:
	setp.gt.u32 	%p883, %r4046, %r4153;
	@%p883 bra 	$L__BB2_680;
	setp.lt.u32 	%p884, %r4046, %r4153;
	@%p884 bra 	$L__BB2_694;
	setp.gt.u32 	%p885, %r4045, %r4152;
	@%p885 bra 	$L__BB2_680;
	setp.lt.u32 	%p886, %r4045, %r4152;
	@%p886 bra 	$L__BB2_694;
	setp.gt.u32 	%p887, %r4044, %r4151;
	@%p887 bra 	$L__BB2_680;
	setp.lt.u32 	%p888, %r4044, %r4151;
	@%p888 bra 	$L__BB2_694;
	setp.gt.u32 	%p889, %r4043, %r4150;
	@%p889 bra 	$L__BB2_680;
	setp.lt.u32 	%p890, %r4043, %r4150;
	@%p890 bra 	$L__BB2_694;
	setp.gt.u32 	%p891, %r4042, %r4149;
	@%p891 bra 	$L__BB2_680;
	setp.lt.u32 	%p892, %r4042, %r4149;
	@%p892 bra 	$L__BB2_694;
	setp.gt.u32 	%p893, %r4041, %r4148;
	@%p893 bra 	$L__BB2_680;
	setp.lt.u32 	%p894, %r4041, %r4148;
	setp.lt.u32 	%p895, %r4040, %r4147;
	or.pred  	%p896, %p894, %p895;
	@%p896 bra 	$L__BB2_694;
	bra.uni 	$L__BB2_680;
$L__BB2_693:
	setp.ge.u32 	%p882, %r4047, %r4154;
	@%p882 bra 	$L__BB2_681;
$L__BB2_694:
	// begin inline asm
	add.cc.u32 %r2625, %r4040, %r646;
	addc.cc.u32 %r2626, %r4041, %r644;
	addc.cc.u32 %r2627, %r4042, %r14;
	addc.cc.u32 %r2628, %r4043, %r15;
	addc.cc.u32 %r2629, %r4044, %r13;
	addc.cc.u32 %r2630, %r4045, %r1;
	addc.cc.u32 %r2631, %r4046, %r645;
	addc.u32 %r2632, %r4047, %r2;
	
	// end inline asm
	// begin inline asm
	sub.cc.u32 %r4155, %r2625, %r4147;
	subc.cc.u32 %r4156, %r2626, %r4148;
	subc.cc.u32 %r4157, %r2627, %r4149;
	subc.cc.u32 %r4158, %r2628, %r4150;
	subc.cc.u32 %r4159, %r2629, %r4151;
	subc.cc.u32 %r4160, %r2630, %r4152;
	subc.cc.u32 %r4161, %r2631, %r4153;
	subc.u32 %r4162, %r2632, %r4154;
	
	// end inline asm
$L__BB2_695:
	mul.wide.u32 	%rd5770, %r4155, %r4106;
	shr.u64 	%rd5771, %rd5770, 32;
	mul.wide.u32 	%rd5772, %r4156, %r4106;
	add.s64 	%rd5773, %rd5771, %rd5772;
	shr.u64 	%rd5774, %rd5773, 32;
	mul.wide.u32 	%rd5775, %r4157, %r4106;
	add.s64 	%rd5776, %rd5774, %rd5775;
	shr.u64 	%rd5777, %rd5776, 32;
	mul.wide.u32 	%rd5778, %r4158, %r4106;
	add.s64 	%rd5779, %rd5777, %rd5778;
	shr.u64 	%rd5780, %rd5779, 32;
	mul.wide.u32 	%rd5781, %r4159, %r4106;
	add.s64 	%rd5782, %rd5780, %rd5781;
	shr.u64 	%rd5783, %rd5782, 32;
	mul.wide.u32 	%rd5784, %r4160, %r4106;
	add.s64 	%rd5785, %rd5783, %rd5784;
	shr.u64 	%rd5786, %rd5785, 32;
	mul.wide.u32 	%rd5787, %r4161, %r4106;
	add.s64 	%rd5788, %rd5786, %rd5787;
	shr.u64 	%rd5789, %rd5788, 32;
	mul.wide.u32 	%rd5790, %r4162, %r4106;
	add.s64 	%rd5791, %rd5789, %rd5790;
	shr.u64 	%rd5792, %rd5791, 32;
	and.b64  	%rd5793, %rd5773, 4294967295;
	mul.wide.u32 	%rd5794, %r4155, %r4107;
	add.s64 	%rd5795, %rd5794, %rd5793;
	shr.u64 	%rd5796, %rd5795, 32;
	and.b64  	%rd5797, %rd5776, 4294967295;
	mul.wide.u32 	%rd5798, %r4156, %r4107;
	add.s64 	%rd5799, %rd5796, %rd5797;
	add.s64 	%rd5800, %rd5799, %rd5798;
	shr.u64 	%rd5801, %rd5800, 32;
	and.b64  	%rd5802, %rd5779, 4294967295;
	mul.wide.u32 	%rd5803, %r4157, %r4107;
	add.s64 	%rd5804, %rd5801, %rd5802;
	add.s64 	%rd5805, %rd5804, %rd5803;
	shr.u64 	%rd5806, %rd5805, 32;
	and.b64  	%rd5807, %rd5782, 4294967295;
	mul.wide.u32 	%rd5808, %r4158, %r4107;
	add.s64 	%rd5809, %rd5806, %rd5807;
	add.s64 	%rd5810, %rd5809, %rd5808;
	shr.u64 	%rd5811, %rd5810, 32;
	and.b64  	%rd5812, %rd5785, 4294967295;
	mul.wide.u32 	%rd5813, %r4159, %r4107;
	add.s64 	%rd5814, %rd5811, %rd5812;
	add.s64 	%rd5815, %rd5814, %rd5813;
	shr.u64 	%rd5816, %rd5815, 32;
	and.b64  	%rd5817, %rd5788, 4294967295;
	mul.wide.u32 	%rd5818, %r4160, %r4107;
	add.s64 	%rd5819, %rd5816, %rd5817;
	add.s64 	%rd5820, %rd5819, %rd5818;
	shr.u64 	%rd5821, %rd5820, 32;
	and.b64  	%rd5822, %rd5791, 4294967295;
	mul.wide.u32 	%rd5823, %r4161, %r4107;
	add.s64 	%rd5824, %rd5821, %rd5822;
	add.s64 	%rd5825, %rd5824, %rd5823;
	shr.u64 	%rd5826, %rd5825, 32;
	mul.wide.u32 	%rd5827, %r4162, %r4107;
	add.s64 	%rd5828, %rd5826, %rd5792;
	add.s64 	%rd5829, %rd5828, %rd5827;
	shr.u64 	%rd5830, %rd5829, 32;
	and.b64  	%rd5831, %rd5800, 4294967295;
	mul.wide.u32 	%rd5832, %r4155, %r4108;
	add.s64 	%rd5833, %rd5832, %rd5831;
	shr.u64 	%rd5834, %rd5833, 32;
	and.b64  	%rd5835, %rd5805, 4294967295;
	mul.wide.u32 	%rd5836, %r4156, %r4108;
	add.s64 	%rd5837, %rd5834, %rd5835;
	add.s64 	%rd5838, %rd5837, %rd5836;
	shr.u64 	%rd5839, %rd5838, 32;
	and.b64  	%rd5840, %rd5810, 4294967295;
	mul.wide.u32 	%rd5841, %r4157, %r4108;
	add.s64 	%rd5842, %rd5839, %rd5840;
	add.s64 	%rd5843, %rd5842, %rd5841;
	shr.u64 	%rd5844, %rd5843, 32;
	and.b64  	%rd5845, %rd5815, 4294967295;
	mul.wide.u32 	%rd5846, %r4158, %r4108;
	add.s64 	%rd5847, %rd5844, %rd5845;
	add.s64 	%rd5848, %rd5847, %rd5846;
	shr.u64 	%rd5849, %rd5848, 32;
	and.b64  	%rd5850, %rd5820, 4294967295;
	mul.wide.u32 	%rd5851, %r4159, %r4108;
	add.s64 	%rd5852, %rd5849, %rd5850;
	add.s64 	%rd5853, %rd5852, %rd5851;
	shr.u64 	%rd5854, %rd5853, 32;
	and.b64  	%rd5855, %rd5825, 4294967295;
	mul.wide.u32 	%rd5856, %r4160, %r4108;
	add.s64 	%rd5857, %rd5854, %rd5855;
	add.s64 	%rd5858, %rd5857, %rd5856;
	shr.u64 	%rd5859, %rd5858, 32;
	and.b64  	%rd5860, %rd5829, 4294967295;
	mul.wide.u32 	%rd5861, %r4161, %r4108;
	add.s64 	%rd5862, %rd5859, %rd5860;
	add.s64 	%rd5863, %rd5862, %rd5861;
	shr.u64 	%rd5864, %rd5863, 32;
	mul.wide.u32 	%rd5865, %r4162, %r4108;
	add.s64 	%rd5866, %rd5864, %rd5830;
	add.s64 	%rd5867, %rd5866, %rd5865;
	shr.u64 	%rd5868, %rd5867, 32;
	and.b64  	%rd5869, %rd5838, 4294967295;
	mul.wide.u32 	%rd5870, %r4155, %r4109;
	add.s64 	%rd5871, %rd5870, %rd5869;
	shr.u64 	%rd5872, %rd5871, 32;
	and.b64  	%rd5873, %rd5843, 4294967295;
	mul.wide.u32 	%rd5874, %r4156, %r4109;
	add.s64 	%rd5875, %rd5872, %rd5873;
	add.s64 	%rd5876, %rd5875, %rd5874;
	shr.u64 	%rd5877, %rd5876, 32;
	and.b64  	%rd5878, %rd5848, 4294967295;
	mul.wide.u32 	%rd5879, %r4157, %r4109;
	add.s64 	%rd5880, %rd5877, %rd5878;
	add.s64 	%rd5881, %rd5880, %rd5879;
	shr.u64 	%rd5882, %rd5881, 32;
	and.b64  	%rd5883, %rd5853, 4294967295;
	mul.wide.u32 	%rd5884, %r4158, %r4109;
	add.s64 	%rd5885, %rd5882, %rd5883;
	add.s64 	%rd5886, %rd5885, %rd5884;
	shr.u64 	%rd5887, %rd5886, 32;
	and.b64  	%rd5888, %rd5858, 4294967295;
	mul.wide.u32 	%rd5889, %r4159, %r4109;
	add.s64 	%rd5890, %rd5887, %rd5888;
	add.s64 	%rd5891, %rd5890, %rd5889;
	shr.u64 	%rd5892, %rd5891, 32;
	and.b64  	%rd5893, %rd5863, 4294967295;
	mul.wide.u32 	%rd5894, %r4160, %r4109;
	add.s64 	%rd5895, %rd5892, %rd5893;
	add.s64 	%rd5896, %rd5895, %rd5894;
	shr.u64 	%rd5897, %rd5896, 32;
	and.b64  	%rd5898, %rd5867, 4294967295;
	mul.wide.u32 	%rd5899, %r4161, %r4109;
	add.s64 	%rd5900, %rd5897, %rd5898;
	add.s64 	%rd5901, %rd5900, %rd5899;
	shr.u64 	%rd5902, %rd5901, 32;
	mul.wide.u32 	%rd5903, %r4162, %r4109;
	add.s64 	%rd5904, %rd5902, %rd5868;
	add.s64 	%rd5905, %rd5904, %rd5903;
	shr.u64 	%rd5906, %rd5905, 32;
	and.b64  	%rd5907, %rd5876, 4294967295;
	mul.wide.u32 	%rd5908, %r4155, %r4110;
	add.s64 	%rd5909, %rd5908, %rd5907;
	shr.u64 	%rd5910, %rd5909, 32;
	and.b64  	%rd5911, %rd5881, 4294967295;
	mul.wide.u32 	%rd5912, %r4156, %r4110;
	add.s64 	%rd5913, %rd5910, %rd5911;
	add.s64 	%rd5914, %rd5913, %rd5912;
	shr.u64 	%rd5915, %rd5914, 32;
	and.b64  	%rd5916, %rd5886, 4294967295;
	mul.wide.u32 	%rd5917, %r4157, %r4110;
	add.s64 	%rd5918, %rd5915, %rd5916;
	add.s64 	%rd5919, %rd5918, %rd5917;
	shr.u64 	%rd5920, %rd5919, 32;
	and.b64  	%rd5921, %rd5891, 4294967295;
	mul.wide.u32 	%rd5922, %r4158, %r4110;
	add.s64 	%rd5923, %rd5920, %rd5921;
	add.s64 	%rd5924, %rd5923, %rd5922;
	shr.u64 	%rd5925, %rd5924, 32;
	and.b64  	%rd5926, %rd5896, 4294967295;
	mul.wide.u32 	%rd5927, %r4159, %r4110;
	add.s64 	%rd5928, %rd5925, %rd5926;
	add.s64 	%rd5929, %rd5928, %rd5927;
	shr.u64 	%rd5930, %rd5929, 32;
	and.b64  	%rd5931, %rd5901, 4294967295;
	mul.wide.u32 	%rd5932, %r4160, %r4110;
	add.s64 	%rd5933, %rd5930, %rd5931;
	add.s64 	%rd5934, %rd5933, %rd5932;
	shr.u64 	%rd5935, %rd5934, 32;
	and.b64  	%rd5936, %rd5905, 4294967295;
	mul.wide.u32 	%rd5937, %r4161, %r4110;
	add.s64 	%rd5938, %rd5935, %rd5936;
	add.s64 	%rd5939, %rd5938, %rd5937;
	shr.u64 	%rd5940, %rd5939, 32;
	mul.wide.u32 	%rd5941, %r4162, %r4110;
	add.s64 	%rd5942, %rd5940, %rd5906;
	add.s64 	%rd5943, %rd5942, %rd5941;
	shr.u64 	%rd5944, %rd5943, 32;
	and.b64  	%rd5945, %rd5914, 4294967295;
	mul.wide.u32 	%rd5946, %r4155, %r4111;
	add.s64 	%rd5947, %rd5946, %rd5945;
	shr.u64 	%rd5948, %rd5947, 32;
	and.b64  	%rd5949, %rd5919, 4294967295;
	mul.wide.u32 	%rd5950, %r4156, %r4111;
	add.s64 	%rd5951, %rd5948, %rd5949;
	add.s64 	%rd5952, %rd5951, %rd5950;
	shr.u64 	%rd5953, %rd5952, 32;
	and.b64  	%rd5954, %rd5924, 4294967295;
	mul.wide.u32 	%rd5955, %r4157, %r4111;
	add.s64 	%rd5956, %rd5953, %rd5954;
	add.s64 	%rd5957, %rd5956, %rd5955;
	shr.u64 	%rd5958, %rd5957, 32;
	and.b64  	%rd5959, %rd5929, 4294967295;
	mul.wide.u32 	%rd5960, %r4158, %r4111;
	add.s64 	%rd5961, %rd5958, %rd5959;
	add.s64 	%rd5962, %rd5961, %rd5960;
	shr.u64 	%rd5963, %rd5962, 32;
	and.b64  	%rd5964, %rd5934, 4294967295;
	mul.wide.u32 	%rd5965, %r4159, %r4111;
	add.s64 	%rd5966, %rd5963, %rd5964;
	add.s64 	%rd5967, %rd5966, %rd5965;
	shr.u64 	%rd5968, %rd5967, 32;
	and.b64  	%rd5969, %rd5939, 4294967295;
	mul.wide.u32 	%rd5970, %r4160, %r4111;
	add.s64 	%rd5971, %rd5968, %rd5969;
	add.s64 	%rd5972, %rd5971, %rd5970;
	shr.u64 	%rd5973, %rd5972, 32;
	and.b64  	%rd5974, %rd5943, 4294967295;
	mul.wide.u32 	%rd5975, %r4161, %r4111;
	add.s64 	%rd5976, %rd5973, %rd5974;
	add.s64 	%rd5977, %rd5976, %rd5975;
	shr.u64 	%rd5978, %rd5977, 32;
	mul.wide.u32 	%rd5979, %r4162, %r4111;
	add.s64 	%rd5980, %rd5978, %rd5944;
	add.s64 	%rd5981, %rd5980, %rd5979;
	shr.u64 	%rd5982, %rd5981, 32;
	and.b64  	%rd5983, %rd5952, 4294967295;
	mul.wide.u32 	%rd5984, %r4155, %r4112;
	add.s64 	%rd5985, %rd5984, %rd5983;
	shr.u64 	%rd5986, %rd5985, 32;
	and.b64  	%rd5987, %rd5957, 4294967295;
	mul.wide.u32 	%rd5988, %r4156, %r4112;
	add.s64 	%rd5989, %rd5986, %rd5987;
	add.s64 	%rd5990, %rd5989, %rd5988;
	shr.u64 	%rd5991, %rd5990, 32;
	and.b64  	%rd5992, %rd5962, 4294967295;
	mul.wide.u32 	%rd5993, %r4157, %r4112;
	add.s64 	%rd5994, %rd5991, %rd5992;
	add.s64 	%rd5995, %rd5994, %rd5993;
	shr.u64 	%rd5996, %rd5995, 32;
	and.b64  	%rd5997, %rd5967, 4294967295;
	mul.wide.u32 	%rd5998, %r4158, %r4112;
	add.s64 	%rd5999, %rd5996, %rd5997;
	add.s64 	%rd6000, %rd5999, %rd5998;
	shr.u64 	%rd6001, %rd6000, 32;
	and.b64  	%rd6002, %rd5972, 4294967295;
	mul.wide.u32 	%rd6003, %r4159, %r4112;
	add.s64 	%rd6004, %rd6001, %rd6002;
	add.s64 	%rd6005, %rd6004, %rd6003;
	shr.u64 	%rd6006, %rd6005, 32;
	and.b64  	%rd6007, %rd5977, 4294967295;
	mul.wide.u32 	%rd6008, %r4160, %r4112;
	add.s64 	%rd6009, %rd6006, %rd6007;
	add.s64 	%rd6010, %rd6009, %rd6008;
	shr.u64 	%rd6011, %rd6010, 32;
	and.b64  	%rd6012, %rd5981, 4294967295;
	mul.wide.u32 	%rd6013, %r4161, %r4112;
	add.s64 	%rd6014, %rd6011, %rd6012;
	add.s64 	%rd6015, %rd6014, %rd6013;
	shr.u64 	%rd6016, %rd6015, 32;
	mul.wide.u32 	%rd6017, %r4162, %r4112;
	add.s64 	%rd6018, %rd6016, %rd5982;
	add.s64 	%rd6019, %rd6018, %rd6017;
	shr.u64 	%rd6020, %rd6019, 32;
	and.b64  	%rd6021, %rd5990, 4294967295;
	mul.wide.u32 	%rd6022, %r4155, %r4113;
	add.s64 	%rd6023, %rd6022, %rd6021;
	shr.u64 	%rd6024, %rd6023, 32;
	and.b64  	%rd6025, %rd5995, 4294967295;
	mul.wide.u32 	%rd6026, %r4156, %r4113;
	add.s64 	%rd6027, %rd6024, %rd6025;
	add.s64 	%rd6028, %rd6027, %rd6026;
	shr.u64 	%rd6029, %rd6028, 32;
	and.b64  	%rd6030, %rd6000, 4294967295;
	mul.wide.u32 	%rd6031, %r4157, %r4113;
	add.s64 	%rd6032, %rd6029, %rd6030;
	add.s64 	%rd6033, %rd6032, %rd6031;
	shr.u64 	%rd6034, %rd6033, 32;
	and.b64  	%rd6035, %rd6005, 4294967295;
	mul.wide.u32 	%rd6036, %r4158, %r4113;
	add.s64 	%rd6037, %rd6034, %rd6035;
	add.s64 	%rd6038, %rd6037, %rd6036;
	shr.u64 	%rd6039, %rd6038, 32;
	and.b64  	%rd6040, %rd6010, 4294967295;
	mul.wide.u32 	%rd6041, %r4159, %r4113;
	add.s64 	%rd6042, %rd6039, %rd6040;
	add.s64 	%rd6043, %rd6042, %rd6041;
	shr.u64 	%rd6044, %rd6043, 32;
	and.b64  	%rd6045, %rd6015, 4294967295;
	mul.wide.u32 	%rd6046, %r4160, %r4113;
	add.s64 	%rd6047, %rd6044, %rd6045;
	add.s64 	%rd6048, %rd6047, %rd6046;
	shr.u64 	%rd6049, %rd6048, 32;
	and.b64  	%rd6050, %rd6019, 4294967295;
	mul.wide.u32 	%rd6051, %r4161, %r4113;
	add.s64 	%rd6052, %rd6049, %rd6050;
	add.s64 	%rd6053, %rd6052, %rd6051;
	shr.u64 	%rd6054, %rd6053, 32;
	mul.wide.u32 	%rd6055, %r4162, %r4113;
	add.s64 	%rd6056, %rd6054, %rd6020;
	add.s64 	%rd6057, %rd6056, %rd6055;
	shr.u64 	%rd6058, %rd6057, 32;
	{ .reg .b32 tmp; mov.b64 {tmp, %r2697}, %rd6057; }
	and.b64  	%rd6059, %rd6028, 4294967295;
	mul.lo.s64 	%rd6060, %rd6059, 977;
	and.b64  	%rd6061, %rd5770, 4294967295;
	and.b64  	%rd6062, %rd6060, 4294967295;
	add.s64 	%rd9814, %rd6062, %rd6061;
	shr.u64 	%rd6063, %rd6060, 32;
	shr.u64 	%rd6064, %rd9814, 32;
	add.s64 	%rd6065, %rd6064, %rd6063;
	and.b64  	%rd6066, %rd6033, 4294967295;
	mul.lo.s64 	%rd6067, %rd6066, 977;
	and.b64  	%rd6068, %rd5795, 4294967295;
	and.b64  	%rd6069, %rd6067, 4294967295;
	add.s64 	%rd6070, %rd6065, %rd6068;
	add.s64 	%rd6071, %rd6070, %rd6069;
	add.s64 	%rd9815, %rd6071, %rd6059;
	shr.u64 	%rd6072, %rd6067, 32;
	shr.u64 	%rd6073, %rd9815, 32;
	add.s64 	%rd6074, %rd6073, %rd6072;
	and.b64  	%rd6075, %rd6038, 4294967295;
	mul.lo.s64 	%rd6076, %rd6075, 977;
	and.b64  	%rd6077, %rd5833, 4294967295;
	and.b64  	%rd6078, %rd6076, 4294967295;
	add.s64 	%rd6079, %rd6074, %rd6077;
	add.s64 	%rd6080, %rd6079, %rd6078;
	add.s64 	%rd9816, %rd6080, %rd6066;
	shr.u64 	%rd6081, %rd6076, 32;
	shr.u64 	%rd6082, %rd9816, 32;
	add.s64 	%rd6083, %rd6082, %rd6081;
	and.b64  	%rd6084, %rd6043, 4294967295;
	mul.lo.s64 	%rd6085, %rd6084, 977;
	and.b64  	%rd6086, %rd5871, 4294967295;
	and.b64  	%rd6087, %rd6085, 4294967295;
	add.s64 	%rd6088, %rd6083, %rd6086;
	add.s64 	%rd6089, %rd6088, %rd6087;
	add.s64 	%rd9817, %rd6089, %rd6075;
	shr.u64 	%rd6090, %rd6085, 32;
	shr.u64 	%rd6091, %rd9817, 32;
	add.s64 	%rd6092, %rd6091, %rd6090;
	and.b64  	%rd6093, %rd6048, 4294967295;
	mul.lo.s64 	%rd6094, %rd6093, 977;
	and.b64  	%rd6095, %rd5909, 4294967295;
	and.b64  	%rd6096, %rd6094, 4294967295;
	add.s64 	%rd6097, %rd6092, %rd6095;
	add.s64 	%rd6098, %rd6097, %rd6096;
	add.s64 	%rd9818, %rd6098, %rd6084;
	shr.u64 	%rd6099, %rd6094, 32;
	shr.u64 	%rd6100, %rd9818, 32;
	add.s64 	%rd6101, %rd6100, %rd6099;
	and.b64  	%rd6102, %rd6053, 4294967295;
	mul.lo.s64 	%rd6103, %rd6102, 977;
	and.b64  	%rd6104, %rd5947, 4294967295;
	and.b64  	%rd6105, %rd6103, 4294967295;
	add.s64 	%rd6106, %rd6101, %rd6104;
	add.s64 	%rd6107, %rd6106, %rd6105;
	add.s64 	%rd9819, %rd6107, %rd6093;
	shr.u64 	%rd6108, %rd6103, 32;
	shr.u64 	%rd6109, %rd9819, 32;
	add.s64 	%rd6110, %rd6109, %rd6108;
	and.b64  	%rd6111, %rd6057, 4294967295;
	mul.lo.s64 	%rd6112, %rd6111, 977;
	and.b64  	%rd6113, %rd5985, 4294967295;
	and.b64  	%rd6114, %rd6112, 4294967295;
	add.s64 	%rd6115, %rd6110, %rd6113;
	add.s64 	%rd6116, %rd6115, %rd6114;
	add.s64 	%rd9820, %rd6116, %rd6102;
	shr.u64 	%rd6117, %rd6112, 32;
	shr.u64 	%rd6118, %rd9820, 32;
	add.s64 	%rd6119, %rd6118, %rd6117;
	mul.lo.s64 	%rd6120, %rd6058, 977;
	and.b64  	%rd6121, %rd6023, 4294967295;
	and.b64  	%rd6122, %rd6120, 4294967295;
	add.s64 	%rd6123, %rd6119, %rd6121;
	add.s64 	%rd6124, %rd6123, %rd6122;
	add.s64 	%rd9821, %rd6124, %rd6111;
	shr.u64 	%rd6125, %rd6120, 32;
	shr.u64 	%rd6126, %rd9821, 32;
	cvt.u32.u64 	%r2698, %rd6126;
	cvt.u32.u64 	%r2699, %rd6125;
	add.s32 	%r2700, %r2698, %r2699;
	add.s32 	%r785, %r2700, %r2697;
	setp.eq.s32 	%p898, %r785, 0;
	mov.pred 	%p1576, 0;
	@%p898 bra 	$L__BB2_703;
	cvt.u64.u32 	%rd6127, %r785;
	mul.wide.u32 	%rd6128, %r785, 977;
	shr.u64 	%rd6129, %rd6128, 32;
	and.b64  	%rd6130, %rd9814, 4294967295;
	and.b64  	%rd6131, %rd6128, 4294967295;
	add.s64 	%rd9814, %rd6131, %rd6130;
	shr.u64 	%rd6132, %rd9814, 32;
	and.b64  	%rd6133, %rd9815, 4294967295;
	add.s64 	%rd6134, %rd6129, %rd6133;
	add.s64 	%rd6135, %rd6134, %rd6127;
	add.s64 	%rd9815, %rd6135, %rd6132;
	setp.lt.u64 	%p900, %rd9815, 4294967296;
	@%p900 bra 	$L__BB2_703;
	shr.u64 	%rd6136, %rd9815, 32;
	and.b64  	%rd6137, %rd9816, 4294967295;
	add.s64 	%rd9816, %rd6136, %rd6137;
	setp.lt.u64 	%p902, %rd9816, 4294967296;
	@%p902 bra 	$L__BB2_703;
	shr.u64 	%rd6138, %rd9816, 32;
	and.b64  	%rd6139, %rd9817, 4294967295;
	add.s64 	%rd9817, %rd6138, %rd6139;
	setp.lt.u64 	%p904, %rd9817, 4294967296;
	@%p904 bra 	$L__BB2_703;
	shr.u64 	%rd6141, %rd9817, 32;
	and.b64  	%rd6142, %rd9818, 4294967295;
	add.s64 	%rd9818, %rd6141, %rd6142;
	setp.lt.u64 	%p906, %rd9818, 4294967296;
	mov.b64 	%rd9817, 4294967296;
	@%p906 bra 	$L__BB2_703;
	shr.u64 	%rd6144, %rd9818, 32;
	and.b64  	%rd6145, %rd9819, 4294967295;
	add.s64 	%rd9819, %rd6144, %rd6145;
	setp.lt.u64 	%p908, %rd9819, 4294967296;
	mov.b64 	%rd9817, 4294967296;
	mov.u64 	%rd9818, %rd9817;
	@%p908 bra 	$L__BB2_703;
	shr.u64 	%rd6147, %rd9819, 32;
	and.b64  	%rd6148, %rd9820, 4294967295;
	add.s64 	%rd9820, %rd6147, %rd6148;
	setp.lt.u64 	%p910, %rd9820, 4294967296;
	mov.b64 	%rd9817, 4294967296;
	mov.u64 	%rd9819, %rd9817;
	@%p910 bra 	$L__BB2_703;
	shr.u64 	%rd6150, %rd9820, 32;
	and.b64  	%rd6151, %rd9821, 4294967295;
	add.s64 	%rd6152, %rd6150, %rd6151;
	setp.gt.u64 	%p1576, %rd6152, 4294967295;
	min.u64 	%rd9821, %rd6152, 4294967296;
	mov.b64 	%rd9817, 4294967296;
	mov.u64 	%rd9818, %rd9817;
	mov.u64 	%rd9820, %rd9817;
$L__BB2_703:
	cvt.u32.u64 	%r4178, %rd9821;
	cvt.u32.u64 	%r4177, %rd9820;
	cvt.u32.u64 	%r4176, %rd9819;
	cvt.u32.u64 	%r4175, %rd9818;
	cvt.u32.u64 	%r4174, %rd9817;
	cvt.u32.u64 	%r4173, %rd9816;
	cvt.u32.u64 	%r4172, %rd9815;
	cvt.u32.u64 	%r4171, %rd9814;
	setp.lt.u32 	%p911, %r2, %r4178;
	or.pred  	%p912, %p1576, %p911;
	@%p912 bra 	$L__BB2_717;
	setp.gt.u32 	%p913, %r2, %r4178;
	@%p913 bra 	$L__BB2_718;
	setp.lt.u32 	%p914, %r645, %r4177;
	@%p914 bra 	$L__BB2_717;
	setp.gt.u32 	%p915, %r645, %r4177;
	@%p915 bra 	$L__BB2_718;
	setp.lt.u32 	%p916, %r1, %r4176;
	@%p916 bra 	$L__BB2_717;
	setp.gt.u32 	%p917, %r1, %r4176;
	@%p917 bra 	$L__BB2_718;
	setp.lt.u32 	%p918, %r13, %r4175;
	@%p918 bra 	$L__BB2_717;
	setp.gt.u32 	%p919, %r13, %r4175;
	@%p919 bra 	$L__BB2_718;
	setp.lt.u32 	%p920, %r15, %r4174;
	@%p920 bra 	$L__BB2_717;
	setp.gt.u32 	%p921, %r15, %r4174;
	@%p921 bra 	$L__BB2_718;
	setp.lt.u32 	%p922, %r14, %r4173;
	@%p922 bra 	$L__BB2_717;
	setp.gt.u32 	%p923, %r14, %r4173;
	@%p923 bra 	$L__BB2_718;
	setp.lt.u32 	%p924, %r644, %r4172;
	@%p924 bra 	$L__BB2_717;
	setp.gt.u32 	%p925, %r644, %r4172;
	setp.gt.u32 	%p926, %r646, %r4171;
	or.pred  	%p927, %p925, %p926;
	@%p927 bra 	$L__BB2_718;
$L__BB2_717:
	// begin inline asm
	sub.cc.u32 %r4171, %r4171, %r646;
	subc.cc.u32 %r4172, %r4172, %r644;
	subc.cc.u32 %r4173, %r4173, %r14;
	subc.cc.u32 %r4174, %r4174, %r15;
	subc.cc.u32 %r4175, %r4175, %r13;
	subc.cc.u32 %r4176, %r4176, %r1;
	subc.cc.u32 %r4177, %r4177, %r645;
	subc.u32 %r4178, %r4178, %r2;
	
	// end inline asm
$L__BB2_718:
	setp.gt.u32 	%p928, %r4178, %r2;
	@%p928 bra 	$L__BB2_731;
	bra.uni 	$L__BB2_732;
$L__BB2_719:
	setp.gt.u32 	%p930, %r4177, %r645;
	@%p930 bra 	$L__BB2_731;
	setp.lt.u32 	%p931, %r4177, %r645;
	@%p931 bra 	$L__BB2_733;
	setp.gt.u32 	%p932, %r4176, %r1;
	@%p932 bra 	$L__BB2_731;
	setp.lt.u32 	%p933, %r4176, %r1;
	@%p933 bra 	$L__BB2_733;
	setp.gt.u32 	%p934, %r4175, %r13;
	@%p934 bra 	$L__BB2_731;
	setp.lt.u32 	%p935, %r4175, %r13;
	@%p935 bra 	$L__BB2_733;
	setp.gt.u32 	%p936, %r4174, %r15;
	@%p936 bra 	$L__BB2_731;
	setp.lt.u32 	%p937, %r4174, %r15;
	@%p937 bra 	$L__BB2_733;
	setp.gt.u32 	%p938, %r4173, %r14;
	@%p938 bra 	$L__BB2_731;
	setp.lt.u32 	%p939, %r4173, %r14;
	@%p939 bra 	$L__BB2_733;
	setp.gt.u32 	%p940, %r4172, %r644;
	@%p940 bra 	$L__BB2_731;
	setp.lt.u32 	%p941, %r4172, %r644;
	setp.lt.u32 	%p942, %r4171, %r646;
	or.pred  	%p943, %p941, %p942;
	@%p943 bra 	$L__BB2_733;
$L__BB2_731:
	// begin inline asm
	sub.cc.u32 %r4171, %r4171, %r646;
	subc.cc.u32 %r4172, %r4172, %r644;
	subc.cc.u32 %r4173, %r4173, %r14;
	subc.cc.u32 %r4174, %r4174, %r15;
	subc.cc.u32 %r4175, %r4175, %r13;
	subc.cc.u32 %r4176, %r4176, %r1;
	subc.cc.u32 %r4177, %r4177, %r645;
	subc.u32 %r4178, %r4178, %r2;
	
	// end inline asm
	bra.uni 	$L__BB2_733;
$L__BB2_732:
	setp.lt.u32 	%p929, %r4178, %r2;
	@%p929 bra 	$L__BB2_733;
	bra.uni 	$L__BB2_719;
$L__BB2_733:
	setp.gt.u32 	%p944, %r4178, %r4080;
	@%p944 bra 	$L__BB2_734;
	bra.uni 	$L__BB2_747;
$L__BB2_734:
	// begin inline asm
	sub.cc.u32 %r4179, %r4171, %r4073;
	subc.cc.u32 %r4180, %r4172, %r4074;
	subc.cc.u32 %r4181, %r4173, %r4075;
	subc.cc.u32 %r4182, %r4174, %r4076;
	subc.cc.u32 %r4183, %r4175, %r4077;
	subc.cc.u32 %r4184, %r4176, %r4078;
	subc.cc.u32 %r4185, %r4177, %r4079;
	subc.u32 %r4186, %r4178, %r4080;
	
	// end inline asm
	bra.uni 	$L__BB2_749;
$L__BB2_735:
	setp.gt.u32 	%p946, %r4177, %r4079;
	@%p946 bra 	$L__BB2_734;
	setp.lt.u32 	%p947, %r4177, %r4079;
	@%p947 bra 	$L__BB2_748;
	setp.gt.u32 	%p948, %r4176, %r4078;
	@%p948 bra 	$L__BB2_734;
	setp.lt.u32 	%p949, %r4176, %r4078;
	@%p949 bra 	$L__BB2_748;
	setp.gt.u32 	%p950, %r4175, %r4077;
	@%p950 bra 	$L__BB2_734;
	setp.lt.u32 	%p951, %r4175, %r4077;
	@%p951 bra 	$L__BB2_748;
	setp.gt.u32 	%p952, %r4174, %r4076;
	@%p952 bra 	$L__BB2_734;
	setp.lt.u32 	%p953, %r4174, %r4076;
	@%p953 bra 	$L__BB2_748;
	setp.gt.u32 	%p954, %r4173, %r4075;
	@%p954 bra 	$L__BB2_734;
	setp.lt.u32 	%p955, %r4173, %r4075;
	@%p955 bra 	$L__BB2_748;
	setp.gt.u32 	%p956, %r4172, %r4074;
	@%p956 bra 	$L__BB2_734;
	setp.lt.u32 	%p957, %r4172, %r4074;
	setp.lt.u32 	%p958, %r4171, %r4073;
	or.pred  	%p959, %p957, %p958;
	@%p959 bra 	$L__BB2_748;
	bra.uni 	$L__BB2_734;
$L__BB2_747:
	setp.ge.u32 	%p945, %r4178, %r4080;
	@%p945 bra 	$L__BB2_735;
$L__BB2_748:
	// begin inline asm
	add.cc.u32 %r2749, %r4171, %r646;
	addc.cc.u32 %r2750, %r4172, %r644;
	addc.cc.u32 %r2751, %r4173, %r14;
	addc.cc.u32 %r2752, %r4174, %r15;
	addc.cc.u32 %r2753, %r4175, %r13;
	addc.cc.u32 %r2754, %r4176, %r1;
	addc.cc.u32 %r2755, %r4177, %r645;
	addc.u32 %r2756, %r4178, %r2;
	
	// end inline asm
	// begin inline asm
	sub.cc.u32 %r4179, %r2749, %r4073;
	subc.cc.u32 %r4180, %r2750, %r4074;
	subc.cc.u32 %r4181, %r2751, %r4075;
	subc.cc.u32 %r4182, %r2752, %r4076;
	subc.cc.u32 %r4183, %r2753, %r4077;
	subc.cc.u32 %r4184, %r2754, %r4078;
	subc.cc.u32 %r4185, %r2755, %r4079;
	subc.u32 %r4186, %r2756, %r4080;
	
	// end inline asm
$L__BB2_749:
	ld.param.u64 	%rd9676, [_Z35compute_batch_precomp_kernel_robustP10ECPointJacii_param_0];
	cvta.to.global.u64 	%rd6153, %rd9676;
	mul.wide.s32 	%rd6154, %r3868, 100;
	add.s64 	%rd438, %rd6153, %rd6154;
	ld.global.u32 	%r2821, [%rd438+-68];
	shl.b32 	%r2822, %r2821, 1;
	shr.u32 	%r2823, %r2821, 31;
	cvt.u64.u32 	%rd6155, %r2823;
	ld.global.u32 	%r2824, [%rd438+-64];
	mul.wide.u32 	%rd6156, %r2824, 2;
	or.b64  	%rd6157, %rd6156, %rd6155;
	shr.u64 	%rd6158, %rd6156, 32;
	ld.global.u32 	%r2825, [%rd438+-60];
	mul.wide.u32 	%rd6159, %r2825, 2;
	or.b64  	%rd6160, %rd6158, %rd6159;
	shr.u64 	%rd6161, %rd6159, 32;
	ld.global.u32 	%r2826, [%rd438+-56];
	mul.wide.u32 	%rd6162, %r2826, 2;
	or.b64  	%rd6163, %rd6161, %rd6162;
	shr.u64 	%rd6164, %rd6162, 32;
	ld.global.u32 	%r2827, [%rd438+-52];
	mul.wide.u32 	%rd6165, %r2827, 2;
	add.s64 	%rd6166, %rd6164, %rd6165;
	shr.u64 	%rd6167, %rd6166, 32;
	ld.global.u32 	%r2828, [%rd438+-48];
	mul.wide.u32 	%rd6168, %r2828, 2;
	add.s64 	%rd6169, %rd6167, %rd6168;
	shr.u64 	%rd6170, %rd6169, 32;
	ld.global.u32 	%r2829, [%rd438+-44];
	mul.wide.u32 	%rd6171, %r2829, 2;
	add.s64 	%rd6172, %rd6170, %rd6171;
	shr.u64 	%rd6173, %rd6172, 32;
	ld.global.u32 	%r2830, [%rd438+-40];
	mul.wide.u32 	%rd6174, %r2830, 2;
	add.s64 	%rd6175, %rd6173, %rd6174;
	shr.u64 	%rd6176, %rd6175, 32;
	cvt.u64.u32 	%rd6177, %r2822;
	mad.lo.s64 	%rd9822, %rd6176, 977, %rd6177;
	shr.u64 	%rd6178, %rd9822, 32;
	and.b64  	%rd6179, %rd6157, 4294967295;
	add.s64 	%rd6180, %rd6178, %rd6179;
	add.s64 	%rd9823, %rd6180, %rd6176;
	shr.u64 	%rd6181, %rd9823, 32;
	and.b64  	%rd6182, %rd6160, 4294967295;
	add.s64 	%rd9824, %rd6181, %rd6182;
	shr.u64 	%rd6183, %rd9824, 32;
	and.b64  	%rd6184, %rd6163, 4294967295;
	add.s64 	%rd9825, %rd6183, %rd6184;
	shr.u64 	%rd6185, %rd9825, 32;
	and.b64  	%rd6186, %rd6166, 4294967295;
	add.s64 	%rd9826, %rd6185, %rd6186;
	shr.u64 	%rd6187, %rd9826, 32;
	and.b64  	%rd6188, %rd6169, 4294967295;
	add.s64 	%rd9827, %rd6187, %rd6188;
	shr.u64 	%rd6189, %rd9827, 32;
	and.b64  	%rd6190, %rd6172, 4294967295;
	add.s64 	%rd9828, %rd6189, %rd6190;
	shr.u64 	%rd6191, %rd9828, 32;
	and.b64  	%rd6192, %rd6175, 4294967295;
	add.s64 	%rd9829, %rd6191, %rd6192;
	shr.u64 	%rd447, %rd9829, 32;
	{ .reg .b32 tmp; mov.b64 {tmp, %r4187}, %rd9829; }
	setp.lt.u64 	%p960, %rd9829, 4294967296;
	@%p960 bra 	$L__BB2_756;
	and.b64  	%rd6194, %rd9822, 4294967295;
	mad.lo.s64 	%rd9822, %rd447, 977, %rd6194;
	shr.u64 	%rd6195, %rd9822, 32;
	and.b64  	%rd6196, %rd9823, 4294967295;
	add.s64 	%rd6197, %rd6196, %rd447;
	add.s64 	%rd9823, %rd6197, %rd6195;
	setp.lt.u64 	%p961, %rd9823, 4294967296;
	mov.b32 	%r4187, 0;
	mov.b64 	%rd9829, 4294967296;
	@%p961 bra 	$L__BB2_756;
	shr.u64 	%rd6199, %rd9823, 32;
	and.b64  	%rd6200, %rd9824, 4294967295;
	add.s64 	%rd9824, %rd6199, %rd6200;
	setp.lt.u64 	%p962, %rd9824, 4294967296;
	@%p962 bra 	$L__BB2_756;
	shr.u64 	%rd6202, %rd9824, 32;
	and.b64  	%rd6203, %rd9825, 4294967295;
	add.s64 	%rd9825, %rd6202, %rd6203;
	setp.lt.u64 	%p963, %rd9825, 4294967296;
	mov.b64 	%rd9824, 4294967296;
	mov.u64 	%rd9829, %rd9824;
	@%p963 bra 	$L__BB2_756;
	shr.u64 	%rd6205, %rd9825, 32;
	and.b64  	%rd6206, %rd9826, 4294967295;
	add.s64 	%rd9826, %rd6205, %rd6206;
	setp.lt.u64 	%p964, %rd9826, 4294967296;
	mov.b64 	%rd9824, 4294967296;
	mov.u64 	%rd9825, %rd9824;
	@%p964 bra 	$L__BB2_756;
	shr.u64 	%rd6208, %rd9826, 32;
	and.b64  	%rd6209, %rd9827, 4294967295;
	add.s64 	%rd9827, %rd6208, %rd6209;
	setp.lt.u64 	%p965, %rd9827, 4294967296;
	mov.b64 	%rd9824, 4294967296;
	mov.u64 	%rd9826, %rd9824;
	mov.u64 	%rd9829, %rd9824;
	@%p965 bra 	$L__BB2_756;
	shr.u64 	%rd6211, %rd9827, 32;
	and.b64  	%rd6212, %rd9828, 4294967295;
	add.s64 	%rd6213, %rd6211, %rd6212;
	setp.gt.u64 	%p966, %rd6213, 4294967295;
	selp.b64 	%rd9828, 4294967296, %rd6213, %p966;
	selp.b64 	%rd9829, 1, 4294967296, %p966;
	mov.b64 	%rd9824, 4294967296;
	mov.u64 	%rd9825, %rd9824;
	mov.u64 	%rd9827, %rd9824;
$L__BB2_756:
	cvt.u32.u64 	%r4203, %rd9829;
	cvt.u32.u64 	%r4202, %rd9828;
	cvt.u32.u64 	%r4201, %rd9827;
	cvt.u32.u64 	%r4200, %rd9826;
	cvt.u32.u64 	%r4199, %rd9825;
	cvt.u32.u64 	%r4198, %rd9824;
	cvt.u32.u64 	%r4197, %rd9823;
	cvt.u32.u64 	%r4196, %rd9822;
	setp.ne.s32 	%p967, %r4187, 0;
	setp.lt.u32 	%p968, %r2, %r4203;
	or.pred  	%p969, %p967, %p968;
	@%p969 bra 	$L__BB2_770;
	setp.gt.u32 	%p970, %r2, %r4203;
	@%p970 bra 	$L__BB2_771;
	setp.lt.u32 	%p971, %r645, %r4202;
	@%p971 bra 	$L__BB2_770;
	setp.gt.u32 	%p972, %r645, %r4202;
	@%p972 bra 	$L__BB2_771;
	setp.lt.u32 	%p973, %r1, %r4201;
	@%p973 bra 	$L__BB2_770;
	setp.gt.u32 	%p974, %r1, %r4201;
	@%p974 bra 	$L__BB2_771;
	setp.lt.u32 	%p975, %r13, %r4200;
	@%p975 bra 	$L__BB2_770;
	setp.gt.u32 	%p976, %r13, %r4200;
	@%p976 bra 	$L__BB2_771;
	setp.lt.u32 	%p977, %r15, %r4199;
	@%p977 bra 	$L__BB2_770;
	setp.gt.u32 	%p978, %r15, %r4199;
	@%p978 bra 	$L__BB2_771;
	setp.lt.u32 	%p979, %r14, %r4198;
	@%p979 bra 	$L__BB2_770;
	setp.gt.u32 	%p980, %r14, %r4198;
	@%p980 bra 	$L__BB2_771;
	setp.lt.u32 	%p981, %r644, %r4197;
	@%p981 bra 	$L__BB2_770;
	setp.gt.u32 	%p982, %r644, %r4197;
	setp.gt.u32 	%p983, %r646, %r4196;
	or.pred  	%p984, %p982, %p983;
	@%p984 bra 	$L__BB2_771;
$L__BB2_770:
	// begin inline asm
	sub.cc.u32 %r4196, %r4196, %r646;
	subc.cc.u32 %r4197, %r4197, %r644;
	subc.cc.u32 %r4198, %r4198, %r14;
	subc.cc.u32 %r4199, %r4199, %r15;
	subc.cc.u32 %r4200, %r4200, %r13;
	subc.cc.u32 %r4201, %r4201, %r1;
	subc.cc.u32 %r4202, %r4202, %r645;
	subc.u32 %r4203, %r4203, %r2;
	
	// end inline asm
$L__BB2_771:
	setp.gt.u32 	%p985, %r4203, %r2;
	@%p985 bra 	$L__BB2_784;
	bra.uni 	$L__BB2_785;
$L__BB2_772:
	setp.gt.u32 	%p987, %r4202, %r645;
	@%p987 bra 	$L__BB2_784;
	setp.lt.u32 	%p988, %r4202, %r645;
	@%p988 bra 	$L__BB2_786;
	setp.gt.u32 	%p989, %r4201, %r1;
	@%p989 bra 	$L__BB2_784;
	setp.lt.u32 	%p990, %r4201, %r1;
	@%p990 bra 	$L__BB2_786;
	setp.gt.u32 	%p991, %r4200, %r13;
	@%p991 bra 	$L__BB2_784;
	setp.lt.u32 	%p992, %r4200, %r13;
	@%p992 bra 	$L__BB2_786;
	setp.gt.u32 	%p993, %r4199, %r15;
	@%p993 bra 	$L__BB2_784;
	setp.lt.u32 	%p994, %r4199, %r15;
	@%p994 bra 	$L__BB2_786;
	setp.gt.u32 	%p995, %r4198, %r14;
	@%p995 bra 	$L__BB2_784;
	setp.lt.u32 	%p996, %r4198, %r14;
	@%p996 bra 	$L__BB2_786;
	setp.gt.u32 	%p997, %r4197, %r644;
	@%p997 bra 	$L__BB2_784;
	setp.lt.u32 	%p998, %r4197, %r644;
	setp.lt.u32 	%p999, %r4196, %r646;
	or.pred  	%p1000, %p998, %p999;
	@%p1000 bra 	$L__BB2_786;
$L__BB2_784:
	// begin inline asm
	sub.cc.u32 %r4196, %r4196, %r646;
	subc.cc.u32 %r4197, %r4197, %r644;
	subc.cc.u32 %r4198, %r4198, %r14;
	subc.cc.u32 %r4199, %r4199, %r15;
	subc.cc.u32 %r4200, %r4200, %r13;
	subc.cc.u32 %r4201, %r4201, %r1;
	subc.cc.u32 %r4202, %r4202, %r645;
	subc.u32 %r4203, %r4203, %r2;
	
	// end inline asm
	bra.uni 	$L__BB2_786;
$L__BB2_785:
	setp.lt.u32 	%p986, %r4203, %r2;
	@%p986 bra 	$L__BB2_786;
	bra.uni 	$L__BB2_772;
$L__BB2_786:
	ld.global.u32 	%r2885, [%rd438+-36];
	mul.wide.u32 	%rd6214, %r2885, %r4196;
	shr.u64 	%rd6215, %rd6214, 32;
	ld.global.u32 	%r2886, [%rd438+-32];
	mul.wide.u32 	%rd6216, %r2886, %r4196;
	add.s64 	%rd6217, %rd6215, %rd6216;
	shr.u64 	%rd6218, %rd6217, 32;
	ld.global.u32 	%r2887, [%rd438+-28];
	mul.wide.u32 	%rd6219, %r2887, %r4196;
	add.s64 	%rd6220, %rd6218, %rd6219;
	shr.u64 	%rd6221, %rd6220, 32;
	ld.global.u32 	%r2888, [%rd438+-24];
	mul.wide.u32 	%rd6222, %r2888, %r4196;
	add.s64 	%rd6223, %rd6221, %rd6222;
	shr.u64 	%rd6224, %rd6223, 32;
	ld.global.u32 	%r2889, [%rd438+-20];
	mul.wide.u32 	%rd6225, %r2889, %r4196;
	add.s64 	%rd6226, %rd6224, %rd6225;
	shr.u64 	%rd6227, %rd6226, 32;
	ld.global.u32 	%r2890, [%rd438+-16];
	mul.wide.u32 	%rd6228, %r2890, %r4196;
	add.s64 	%rd6229, %rd6227, %rd6228;
	shr.u64 	%rd6230, %rd6229, 32;
	ld.global.u32 	%r2891, [%rd438+-12];
	mul.wide.u32 	%rd6231, %r2891, %r4196;
	add.s64 	%rd6232, %rd6230, %rd6231;
	shr.u64 	%rd6233, %rd6232, 32;
	ld.global.u32 	%r2892, [%rd438+-8];
	mul.wide.u32 	%rd6234, %r2892, %r4196;
	add.s64 	%rd6235, %rd6233, %rd6234;
	shr.u64 	%rd6236, %rd6235, 32;
	and.b64  	%rd6237, %rd6217, 4294967295;
	mul.wide.u32 	%rd6238, %r2885, %r4197;
	add.s64 	%rd6239, %rd6238, %rd6237;
	shr.u64 	%rd6240, %rd6239, 32;
	and.b64  	%rd6241, %rd6220, 4294967295;
	mul.wide.u32 	%rd6242, %r2886, %r4197;
	add.s64 	%rd6243, %rd6240, %rd6241;
	add.s64 	%rd6244, %rd6243, %rd6242;
	shr.u64 	%rd6245, %rd6244, 32;
	and.b64  	%rd6246, %rd6223, 4294967295;
	mul.wide.u32 	%rd6247, %r2887, %r4197;
	add.s64 	%rd6248, %rd6245, %rd6246;
	add.s64 	%rd6249, %rd6248, %rd6247;
	shr.u64 	%rd6250, %rd6249, 32;
	and.b64  	%rd6251, %rd6226, 4294967295;
	mul.wide.u32 	%rd6252, %r2888, %r4197;
	add.s64 	%rd6253, %rd6250, %rd6251;
	add.s64 	%rd6254, %rd6253, %rd6252;
	shr.u64 	%rd6255, %rd6254, 32;
	and.b64  	%rd6256, %rd6229, 4294967295;
	mul.wide.u32 	%rd6257, %r2889, %r4197;
	add.s64 	%rd6258, %rd6255, %rd6256;
	add.s64 	%rd6259, %rd6258, %rd6257;
	shr.u64 	%rd6260, %rd6259, 32;
	and.b64  	%rd6261, %rd6232, 4294967295;
	mul.wide.u32 	%rd6262, %r2890, %r4197;
	add.s64 	%rd6263, %rd6260, %rd6261;
	add.s64 	%rd6264, %rd6263, %rd6262;
	shr.u64 	%rd6265, %rd6264, 32;
	and.b64  	%rd6266, %rd6235, 4294967295;
	mul.wide.u32 	%rd6267, %r2891, %r4197;
	add.s64 	%rd6268, %rd6265, %rd6266;
	add.s64 	%rd6269, %rd6268, %rd6267;
	shr.u64 	%rd6270, %rd6269, 32;
	mul.wide.u32 	%rd6271, %r2892, %r4197;
	add.s64 	%rd6272, %rd6270, %rd6236;
	add.s64 	%rd6273, %rd6272, %rd6271;
	shr.u64 	%rd6274, %rd6273, 32;
	and.b64  	%rd6275, %rd6244, 4294967295;
	mul.wide.u32 	%rd6276, %r2885, %r4198;
	add.s64 	%rd6277, %rd6276, %rd6275;
	shr.u64 	%rd6278, %rd6277, 32;
	and.b64  	%rd6279, %rd6249, 4294967295;
	mul.wide.u32 	%rd6280, %r2886, %r4198;
	add.s64 	%rd6281, %rd6278, %rd6279;
	add.s64 	%rd6282, %rd6281, %rd6280;
	shr.u64 	%rd6283, %rd6282, 32;
	and.b64  	%rd6284, %rd6254, 4294967295;
	mul.wide.u32 	%rd6285, %r2887, %r4198;
	add.s64 	%rd6286, %rd6283, %rd6284;
	add.s64 	%rd6287, %rd6286, %rd6285;
	shr.u64 	%rd6288, %rd6287, 32;
	and.b64  	%rd6289, %rd6259, 4294967295;
	mul.wide.u32 	%rd6290, %r2888, %r4198;
	add.s64 	%rd6291, %rd6288, %rd6289;
	add.s64 	%rd6292, %rd6291, %rd6290;
	shr.u64 	%rd6293, %rd6292, 32;
	and.b64  	%rd6294, %rd6264, 4294967295;
	mul.wide.u32 	%rd6295, %r2889, %r4198;
	add.s64 	%rd6296, %rd6293, %rd6294;
	add.s64 	%rd6297, %rd6296, %rd6295;
	shr.u64 	%rd6298, %rd6297, 32;
	and.b64  	%rd6299, %rd6269, 4294967295;
	mul.wide.u32 	%rd6300, %r2890, %r4198;
	add.s64 	%rd6301, %rd6298, %rd6299;
	add.s64 	%rd6302, %rd6301, %rd6300;
	shr.u64 	%rd6303, %rd6302, 32;
	and.b64  	%rd6304, %rd6273, 4294967295;
	mul.wide.u32 	%rd6305, %r2891, %r4198;
	add.s64 	%rd6306, %rd6303, %rd6304;
	add.s64 	%rd6307, %rd6306, %rd6305;
	shr.u64 	%rd6308, %rd6307, 32;
	mul.wide.u32 	%rd6309, %r2892, %r4198;
	add.s64 	%rd6310, %rd6308, %rd6274;
	add.s64 	%rd6311, %rd6310, %rd6309;
	shr.u64 	%rd6312, %rd6311, 32;
	and.b64  	%rd6313, %rd6282, 4294967295;
	mul.wide.u32 	%rd6314, %r2885, %r4199;
	add.s64 	%rd6315, %rd6314, %rd6313;
	shr.u64 	%rd6316, %rd6315, 32;
	and.b64  	%rd6317, %rd6287, 4294967295;
	mul.wide.u32 	%rd6318, %r2886, %r4199;
	add.s64 	%rd6319, %rd6316, %rd6317;
	add.s64 	%rd6320, %rd6319, %rd6318;
	shr.u64 	%rd6321, %rd6320, 32;
	and.b64  	%rd6322, %rd6292, 4294967295;
	mul.wide.u32 	%rd6323, %r2887, %r4199;
	add.s64 	%rd6324, %rd6321, %rd6322;
	add.s64 	%rd6325, %rd6324, %rd6323;
	shr.u64 	%rd6326, %rd6325, 32;
	and.b64  	%rd6327, %rd6297, 4294967295;
	mul.wide.u32 	%rd6328, %r2888, %r4199;
	add.s64 	%rd6329, %rd6326, %rd6327;
	add.s64 	%rd6330, %rd6329, %rd6328;
	shr.u64 	%rd6331, %rd6330, 32;
	and.b64  	%rd6332, %rd6302, 4294967295;
	mul.wide.u32 	%rd6333, %r2889, %r4199;
	add.s64 	%rd6334, %rd6331, %rd6332;
	add.s64 	%rd6335, %rd6334, %rd6333;
	shr.u64 	%rd6336, %rd6335, 32;
	and.b64  	%rd6337, %rd6307, 4294967295;
	mul.wide.u32 	%rd6338, %r2890, %r4199;
	add.s64 	%rd6339, %rd6336, %rd6337;
	add.s64 	%rd6340, %rd6339, %rd6338;
	shr.u64 	%rd6341, %rd6340, 32;
	and.b64  	%rd6342, %rd6311, 4294967295;
	mul.wide.u32 	%rd6343, %r2891, %r4199;
	add.s64 	%rd6344, %rd6341, %rd6342;
	add.s64 	%rd6345, %rd6344, %rd6343;
	shr.u64 	%rd6346, %rd6345, 32;
	mul.wide.u32 	%rd6347, %r2892, %r4199;
	add.s64 	%rd6348, %rd6346, %rd6312;
	add.s64 	%rd6349, %rd6348, %rd6347;
	shr.u64 	%rd6350, %rd6349, 32;
	and.b64  	%rd6351, %rd6320, 4294967295;
	mul.wide.u32 	%rd6352, %r2885, %r4200;
	add.s64 	%rd6353, %rd6352, %rd6351;
	shr.u64 	%rd6354, %rd6353, 32;
	and.b64  	%rd6355, %rd6325, 4294967295;
	mul.wide.u32 	%rd6356, %r2886, %r4200;
	add.s64 	%rd6357, %rd6354, %rd6355;
	add.s64 	%rd6358, %rd6357, %rd6356;
	shr.u64 	%rd6359, %rd6358, 32;
	and.b64  	%rd6360, %rd6330, 4294967295;
	mul.wide.u32 	%rd6361, %r2887, %r4200;
	add.s64 	%rd6362, %rd6359, %rd6360;
	add.s64 	%rd6363, %rd6362, %rd6361;
	shr.u64 	%rd6364, %rd6363, 32;
	and.b64  	%rd6365, %rd6335, 4294967295;
	mul.wide.u32 	%rd6366, %r2888, %r4200;
	add.s64 	%rd6367, %rd6364, %rd6365;
	add.s64 	%rd6368, %rd6367, %rd6366;
	shr.u64 	%rd6369, %rd6368, 32;
	and.b64  	%rd6370, %rd6340, 4294967295;
	mul.wide.u32 	%rd6371, %r2889, %r4200;
	add.s64 	%rd6372, %rd6369, %rd6370;
	add.s64 	%rd6373, %rd6372, %rd6371;
	shr.u64 	%rd6374, %rd6373, 32;
	and.b64  	%rd6375, %rd6345, 4294967295;
	mul.wide.u32 	%rd6376, %r2890, %r4200;
	add.s64 	%rd6377, %rd6374, %rd6375;
	add.s64 	%rd6378, %rd6377, %rd6376;
	shr.u64 	%rd6379, %rd6378, 32;
	and.b64  	%rd6380, %rd6349, 4294967295;
	mul.wide.u32 	%rd6381, %r2891, %r4200;
	add.s64 	%rd6382, %rd6379, %rd6380;
	add.s64 	%rd6383, %rd6382, %rd6381;
	shr.u64 	%rd6384, %rd6383, 32;
	mul.wide.u32 	%rd6385, %r2892, %r4200;
	add.s64 	%rd6386, %rd6384, %rd6350;
	add.s64 	%rd6387, %rd6386, %rd6385;
	shr.u64 	%rd6388, %rd6387, 32;
	and.b64  	%rd6389, %rd6358, 4294967295;
	mul.wide.u32 	%rd6390, %r2885, %r4201;
	add.s64 	%rd6391, %rd6390, %rd6389;
	shr.u64 	%rd6392, %rd6391, 32;
	and.b64  	%rd6393, %rd6363, 4294967295;
	mul.wide.u32 	%rd6394, %r2886, %r4201;
	add.s64 	%rd6395, %rd6392, %rd6393;
	add.s64 	%rd6396, %rd6395, %rd6394;
	shr.u64 	%rd6397, %rd6396, 32;
	and.b64  	%rd6398, %rd6368, 4294967295;
	mul.wide.u32 	%rd6399, %r2887, %r4201;
	add.s64 	%rd6400, %rd6397, %rd6398;
	add.s64 	%rd6401, %rd6400, %rd6399;
	shr.u64 	%rd6402, %rd6401, 32;
	and.b64  	%rd6403, %rd6373, 4294967295;
	mul.wide.u32 	%rd6404, %r2888, %r4201;
	add.s64 	%rd6405, %rd6402, %rd6403;
	add.s64 	%rd6406, %rd6405, %rd6404;
	shr.u64 	%rd6407, %rd6406, 32;
	and.b64  	%rd6408, %rd6378, 4294967295;
	mul.wide.u32 	%rd6409, %r2889, %r4201;
	add.s64 	%rd6410, %rd6407, %rd6408;
	add.s64 	%rd6411, %rd6410, %rd6409;
	shr.u64 	%rd6412, %rd6411, 32;
	and.b64  	%rd6413, %rd6383, 4294967295;
	mul.wide.u32 	%rd6414, %r2890, %r4201;
	add.s64 	%rd6415, %rd6412, %rd6413;
	add.s64 	%rd6416, %rd6415, %rd6414;
	shr.u64 	%rd6417, %rd6416, 32;
	and.b64  	%rd6418, %rd6387, 4294967295;
	mul.wide.u32 	%rd6419, %r2891, %r4201;
	add.s64 	%rd6420, %rd6417, %rd6418;
	add.s64 	%rd6421, %rd6420, %rd6419;
	shr.u64 	%rd6422, %rd6421, 32;
	mul.wide.u32 	%rd6423, %r2892, %r4201;
	add.s64 	%rd6424, %rd6422, %rd6388;
	add.s64 	%rd6425, %rd6424, %rd6423;
	shr.u64 	%rd6426, %rd6425, 32;
	and.b64  	%rd6427, %rd6396, 4294967295;
	mul.wide.u32 	%rd6428, %r2885, %r4202;
	add.s64 	%rd6429, %rd6428, %rd6427;
	shr.u64 	%rd6430, %rd6429, 32;
	and.b64  	%rd6431, %rd6401, 4294967295;
	mul.wide.u32 	%rd6432, %r2886, %r4202;
	add.s64 	%rd6433, %rd6430, %rd6431;
	add.s64 	%rd6434, %rd6433, %rd6432;
	shr.u64 	%rd6435, %rd6434, 32;
	and.b64  	%rd6436, %rd6406, 4294967295;
	mul.wide.u32 	%rd6437, %r2887, %r4202;
	add.s64 	%rd6438, %rd6435, %rd6436;
	add.s64 	%rd6439, %rd6438, %rd6437;
	shr.u64 	%rd6440, %rd6439, 32;
	and.b64  	%rd6441, %rd6411, 4294967295;
	mul.wide.u32 	%rd6442, %r2888, %r4202;
	add.s64 	%rd6443, %rd6440, %rd6441;
	add.s64 	%rd6444, %rd6443, %rd6442;
	shr.u64 	%rd6445, %rd6444, 32;
	and.b64  	%rd6446, %rd6416, 4294967295;
	mul.wide.u32 	%rd6447, %r2889, %r4202;
	add.s64 	%rd6448, %rd6445, %rd6446;
	add.s64 	%rd6449, %rd6448, %rd6447;
	shr.u64 	%rd6450, %rd6449, 32;
	and.b64  	%rd6451, %rd6421, 4294967295;
	mul.wide.u32 	%rd6452, %r2890, %r4202;
	add.s64 	%rd6453, %rd6450, %rd6451;
	add.s64 	%rd6454, %rd6453, %rd6452;
	shr.u64 	%rd6455, %rd6454, 32;
	and.b64  	%rd6456, %rd6425, 4294967295;
	mul.wide.u32 	%rd6457, %r2891, %r4202;
	add.s64 	%rd6458, %rd6455, %rd6456;
	add.s64 	%rd6459, %rd6458, %rd6457;
	shr.u64 	%rd6460, %rd6459, 32;
	mul.wide.u32 	%rd6461, %r2892, %r4202;
	add.s64 	%rd6462, %rd6460, %rd6426;
	add.s64 	%rd6463, %rd6462, %rd6461;
	shr.u64 	%rd6464, %rd6463, 32;
	and.b64  	%rd6465, %rd6434, 4294967295;
	mul.wide.u32 	%rd6466, %r2885, %r4203;
	add.s64 	%rd6467, %rd6466, %rd6465;
	shr.u64 	%rd6468, %rd6467, 32;
	and.b64  	%rd6469, %rd6439, 4294967295;
	mul.wide.u32 	%rd6470, %r2886, %r4203;
	add.s64 	%rd6471, %rd6468, %rd6469;
	add.s64 	%rd6472, %rd6471, %rd6470;
	shr.u64 	%rd6473, %rd6472, 32;
	and.b64  	%rd6474, %rd6444, 4294967295;
	mul.wide.u32 	%rd6475, %r2887, %r4203;
	add.s64 	%rd6476, %rd6473, %rd6474;
	add.s64 	%rd6477, %rd6476, %rd6475;
	shr.u64 	%rd6478, %rd6477, 32;
	and.b64  	%rd6479, %rd6449, 4294967295;
	mul.wide.u32 	%rd6480, %r2888, %r4203;
	add.s64 	%rd6481, %rd6478, %rd6479;
	add.s64 	%rd6482, %rd6481, %rd6480;
	shr.u64 	%rd6483, %rd6482, 32;
	and.b64  	%rd6484, %rd6454, 4294967295;
	mul.wide.u32 	%rd6485, %r2889, %r4203;
	add.s64 	%rd6486, %rd6483, %rd6484;
	add.s64 	%rd6487, %rd6486, %rd6485;
	shr.u64 	%rd6488, %rd6487, 32;
	and.b64  	%rd6489, %rd6459, 4294967295;
	mul.wide.u32 	%rd6490, %r2890, %r4203;
	add.s64 	%rd6491, %rd6488, %rd6489;
	add.s64 	%rd6492, %rd6491, %rd6490;
	shr.u64 	%rd6493, %rd6492, 32;
	and.b64  	%rd6494, %rd6463, 4294967295;
	mul.wide.u32 	%rd6495, %r2891, %r4203;
	add.s64 	%rd6496, %rd6493, %rd6494;
	add.s64 	%rd6497, %rd6496, %rd6495;
	shr.u64 	%rd6498, %rd6497, 32;
	mul.wide.u32 	%rd6499, %r2892, %r4203;
	add.s64 	%rd6500, %rd6498, %rd6464;
	add.s64 	%rd6501, %rd6500, %rd6499;
	shr.u64 	%rd6502, %rd6501, 32;
	{ .reg .b32 tmp; mov.b64 {tmp, %r2893}, %rd6501; }
	and.b64  	%rd6503, %rd6472, 4294967295;
	mul.lo.s64 	%rd6504, %rd6503, 977;
	and.b64  	%rd6505, %rd6214, 4294967295;
	and.b64  	%rd6506, %rd6504, 4294967295;
	add.s64 	%rd9830, %rd6506, %rd6505;
	shr.u64 	%rd6507, %rd6504, 32;
	shr.u64 	%rd6508, %rd9830, 32;
	add.s64 	%rd6509, %rd6508, %rd6507;
	and.b64  	%rd6510, %rd6477, 4294967295;
	mul.lo.s64 	%rd6511, %rd6510, 977;
	and.b64  	%rd6512, %rd6239, 4294967295;
	and.b64  	%rd6513, %rd6511, 4294967295;
	add.s64 	%rd6514, %rd6509, %rd6512;
	add.s64 	%rd6515, %rd6514, %rd6513;
	add.s64 	%rd9831, %rd6515, %rd6503;
	shr.u64 	%rd6516, %rd6511, 32;
	shr.u64 	%rd6517, %rd9831, 32;
	add.s64 	%rd6518, %rd6517, %rd6516;
	and.b64  	%rd6519, %rd6482, 4294967295;
	mul.lo.s64 	%rd6520, %rd6519, 977;
	and.b64  	%rd6521, %rd6277, 4294967295;
	and.b64  	%rd6522, %rd6520, 4294967295;
	add.s64 	%rd6523, %rd6518, %rd6521;
	add.s64 	%rd6524, %rd6523, %rd6522;
	add.s64 	%rd9832, %rd6524, %rd6510;
	shr.u64 	%rd6525, %rd6520, 32;
	shr.u64 	%rd6526, %rd9832, 32;
	add.s64 	%rd6527, %rd6526, %rd6525;
	and.b64  	%rd6528, %rd6487, 4294967295;
	mul.lo.s64 	%rd6529, %rd6528, 977;
	and.b64  	%rd6530, %rd6315, 4294967295;
	and.b64  	%rd6531, %rd6529, 4294967295;
	add.s64 	%rd6532, %rd6527, %rd6530;
	add.s64 	%rd6533, %rd6532, %rd6531;
	add.s64 	%rd9833, %rd6533, %rd6519;
	shr.u64 	%rd6534, %rd6529, 32;
	shr.u64 	%rd6535, %rd9833, 32;
	add.s64 	%rd6536, %rd6535, %rd6534;
	and.b64  	%rd6537, %rd6492, 4294967295;
	mul.lo.s64 	%rd6538, %rd6537, 977;
	and.b64  	%rd6539, %rd6353, 4294967295;
	and.b64  	%rd6540, %rd6538, 4294967295;
	add.s64 	%rd6541, %rd6536, %rd6539;
	add.s64 	%rd6542, %rd6541, %rd6540;
	add.s64 	%rd9834, %rd6542, %rd6528;
	shr.u64 	%rd6543, %rd6538, 32;
	shr.u64 	%rd6544, %rd9834, 32;
	add.s64 	%rd6545, %rd6544, %rd6543;
	and.b64  	%rd6546, %rd6497, 4294967295;
	mul.lo.s64 	%rd6547, %rd6546, 977;
	and.b64  	%rd6548, %rd6391, 4294967295;
	and.b64  	%rd6549, %rd6547, 4294967295;
	add.s64 	%rd6550, %rd6545, %rd6548;
	add.s64 	%rd6551, %rd6550, %rd6549;
	add.s64 	%rd9835, %rd6551, %rd6537;
	shr.u64 	%rd6552, %rd6547, 32;
	shr.u64 	%rd6553, %rd9835, 32;
	add.s64 	%rd6554, %rd6553, %rd6552;
	and.b64  	%rd6555, %rd6501, 4294967295;
	mul.lo.s64 	%rd6556, %rd6555, 977;
	and.b64  	%rd6557, %rd6429, 4294967295;
	and.b64  	%rd6558, %rd6556, 4294967295;
	add.s64 	%rd6559, %rd6554, %rd6557;
	add.s64 	%rd6560, %rd6559, %rd6558;
	add.s64 	%rd9836, %rd6560, %rd6546;
	shr.u64 	%rd6561, %rd6556, 32;
	shr.u64 	%rd6562, %rd9836, 32;
	add.s64 	%rd6563, %rd6562, %rd6561;
	mul.lo.s64 	%rd6564, %rd6502, 977;
	and.b64  	%rd6565, %rd6467, 4294967295;
	and.b64  	%rd6566, %rd6564, 4294967295;
	add.s64 	%rd6567, %rd6563, %rd6565;
	add.s64 	%rd6568, %rd6567, %rd6566;
	add.s64 	%rd9837, %rd6568, %rd6555;
	shr.u64 	%rd6569, %rd6564, 32;
	shr.u64 	%rd6570, %rd9837, 32;
	cvt.u32.u64 	%r2894, %rd6570;
	cvt.u32.u64 	%r2895, %rd6569;
	add.s32 	%r2896, %r2894, %r2895;
	add.s32 	%r900, %r2896, %r2893;
	setp.eq.s32 	%p1002, %r900, 0;
	mov.pred 	%p1577, 0;
	@%p1002 bra 	$L__BB2_794;
	cvt.u64.u32 	%rd6571, %r900;
	mul.wide.u32 	%rd6572, %r900, 977;
	shr.u64 	%rd6573, %rd6572, 32;
	and.b64  	%rd6574, %rd9830, 4294967295;
	and.b64  	%rd6575, %rd6572, 4294967295;
	add.s64 	%rd9830, %rd6575, %rd6574;
	shr.u64 	%rd6576, %rd9830, 32;
	and.b64  	%rd6577, %rd9831, 4294967295;
	add.s64 	%rd6578, %rd6573, %rd6577;
	add.s64 	%rd6579, %rd6578, %rd6571;
	add.s64 	%rd9831, %rd6579, %rd6576;
	setp.lt.u64 	%p1004, %rd9831, 4294967296;
	@%p1004 bra 	$L__BB2_794;
	shr.u64 	%rd6580, %rd9831, 32;
	and.b64  	%rd6581, %rd9832, 4294967295;
	add.s64 	%rd9832, %rd6580, %rd6581;
	setp.lt.u64 	%p1006, %rd9832, 4294967296;
	@%p1006 bra 	$L__BB2_794;
	shr.u64 	%rd6582, %rd9832, 32;
	and.b64  	%rd6583, %rd9833, 4294967295;
	add.s64 	%rd9833, %rd6582, %rd6583;
	setp.lt.u64 	%p1008, %rd9833, 4294967296;
	@%p1008 bra 	$L__BB2_794;
	shr.u64 	%rd6585, %rd9833, 32;
	and.b64  	%rd6586, %rd9834, 4294967295;
	add.s64 	%rd9834, %rd6585, %rd6586;
	setp.lt.u64 	%p1010, %rd9834, 4294967296;
	mov.b64 	%rd9833, 4294967296;
	@%p1010 bra 	$L__BB2_794;
	shr.u64 	%rd6588, %rd9834, 32;
	and.b64  	%rd6589, %rd9835, 4294967295;
	add.s64 	%rd9835, %rd6588, %rd6589;
	setp.lt.u64 	%p1012, %rd9835, 4294967296;
	mov.b64 	%rd9833, 4294967296;
	mov.u64 	%rd9834, %rd9833;
	@%p1012 bra 	$L__BB2_794;
	shr.u64 	%rd6591, %rd9835, 32;
	and.b64  	%rd6592, %rd9836, 4294967295;
	add.s64 	%rd9836, %rd6591, %rd6592;
	setp.lt.u64 	%p1014, %rd9836, 4294967296;
	mov.b64 	%rd9833, 4294967296;
	mov.u64 	%rd9835, %rd9833;
	@%p1014 bra 	$L__BB2_794;
	shr.u64 	%rd6594, %rd9836, 32;
	and.b64  	%rd6595, %rd9837, 4294967295;
	add.s64 	%rd6596, %rd6594, %rd6595;
	setp.gt.u64 	%p1577, %rd6596, 4294967295;
	min.u64 	%rd9837, %rd6596, 4294967296;
	mov.b64 	%rd9833, 4294967296;
	mov.u64 	%rd9834, %rd9833;
	mov.u64 	%rd9836, %rd9833;
$L__BB2_794:
	cvt.u32.u64 	%r4219, %rd9837;
	cvt.u32.u64 	%r4218, %rd9836;
	cvt.u32.u64 	%r4217, %rd9835;
	cvt.u32.u64 	%r4216, %rd9834;
	cvt.u32.u64 	%r4215, %rd9833;
	cvt.u32.u64 	%r4214, %rd9832;
	cvt.u32.u64 	%r4213, %rd9831;
	cvt.u32.u64 	%r4212, %rd9830;
	setp.lt.u32 	%p1015, %r2, %r4219;
	or.pred  	%p1016, %p1577, %p1015;
	@%p1016 bra 	$L__BB2_808;
	setp.gt.u32 	%p1017, %r2, %r4219;
	@%p1017 bra 	$L__BB2_809;
	setp.lt.u32 	%p1018, %r645, %r4218;
	@%p1018 bra 	$L__BB2_808;
	setp.gt.u32 	%p1019, %r645, %r4218;
	@%p1019 bra 	$L__BB2_809;
	setp.lt.u32 	%p1020, %r1, %r4217;
	@%p1020 bra 	$L__BB2_808;
	setp.gt.u32 	%p1021, %r1, %r4217;
	@%p1021 bra 	$L__BB2_809;
	setp.lt.u32 	%p1022, %r13, %r4216;
	@%p1022 bra 	$L__BB2_808;
	setp.gt.u32 	%p1023, %r13, %r4216;
	@%p1023 bra 	$L__BB2_809;
	setp.lt.u32 	%p1024, %r15, %r4215;
	@%p1024 bra 	$L__BB2_808;
	setp.gt.u32 	%p1025, %r15, %r4215;
	@%p1025 bra 	$L__BB2_809;
	setp.lt.u32 	%p1026, %r14, %r4214;
	@%p1026 bra 	$L__BB2_808;
	setp.gt.u32 	%p1027, %r14, %r4214;
	@%p1027 bra 	$L__BB2_809;
	setp.lt.u32 	%p1028, %r644, %r4213;
	@%p1028 bra 	$L__BB2_808;
	setp.gt.u32 	%p1029, %r644, %r4213;
	setp.gt.u32 	%p1030, %r646, %r4212;
	or.pred  	%p1031, %p1029, %p1030;
	@%p1031 bra 	$L__BB2_809;
$L__BB2_808:
	// begin inline asm
	sub.cc.u32 %r4212, %r4212, %r646;
	subc.cc.u32 %r4213, %r4213, %r644;
	subc.cc.u32 %r4214, %r4214, %r14;
	subc.cc.u32 %r4215, %r4215, %r15;
	subc.cc.u32 %r4216, %r4216, %r13;
	subc.cc.u32 %r4217, %r4217, %r1;
	subc.cc.u32 %r4218, %r4218, %r645;
	subc.u32 %r4219, %r4219, %r2;
	
	// end inline asm
$L__BB2_809:
	setp.gt.u32 	%p1032, %r4219, %r2;
	@%p1032 bra 	$L__BB2_822;
	bra.uni 	$L__BB2_823;
$L__BB2_810:
	setp.gt.u32 	%p1034, %r4218, %r645;
	@%p1034 bra 	$L__BB2_822;
	setp.lt.u32 	%p1035, %r4218, %r645;
	@%p1035 bra 	$L__BB2_824;
	setp.gt.u32 	%p1036, %r4217, %r1;
	@%p1036 bra 	$L__BB2_822;
	setp.lt.u32 	%p1037, %r4217, %r1;
	@%p1037 bra 	$L__BB2_824;
	setp.gt.u32 	%p1038, %r4216, %r13;
	@%p1038 bra 	$L__BB2_822;
	setp.lt.u32 	%p1039, %r4216, %r13;
	@%p1039 bra 	$L__BB2_824;
	setp.gt.u32 	%p1040, %r4215, %r15;
	@%p1040 bra 	$L__BB2_822;
	setp.lt.u32 	%p1041, %r4215, %r15;
	@%p1041 bra 	$L__BB2_824;
	setp.gt.u32 	%p1042, %r4214, %r14;
	@%p1042 bra 	$L__BB2_822;
	setp.lt.u32 	%p1043, %r4214, %r14;
	@%p1043 bra 	$L__BB2_824;
	setp.gt.u32 	%p1044, %r4213, %r644;
	@%p1044 bra 	$L__BB2_822;
	setp.lt.u32 	%p1045, %r4213, %r644;
	setp.lt.u32 	%p1046, %r4212, %r646;
	or.pred  	%p1047, %p1045, %p1046;
	@%p1047 bra 	$L__BB2_824;
$L__BB2_822:
	// begin inline asm
	sub.cc.u32 %r4212, %r4212, %r646;
	subc.cc.u32 %r4213, %r4213, %r644;
	subc.cc.u32 %r4214, %r4214, %r14;
	subc.cc.u32 %r4215, %r4215, %r15;
	subc.cc.u32 %r4216, %r4216, %r13;
	subc.cc.u32 %r4217, %r4217, %r1;
	subc.cc.u32 %r4218, %r4218, %r645;
	subc.u32 %r4219, %r4219, %r2;
	
	// end inline asm
	bra.uni 	$L__BB2_824;
$L__BB2_823:
	setp.lt.u32 	%p1033, %r4219, %r2;
	@%p1033 bra 	$L__BB2_824;
	bra.uni 	$L__BB2_810;
$L__BB2_824:
	st.global.u32 	[%rd438], %r4147;
	st.global.u32 	[%rd438+4], %r4148;
	st.global.u32 	[%rd438+8], %r4149;
	st.global.u32 	[%rd438+12], %r4150;
	st.global.u32 	[%rd438+16], %r4151;
	st.global.u32 	[%rd438+20], %r4152;
	st.global.u32 	[%rd438+24], %r4153;
	st.global.u32 	[%rd438+28], %r4154;
	st.global.u32 	[%rd438+32], %r4179;
	st.global.u32 	[%rd438+36], %r4180;
	st.global.u32 	[%rd438+40], %r4181;
	st.global.u32 	[%rd438+44], %r4182;
	st.global.u32 	[%rd438+48], %r4183;
	st.global.u32 	[%rd438+52], %r4184;
	st.global.u32 	[%rd438+56], %r4185;
	st.global.u32 	[%rd438+60], %r4186;
	st.global.u32 	[%rd438+64], %r4212;
	st.global.u32 	[%rd438+68], %r4213;
	st.global.u32 	[%rd438+72], %r4214;
	st.global.u32 	[%rd438+76], %r4215;
	st.global.u32 	[%rd438+80], %r4216;
	st.global.u32 	[%rd438+84], %r4217;
	st.global.u32 	[%rd438+88], %r4218;
	st.global.u32 	[%rd438+92], %r4219;
	mov.b16 	%rs6, 0;
	st.global.u8 	[%rd438+96], %rs6;
	bra.uni 	$L__BB2_1263;
$L__BB2_825:
	setp.gt.u32 	%p1050, %r3926, %r3910;
	@%p1050 bra 	$L__BB2_837;
	setp.lt.u32 	%p1051, %r3926, %r3910;
	@%p1051 bra 	$L__BB2_840;
	setp.gt.u32 	%p1052, %r3927, %r3911;
	@%p1052 bra 	$L__BB2_837;
	setp.lt.u32 	%p1053, %r3927, %r3911;
	@%p1053 bra 	$L__BB2_840;
	setp.gt.u32 	%p1054, %r3928, %r3912;
	@%p1054 bra 	$L__BB2_837;
	setp.lt.u32 	%p1055, %r3928, %r3912;
	@%p1055 bra 	$L__BB2_840;
	setp.gt.u32 	%p1056, %r3929, %r3913;
	@%p1056 bra 	$L__BB2_837;
	setp.lt.u32 	%p1057, %r3929, %r3913;
	@%p1057 bra 	$L__BB2_840;
	setp.gt.u32 	%p1058, %r3930, %r3914;
	@%p1058 bra 	$L__BB2_837;
	setp.lt.u32 	%p1059, %r3930, %r3914;
	@%p1059 bra 	$L__BB2_840;
	setp.gt.u32 	%p1060, %r3931, %r3915;
	@%p1060 bra 	$L__BB2_837;
	setp.lt.u32 	%p1061, %r3931, %r3915;
	setp.lt.u32 	%p1062, %r3932, %r3916;
	or.pred  	%p1063, %p1061, %p1062;
	@%p1063 bra 	$L__BB2_840;
$L__BB2_837:
	// begin inline asm
	sub.cc.u32 %r4220, %r3932, %r3916;
	subc.cc.u32 %r4221, %r3931, %r3915;
	subc.cc.u32 %r4222, %r3930, %r3914;
	subc.cc.u32 %r4223, %r3929, %r3913;
	subc.cc.u32 %r4224, %r3928, %r3912;
	subc.cc.u32 %r4225, %r3927, %r3911;
	subc.cc.u32 %r4226, %r3926, %r3910;
	subc.u32 %r4227, %r3925, %r3909;
	
	// end inline asm
	bra.uni 	$L__BB2_841;
$L__BB2_838:
	setp.gt.u32 	%p1048, %r3925, %r3909;
	@%p1048 bra 	$L__BB2_837;
	setp.le.u32 	%p1049, %r3909, %r3925;
	@%p1049 bra 	$L__BB2_825;
$L__BB2_840:
	// begin inline asm
	add.cc.u32 %r2945, %r3932, %r18;
	addc.cc.u32 %r2946, %r3931, %r16;
	addc.cc.u32 %r2947, %r3930, %r14;
	addc.cc.u32 %r2948, %r3929, %r15;
	addc.cc.u32 %r2949, %r3928, %r13;
	addc.cc.u32 %r2950, %r3927, %r1;
	addc.cc.u32 %r2951, %r3926, %r17;
	addc.u32 %r2952, %r3925, %r2;
	
	// end inline asm
	// begin inline asm
	sub.cc.u32 %r4220, %r2945, %r3916;
	subc.cc.u32 %r4221, %r2946, %r3915;
	subc.cc.u32 %r4222, %r2947, %r3914;
	subc.cc.u32 %r4223, %r2948, %r3913;
	subc.cc.u32 %r4224, %r2949, %r3912;
	subc.cc.u32 %r4225, %r2950, %r3911;
	subc.cc.u32 %r4226, %r2951, %r3910;
	subc.u32 %r4227, %r2952, %r3909;
	
	// end inline asm
$L__BB2_841:
	setp.gt.u32 	%p1064, %r3989, %r3973;
	@%p1064 bra 	$L__BB2_842;
	bra.uni 	$L__BB2_855;
$L__BB2_842:
	// begin inline asm
	sub.cc.u32 %r4228, %r3996, %r3980;
	subc.cc.u32 %r4229, %r3995, %r3979;
	subc.cc.u32 %r4230, %r3994, %r3978;
	subc.cc.u32 %r4231, %r3993, %r3977;
	subc.cc.u32 %r4232, %r3992, %r3976;
	subc.cc.u32 %r4233, %r3991, %r3975;
	subc.cc.u32 %r4234, %r3990, %r3974;
	subc.u32 %r4235, %r3989, %r3973;
	
	// end inline asm
	bra.uni 	$L__BB2_857;
$L__BB2_843:
	setp.gt.u32 	%p1066, %r3990, %r3974;
	@%p1066 bra 	$L__BB2_842;
	setp.lt.u32 	%p1067, %r3990, %r3974;
	@%p1067 bra 	$L__BB2_856;
	setp.gt.u32 	%p1068, %r3991, %r3975;
	@%p1068 bra 	$L__BB2_842;
	setp.lt.u32 	%p1069, %r3991, %r3975;
	@%p1069 bra 	$L__BB2_856;
	setp.gt.u32 	%p1070, %r3992, %r3976;
	@%p1070 bra 	$L__BB2_842;
	setp.lt.u32 	%p1071, %r3992, %r3976;
	@%p1071 bra 	$L__BB2_856;
	setp.gt.u32 	%p1072, %r3993, %r3977;
	@%p1072 bra 	$L__BB2_842;
	setp.lt.u32 	%p1073, %r3993, %r3977;
	@%p1073 bra 	$L__BB2_856;
	setp.gt.u32 	%p1074, %r3994, %r3978;
	@%p1074 bra 	$L__BB2_842;
	setp.lt.u32 	%p1075, %r3994, %r3978;
	@%p1075 bra 	$L__BB2_856;
	setp.gt.u32 	%p1076, %r3995, %r3979;
	@%p1076 bra 	$L__BB2_842;
	setp.lt.u32 	%p1077, %r3995, %r3979;
	setp.lt.u32 	%p1078, %r3996, %r3980;
	or.pred  	%p1079, %p1077, %p1078;
	@%p1079 bra 	$L__BB2_856;
	bra.uni 	$L__BB2_842;
$L__BB2_855:
	setp.ge.u32 	%p1065, %r3989, %r3973;
	@%p1065 bra 	$L__BB2_843;
$L__BB2_856:
	// begin inline asm
	add.cc.u32 %r3017, %r3996, %r18;
	addc.cc.u32 %r3018, %r3995, %r16;
	addc.cc.u32 %r3019, %r3994, %r14;
	addc.cc.u32 %r3020, %r3993, %r15;
	addc.cc.u32 %r3021, %r3992, %r13;
	addc.cc.u32 %r3022, %r3991, %r1;
	addc.cc.u32 %r3023, %r3990, %r17;
	addc.u32 %r3024, %r3989, %r2;
	
	// end inline asm
	// begin inline asm
	sub.cc.u32 %r4228, %r3017, %r3980;
	subc.cc.u32 %r4229, %r3018, %r3979;
	subc.cc.u32 %r4230, %r3019, %r3978;
	subc.cc.u32 %r4231, %r3020, %r3977;
	subc.cc.u32 %r4232, %r3021, %r3976;
	subc.cc.u32 %r4233, %r3022, %r3975;
	subc.cc.u32 %r4234, %r3023, %r3974;
	subc.u32 %r4235, %r3024, %r3973;
	
	// end inline asm
$L__BB2_857:
	mul.wide.u32 	%rd6597, %r4220, %r4220;
	shr.u64 	%rd6598, %rd6597, 32;
	mul.wide.u32 	%rd6599, %r4221, %r4220;
	add.s64 	%rd6600, %rd6598, %rd6599;
	shr.u64 	%rd6601, %rd6600, 32;
	mul.wide.u32 	%rd6602, %r4222, %r4220;
	add.s64 	%rd6603, %rd6601, %rd6602;
	shr.u64 	%rd6604, %rd6603, 32;
	mul.wide.u32 	%rd6605, %r4223, %r4220;
	add.s64 	%rd6606, %rd6604, %rd6605;
	shr.u64 	%rd6607, %rd6606, 32;
	mul.wide.u32 	%rd6608, %r4224, %r4220;
	add.s64 	%rd6609, %rd6607, %rd6608;
	shr.u64 	%rd6610, %rd6609, 32;
	mul.wide.u32 	%rd6611, %r4225, %r4220;
	add.s64 	%rd6612, %rd6610, %rd6611;
	shr.u64 	%rd6613, %rd6612, 32;
	mul.wide.u32 	%rd6614, %r4226, %r4220;
	add.s64 	%rd6615, %rd6613, %rd6614;
	shr.u64 	%rd6616, %rd6615, 32;
	mul.wide.u32 	%rd6617, %r4227, %r4220;
	add.s64 	%rd6618, %rd6616, %rd6617;
	shr.u64 	%rd6619, %rd6618, 32;
	and.b64  	%rd6620, %rd6600, 4294967295;
	add.s64 	%rd6621, %rd6599, %rd6620;
	shr.u64 	%rd6622, %rd6621, 32;
	and.b64  	%rd6623, %rd6603, 4294967295;
	mul.wide.u32 	%rd6624, %r4221, %r4221;
	add.s64 	%rd6625, %rd6622, %rd6623;
	add.s64 	%rd6626, %rd6625, %rd6624;
	shr.u64 	%rd6627, %rd6626, 32;
	and.b64  	%rd6628, %rd6606, 4294967295;
	mul.wide.u32 	%rd6629, %r4222, %r4221;
	add.s64 	%rd6630, %rd6627, %rd6628;
	add.s64 	%rd6631, %rd6630, %rd6629;
	shr.u64 	%rd6632, %rd6631, 32;
	and.b64  	%rd6633, %rd6609, 4294967295;
	mul.wide.u32 	%rd6634, %r4223, %r4221;
	add.s64 	%rd6635, %rd6632, %rd6633;
	add.s64 	%rd6636, %rd6635, %rd6634;
	shr.u64 	%rd6637, %rd6636, 32;
	and.b64  	%rd6638, %rd6612, 4294967295;
	mul.wide.u32 	%rd6639, %r4224, %r4221;
	add.s64 	%rd6640, %rd6637, %rd6638;
	add.s64 	%rd6641, %rd6640, %rd6639;
	shr.u64 	%rd6642, %rd6641, 32;
	and.b64  	%rd6643, %rd6615, 4294967295;
	mul.wide.u32 	%rd6644, %r4225, %r4221;
	add.s64 	%rd6645, %rd6642, %rd6643;
	add.s64 	%rd6646, %rd6645, %rd6644;
	shr.u64 	%rd6647, %rd6646, 32;
	and.b64  	%rd6648, %rd6618, 4294967295;
	mul.wide.u32 	%rd6649, %r4226, %r4221;
	add.s64 	%rd6650, %rd6647, %rd6648;
	add.s64 	%rd6651, %rd6650, %rd6649;
	shr.u64 	%rd6652, %rd6651, 32;
	mul.wide.u32 	%rd6653, %r4227, %r4221;
	add.s64 	%rd6654, %rd6652, %rd6619;
	add.s64 	%rd6655, %rd6654, %rd6653;
	shr.u64 	%rd6656, %rd6655, 32;
	and.b64  	%rd6657, %rd6626, 4294967295;
	add.s64 	%rd6658, %rd6602, %rd6657;
	shr.u64 	%rd6659, %rd6658, 32;
	and.b64  	%rd6660, %rd6631, 4294967295;
	add.s64 	%rd6661, %rd6659, %rd6660;
	add.s64 	%rd6662, %rd6661, %rd6629;
	shr.u64 	%rd6663, %rd6662, 32;
	and.b64  	%rd6664, %rd6636, 4294967295;
	mul.wide.u32 	%rd6665, %r4222, %r4222;
	add.s64 	%rd6666, %rd6663, %rd6664;
	add.s64 	%rd6667, %rd6666, %rd6665;
	shr.u64 	%rd6668, %rd6667, 32;
	and.b64  	%rd6669, %rd6641, 4294967295;
	mul.wide.u32 	%rd6670, %r4223, %r4222;
	add.s64 	%rd6671, %rd6668, %rd6669;
	add.s64 	%rd6672, %rd6671, %rd6670;
	shr.u64 	%rd6673, %rd6672, 32;
	and.b64  	%rd6674, %rd6646, 4294967295;
	mul.wide.u32 	%rd6675, %r4224, %r4222;
	add.s64 	%rd6676, %rd6673, %rd6674;
	add.s64 	%rd6677, %rd6676, %rd6675;
	shr.u64 	%rd6678, %rd6677, 32;
	and.b64  	%rd6679, %rd6651, 4294967295;
	mul.wide.u32 	%rd6680, %r4225, %r4222;
	add.s64 	%rd6681, %rd6678, %rd6679;
	add.s64 	%rd6682, %rd6681, %rd6680;
	shr.u64 	%rd6683, %rd6682, 32;
	and.b64  	%rd6684, %rd6655, 4294967295;
	mul.wide.u32 	%rd6685, %r4226, %r4222;
	add.s64 	%rd6686, %rd6683, %rd6684;
	add.s64 	%rd6687, %rd6686, %rd6685;
	shr.u64 	%rd6688, %rd6687, 32;
	mul.wide.u32 	%rd6689, %r4227, %r4222;
	add.s64 	%rd6690, %rd6688, %rd6656;
	add.s64 	%rd6691, %rd6690, %rd6689;
	shr.u64 	%rd6692, %rd6691, 32;
	and.b64  	%rd6693, %rd6662, 4294967295;
	add.s64 	%rd6694, %rd6605, %rd6693;
	shr.u64 	%rd6695, %rd6694, 32;
	and.b64  	%rd6696, %rd6667, 4294967295;
	add.s64 	%rd6697, %rd6695, %rd6696;
	add.s64 	%rd6698, %rd6697, %rd6634;
	shr.u64 	%rd6699, %rd6698, 32;
	and.b64  	%rd6700, %rd6672, 4294967295;
	add.s64 	%rd6701, %rd6699, %rd6700;
	add.s64 	%rd6702, %rd6701, %rd6670;
	shr.u64 	%rd6703, %rd6702, 32;
	and.b64  	%rd6704, %rd6677, 4294967295;
	mul.wide.u32 	%rd6705, %r4223, %r4223;
	add.s64 	%rd6706, %rd6703, %rd6704;
	add.s64 	%rd6707, %rd6706, %rd6705;
	shr.u64 	%rd6708, %rd6707, 32;
	and.b64  	%rd6709, %rd6682, 4294967295;
	mul.wide.u32 	%rd6710, %r4224, %r4223;
	add.s64 	%rd6711, %rd6708, %rd6709;
	add.s64 	%rd6712, %rd6711, %rd6710;
	shr.u64 	%rd6713, %rd6712, 32;
	and.b64  	%rd6714, %rd6687, 4294967295;
	mul.wide.u32 	%rd6715, %r4225, %r4223;
	add.s64 	%rd6716, %rd6713, %rd6714;
	add.s64 	%rd6717, %rd6716, %rd6715;
	shr.u64 	%rd6718, %rd6717, 32;
	and.b64  	%rd6719, %rd6691, 4294967295;
	mul.wide.u32 	%rd6720, %r4226, %r4223;
	add.s64 	%rd6721, %rd6718, %rd6719;
	add.s64 	%rd6722, %rd6721, %rd6720;
	shr.u64 	%rd6723, %rd6722, 32;
	mul.wide.u32 	%rd6724, %r4227, %r4223;
	add.s64 	%rd6725, %rd6723, %rd6692;
	add.s64 	%rd6726, %rd6725, %rd6724;
	shr.u64 	%rd6727, %rd6726, 32;
	and.b64  	%rd6728, %rd6698, 4294967295;
	add.s64 	%rd6729, %rd6608, %rd6728;
	shr.u64 	%rd6730, %rd6729, 32;
	and.b64  	%rd6731, %rd6702, 4294967295;
	add.s64 	%rd6732, %rd6730, %rd6731;
	add.s64 	%rd6733, %rd6732, %rd6639;
	shr.u64 	%rd6734, %rd6733, 32;
	and.b64  	%rd6735, %rd6707, 4294967295;
	add.s64 	%rd6736, %rd6734, %rd6735;
	add.s64 	%rd6737, %rd6736, %rd6675;
	shr.u64 	%rd6738, %rd6737, 32;
	and.b64  	%rd6739, %rd6712, 4294967295;
	add.s64 	%rd6740, %rd6738, %rd6739;
	add.s64 	%rd6741, %rd6740, %rd6710;
	shr.u64 	%rd6742, %rd6741, 32;
	and.b64  	%rd6743, %rd6717, 4294967295;
	mul.wide.u32 	%rd6744, %r4224, %r4224;
	add.s64 	%rd6745, %rd6742, %rd6743;
	add.s64 	%rd6746, %rd6745, %rd6744;
	shr.u64 	%rd6747, %rd6746, 32;
	and.b64  	%rd6748, %rd6722, 4294967295;
	mul.wide.u32 	%rd6749, %r4225, %r4224;
	add.s64 	%rd6750, %rd6747, %rd6748;
	add.s64 	%rd6751, %rd6750, %rd6749;
	shr.u64 	%rd6752, %rd6751, 32;
	and.b64  	%rd6753, %rd6726, 4294967295;
	mul.wide.u32 	%rd6754, %r4226, %r4224;
	add.s64 	%rd6755, %rd6752, %rd6753;
	add.s64 	%rd6756, %rd6755, %rd6754;
	shr.u64 	%rd6757, %rd6756, 32;
	mul.wide.u32 	%rd6758, %r4227, %r4224;
	add.s64 	%rd6759, %rd6757, %rd6727;
	add.s64 	%rd6760, %rd6759, %rd6758;
	shr.u64 	%rd6761, %rd6760, 32;
	and.b64  	%rd6762, %rd6733, 4294967295;
	add.s64 	%rd6763, %rd6611, %rd6762;
	shr.u64 	%rd6764, %rd6763, 32;
	and.b64  	%rd6765, %rd6737, 4294967295;
	add.s64 	%rd6766, %rd6764, %rd6765;
	add.s64 	%rd6767, %rd6766, %rd6644;
	shr.u64 	%rd6768, %rd6767, 32;
	and.b64  	%rd6769, %rd6741, 4294967295;
	add.s64 	%rd6770, %rd6768, %rd6769;
	add.s64 	%rd6771, %rd6770, %rd6680;
	shr.u64 	%rd6772, %rd6771, 32;
	and.b64  	%rd6773, %rd6746, 4294967295;
	add.s64 	%rd6774, %rd6772, %rd6773;
	add.s64 	%rd6775, %rd6774, %rd6715;
	shr.u64 	%rd6776, %rd6775, 32;
	and.b64  	%rd6777, %rd6751, 4294967295;
	add.s64 	%rd6778, %rd6776, %rd6777;
	add.s64 	%rd6779, %rd6778, %rd6749;
	shr.u64 	%rd6780, %rd6779, 32;
	and.b64  	%rd6781, %rd6756, 4294967295;
	mul.wide.u32 	%rd6782, %r4225, %r4225;
	add.s64 	%rd6783, %rd6780, %rd6781;
	add.s64 	%rd6784, %rd6783, %rd6782;
	shr.u64 	%rd6785, %rd6784, 32;
	and.b64  	%rd6786, %rd6760, 4294967295;
	mul.wide.u32 	%rd6787, %r4226, %r4225;
	add.s64 	%rd6788, %rd6785, %rd6786;
	add.s64 	%rd6789, %rd6788, %rd6787;
	shr.u64 	%rd6790, %rd6789, 32;
	mul.wide.u32 	%rd6791, %r4227, %r4225;
	add.s64 	%rd6792, %rd6790, %rd6761;
	add.s64 	%rd6793, %rd6792, %rd6791;
	shr.u64 	%rd6794, %rd6793, 32;
	and.b64  	%rd6795, %rd6767, 4294967295;
	add.s64 	%rd6796, %rd6614, %rd6795;
	shr.u64 	%rd6797, %rd6796, 32;
	and.b64  	%rd6798, %rd6771, 4294967295;
	add.s64 	%rd6799, %rd6797, %rd6798;
	add.s64 	%rd6800, %rd6799, %rd6649;
	shr.u64 	%rd6801, %rd6800, 32;
	and.b64  	%rd6802, %rd6775, 4294967295;
	add.s64 	%rd6803, %rd6801, %rd6802;
	add.s64 	%rd6804, %rd6803, %rd6685;
	shr.u64 	%rd6805, %rd6804, 32;
	and.b64  	%rd6806, %rd6779, 4294967295;
	add.s64 	%rd6807, %rd6805, %rd6806;
	add.s64 	%rd6808, %rd6807, %rd6720;
	shr.u64 	%rd6809, %rd6808, 32;
	and.b64  	%rd6810, %rd6784, 4294967295;
	add.s64 	%rd6811, %rd6809, %rd6810;
	add.s64 	%rd6812, %rd6811, %rd6754;
	shr.u64 	%rd6813, %rd6812, 32;
	and.b64  	%rd6814, %rd6789, 4294967295;
	add.s64 	%rd6815, %rd6813, %rd6814;
	add.s64 	%rd6816, %rd6815, %rd6787;
	shr.u64 	%rd6817, %rd6816, 32;
	and.b64  	%rd6818, %rd6793, 4294967295;
	mul.wide.u32 	%rd6819, %r4226, %r4226;
	add.s64 	%rd6820, %rd6817, %rd6818;
	add.s64 	%rd6821, %rd6820, %rd6819;
	shr.u64 	%rd6822, %rd6821, 32;
	mul.wide.u32 	%rd6823, %r4227, %r4226;
	add.s64 	%rd6824, %rd6822, %rd6794;
	add.s64 	%rd6825, %rd6824, %rd6823;
	shr.u64 	%rd6826, %rd6825, 32;
	and.b64  	%rd6827, %rd6800, 4294967295;
	add.s64 	%rd6828, %rd6617, %rd6827;
	shr.u64 	%rd6829, %rd6828, 32;
	and.b64  	%rd6830, %rd6804, 4294967295;
	add.s64 	%rd6831, %rd6829, %rd6830;
	add.s64 	%rd6832, %rd6831, %rd6653;
	shr.u64 	%rd6833, %rd6832, 32;
	and.b64  	%rd6834, %rd6808, 4294967295;
	add.s64 	%rd6835, %rd6833, %rd6834;
	add.s64 	%rd6836, %rd6835, %rd6689;
	shr.u64 	%rd6837, %rd6836, 32;
	and.b64  	%rd6838, %rd6812, 4294967295;
	add.s64 	%rd6839, %rd6837, %rd6838;
	add.s64 	%rd6840, %rd6839, %rd6724;
	shr.u64 	%rd6841, %rd6840, 32;
	and.b64  	%rd6842, %rd6816, 4294967295;
	add.s64 	%rd6843, %rd6841, %rd6842;
	add.s64 	%rd6844, %rd6843, %rd6758;
	shr.u64 	%rd6845, %rd6844, 32;
	and.b64  	%rd6846, %rd6821, 4294967295;
	add.s64 	%rd6847, %rd6845, %rd6846;
	add.s64 	%rd6848, %rd6847, %rd6791;
	shr.u64 	%rd6849, %rd6848, 32;
	and.b64  	%rd6850, %rd6825, 4294967295;
	add.s64 	%rd6851, %rd6849, %rd6850;
	add.s64 	%rd6852, %rd6851, %rd6823;
	shr.u64 	%rd6853, %rd6852, 32;
	mul.wide.u32 	%rd6854, %r4227, %r4227;
	add.s64 	%rd6855, %rd6853, %rd6826;
	add.s64 	%rd6856, %rd6855, %rd6854;
	shr.u64 	%rd6857, %rd6856, 32;
	{ .reg .b32 tmp; mov.b64 {tmp, %r3089}, %rd6856; }
	and.b64  	%rd6858, %rd6832, 4294967295;
	mul.lo.s64 	%rd6859, %rd6858, 977;
	and.b64  	%rd6860, %rd6597, 4294967293;
	and.b64  	%rd6861, %rd6859, 4294967295;
	add.s64 	%rd9838, %rd6861, %rd6860;
	shr.u64 	%rd6862, %rd6859, 32;
	shr.u64 	%rd6863, %rd9838, 32;
	add.s64 	%rd6864, %rd6863, %rd6862;
	and.b64  	%rd6865, %rd6836, 4294967295;
	mul.lo.s64 	%rd6866, %rd6865, 977;
	and.b64  	%rd6867, %rd6621, 4294967295;
	and.b64  	%rd6868, %rd6866, 4294967295;
	add.s64 	%rd6869, %rd6864, %rd6867;
	add.s64 	%rd6870, %rd6869, %rd6868;
	add.s64 	%rd9839, %rd6870, %rd6858;
	shr.u64 	%rd6871, %rd6866, 32;
	shr.u64 	%rd6872, %rd9839, 32;
	add.s64 	%rd6873, %rd6872, %rd6871;
	and.b64  	%rd6874, %rd6840, 4294967295;
	mul.lo.s64 	%rd6875, %rd6874, 977;
	and.b64  	%rd6876, %rd6658, 4294967295;
	and.b64  	%rd6877, %rd6875, 4294967295;
	add.s64 	%rd6878, %rd6873, %rd6876;
	add.s64 	%rd6879, %rd6878, %rd6877;
	add.s64 	%rd9840, %rd6879, %rd6865;
	shr.u64 	%rd6880, %rd6875, 32;
	shr.u64 	%rd6881, %rd9840, 32;
	add.s64 	%rd6882, %rd6881, %rd6880;
	and.b64  	%rd6883, %rd6844, 4294967295;
	mul.lo.s64 	%rd6884, %rd6883, 977;
	and.b64  	%rd6885, %rd6694, 4294967295;
	and.b64  	%rd6886, %rd6884, 4294967295;
	add.s64 	%rd6887, %rd6882, %rd6885;
	add.s64 	%rd6888, %rd6887, %rd6886;
	add.s64 	%rd9841, %rd6888, %rd6874;
	shr.u64 	%rd6889, %rd6884, 32;
	shr.u64 	%rd6890, %rd9841, 32;
	add.s64 	%rd6891, %rd6890, %rd6889;
	and.b64  	%rd6892, %rd6848, 4294967295;
	mul.lo.s64 	%rd6893, %rd6892, 977;
	and.b64  	%rd6894, %rd6729, 4294967295;
	and.b64  	%rd6895, %rd6893, 4294967295;
	add.s64 	%rd6896, %rd6891, %rd6894;
	add.s64 	%rd6897, %rd6896, %rd6895;
	add.s64 	%rd9842, %rd6897, %rd6883;
	shr.u64 	%rd6898, %rd6893, 32;
	shr.u64 	%rd6899, %rd9842, 32;
	add.s64 	%rd6900, %rd6899, %rd6898;
	and.b64  	%rd6901, %rd6852, 4294967295;
	mul.lo.s64 	%rd6902, %rd6901, 977;
	and.b64  	%rd6903, %rd6763, 4294967295;
	and.b64  	%rd6904, %rd6902, 4294967295;
	add.s64 	%rd6905, %rd6900, %rd6903;
	add.s64 	%rd6906, %rd6905, %rd6904;
	add.s64 	%rd9843, %rd6906, %rd6892;
	shr.u64 	%rd6907, %rd6902, 32;
	shr.u64 	%rd6908, %rd9843, 32;
	add.s64 	%rd6909, %rd6908, %rd6907;
	and.b64  	%rd6910, %rd6856, 4294967295;
	mul.lo.s64 	%rd6911, %rd6910, 977;
	and.b64  	%rd6912, %rd6796, 4294967295;
	and.b64  	%rd6913, %rd6911, 4294967295;
	add.s64 	%rd6914, %rd6909, %rd6912;
	add.s64 	%rd6915, %rd6914, %rd6913;
	add.s64 	%rd9844, %rd6915, %rd6901;
	shr.u64 	%rd6916, %rd6911, 32;
	shr.u64 	%rd6917, %rd9844, 32;
	add.s64 	%rd6918, %rd6917, %rd6916;
	mul.lo.s64 	%rd6919, %rd6857, 977;
	and.b64  	%rd6920, %rd6828, 4294967295;
	and.b64  	%rd6921, %rd6919, 4294967295;
	add.s64 	%rd6922, %rd6918, %rd6920;
	add.s64 	%rd6923, %rd6922, %rd6921;
	add.s64 	%rd9845, %rd6923, %rd6910;
	shr.u64 	%rd6924, %rd6919, 32;
	shr.u64 	%rd6925, %rd9845, 32;
	cvt.u32.u64 	%r3090, %rd6925;
	cvt.u32.u64 	%r3091, %rd6924;
	add.s32 	%r3092, %r3090, %r3091;
	add.s32 	%r1005, %r3092, %r3089;
	setp.eq.s32 	%p1081, %r1005, 0;
	mov.pred 	%p1578, 0;
	@%p1081 bra 	$L__BB2_865;
	cvt.u64.u32 	%rd6926, %r1005;
	mul.wide.u32 	%rd6927, %r1005, 977;
	shr.u64 	%rd6928, %rd6927, 32;
	and.b64  	%rd6929, %rd9838, 4294967295;
	and.b64  	%rd6930, %rd6927, 4294967295;
	add.s64 	%rd9838, %rd6930, %rd6929;
	shr.u64 	%rd6931, %rd9838, 32;
	and.b64  	%rd6932, %rd9839, 4294967295;
	add.s64 	%rd6933, %rd6928, %rd6932;
	add.s64 	%rd6934, %rd6933, %rd6926;
	add.s64 	%rd9839, %rd6934, %rd6931;
	setp.lt.u64 	%p1083, %rd9839, 4294967296;
	@%p1083 bra 	$L__BB2_865;
	shr.u64 	%rd6935, %rd9839, 32;
	and.b64  	%rd6936, %rd9840, 4294967295;
	add.s64 	%rd9840, %rd6935, %rd6936;
	setp.lt.u64 	%p1085, %rd9840, 4294967296;
	@%p1085 bra 	$L__BB2_865;
	shr.u64 	%rd6937, %rd9840, 32;
	and.b64  	%rd6938, %rd9841, 4294967295;
	add.s64 	%rd9841, %rd6937, %rd6938;
	setp.lt.u64 	%p1087, %rd9841, 4294967296;
	@%p1087 bra 	$L__BB2_865;
	shr.u64 	%rd6940, %rd9841, 32;
	and.b64  	%rd6941, %rd9842, 4294967295;
	add.s64 	%rd9842, %rd6940, %rd6941;
	setp.lt.u64 	%p1089, %rd9842, 4294967296;
	mov.b64 	%rd9841, 4294967296;
	@%p1089 bra 	$L__BB2_865;
	shr.u64 	%rd6943, %rd9842, 32;
	and.b64  	%rd6944, %rd9843, 4294967295;
	add.s64 	%rd9843, %rd6943, %rd6944;
	setp.lt.u64 	%p1091, %rd9843, 4294967296;
	mov.b64 	%rd9841, 4294967296;
	mov.u64 	%rd9842, %rd9841;
	@%p1091 bra 	$L__BB2_865;
	shr.u64 	%rd6946, %rd9843, 32;
	and.b64  	%rd6947, %rd9844, 4294967295;
	add.s64 	%rd9844, %rd6946, %rd6947;
	setp.lt.u64 	%p1093, %rd9844, 4294967296;
	mov.b64 	%rd9841, 4294967296;
	mov.u64 	%rd9843, %rd9841;
	@%p1093 bra 	$L__BB2_865;
	shr.u64 	%rd6949, %rd9844, 32;
	and.b64  	%rd6950, %rd9845, 4294967295;
	add.s64 	%rd6951, %rd6949, %rd6950;
	setp.gt.u64 	%p1578, %rd6951, 4294967295;
	min.u64 	%rd9845, %rd6951, 4294967296;
	mov.b64 	%rd9841, 4294967296;
	mov.u64 	%rd9842, %rd9841;
	mov.u64 	%rd9844, %rd9841;
$L__BB2_865:
	ld.const.u32 	%r1006, [const_p+16];
	ld.const.u32 	%r1007, [const_p+8];
	ld.const.u32 	%r1008, [const_p+12];
	ld.const.u32 	%r1009, [const_p+4];
	ld.const.u32 	%r1010, [const_p+24];
	ld.const.u32 	%r1011, [const_p];
	cvt.u32.u64 	%r4251, %rd9845;
	cvt.u32.u64 	%r4250, %rd9844;
	cvt.u32.u64 	%r4249, %rd9843;
	cvt.u32.u64 	%r4248, %rd9842;
	cvt.u32.u64 	%r4247, %rd9841;
	cvt.u32.u64 	%r4246, %rd9840;
	cvt.u32.u64 	%r4245, %rd9839;
	cvt.u32.u64 	%r4244, %rd9838;
	setp.lt.u32 	%p1094, %r2, %r4251;
	or.pred  	%p1095, %p1578, %p1094;
	@%p1095 bra 	$L__BB2_879;
	setp.gt.u32 	%p1096, %r2, %r4251;
	@%p1096 bra 	$L__BB2_880;
	setp.lt.u32 	%p1097, %r1010, %r4250;
	@%p1097 bra 	$L__BB2_879;
	setp.gt.u32 	%p1098, %r1010, %r4250;
	@%p1098 bra 	$L__BB2_880;
	setp.lt.u32 	%p1099, %r1, %r4249;
	@%p1099 bra 	$L__BB2_879;
	setp.gt.u32 	%p1100, %r1, %r4249;
	@%p1100 bra 	$L__BB2_880;
	setp.lt.u32 	%p1101, %r1006, %r4248;
	@%p1101 bra 	$L__BB2_879;
	setp.gt.u32 	%p1102, %r1006, %r4248;
	@%p1102 bra 	$L__BB2_880;
	setp.lt.u32 	%p1103, %r1008, %r4247;
	@%p1103 bra 	$L__BB2_879;
	setp.gt.u32 	%p1104, %r1008, %r4247;
	@%p1104 bra 	$L__BB2_880;
	setp.lt.u32 	%p1105, %r1007, %r4246;
	@%p1105 bra 	$L__BB2_879;
	setp.gt.u32 	%p1106, %r1007, %r4246;
	@%p1106 bra 	$L__BB2_880;
	setp.lt.u32 	%p1107, %r1009, %r4245;
	@%p1107 bra 	$L__BB2_879;
	setp.gt.u32 	%p1108, %r1009, %r4245;
	setp.gt.u32 	%p1109, %r1011, %r4244;
	or.pred  	%p1110, %p1108, %p1109;
	@%p1110 bra 	$L__BB2_880;
$L__BB2_879:
	// begin inline asm
	sub.cc.u32 %r4244, %r4244, %r1011;
	subc.cc.u32 %r4245, %r4245, %r1009;
	subc.cc.u32 %r4246, %r4246, %r1007;
	subc.cc.u32 %r4247, %r4247, %r1008;
	subc.cc.u32 %r4248, %r4248, %r1006;
	subc.cc.u32 %r4249, %r4249, %r1;
	subc.cc.u32 %r4250, %r4250, %r1010;
	subc.u32 %r4251, %r4251, %r2;
	
	// end inline asm
$L__BB2_880:
	setp.gt.u32 	%p1111, %r4251, %r2;
	@%p1111 bra 	$L__BB2_893;
	bra.uni 	$L__BB2_894;
$L__BB2_881:
	setp.gt.u32 	%p1113, %r4250, %r1010;
	@%p1113 bra 	$L__BB2_893;
	setp.lt.u32 	%p1114, %r4250, %r1010;
	@%p1114 bra 	$L__BB2_895;
	setp.gt.u32 	%p1115, %r4249, %r1;
	@%p1115 bra 	$L__BB2_893;
	setp.lt.u32 	%p1116, %r4249, %r1;
	@%p1116 bra 	$L__BB2_895;
	setp.gt.u32 	%p1117, %r4248, %r1006;
	@%p1117 bra 	$L__BB2_893;
	setp.lt.u32 	%p1118, %r4248, %r1006;
	@%p1118 bra 	$L__BB2_895;
	setp.gt.u32 	%p1119, %r4247, %r1008;
	@%p1119 bra 	$L__BB2_893;
	setp.lt.u32 	%p1120, %r4247, %r1008;
	@%p1120 bra 	$L__BB2_895;
	setp.gt.u32 	%p1121, %r4246, %r1007;
	@%p1121 bra 	$L__BB2_893;
	setp.lt.u32 	%p1122, %r4246, %r1007;
	@%p1122 bra 	$L__BB2_895;
	setp.gt.u32 	%p1123, %r4245, %r1009;
	@%p1123 bra 	$L__BB2_893;
	setp.lt.u32 	%p1124, %r4245, %r1009;
	setp.lt.u32 	%p1125, %r4244, %r1011;
	or.pred  	%p1126, %p1124, %p1125;
	@%p1126 bra 	$L__BB2_895;
$L__BB2_893:
	// begin inline asm
	sub.cc.u32 %r4244, %r4244, %r1011;
	subc.cc.u32 %r4245, %r4245, %r1009;
	subc.cc.u32 %r4246, %r4246, %r1007;
	subc.cc.u32 %r4247, %r4247, %r1008;
	subc.cc.u32 %r4248, %r4248, %r1006;
	subc.cc.u32 %r4249, %r4249, %r1;
	subc.cc.u32 %r4250, %r4250, %r1010;
	subc.u32 %r4251, %r4251, %r2;
	
	// end inline asm
	bra.uni 	$L__BB2_895;
$L__BB2_894:
	setp.lt.u32 	%p1112, %r4251, %r2;
	@%p1112 bra 	$L__BB2_895;
	bra.uni 	$L__BB2_881;
$L__BB2_895:
	mul.wide.u32 	%rd6953, %r4220, %r4244;
	shr.u64 	%rd6954, %rd6953, 32;
	mul.wide.u32 	%rd6955, %r4221, %r4244;
	add.s64 	%rd6956, %rd6954, %rd6955;
	shr.u64 	%rd6957, %rd6956, 32;
	mul.wide.u32 	%rd6958, %r4222, %r4244;
	add.s64 	%rd6959, %rd6957, %rd6958;
	shr.u64 	%rd6960, %rd6959, 32;
	mul.wide.u32 	%rd6961, %r4223, %r4244;
	add.s64 	%rd6962, %rd6960, %rd6961;
	shr.u64 	%rd6963, %rd6962, 32;
	mul.wide.u32 	%rd6964, %r4224, %r4244;
	add.s64 	%rd6965, %rd6963, %rd6964;
	shr.u64 	%rd6966, %rd6965, 32;
	mul.wide.u32 	%rd6967, %r4225, %r4244;
	add.s64 	%rd6968, %rd6966, %rd6967;
	shr.u64 	%rd6969, %rd6968, 32;
	mul.wide.u32 	%rd6970, %r4226, %r4244;
	add.s64 	%rd6971, %rd6969, %rd6970;
	shr.u64 	%rd6972, %rd6971, 32;
	mul.wide.u32 	%rd6973, %r4227, %r4244;
	add.s64 	%rd6974, %rd6972, %rd6973;
	shr.u64 	%rd6975, %rd6974, 32;
	and.b64  	%rd6976, %rd6956, 4294967295;
	mul.wide.u32 	%rd6977, %r4220, %r4245;
	add.s64 	%rd6978, %rd6977, %rd6976;
	shr.u64 	%rd6979, %rd6978, 32;
	and.b64  	%rd6980, %rd6959, 4294967295;
	mul.wide.u32 	%rd6981, %r4221, %r4245;
	add.s64 	%rd6982, %rd6979, %rd6980;
	add.s64 	%rd6983, %rd6982, %rd6981;
	shr.u64 	%rd6984, %rd6983, 32;
	and.b64  	%rd6985, %rd6962, 4294967295;
	mul.wide.u32 	%rd6986, %r4222, %r4245;
	add.s64 	%rd6987, %rd6984, %rd6985;
	add.s64 	%rd6988, %rd6987, %rd6986;
	shr.u64 	%rd6989, %rd6988, 32;
	and.b64  	%rd6990, %rd6965, 4294967295;
	mul.wide.u32 	%rd6991, %r4223, %r4245;
	add.s64 	%rd6992, %rd6989, %rd6990;
	add.s64 	%rd6993, %rd6992, %rd6991;
	shr.u64 	%rd6994, %rd6993, 32;
	and.b64  	%rd6995, %rd6968, 4294967295;
	mul.wide.u32 	%rd6996, %r4224, %r4245;
	add.s64 	%rd6997, %rd6994, %rd6995;
	add.s64 	%rd6998, %rd6997, %rd6996;
	shr.u64 	%rd6999, %rd6998, 32;
	and.b64  	%rd7000, %rd6971, 4294967295;
	mul.wide.u32 	%rd7001, %r4225, %r4245;
	add.s64 	%rd7002, %rd6999, %rd7000;
	add.s64 	%rd7003, %rd7002, %rd7001;
	shr.u64 	%rd7004, %rd7003, 32;
	and.b64  	%rd7005, %rd6974, 4294967295;
	mul.wide.u32 	%rd7006, %r4226, %r4245;
	add.s64 	%rd7007, %rd7004, %rd7005;
	add.s64 	%rd7008, %rd7007, %rd7006;
	shr.u64 	%rd7009, %rd7008, 32;
	mul.wide.u32 	%rd7010, %r4227, %r4245;
	add.s64 	%rd7011, %rd7009, %rd6975;
	add.s64 	%rd7012, %rd7011, %rd7010;
	shr.u64 	%rd7013, %rd7012, 32;
	and.b64  	%rd7014, %rd6983, 4294967295;
	mul.wide.u32 	%rd7015, %r4220, %r4246;
	add.s64 	%rd7016, %rd7015, %rd7014;
	shr.u64 	%rd7017, %rd7016, 32;
	and.b64  	%rd7018, %rd6988, 4294967295;
	mul.wide.u32 	%rd7019, %r4221, %r4246;
	add.s64 	%rd7020, %rd7017, %rd7018;
	add.s64 	%rd7021, %rd7020, %rd7019;
	shr.u64 	%rd7022, %rd7021, 32;
	and.b64  	%rd7023, %rd6993, 4294967295;
	mul.wide.u32 	%rd7024, %r4222, %r4246;
	add.s64 	%rd7025, %rd7022, %rd7023;
	add.s64 	%rd7026, %rd7025, %rd7024;
	shr.u64 	%rd7027, %rd7026, 32;
	and.b64  	%rd7028, %rd6998, 4294967295;
	mul.wide.u32 	%rd7029, %r4223, %r4246;
	add.s64 	%rd7030, %rd7027, %rd7028;
	add.s64 	%rd7031, %rd7030, %rd7029;
	shr.u64 	%rd7032, %rd7031, 32;
	and.b64  	%rd7033, %rd7003, 4294967295;
	mul.wide.u32 	%rd7034, %r4224, %r4246;
	add.s64 	%rd7035, %rd7032, %rd7033;
	add.s64 	%rd7036, %rd7035, %rd7034;
	shr.u64 	%rd7037, %rd7036, 32;
	and.b64  	%rd7038, %rd7008, 4294967295;
	mul.wide.u32 	%rd7039, %r4225, %r4246;
	add.s64 	%rd7040, %rd7037, %rd7038;
	add.s64 	%rd7041, %rd7040, %rd7039;
	shr.u64 	%rd7042, %rd7041, 32;
	and.b64  	%rd7043, %rd7012, 4294967295;
	mul.wide.u32 	%rd7044, %r4226, %r4246;
	add.s64 	%rd7045, %rd7042, %rd7043;
	add.s64 	%rd7046, %rd7045, %rd7044;
	shr.u64 	%rd7047, %rd7046, 32;
	mul.wide.u32 	%rd7048, %r4227, %r4246;
	add.s64 	%rd7049, %rd7047, %rd7013;
	add.s64 	%rd7050, %rd7049, %rd7048;
	shr.u64 	%rd7051, %rd7050, 32;
	and.b64  	%rd7052, %rd7021, 4294967295;
	mul.wide.u32 	%rd7053, %r4220, %r4247;
	add.s64 	%rd7054, %rd7053, %rd7052;
	shr.u64 	%rd7055, %rd7054, 32;
	and.b64  	%rd7056, %rd7026, 4294967295;
	mul.wide.u32 	%rd7057, %r4221, %r4247;
	add.s64 	%rd7058, %rd7055, %rd7056;
	add.s64 	%rd7059, %rd7058, %rd7057;
	shr.u64 	%rd7060, %rd7059, 32;
	and.b64  	%rd7061, %rd7031, 4294967295;
	mul.wide.u32 	%rd7062, %r4222, %r4247;
	add.s64 	%rd7063, %rd7060, %rd7061;
	add.s64 	%rd7064, %rd7063, %rd7062;
	shr.u64 	%rd7065, %rd7064, 32;
	and.b64  	%rd7066, %rd7036, 4294967295;
	mul.wide.u32 	%rd7067, %r4223, %r4247;
	add.s64 	%rd7068, %rd7065, %rd7066;
	add.s64 	%rd7069, %rd7068, %rd7067;
	shr.u64 	%rd7070, %rd7069, 32;
	and.b64  	%rd7071, %rd7041, 4294967295;
	mul.wide.u32 	%rd7072, %r4224, %r4247;
	add.s64 	%rd7073, %rd7070, %rd7071;
	add.s64 	%rd7074, %rd7073, %rd7072;
	shr.u64 	%rd7075, %rd7074, 32;
	and.b64  	%rd7076, %rd7046, 4294967295;
	mul.wide.u32 	%rd7077, %r4225, %r4247;
	add.s64 	%rd7078, %rd7075, %rd7076;
	add.s64 	%rd7079, %rd7078, %rd7077;
	shr.u64 	%rd7080, %rd7079, 32;
	and.b64  	%rd7081, %rd7050, 4294967295;
	mul.wide.u32 	%rd7082, %r4226, %r4247;
	add.s64 	%rd7083, %rd7080, %rd7081;
	add.s64 	%rd7084, %rd7083, %rd7082;
	shr.u64 	%rd7085, %rd7084, 32;
	mul.wide.u32 	%rd7086, %r4227, %r4247;
	add.s64 	%rd7087, %rd7085, %rd7051;
	add.s64 	%rd7088, %rd7087, %rd7086;
	shr.u64 	%rd7089, %rd7088, 32;
	and.b64  	%rd7090, %rd7059, 4294967295;
	mul.wide.u32 	%rd7091, %r4220, %r4248;
	add.s64 	%rd7092, %rd7091, %rd7090;
	shr.u64 	%rd7093, %rd7092, 32;
	and.b64  	%rd7094, %rd7064, 4294967295;
	mul.wide.u32 	%rd7095, %r4221, %r4248;
	add.s64 	%rd7096, %rd7093, %rd7094;
	add.s64 	%rd7097, %rd7096, %rd7095;
	shr.u64 	%rd7098, %rd7097, 32;
	and.b64  	%rd7099, %rd7069, 4294967295;
	mul.wide.u32 	%rd7100, %r4222, %r4248;
	add.s64 	%rd7101, %rd7098, %rd7099;
	add.s64 	%rd7102, %rd7101, %rd7100;
	shr.u64 	%rd7103, %rd7102, 32;
	and.b64  	%rd7104, %rd7074, 4294967295;
	mul.wide.u32 	%rd7105, %r4223, %r4248;
	add.s64 	%rd7106, %rd7103, %rd7104;
	add.s64 	%rd7107, %rd7106, %rd7105;
	shr.u64 	%rd7108, %rd7107, 32;
	and.b64  	%rd7109, %rd7079, 4294967295;
	mul.wide.u32 	%rd7110, %r4224, %r4248;
	add.s64 	%rd7111, %rd7108, %rd7109;
	add.s64 	%rd7112, %rd7111, %rd7110;
	shr.u64 	%rd7113, %rd7112, 32;
	and.b64  	%rd7114, %rd7084, 4294967295;
	mul.wide.u32 	%rd7115, %r4225, %r4248;
	add.s64 	%rd7116, %rd7113, %rd7114;
	add.s64 	%rd7117, %rd7116, %rd7115;
	shr.u64 	%rd7118, %rd7117, 32;
	and.b64  	%rd7119, %rd7088, 4294967295;
	mul.wide.u32 	%rd7120, %r4226, %r4248;
	add.s64 	%rd7121, %rd7118, %rd7119;
	add.s64 	%rd7122, %rd7121, %rd7120;
	shr.u64 	%rd7123, %rd7122, 32;
	mul.wide.u32 	%rd7124, %r4227, %r4248;
	add.s64 	%rd7125, %rd7123, %rd7089;
	add.s64 	%rd7126, %rd7125, %rd7124;
	shr.u64 	%rd7127, %rd7126, 32;
	and.b64  	%rd7128, %rd7097, 4294967295;
	mul.wide.u32 	%rd7129, %r4220, %r4249;
	add.s64 	%rd7130, %rd7129, %rd7128;
	shr.u64 	%rd7131, %rd7130, 32;
	and.b64  	%rd7132, %rd7102, 4294967295;
	mul.wide.u32 	%rd7133, %r4221, %r4249;
	add.s64 	%rd7134, %rd7131, %rd7132;
	add.s64 	%rd7135, %rd7134, %rd7133;
	shr.u64 	%rd7136, %rd7135, 32;
	and.b64  	%rd7137, %rd7107, 4294967295;
	mul.wide.u32 	%rd7138, %r4222, %r4249;
	add.s64 	%rd7139, %rd7136, %rd7137;
	add.s64 	%rd7140, %rd7139, %rd7138;
	shr.u64 	%rd7141, %rd7140, 32;
	and.b64  	%rd7142, %rd7112, 4294967295;
	mul.wide.u32 	%rd7143, %r4223, %r4249;
	add.s64 	%rd7144, %rd7141, %rd7142;
	add.s64 	%rd7145, %rd7144, %rd7143;
	shr.u64 	%rd7146, %rd7145, 32;
	and.b64  	%rd7147, %rd7117, 4294967295;
	mul.wide.u32 	%rd7148, %r4224, %r4249;
	add.s64 	%rd7149, %rd7146, %rd7147;
	add.s64 	%rd7150, %rd7149, %rd7148;
	shr.u64 	%rd7151, %rd7150, 32;
	and.b64  	%rd7152, %rd7122, 4294967295;
	mul.wide.u32 	%rd7153, %r4225, %r4249;
	add.s64 	%rd7154, %rd7151, %rd7152;
	add.s64 	%rd7155, %rd7154, %rd7153;
	shr.u64 	%rd7156, %rd7155, 32;
	and.b64  	%rd7157, %rd7126, 4294967295;
	mul.wide.u32 	%rd7158, %r4226, %r4249;
	add.s64 	%rd7159, %rd7156, %rd7157;
	add.s64 	%rd7160, %rd7159, %rd7158;
	shr.u64 	%rd7161, %rd7160, 32;
	mul.wide.u32 	%rd7162, %r4227, %r4249;
	add.s64 	%rd7163, %rd7161, %rd7127;
	add.s64 	%rd7164, %rd7163, %rd7162;
	shr.u64 	%rd7165, %rd7164, 32;
	and.b64  	%rd7166, %rd7135, 4294967295;
	mul.wide.u32 	%rd7167, %r4220, %r4250;
	add.s64 	%rd7168, %rd7167, %rd7166;
	shr.u64 	%rd7169, %rd7168, 32;
	and.b64  	%rd7170, %rd7140, 4294967295;
	mul.wide.u32 	%rd7171, %r4221, %r4250;
	add.s64 	%rd7172, %rd7169, %rd7170;
	add.s64 	%rd7173, %rd7172, %rd7171;
	shr.u64 	%rd7174, %rd7173, 32;
	and.b64  	%rd7175, %rd7145, 4294967295;
	mul.wide.u32 	%rd7176, %r4222, %r4250;
	add.s64 	%rd7177, %rd7174, %rd7175;
	add.s64 	%rd7178, %rd7177, %rd7176;
	shr.u64 	%rd7179, %rd7178, 32;
	and.b64  	%rd7180, %rd7150, 4294967295;
	mul.wide.u32 	%rd7181, %r4223, %r4250;
	add.s64 	%rd7182, %rd7179, %rd7180;
	add.s64 	%rd7183, %rd7182, %rd7181;
	shr.u64 	%rd7184, %rd7183, 32;
	and.b64  	%rd7185, %rd7155, 4294967295;
	mul.wide.u32 	%rd7186, %r4224, %r4250;
	add.s64 	%rd7187, %rd7184, %rd7185;
	add.s64 	%rd7188, %rd7187, %rd7186;
	shr.u64 	%rd7189, %rd7188, 32;
	and.b64  	%rd7190, %rd7160, 4294967295;
	mul.wide.u32 	%rd7191, %r4225, %r4250;
	add.s64 	%rd7192, %rd7189, %rd7190;
	add.s64 	%rd7193, %rd7192, %rd7191;
	shr.u64 	%rd7194, %rd7193, 32;
	and.b64  	%rd7195, %rd7164, 4294967295;
	mul.wide.u32 	%rd7196, %r4226, %r4250;
	add.s64 	%rd7197, %rd7194, %rd7195;
	add.s64 	%rd7198, %rd7197, %rd7196;
	shr.u64 	%rd7199, %rd7198, 32;
	mul.wide.u32 	%rd7200, %r4227, %r4250;
	add.s64 	%rd7201, %rd7199, %rd7165;
	add.s64 	%rd7202, %rd7201, %rd7200;
	shr.u64 	%rd7203, %rd7202, 32;
	and.b64  	%rd7204, %rd7173, 4294967295;
	mul.wide.u32 	%rd7205, %r4220, %r4251;
	add.s64 	%rd7206, %rd7205, %rd7204;
	shr.u64 	%rd7207, %rd7206, 32;
	and.b64  	%rd7208, %rd7178, 4294967295;
	mul.wide.u32 	%rd7209, %r4221, %r4251;
	add.s64 	%rd7210, %rd7207, %rd7208;
	add.s64 	%rd7211, %rd7210, %rd7209;
	shr.u64 	%rd7212, %rd7211, 32;
	and.b64  	%rd7213, %rd7183, 4294967295;
	mul.wide.u32 	%rd7214, %r4222, %r4251;
	add.s64 	%rd7215, %rd7212, %rd7213;
	add.s64 	%rd7216, %rd7215, %rd7214;
	shr.u64 	%rd7217, %rd7216, 32;
	and.b64  	%rd7218, %rd7188, 4294967295;
	mul.wide.u32 	%rd7219, %r4223, %r4251;
	add.s64 	%rd7220, %rd7217, %rd7218;
	add.s64 	%rd7221, %rd7220, %rd7219;
	shr.u64 	%rd7222, %rd7221, 32;
	and.b64  	%rd7223, %rd7193, 4294967295;
	mul.wide.u32 	%rd7224, %r4224, %r4251;
	add.s64 	%rd7225, %rd7222, %rd7223;
	add.s64 	%rd7226, %rd7225, %rd7224;
	shr.u64 	%rd7227, %rd7226, 32;
	and.b64  	%rd7228, %rd7198, 4294967295;
	mul.wide.u32 	%rd7229, %r4225, %r4251;
	add.s64 	%rd7230, %rd7227, %rd7228;
	add.s64 	%rd7231, %rd7230, %rd7229;
	shr.u64 	%rd7232, %rd7231, 32;
	and.b64  	%rd7233, %rd7202, 4294967295;
	mul.wide.u32 	%rd7234, %r4226, %r4251;
	add.s64 	%rd7235, %rd7232, %rd7233;
	add.s64 	%rd7236, %rd7235, %rd7234;
	shr.u64 	%rd7237, %rd7236, 32;
	mul.wide.u32 	%rd7238, %r4227, %r4251;
	add.s64 	%rd7239, %rd7237, %rd7203;
	add.s64 	%rd7240, %rd7239, %rd7238;
	shr.u64 	%rd7241, %rd7240, 32;
	{ .reg .b32 tmp; mov.b64 {tmp, %r3141}, %rd7240; }
	and.b64  	%rd7242, %rd7211, 4294967295;
	mul.lo.s64 	%rd7243, %rd7242, 977;
	and.b64  	%rd7244, %rd6953, 4294967295;
	and.b64  	%rd7245, %rd7243, 4294967295;
	add.s64 	%rd9846, %rd7245, %rd7244;
	shr.u64 	%rd7246, %rd7243, 32;
	shr.u64 	%rd7247, %rd9846, 32;
	add.s64 	%rd7248, %rd7247, %rd7246;
	and.b64  	%rd7249, %rd7216, 4294967295;
	mul.lo.s64 	%rd7250, %rd7249, 977;
	and.b64  	%rd7251, %rd6978, 4294967295;
	and.b64  	%rd7252, %rd7250, 4294967295;
	add.s64 	%rd7253, %rd7248, %rd7251;
	add.s64 	%rd7254, %rd7253, %rd7252;
	add.s64 	%rd9847, %rd7254, %rd7242;
	shr.u64 	%rd7255, %rd7250, 32;
	shr.u64 	%rd7256, %rd9847, 32;
	add.s64 	%rd7257, %rd7256, %rd7255;
	and.b64  	%rd7258, %rd7221, 4294967295;
	mul.lo.s64 	%rd7259, %rd7258, 977;
	and.b64  	%rd7260, %rd7016, 4294967295;
	and.b64  	%rd7261, %rd7259, 4294967295;
	add.s64 	%rd7262, %rd7257, %rd7260;
	add.s64 	%rd7263, %rd7262, %rd7261;
	add.s64 	%rd9848, %rd7263, %rd7249;
	shr.u64 	%rd7264, %rd7259, 32;
	shr.u64 	%rd7265, %rd9848, 32;
	add.s64 	%rd7266, %rd7265, %rd7264;
	and.b64  	%rd7267, %rd7226, 4294967295;
	mul.lo.s64 	%rd7268, %rd7267, 977;
	and.b64  	%rd7269, %rd7054, 4294967295;
	and.b64  	%rd7270, %rd7268, 4294967295;
	add.s64 	%rd7271, %rd7266, %rd7269;
	add.s64 	%rd7272, %rd7271, %rd7270;
	add.s64 	%rd9849, %rd7272, %rd7258;
	shr.u64 	%rd7273, %rd7268, 32;
	shr.u64 	%rd7274, %rd9849, 32;
	add.s64 	%rd7275, %rd7274, %rd7273;
	and.b64  	%rd7276, %rd7231, 4294967295;
	mul.lo.s64 	%rd7277, %rd7276, 977;
	and.b64  	%rd7278, %rd7092, 4294967295;
	and.b64  	%rd7279, %rd7277, 4294967295;
	add.s64 	%rd7280, %rd7275, %rd7278;
	add.s64 	%rd7281, %rd7280, %rd7279;
	add.s64 	%rd9850, %rd7281, %rd7267;
	shr.u64 	%rd7282, %rd7277, 32;
	shr.u64 	%rd7283, %rd9850, 32;
	add.s64 	%rd7284, %rd7283, %rd7282;
	and.b64  	%rd7285, %rd7236, 4294967295;
	mul.lo.s64 	%rd7286, %rd7285, 977;
	and.b64  	%rd7287, %rd7130, 4294967295;
	and.b64  	%rd7288, %rd7286, 4294967295;
	add.s64 	%rd7289, %rd7284, %rd7287;
	add.s64 	%rd7290, %rd7289, %rd7288;
	add.s64 	%rd9851, %rd7290, %rd7276;
	shr.u64 	%rd7291, %rd7286, 32;
	shr.u64 	%rd7292, %rd9851, 32;
	add.s64 	%rd7293, %rd7292, %rd7291;
	and.b64  	%rd7294, %rd7240, 4294967295;
	mul.lo.s64 	%rd7295, %rd7294, 977;
	and.b64  	%rd7296, %rd7168, 4294967295;
	and.b64  	%rd7297, %rd7295, 4294967295;
	add.s64 	%rd7298, %rd7293, %rd7296;
	add.s64 	%rd7299, %rd7298, %rd7297;
	add.s64 	%rd9852, %rd7299, %rd7285;
	shr.u64 	%rd7300, %rd7295, 32;
	shr.u64 	%rd7301, %rd9852, 32;
	add.s64 	%rd7302, %rd7301, %rd7300;
	mul.lo.s64 	%rd7303, %rd7241, 977;
	and.b64  	%rd7304, %rd7206, 4294967295;
	and.b64  	%rd7305, %rd7303, 4294967295;
	add.s64 	%rd7306, %rd7302, %rd7304;
	add.s64 	%rd7307, %rd7306, %rd7305;
	add.s64 	%rd9853, %rd7307, %rd7294;
	shr.u64 	%rd7308, %rd7303, 32;
	shr.u64 	%rd7309, %rd9853, 32;
	cvt.u32.u64 	%r3142, %rd7309;
	cvt.u32.u64 	%r3143, %rd7308;
	add.s32 	%r3144, %r3142, %r3143;
	add.s32 	%r1052, %r3144, %r3141;
	setp.eq.s32 	%p1128, %r1052, 0;
	mov.pred 	%p1579, 0;
	@%p1128 bra 	$L__BB2_903;
	cvt.u64.u32 	%rd7310, %r1052;
	mul.wide.u32 	%rd7311, %r1052, 977;
	shr.u64 	%rd7312, %rd7311, 32;
	and.b64  	%rd7313, %rd9846, 4294967295;
	and.b64  	%rd7314, %rd7311, 4294967295;
	add.s64 	%rd9846, %rd7314, %rd7313;
	shr.u64 	%rd7315, %rd9846, 32;
	and.b64  	%rd7316, %rd9847, 4294967295;
	add.s64 	%rd7317, %rd7312, %rd7316;
	add.s64 	%rd7318, %rd7317, %rd7310;
	add.s64 	%rd9847, %rd7318, %rd7315;
	setp.lt.u64 	%p1130, %rd9847, 4294967296;
	@%p1130 bra 	$L__BB2_903;
	shr.u64 	%rd7319, %rd9847, 32;
	and.b64  	%rd7320, %rd9848, 4294967295;
	add.s64 	%rd9848, %rd7319, %rd7320;
	setp.lt.u64 	%p1132, %rd9848, 4294967296;
	@%p1132 bra 	$L__BB2_903;
	shr.u64 	%rd7321, %rd9848, 32;
	and.b64  	%rd7322, %rd9849, 4294967295;
	add.s64 	%rd9849, %rd7321, %rd7322;
	setp.lt.u64 	%p1134, %rd9849, 4294967296;
	@%p1134 bra 	$L__BB2_903;
	shr.u64 	%rd7324, %rd9849, 32;
	and.b64  	%rd7325, %rd9850, 4294967295;
	add.s64 	%rd9850, %rd7324, %rd7325;
	setp.lt.u64 	%p1136, %rd9850, 4294967296;
	mov.b64 	%rd9849, 4294967296;
	@%p1136 bra 	$L__BB2_903;
	shr.u64 	%rd7327, %rd9850, 32;
	and.b64  	%rd7328, %rd9851, 4294967295;
	add.s64 	%rd9851, %rd7327, %rd7328;
	setp.lt.u64 	%p1138, %rd9851, 4294967296;
	mov.b64 	%rd9849, 4294967296;
	mov.u64 	%rd9850, %rd9849;
	@%p1138 bra 	$L__BB2_903;
	shr.u64 	%rd7330, %rd9851, 32;
	and.b64  	%rd7331, %rd9852, 4294967295;
	add.s64 	%rd9852, %rd7330, %rd7331;
	setp.lt.u64 	%p1140, %rd9852, 4294967296;
	mov.b64 	%rd9849, 4294967296;
	mov.u64 	%rd9851, %rd9849;
	@%p1140 bra 	$L__BB2_903;
	shr.u64 	%rd7333, %rd9852, 32;
	and.b64  	%rd7334, %rd9853, 4294967295;
	add.s64 	%rd7335, %rd7333, %rd7334;
	setp.gt.u64 	%p1579, %rd7335, 4294967295;
	min.u64 	%rd9853, %rd7335, 4294967296;
	mov.b64 	%rd9849, 4294967296;
	mov.u64 	%rd9850, %rd9849;
	mov.u64 	%rd9852, %rd9849;
$L__BB2_903:
	ld.const.u32 	%r1053, [const_p+8];
	ld.const.u32 	%r1054, [const_p+12];
	ld.const.u32 	%r1055, [const_p+4];
	ld.const.u32 	%r1056, [const_p+24];
	ld.const.u32 	%r1057, [const_p];
	cvt.u32.u64 	%r4267, %rd9853;
	cvt.u32.u64 	%r4266, %rd9852;
	cvt.u32.u64 	%r4265, %rd9851;
	cvt.u32.u64 	%r4264, %rd9850;
	cvt.u32.u64 	%r4263, %rd9849;
	cvt.u32.u64 	%r4262, %rd9848;
	cvt.u32.u64 	%r4261, %rd9847;
	cvt.u32.u64 	%r4260, %rd9846;
	setp.lt.u32 	%p1141, %r2, %r4267;
	or.pred  	%p1142, %p1579, %p1141;
	@%p1142 bra 	$L__BB2_917;
	setp.gt.u32 	%p1143, %r2, %r4267;
	@%p1143 bra 	$L__BB2_918;
	setp.lt.u32 	%p1144, %r1056, %r4266;
	@%p1144 bra 	$L__BB2_917;
	setp.gt.u32 	%p1145, %r1056, %r4266;
	@%p1145 bra 	$L__BB2_918;
	setp.lt.u32 	%p1146, %r1, %r4265;
	@%p1146 bra 	$L__BB2_917;
	setp.gt.u32 	%p1147, %r1, %r4265;
	@%p1147 bra 	$L__BB2_918;
	setp.lt.u32 	%p1148, %r1006, %r4264;
	@%p1148 bra 	$L__BB2_917;
	setp.gt.u32 	%p1149, %r1006, %r4264;
	@%p1149 bra 	$L__BB2_918;
	setp.lt.u32 	%p1150, %r1054, %r4263;
	@%p1150 bra 	$L__BB2_917;
	setp.gt.u32 	%p1151, %r1054, %r4263;
	@%p1151 bra 	$L__BB2_918;
	setp.lt.u32 	%p1152, %r1053, %r4262;
	@%p1152 bra 	$L__BB2_917;
	setp.gt.u32 	%p1153, %r1053, %r4262;
	@%p1153 bra 	$L__BB2_918;
	setp.lt.u32 	%p1154, %r1055, %r4261;
	@%p1154 bra 	$L__BB2_917;
	setp.gt.u32 	%p1155, %r1055, %r4261;
	setp.gt.u32 	%p1156, %r1057, %r4260;
	or.pred  	%p1157, %p1155, %p1156;
	@%p1157 bra 	$L__BB2_918;
$L__BB2_917:
	// begin inline asm
	sub.cc.u32 %r4260, %r4260, %r1057;
	subc.cc.u32 %r4261, %r4261, %r1055;
	subc.cc.u32 %r4262, %r4262, %r1053;
	subc.cc.u32 %r4263, %r4263, %r1054;
	subc.cc.u32 %r4264, %r4264, %r1006;
	subc.cc.u32 %r4265, %r4265, %r1;
	subc.cc.u32 %r4266, %r4266, %r1056;
	subc.u32 %r4267, %r4267, %r2;
	
	// end inline asm
$L__BB2_918:
	setp.gt.u32 	%p1158, %r4267, %r2;
	@%p1158 bra 	$L__BB2_931;
	bra.uni 	$L__BB2_932;
$L__BB2_919:
	setp.gt.u32 	%p1160, %r4266, %r1056;
	@%p1160 bra 	$L__BB2_931;
	setp.lt.u32 	%p1161, %r4266, %r1056;
	@%p1161 bra 	$L__BB2_933;
	setp.gt.u32 	%p1162, %r4265, %r1;
	@%p1162 bra 	$L__BB2_931;
	setp.lt.u32 	%p1163, %r4265, %r1;
	@%p1163 bra 	$L__BB2_933;
	setp.gt.u32 	%p1164, %r4264, %r1006;
	@%p1164 bra 	$L__BB2_931;
	setp.lt.u32 	%p1165, %r4264, %r1006;
	@%p1165 bra 	$L__BB2_933;
	setp.gt.u32 	%p1166, %r4263, %r1054;
	@%p1166 bra 	$L__BB2_931;
	setp.lt.u32 	%p1167, %r4263, %r1054;
	@%p1167 bra 	$L__BB2_933;
	setp.gt.u32 	%p1168, %r4262, %r1053;
	@%p1168 bra 	$L__BB2_931;
	setp.lt.u32 	%p1169, %r4262, %r1053;
	@%p1169 bra 	$L__BB2_933;
	setp.gt.u32 	%p1170, %r4261, %r1055;
	@%p1170 bra 	$L__BB2_931;
	setp.lt.u32 	%p1171, %r4261, %r1055;
	setp.lt.u32 	%p1172, %r4260, %r1057;
	or.pred  	%p1173, %p1171, %p1172;
	@%p1173 bra 	$L__BB2_933;
$L__BB2_931:
	// begin inline asm
	sub.cc.u32 %r4260, %r4260, %r1057;
	subc.cc.u32 %r4261, %r4261, %r1055;
	subc.cc.u32 %r4262, %r4262, %r1053;
	subc.cc.u32 %r4263, %r4263, %r1054;
	subc.cc.u32 %r4264, %r4264, %r1006;
	subc.cc.u32 %r4265, %r4265, %r1;
	subc.cc.u32 %r4266, %r4266, %r1056;
	subc.u32 %r4267, %r4267, %r2;
	
	// end inline asm
	bra.uni 	$L__BB2_933;
$L__BB2_932:
	setp.lt.u32 	%p1159, %r4267, %r2;
	@%p1159 bra 	$L__BB2_933;
	bra.uni 	$L__BB2_919;
$L__BB2_933:
	mul.wide.u32 	%rd7337, %r4244, %r3916;
	shr.u64 	%rd7338, %rd7337, 32;
	mul.wide.u32 	%rd7339, %r4245, %r3916;
	add.s64 	%rd7340, %rd7338, %rd7339;
	shr.u64 	%rd7341, %rd7340, 32;
	mul.wide.u32 	%rd7342, %r4246, %r3916;
	add.s64 	%rd7343, %rd7341, %rd7342;
	shr.u64 	%rd7344, %rd7343, 32;
	mul.wide.u32 	%rd7345, %r4247, %r3916;
	add.s64 	%rd7346, %rd7344, %rd7345;
	shr.u64 	%rd7347, %rd7346, 32;
	mul.wide.u32 	%rd7348, %r4248, %r3916;
	add.s64 	%rd7349, %rd7347, %rd7348;
	shr.u64 	%rd7350, %rd7349, 32;
	mul.wide.u32 	%rd7351, %r4249, %r3916;
	add.s64 	%rd7352, %rd7350, %rd7351;
	shr.u64 	%rd7353, %rd7352, 32;
	mul.wide.u32 	%rd7354, %r4250, %r3916;
	add.s64 	%rd7355, %rd7353, %rd7354;
	shr.u64 	%rd7356, %rd7355, 32;
	mul.wide.u32 	%rd7357, %r4251, %r3916;
	add.s64 	%rd7358, %rd7356, %rd7357;
	shr.u64 	%rd7359, %rd7358, 32;
	and.b64  	%rd7360, %rd7340, 4294967295;
	mul.wide.u32 	%rd7361, %r4244, %r3915;
	add.s64 	%rd7362, %rd7361, %rd7360;
	shr.u64 	%rd7363, %rd7362, 32;
	and.b64  	%rd7364, %rd7343, 4294967295;
	mul.wide.u32 	%rd7365, %r4245, %r3915;
	add.s64 	%rd7366, %rd7363, %rd7364;
	add.s64 	%rd7367, %rd7366, %rd7365;
	shr.u64 	%rd7368, %rd7367, 32;
	and.b64  	%rd7369, %rd7346, 4294967295;
	mul.wide.u32 	%rd7370, %r4246, %r3915;
	add.s64 	%rd7371, %rd7368, %rd7369;
	add.s64 	%rd7372, %rd7371, %rd7370;
	shr.u64 	%rd7373, %rd7372, 32;
	and.b64  	%rd7374, %rd7349, 4294967295;
	mul.wide.u32 	%rd7375, %r4247, %r3915;
	add.s64 	%rd7376, %rd7373, %rd7374;
	add.s64 	%rd7377, %rd7376, %rd7375;
	shr.u64 	%rd7378, %rd7377, 32;
	and.b64  	%rd7379, %rd7352, 4294967295;
	mul.wide.u32 	%rd7380, %r4248, %r3915;
	add.s64 	%rd7381, %rd7378, %rd7379;
	add.s64 	%rd7382, %rd7381, %rd7380;
	shr.u64 	%rd7383, %rd7382, 32;
	and.b64  	%rd7384, %rd7355, 4294967295;
	mul.wide.u32 	%rd7385, %r4249, %r3915;
	add.s64 	%rd7386, %rd7383, %rd7384;
	add.s64 	%rd7387, %rd7386, %rd7385;
	shr.u64 	%rd7388, %rd7387, 32;
	and.b64  	%rd7389, %rd7358, 4294967295;
	mul.wide.u32 	%rd7390, %r4250, %r3915;
	add.s64 	%rd7391, %rd7388, %rd7389;
	add.s64 	%rd7392, %rd7391, %rd7390;
	shr.u64 	%rd7393, %rd7392, 32;
	mul.wide.u32 	%rd7394, %r4251, %r3915;
	add.s64 	%rd7395, %rd7393, %rd7359;
	add.s64 	%rd7396, %rd7395, %rd7394;
	shr.u64 	%rd7397, %rd7396, 32;
	and.b64  	%rd7398, %rd7367, 4294967295;
	mul.wide.u32 	%rd7399, %r4244, %r3914;
	add.s64 	%rd7400, %rd7399, %rd7398;
	shr.u64 	%rd7401, %rd7400, 32;
	and.b64  	%rd7402, %rd7372, 4294967295;
	mul.wide.u32 	%rd7403, %r4245, %r3914;
	add.s64 	%rd7404, %rd7401, %rd7402;
	add.s64 	%rd7405, %rd7404, %rd7403;
	shr.u64 	%rd7406, %rd7405, 32;
	and.b64  	%rd7407, %rd7377, 4294967295;
	mul.wide.u32 	%rd7408, %r4246, %r3914;
	add.s64 	%rd7409, %rd7406, %rd7407;
	add.s64 	%rd7410, %rd7409, %rd7408;
	shr.u64 	%rd7411, %rd7410, 32;
	and.b64  	%rd7412, %rd7382, 4294967295;
	mul.wide.u32 	%rd7413, %r4247, %r3914;
	add.s64 	%rd7414, %rd7411, %rd7412;
	add.s64 	%rd7415, %rd7414, %rd7413;
	shr.u64 	%rd7416, %rd7415, 32;
	and.b64  	%rd7417, %rd7387, 4294967295;
	mul.wide.u32 	%rd7418, %r4248, %r3914;
	add.s64 	%rd7419, %rd7416, %rd7417;
	add.s64 	%rd7420, %rd7419, %rd7418;
	shr.u64 	%rd7421, %rd7420, 32;
	and.b64  	%rd7422, %rd7392, 4294967295;
	mul.wide.u32 	%rd7423, %r4249, %r3914;
	add.s64 	%rd7424, %rd7421, %rd7422;
	add.s64 	%rd7425, %rd7424, %rd7423;
	shr.u64 	%rd7426, %rd7425, 32;
	and.b64  	%rd7427, %rd7396, 4294967295;
	mul.wide.u32 	%rd7428, %r4250, %r3914;
	add.s64 	%rd7429, %rd7426, %rd7427;
	add.s64 	%rd7430, %rd7429, %rd7428;
	shr.u64 	%rd7431, %rd7430, 32;
	mul.wide.u32 	%rd7432, %r4251, %r3914;
	add.s64 	%rd7433, %rd7431, %rd7397;
	add.s64 	%rd7434, %rd7433, %rd7432;
	shr.u64 	%rd7435, %rd7434, 32;
	and.b64  	%rd7436, %rd7405, 4294967295;
	mul.wide.u32 	%rd7437, %r4244, %r3913;
	add.s64 	%rd7438, %rd7437, %rd7436;
	shr.u64 	%rd7439, %rd7438, 32;
	and.b64  	%rd7440, %rd7410, 4294967295;
	mul.wide.u32 	%rd7441, %r4245, %r3913;
	add.s64 	%rd7442, %rd7439, %rd7440;
	add.s64 	%rd7443, %rd7442, %rd7441;
	shr.u64 	%rd7444, %rd7443, 32;
	and.b64  	%rd7445, %rd7415, 4294967295;
	mul.wide.u32 	%rd7446, %r4246, %r3913;
	add.s64 	%rd7447, %rd7444, %rd7445;
	add.s64 	%rd7448, %rd7447, %rd7446;
	shr.u64 	%rd7449, %rd7448, 32;
	and.b64  	%rd7450, %rd7420, 4294967295;
	mul.wide.u32 	%rd7451, %r4247, %r3913;
	add.s64 	%rd7452, %rd7449, %rd7450;
	add.s64 	%rd7453, %rd7452, %rd7451;
	shr.u64 	%rd7454, %rd7453, 32;
	and.b64  	%rd7455, %rd7425, 4294967295;
	mul.wide.u32 	%rd7456, %r4248, %r3913;
	add.s64 	%rd7457, %rd7454, %rd7455;
	add.s64 	%rd7458, %rd7457, %rd7456;
	shr.u64 	%rd7459, %rd7458, 32;
	and.b64  	%rd7460, %rd7430, 4294967295;
	mul.wide.u32 	%rd7461, %r4249, %r3913;
	add.s64 	%rd7462, %rd7459, %rd7460;
	add.s64 	%rd7463, %rd7462, %rd7461;
	shr.u64 	%rd7464, %rd7463, 32;
	and.b64  	%rd7465, %rd7434, 4294967295;
	mul.wide.u32 	%rd7466, %r4250, %r3913;
	add.s64 	%rd7467, %rd7464, %rd7465;
	add.s64 	%rd7468, %rd7467, %rd7466;
	shr.u64 	%rd7469, %rd7468, 32;
	mul.wide.u32 	%rd7470, %r4251, %r3913;
	add.s64 	%rd7471, %rd7469, %rd7435;
	add.s64 	%rd7472, %rd7471, %rd7470;
	shr.u64 	%rd7473, %rd7472, 32;
	and.b64  	%rd7474, %rd7443, 4294967295;
	mul.wide.u32 	%rd7475, %r4244, %r3912;
	add.s64 	%rd7476, %rd7475, %rd7474;
	shr.u64 	%rd7477, %rd7476, 32;
	and.b64  	%rd7478, %rd7448, 4294967295;
	mul.wide.u32 	%rd7479, %r4245, %r3912;
	add.s64 	%rd7480, %rd7477, %rd7478;
	add.s64 	%rd7481, %rd7480, %rd7479;
	shr.u64 	%rd7482, %rd7481, 32;
	and.b64  	%rd7483, %rd7453, 4294967295;
	mul.wide.u32 	%rd7484, %r4246, %r3912;
	add.s64 	%rd7485, %rd7482, %rd7483;
	add.s64 	%rd7486, %rd7485, %rd7484;
	shr.u64 	%rd7487, %rd7486, 32;
	and.b64  	%rd7488, %rd7458, 4294967295;
	mul.wide.u32 	%rd7489, %r4247, %r3912;
	add.s64 	%rd7490, %rd7487, %rd7488;
	add.s64 	%rd7491, %rd7490, %rd7489;
	shr.u64 	%rd7492, %rd7491, 32;
	and.b64  	%rd7493, %rd7463, 4294967295;
	mul.wide.u32 	%rd7494, %r4248, %r3912;
	add.s64 	%rd7495, %rd7492, %rd7493;
	add.s64 	%rd7496, %rd7495, %rd7494;
	shr.u64 	%rd7497, %rd7496, 32;
	and.b64  	%rd7498, %rd7468, 4294967295;
	mul.wide.u32 	%rd7499, %r4249, %r3912;
	add.s64 	%rd7500, %rd7497, %rd7498;
	add.s64 	%rd7501, %rd7500, %rd7499;
	shr.u64 	%rd7502, %rd7501, 32;
	and.b64  	%rd7503, %rd7472, 4294967295;
	mul.wide.u32 	%rd7504, %r4250, %r3912;
	add.s64 	%rd7505, %rd7502, %rd7503;
	add.s64 	%rd7506, %rd7505, %rd7504;
	shr.u64 	%rd7507, %rd7506, 32;
	mul.wide.u32 	%rd7508, %r4251, %r3912;
	add.s64 	%rd7509, %rd7507, %rd7473;
	add.s64 	%rd7510, %rd7509, %rd7508;
	shr.u64 	%rd7511, %rd7510, 32;
	and.b64  	%rd7512, %rd7481, 4294967295;
	mul.wide.u32 	%rd7513, %r4244, %r3911;
	add.s64 	%rd7514, %rd7513, %rd7512;
	shr.u64 	%rd7515, %rd7514, 32;
	and.b64  	%rd7516, %rd7486, 4294967295;
	mul.wide.u32 	%rd7517, %r4245, %r3911;
	add.s64 	%rd7518, %rd7515, %rd7516;
	add.s64 	%rd7519, %rd7518, %rd7517;
	shr.u64 	%rd7520, %rd7519, 32;
	and.b64  	%rd7521, %rd7491, 4294967295;
	mul.wide.u32 	%rd7522, %r4246, %r3911;
	add.s64 	%rd7523, %rd7520, %rd7521;
	add.s64 	%rd7524, %rd7523, %rd7522;
	shr.u64 	%rd7525, %rd7524, 32;
	and.b64  	%rd7526, %rd7496, 4294967295;
	mul.wide.u32 	%rd7527, %r4247, %r3911;
	add.s64 	%rd7528, %rd7525, %rd7526;
	add.s64 	%rd7529, %rd7528, %rd7527;
	shr.u64 	%rd7530, %rd7529, 32;
	and.b64  	%rd7531, %rd7501, 4294967295;
	mul.wide.u32 	%rd7532, %r4248, %r3911;
	add.s64 	%rd7533, %rd7530, %rd7531;
	add.s64 	%rd7534, %rd7533, %rd7532;
	shr.u64 	%rd7535, %rd7534, 32;
	and.b64  	%rd7536, %rd7506, 4294967295;
	mul.wide.u32 	%rd7537, %r4249, %r3911;
	add.s64 	%rd7538, %rd7535, %rd7536;
	add.s64 	%rd7539, %rd7538, %rd7537;
	shr.u64 	%rd7540, %rd7539, 32;
	and.b64  	%rd7541, %rd7510, 4294967295;
	mul.wide.u32 	%rd7542, %r4250, %r3911;
	add.s64 	%rd7543, %rd7540, %rd7541;
	add.s64 	%rd7544, %rd7543, %rd7542;
	shr.u64 	%rd7545, %rd7544, 32;
	mul.wide.u32 	%rd7546, %r4251, %r3911;
	add.s64 	%rd7547, %rd7545, %rd7511;
	add.s64 	%rd7548, %rd7547, %rd7546;
	shr.u64 	%rd7549, %rd7548, 32;
	and.b64  	%rd7550, %rd7519, 4294967295;
	mul.wide.u32 	%rd7551, %r4244, %r3910;
	add.s64 	%rd7552, %rd7551, %rd7550;
	shr.u64 	%rd7553, %rd7552, 32;
	and.b64  	%rd7554, %rd7524, 4294967295;
	mul.wide.u32 	%rd7555, %r4245, %r3910;
	add.s64 	%rd7556, %rd7553, %rd7554;
	add.s64 	%rd7557, %rd7556, %rd7555;
	shr.u64 	%rd7558, %rd7557, 32;
	and.b64  	%rd7559, %rd7529, 4294967295;
	mul.wide.u32 	%rd7560, %r4246, %r3910;
	add.s64 	%rd7561, %rd7558, %rd7559;
	add.s64 	%rd7562, %rd7561, %rd7560;
	shr.u64 	%rd7563, %rd7562, 32;
	and.b64  	%rd7564, %rd7534, 4294967295;
	mul.wide.u32 	%rd7565, %r4247, %r3910;
	add.s64 	%rd7566, %rd7563, %rd7564;
	add.s64 	%rd7567, %rd7566, %rd7565;
	shr.u64 	%rd7568, %rd7567, 32;
	and.b64  	%rd7569, %rd7539, 4294967295;
	mul.wide.u32 	%rd7570, %r4248, %r3910;
	add.s64 	%rd7571, %rd7568, %rd7569;
	add.s64 	%rd7572, %rd7571, %rd7570;
	shr.u64 	%rd7573, %rd7572, 32;
	and.b64  	%rd7574, %rd7544, 4294967295;
	mul.wide.u32 	%rd7575, %r4249, %r3910;
	add.s64 	%rd7576, %rd7573, %rd7574;
	add.s64 	%rd7577, %rd7576, %rd7575;
	shr.u64 	%rd7578, %rd7577, 32;
	and.b64  	%rd7579, %rd7548, 4294967295;
	mul.wide.u32 	%rd7580, %r4250, %r3910;
	add.s64 	%rd7581, %rd7578, %rd7579;
	add.s64 	%rd7582, %rd7581, %rd7580;
	shr.u64 	%rd7583, %rd7582, 32;
	mul.wide.u32 	%rd7584, %r4251, %r3910;
	add.s64 	%rd7585, %rd7583, %rd7549;
	add.s64 	%rd7586, %rd7585, %rd7584;
	shr.u64 	%rd7587, %rd7586, 32;
	and.b64  	%rd7588, %rd7557, 4294967295;
	mul.wide.u32 	%rd7589, %r4244, %r3909;
	add.s64 	%rd7590, %rd7589, %rd7588;
	shr.u64 	%rd7591, %rd7590, 32;
	and.b64  	%rd7592, %rd7562, 4294967295;
	mul.wide.u32 	%rd7593, %r4245, %r3909;
	add.s64 	%rd7594, %rd7591, %rd7592;
	add.s64 	%rd7595, %rd7594, %rd7593;
	shr.u64 	%rd7596, %rd7595, 32;
	and.b64  	%rd7597, %rd7567, 4294967295;
	mul.wide.u32 	%rd7598, %r4246, %r3909;
	add.s64 	%rd7599, %rd7596, %rd7597;
	add.s64 	%rd7600, %rd7599, %rd7598;
	shr.u64 	%rd7601, %rd7600, 32;
	and.b64  	%rd7602, %rd7572, 4294967295;
	mul.wide.u32 	%rd7603, %r4247, %r3909;
	add.s64 	%rd7604, %rd7601, %rd7602;
	add.s64 	%rd7605, %rd7604, %rd7603;
	shr.u64 	%rd7606, %rd7605, 32;
	and.b64  	%rd7607, %rd7577, 4294967295;
	mul.wide.u32 	%rd7608, %r4248, %r3909;
	add.s64 	%rd7609, %rd7606, %rd7607;
	add.s64 	%rd7610, %rd7609, %rd7608;
	shr.u64 	%rd7611, %rd7610, 32;
	and.b64  	%rd7612, %rd7582, 4294967295;
	mul.wide.u32 	%rd7613, %r4249, %r3909;
	add.s64 	%rd7614, %rd7611, %rd7612;
	add.s64 	%rd7615, %rd7614, %rd7613;
	shr.u64 	%rd7616, %rd7615, 32;
	and.b64  	%rd7617, %rd7586, 4294967295;
	mul.wide.u32 	%rd7618, %r4250, %r3909;
	add.s64 	%rd7619, %rd7616, %rd7617;
	add.s64 	%rd7620, %rd7619, %rd7618;
	shr.u64 	%rd7621, %rd7620, 32;
	mul.wide.u32 	%rd7622, %r4251, %r3909;
	add.s64 	%rd7623, %rd7621, %rd7587;
	add.s64 	%rd7624, %rd7623, %rd7622;
	shr.u64 	%rd7625, %rd7624, 32;
	{ .reg .b32 tmp; mov.b64 {tmp, %r3193}, %rd7624; }
	and.b64  	%rd7626, %rd7595, 4294967295;
	mul.lo.s64 	%rd7627, %rd7626, 977;
	and.b64  	%rd7628, %rd7337, 4294967295;
	and.b64  	%rd7629, %rd7627, 4294967295;
	add.s64 	%rd9854, %rd7629, %rd7628;
	shr.u64 	%rd7630, %rd7627, 32;
	shr.u64 	%rd7631, %rd9854, 32;
	add.s64 	%rd7632, %rd7631, %rd7630;
	and.b64  	%rd7633, %rd7600, 4294967295;
	mul.lo.s64 	%rd7634, %rd7633, 977;
	and.b64  	%rd7635, %rd7362, 4294967295;
	and.b64  	%rd7636, %rd7634, 4294967295;
	add.s64 	%rd7637, %rd7632, %rd7635;
	add.s64 	%rd7638, %rd7637, %rd7636;
	add.s64 	%rd9855, %rd7638, %rd7626;
	shr.u64 	%rd7639, %rd7634, 32;
	shr.u64 	%rd7640, %rd9855, 32;
	add.s64 	%rd7641, %rd7640, %rd7639;
	and.b64  	%rd7642, %rd7605, 4294967295;
	mul.lo.s64 	%rd7643, %rd7642, 977;
	and.b64  	%rd7644, %rd7400, 4294967295;
	and.b64  	%rd7645, %rd7643, 4294967295;
	add.s64 	%rd7646, %rd7641, %rd7644;
	add.s64 	%rd7647, %rd7646, %rd7645;
	add.s64 	%rd9856, %rd7647, %rd7633;
	shr.u64 	%rd7648, %rd7643, 32;
	shr.u64 	%rd7649, %rd9856, 32;
	add.s64 	%rd7650, %rd7649, %rd7648;
	and.b64  	%rd7651, %rd7610, 4294967295;
	mul.lo.s64 	%rd7652, %rd7651, 977;
	and.b64  	%rd7653, %rd7438, 4294967295;
	and.b64  	%rd7654, %rd7652, 4294967295;
	add.s64 	%rd7655, %rd7650, %rd7653;
	add.s64 	%rd7656, %rd7655, %rd7654;
	add.s64 	%rd9857, %rd7656, %rd7642;
	shr.u64 	%rd7657, %rd7652, 32;
	shr.u64 	%rd7658, %rd9857, 32;
	add.s64 	%rd7659, %rd7658, %rd7657;
	and.b64  	%rd7660, %rd7615, 4294967295;
	mul.lo.s64 	%rd7661, %rd7660, 977;
	and.b64  	%rd7662, %rd7476, 4294967295;
	and.b64  	%rd7663, %rd7661, 4294967295;
	add.s64 	%rd7664, %rd7659, %rd7662;
	add.s64 	%rd7665, %rd7664, %rd7663;
	add.s64 	%rd9858, %rd7665, %rd7651;
	shr.u64 	%rd7666, %rd7661, 32;
	shr.u64 	%rd7667, %rd9858, 32;
	add.s64 	%rd7668, %rd7667, %rd7666;
	and.b64  	%rd7669, %rd7620, 4294967295;
	mul.lo.s64 	%rd7670, %rd7669, 977;
	and.b64  	%rd7671, %rd7514, 4294967295;
	and.b64  	%rd7672, %rd7670, 4294967295;
	add.s64 	%rd7673, %rd7668, %rd7671;
	add.s64 	%rd7674, %rd7673, %rd7672;
	add.s64 	%rd9859, %rd7674, %rd7660;
	shr.u64 	%rd7675, %rd7670, 32;
	shr.u64 	%rd7676, %rd9859, 32;
	add.s64 	%rd7677, %rd7676, %rd7675;
	and.b64  	%rd7678, %rd7624, 4294967295;
	mul.lo.s64 	%rd7679, %rd7678, 977;
	and.b64  	%rd7680, %rd7552, 4294967295;
	and.b64  	%rd7681, %rd7679, 4294967295;
	add.s64 	%rd7682, %rd7677, %rd7680;
	add.s64 	%rd7683, %rd7682, %rd7681;
	add.s64 	%rd9860, %rd7683, %rd7669;
	shr.u64 	%rd7684, %rd7679, 32;
	shr.u64 	%rd7685, %rd9860, 32;
	add.s64 	%rd7686, %rd7685, %rd7684;
	mul.lo.s64 	%rd7687, %rd7625, 977;
	and.b64  	%rd7688, %rd7590, 4294967295;
	and.b64  	%rd7689, %rd7687, 4294967295;
	add.s64 	%rd7690, %rd7686, %rd7688;
	add.s64 	%rd7691, %rd7690, %rd7689;
	add.s64 	%rd9861, %rd7691, %rd7678;
	shr.u64 	%rd7692, %rd7687, 32;
	shr.u64 	%rd7693, %rd9861, 32;
	cvt.u32.u64 	%r3194, %rd7693;
	cvt.u32.u64 	%r3195, %rd7692;
	add.s32 	%r3196, %r3194, %r3195;
	add.s32 	%r1098, %r3196, %r3193;
	setp.eq.s32 	%p1175, %r1098, 0;
	mov.pred 	%p1580, 0;
	@%p1175 bra 	$L__BB2_941;
	cvt.u64.u32 	%rd7694, %r1098;
	mul.wide.u32 	%rd7695, %r1098, 977;
	shr.u64 	%rd7696, %rd7695, 32;
	and.b64  	%rd7697, %rd9854, 4294967295;
	and.b64  	%rd7698, %rd7695, 4294967295;
	add.s64 	%rd9854, %rd7698, %rd7697;
	shr.u64 	%rd7699, %rd9854, 32;
	and.b64  	%rd7700, %rd9855, 4294967295;
	add.s64 	%rd7701, %rd7696, %rd7700;
	add.s64 	%rd7702, %rd7701, %rd7694;
	add.s64 	%rd9855, %rd7702, %rd7699;
	setp.lt.u64 	%p1177, %rd9855, 4294967296;
	@%p1177 bra 	$L__BB2_941;
	shr.u64 	%rd7703, %rd9855, 32;
	and.b64  	%rd7704, %rd9856, 4294967295;
	add.s64 	%rd9856, %rd7703, %rd7704;
	setp.lt.u64 	%p1179, %rd9856, 4294967296;
	@%p1179 bra 	$L__BB2_941;
	shr.u64 	%rd7705, %rd9856, 32;
	and.b64  	%rd7706, %rd9857, 4294967295;
	add.s64 	%rd9857, %rd7705, %rd7706;
	setp.lt.u64 	%p1181, %rd9857, 4294967296;
	@%p1181 bra 	$L__BB2_941;
	shr.u64 	%rd7708, %rd9857, 32;
	and.b64  	%rd7709, %rd9858, 4294967295;
	add.s64 	%rd9858, %rd7708, %rd7709;
	setp.lt.u64 	%p1183, %rd9858, 4294967296;
	mov.b64 	%rd9857, 4294967296;
	@%p1183 bra 	$L__BB2_941;
	shr.u64 	%rd7711, %rd9858, 32;
	and.b64  	%rd7712, %rd9859, 4294967295;
	add.s64 	%rd9859, %rd7711, %rd7712;
	setp.lt.u64 	%p1185, %rd9859, 4294967296;
	mov.b64 	%rd9857, 4294967296;
	mov.u64 	%rd9858, %rd9857;
	@%p1185 bra 	$L__BB2_941;
	shr.u64 	%rd7714, %rd9859, 32;
	and.b64  	%rd7715, %rd9860, 4294967295;
	add.s64 	%rd9860, %rd7714, %rd7715;
	setp.lt.u64 	%p1187, %rd9860, 4294967296;
	mov.b64 	%rd9857, 4294967296;
	mov.u64 	%rd9859, %rd9857;
	@%p1187 bra 	$L__BB2_941;
	shr.u64 	%rd7717, %rd9860, 32;
	and.b64  	%rd7718, %rd9861, 4294967295;
	add.s64 	%rd7719, %rd7717, %rd7718;
	setp.gt.u64 	%p1580, %rd7719, 4294967295;
	min.u64 	%rd9861, %rd7719, 4294967296;
	mov.b64 	%rd9857, 4294967296;
	mov.u64 	%rd9858, %rd9857;
	mov.u64 	%rd9860, %rd9857;
$L__BB2_941:
	cvt.u32.u64 	%r4283, %rd9861;
	cvt.u32.u64 	%r4282, %rd9860;
	cvt.u32.u64 	%r4281, %rd9859;
	cvt.u32.u64 	%r4280, %rd9858;
	cvt.u32.u64 	%r4279, %rd9857;
	cvt.u32.u64 	%r4278, %rd9856;
	cvt.u32.u64 	%r4277, %rd9855;
	cvt.u32.u64 	%r4276, %rd9854;
	setp.lt.u32 	%p1188, %r2, %r4283;
	or.pred  	%p1189, %p1580, %p1188;
	@%p1189 bra 	$L__BB2_955;
	setp.gt.u32 	%p1190, %r2, %r4283;
	@%p1190 bra 	$L__BB2_956;
	setp.lt.u32 	%p1191, %r1056, %r4282;
	@%p1191 bra 	$L__BB2_955;
	setp.gt.u32 	%p1192, %r1056, %r4282;
	@%p1192 bra 	$L__BB2_956;
	setp.lt.u32 	%p1193, %r1, %r4281;
	@%p1193 bra 	$L__BB2_955;
	setp.gt.u32 	%p1194, %r1, %r4281;
	@%p1194 bra 	$L__BB2_956;
	setp.lt.u32 	%p1195, %r1006, %r4280;
	@%p1195 bra 	$L__BB2_955;
	setp.gt.u32 	%p1196, %r1006, %r4280;
	@%p1196 bra 	$L__BB2_956;
	setp.lt.u32 	%p1197, %r1054, %r4279;
	@%p1197 bra 	$L__BB2_955;
	setp.gt.u32 	%p1198, %r1054, %r4279;
	@%p1198 bra 	$L__BB2_956;
	setp.lt.u32 	%p1199, %r1053, %r4278;
	@%p1199 bra 	$L__BB2_955;
	setp.gt.u32 	%p1200, %r1053, %r4278;
	@%p1200 bra 	$L__BB2_956;
	setp.lt.u32 	%p1201, %r1055, %r4277;
	@%p1201 bra 	$L__BB2_955;
	setp.gt.u32 	%p1202, %r1055, %r4277;
	setp.gt.u32 	%p1203, %r1057, %r4276;
	or.pred  	%p1204, %p1202, %p1203;
	@%p1204 bra 	$L__BB2_956;
$L__BB2_955:
	// begin inline asm
	sub.cc.u32 %r4276, %r4276, %r1057;
	subc.cc.u32 %r4277, %r4277, %r1055;
	subc.cc.u32 %r4278, %r4278, %r1053;
	subc.cc.u32 %r4279, %r4279, %r1054;
	subc.cc.u32 %r4280, %r4280, %r1006;
	subc.cc.u32 %r4281, %r4281, %r1;
	subc.cc.u32 %r4282, %r4282, %r1056;
	subc.u32 %r4283, %r4283, %r2;
	
	// end inline asm
$L__BB2_956:
	setp.gt.u32 	%p1205, %r4283, %r2;
	@%p1205 bra 	$L__BB2_969;
	bra.uni 	$L__BB2_970;
$L__BB2_957:
	setp.gt.u32 	%p1207, %r4282, %r1056;
	@%p1207 bra 	$L__BB2_969;
	setp.lt.u32 	%p1208, %r4282, %r1056;
	@%p1208 bra 	$L__BB2_971;
	setp.gt.u32 	%p1209, %r4281, %r1;
	@%p1209 bra 	$L__BB2_969;
	setp.lt.u32 	%p1210, %r4281, %r1;
	@%p1210 bra 	$L__BB2_971;
	setp.gt.u32 	%p1211, %r4280, %r1006;
	@%p1211 bra 	$L__BB2_969;
	setp.lt.u32 	%p1212, %r4280, %r1006;
	@%p1212 bra 	$L__BB2_971;
	setp.gt.u32 	%p1213, %r4279, %r1054;
	@%p1213 bra 	$L__BB2_969;
	setp.lt.u32 	%p1214, %r4279, %r1054;
	@%p1214 bra 	$L__BB2_971;
	setp.gt.u32 	%p1215, %r4278, %r1053;
	@%p1215 bra 	$L__BB2_969;
	setp.lt.u32 	%p1216, %r4278, %r1053;
	@%p1216 bra 	$L__BB2_971;
	setp.gt.u32 	%p1217, %r4277, %r1055;
	@%p1217 bra 	$L__BB2_969;
	setp.lt.u32 	%p1218, %r4277, %r1055;
	setp.lt.u32 	%p1219, %r4276, %r1057;
	or.pred  	%p1220, %p1218, %p1219;
	@%p1220 bra 	$L__BB2_971;
$L__BB2_969:
	// begin inline asm
	sub.cc.u32 %r4276, %r4276, %r1057;
	subc.cc.u32 %r4277, %r4277, %r1055;
	subc.cc.u32 %r4278, %r4278, %r1053;
	subc.cc.u32 %r4279, %r4279, %r1054;
	subc.cc.u32 %r4280, %r4280, %r1006;
	subc.cc.u32 %r4281, %r4281, %r1;
	subc.cc.u32 %r4282, %r4282, %r1056;
	subc.u32 %r4283, %r4283, %r2;
	
	// end inline asm
	bra.uni 	$L__BB2_971;
$L__BB2_970:
	setp.lt.u32 	%p1206, %r4283, %r2;
	@%p1206 bra 	$L__BB2_971;
	bra.uni 	$L__BB2_957;
$L__BB2_971:
	mul.wide.u32 	%rd7721, %r4228, %r4228;
	shr.u64 	%rd7722, %rd7721, 32;
	mul.wide.u32 	%rd7723, %r4229, %r4228;
	add.s64 	%rd7724, %rd7722, %rd7723;
	shr.u64 	%rd7725, %rd7724, 32;
	mul.wide.u32 	%rd7726, %r4230, %r4228;
	add.s64 	%rd7727, %rd7725, %rd7726;
	shr.u64 	%rd7728, %rd7727, 32;
	mul.wide.u32 	%rd7729, %r4231, %r4228;
	add.s64 	%rd7730, %rd7728, %rd7729;
	shr.u64 	%rd7731, %rd7730, 32;
	mul.wide.u32 	%rd7732, %r4232, %r4228;
	add.s64 	%rd7733, %rd7731, %rd7732;
	shr.u64 	%rd7734, %rd7733, 32;
	mul.wide.u32 	%rd7735, %r4233, %r4228;
	add.s64 	%rd7736, %rd7734, %rd7735;
	shr.u64 	%rd7737, %rd7736, 32;
	mul.wide.u32 	%rd7738, %r4234, %r4228;
	add.s64 	%rd7739, %rd7737, %rd7738;
	shr.u64 	%rd7740, %rd7739, 32;
	mul.wide.u32 	%rd7741, %r4235, %r4228;
	add.s64 	%rd7742, %rd7740, %rd7741;
	shr.u64 	%rd7743, %rd7742, 32;
	and.b64  	%rd7744, %rd7724, 4294967295;
	add.s64 	%rd7745, %rd7723, %rd7744;
	shr.u64 	%rd7746, %rd7745, 32;
	and.b64  	%rd7747, %rd7727, 4294967295;
	mul.wide.u32 	%rd7748, %r4229, %r4229;
	add.s64 	%rd7749, %rd7746, %rd7747;
	add.s64 	%rd7750, %rd7749, %rd7748;
	shr.u64 	%rd7751, %rd7750, 32;
	and.b64  	%rd7752, %rd7730, 4294967295;
	mul.wide.u32 	%rd7753, %r4230, %r4229;
	add.s64 	%rd7754, %rd7751, %rd7752;
	add.s64 	%rd7755, %rd7754, %rd7753;
	shr.u64 	%rd7756, %rd7755, 32;
	and.b64  	%rd7757, %rd7733, 4294967295;
	mul.wide.u32 	%rd7758, %r4231, %r4229;
	add.s64 	%rd7759, %rd7756, %rd7757;
	add.s64 	%rd7760, %rd7759, %rd7758;
	shr.u64 	%rd7761, %rd7760, 32;
	and.b64  	%rd7762, %rd7736, 4294967295;
	mul.wide.u32 	%rd7763, %r4232, %r4229;
	add.s64 	%rd7764, %rd7761, %rd7762;
	add.s64 	%rd7765, %rd7764, %rd7763;
	shr.u64 	%rd7766, %rd7765, 32;
	and.b64  	%rd7767, %rd7739, 4294967295;
	mul.wide.u32 	%rd7768, %r4233, %r4229;
	add.s64 	%rd7769, %rd7766, %rd7767;
	add.s64 	%rd7770, %rd7769, %rd7768;
	shr.u64 	%rd7771, %rd7770, 32;
	and.b64  	%rd7772, %rd7742, 4294967295;
	mul.wide.u32 	%rd7773, %r4234, %r4229;
	add.s64 	%rd7774, %rd7771, %rd7772;
	add.s64 	%rd7775, %rd7774, %rd7773;
	shr.u64 	%rd7776, %rd7775, 32;
	mul.wide.u32 	%rd7777, %r4235, %r4229;
	add.s64 	%rd7778, %rd7776, %rd7743;
	add.s64 	%rd7779, %rd7778, %rd7777;
	shr.u64 	%rd7780, %rd7779, 32;
	and.b64  	%rd7781, %rd7750, 4294967295;
	add.s64 	%rd7782, %rd7726, %rd7781;
	shr.u64 	%rd7783, %rd7782, 32;
	and.b64  	%rd7784, %rd7755, 4294967295;
	add.s64 	%rd7785, %rd7783, %rd7784;
	add.s64 	%rd7786, %rd7785, %rd7753;
	shr.u64 	%rd7787, %rd7786, 32;
	and.b64  	%rd7788, %rd7760, 4294967295;
	mul.wide.u32 	%rd7789, %r4230, %r4230;
	add.s64 	%rd7790, %rd7787, %rd7788;
	add.s64 	%rd7791, %rd7790, %rd7789;
	shr.u64 	%rd7792, %rd7791, 32;
	and.b64  	%rd7793, %rd7765, 4294967295;
	mul.wide.u32 	%rd7794, %r4231, %r4230;
	add.s64 	%rd7795, %rd7792, %rd7793;
	add.s64 	%rd7796, %rd7795, %rd7794;
	shr.u64 	%rd7797, %rd7796, 32;
	and.b64  	%rd7798, %rd7770, 4294967295;
	mul.wide.u32 	%rd7799, %r4232, %r4230;
	add.s64 	%rd7800, %rd7797, %rd7798;
	add.s64 	%rd7801, %rd7800, %rd7799;
	shr.u64 	%rd7802, %rd7801, 32;
	and.b64  	%rd7803, %rd7775, 4294967295;
	mul.wide.u32 	%rd7804, %r4233, %r4230;
	add.s64 	%rd7805, %rd7802, %rd7803;
	add.s64 	%rd7806, %rd7805, %rd7804;
	shr.u64 	%rd7807, %rd7806, 32;
	and.b64  	%rd7808, %rd7779, 4294967295;
	mul.wide.u32 	%rd7809, %r4234, %r4230;
	add.s64 	%rd7810, %rd7807, %rd7808;
	add.s64 	%rd7811, %rd7810, %rd7809;
	shr.u64 	%rd7812, %rd7811, 32;
	mul.wide.u32 	%rd7813, %r4235, %r4230;
	add.s64 	%rd7814, %rd7812, %rd7780;
	add.s64 	%rd7815, %rd7814, %rd7813;
	shr.u64 	%rd7816, %rd7815, 32;
	and.b64  	%rd7817, %rd7786, 4294967295;
	add.s64 	%rd7818, %rd7729, %rd7817;
	shr.u64 	%rd7819, %rd7818, 32;
	and.b64  	%rd7820, %rd7791, 4294967295;
	add.s64 	%rd7821, %rd7819, %rd7820;
	add.s64 	%rd7822, %rd7821, %rd7758;
	shr.u64 	%rd7823, %rd7822, 32;
	and.b64  	%rd7824, %rd7796, 4294967295;
	add.s64 	%rd7825, %rd7823, %rd7824;
	add.s64 	%rd7826, %rd7825, %rd7794;
	shr.u64 	%rd7827, %rd7826, 32;
	and.b64  	%rd7828, %rd7801, 4294967295;
	mul.wide.u32 	%rd7829, %r4231, %r4231;
	add.s64 	%rd7830, %rd7827, %rd7828;
	add.s64 	%rd7831, %rd7830, %rd7829;
	shr.u64 	%rd7832, %rd7831, 32;
	and.b64  	%rd7833, %rd7806, 4294967295;
	mul.wide.u32 	%rd7834, %r4232, %r4231;
	add.s64 	%rd7835, %rd7832, %rd7833;
	add.s64 	%rd7836, %rd7835, %rd7834;
	shr.u64 	%rd7837, %rd7836, 32;
	and.b64  	%rd7838, %rd7811, 4294967295;
	mul.wide.u32 	%rd7839, %r4233, %r4231;
	add.s64 	%rd7840, %rd7837, %rd7838;
	add.s64 	%rd7841, %rd7840, %rd7839;
	shr.u64 	%rd7842, %rd7841, 32;
	and.b64  	%rd7843, %rd7815, 4294967295;
	mul.wide.u32 	%rd7844, %r4234, %r4231;
	add.s64 	%rd7845, %rd7842, %rd7843;
	add.s64 	%rd7846, %rd7845, %rd7844;
	shr.u64 	%rd7847, %rd7846, 32;
	mul.wide.u32 	%rd7848, %r4235, %r4231;
	add.s64 	%rd7849, %rd7847, %rd7816;
	add.s64 	%rd7850, %rd7849, %rd7848;
	shr.u64 	%rd7851, %rd7850, 32;
	and.b64  	%rd7852, %rd7822, 4294967295;
	add.s64 	%rd7853, %rd7732, %rd7852;
	shr.u64 	%rd7854, %rd7853, 32;
	and.b64  	%rd7855, %rd7826, 4294967295;
	add.s64 	%rd7856, %rd7854, %rd7855;
	add.s64 	%rd7857, %rd7856, %rd7763;
	shr.u64 	%rd7858, %rd7857, 32;
	and.b64  	%rd7859, %rd7831, 4294967295;
	add.s64 	%rd7860, %rd7858, %rd7859;
	add.s64 	%rd7861, %rd7860, %rd7799;
	shr.u64 	%rd7862, %rd7861, 32;
	and.b64  	%rd7863, %rd7836, 4294967295;
	add.s64 	%rd7864, %rd7862, %rd7863;
	add.s64 	%rd7865, %rd7864, %rd7834;
	shr.u64 	%rd7866, %rd7865, 32;
	and.b64  	%rd7867, %rd7841, 4294967295;
	mul.wide.u32 	%rd7868, %r4232, %r4232;
	add.s64 	%rd7869, %rd7866, %rd7867;
	add.s64 	%rd7870, %rd7869, %rd7868;
	shr.u64 	%rd7871, %rd7870, 32;
	and.b64  	%rd7872, %rd7846, 4294967295;
	mul.wide.u32 	%rd7873, %r4233, %r4232;
	add.s64 	%rd7874, %rd7871, %rd7872;
	add.s64 	%rd7875, %rd7874, %rd7873;
	shr.u64 	%rd7876, %rd7875, 32;
	and.b64  	%rd7877, %rd7850, 4294967295;
	mul.wide.u32 	%rd7878, %r4234, %r4232;
	add.s64 	%rd7879, %rd7876, %rd7877;
	add.s64 	%rd7880, %rd7879, %rd7878;
	shr.u64 	%rd7881, %rd7880, 32;
	mul.wide.u32 	%rd7882, %r4235, %r4232;
	add.s64 	%rd7883, %rd7881, %rd7851;
	add.s64 	%rd7884, %rd7883, %rd7882;
	shr.u64 	%rd7885, %rd7884, 32;
	and.b64  	%rd7886, %rd7857, 4294967295;
	add.s64 	%rd7887, %rd7735, %rd7886;
	shr.u64 	%rd7888, %rd7887, 32;
	and.b64  	%rd7889, %rd7861, 4294967295;
	add.s64 	%rd7890, %rd7888, %rd7889;
	add.s64 	%rd7891, %rd7890, %rd7768;
	shr.u64 	%rd7892, %rd7891, 32;
	and.b64  	%rd7893, %rd7865, 4294967295;
	add.s64 	%rd7894, %rd7892, %rd7893;
	add.s64 	%rd7895, %rd7894, %rd7804;
	shr.u64 	%rd7896, %rd7895, 32;
	and.b64  	%rd7897, %rd7870, 4294967295;
	add.s64 	%rd7898, %rd7896, %rd7897;
	add.s64 	%rd7899, %rd7898, %rd7839;
	shr.u64 	%rd7900, %rd7899, 32;
	and.b64  	%rd7901, %rd7875, 4294967295;
	add.s64 	%rd7902, %rd7900, %rd7901;
	add.s64 	%rd7903, %rd7902, %rd7873;
	shr.u64 	%rd7904, %rd7903, 32;
	and.b64  	%rd7905, %rd7880, 4294967295;
	mul.wide.u32 	%rd7906, %r4233, %r4233;
	add.s64 	%rd7907, %rd7904, %rd7905;
	add.s64 	%rd7908, %rd7907, %rd7906;
	shr.u64 	%rd7909, %rd7908, 32;
	and.b64  	%rd7910, %rd7884, 4294967295;
	mul.wide.u32 	%rd7911, %r4234, %r4233;
	add.s64 	%rd7912, %rd7909, %rd7910;
	add.s64 	%rd7913, %rd7912, %rd7911;
	shr.u64 	%rd7914, %rd7913, 32;
	mul.wide.u32 	%rd7915, %r4235, %r4233;
	add.s64 	%rd7916, %rd7914, %rd7885;
	add.s64 	%rd7917, %rd7916, %rd7915;
	shr.u64 	%rd7918, %rd7917, 32;
	and.b64  	%rd7919, %rd7891, 4294967295;
	add.s64 	%rd7920, %rd7738, %rd7919;
	shr.u64 	%rd7921, %rd7920, 32;
	and.b64  	%rd7922, %rd7895, 4294967295;
	add.s64 	%rd7923, %rd7921, %rd7922;
	add.s64 	%rd7924, %rd7923, %rd7773;
	shr.u64 	%rd7925, %rd7924, 32;
	and.b64  	%rd7926, %rd7899, 4294967295;
	add.s64 	%rd7927, %rd7925, %rd7926;
	add.s64 	%rd7928, %rd7927, %rd7809;
	shr.u64 	%rd7929, %rd7928, 32;
	and.b64  	%rd7930, %rd7903, 4294967295;
	add.s64 	%rd7931, %rd7929, %rd7930;
	add.s64 	%rd7932, %rd7931, %rd7844;
	shr.u64 	%rd7933, %rd7932, 32;
	and.b64  	%rd7934, %rd7908, 4294967295;
	add.s64 	%rd7935, %rd7933, %rd7934;
	add.s64 	%rd7936, %rd7935, %rd7878;
	shr.u64 	%rd7937, %rd7936, 32;
	and.b64  	%rd7938, %rd7913, 4294967295;
	add.s64 	%rd7939, %rd7937, %rd7938;
	add.s64 	%rd7940, %rd7939, %rd7911;
	shr.u64 	%rd7941, %rd7940, 32;
	and.b64  	%rd7942, %rd7917, 4294967295;
	mul.wide.u32 	%rd7943, %r4234, %r4234;
	add.s64 	%rd7944, %rd7941, %rd7942;
	add.s64 	%rd7945, %rd7944, %rd7943;
	shr.u64 	%rd7946, %rd7945, 32;
	mul.wide.u32 	%rd7947, %r4235, %r4234;
	add.s64 	%rd7948, %rd7946, %rd7918;
	add.s64 	%rd7949, %rd7948, %rd7947;
	shr.u64 	%rd7950, %rd7949, 32;
	and.b64  	%rd7951, %rd7924, 4294967295;
	add.s64 	%rd7952, %rd7741, %rd7951;
	shr.u64 	%rd7953, %rd7952, 32;
	and.b64  	%rd7954, %rd7928, 4294967295;
	add.s64 	%rd7955, %rd7953, %rd7954;
	add.s64 	%rd7956, %rd7955, %rd7777;
	shr.u64 	%rd7957, %rd7956, 32;
	and.b64  	%rd7958, %rd7932, 4294967295;
	add.s64 	%rd7959, %rd7957, %rd7958;
	add.s64 	%rd7960, %rd7959, %rd7813;
	shr.u64 	%rd7961, %rd7960, 32;
	and.b64  	%rd7962, %rd7936, 4294967295;
	add.s64 	%rd7963, %rd7961, %rd7962;
	add.s64 	%rd7964, %rd7963, %rd7848;
	shr.u64 	%rd7965, %rd7964, 32;
	and.b64  	%rd7966, %rd7940, 4294967295;
	add.s64 	%rd7967, %rd7965, %rd7966;
	add.s64 	%rd7968, %rd7967, %rd7882;
	shr.u64 	%rd7969, %rd7968, 32;
	and.b64  	%rd7970, %rd7945, 4294967295;
	add.s64 	%rd7971, %rd7969, %rd7970;
	add.s64 	%rd7972, %rd7971, %rd7915;
	shr.u64 	%rd7973, %rd7972, 32;
	and.b64  	%rd7974, %rd7949, 4294967295;
	add.s64 	%rd7975, %rd7973, %rd7974;
	add.s64 	%rd7976, %rd7975, %rd7947;
	shr.u64 	%rd7977, %rd7976, 32;
	mul.wide.u32 	%rd7978, %r4235, %r4235;
	add.s64 	%rd7979, %rd7977, %rd7950;
	add.s64 	%rd7980, %rd7979, %rd7978;
	shr.u64 	%rd7981, %rd7980, 32;
	{ .reg .b32 tmp; mov.b64 {tmp, %r3245}, %rd7980; }
	and.b64  	%rd7982, %rd7956, 4294967295;
	mul.lo.s64 	%rd7983, %rd7982, 977;
	and.b64  	%rd7984, %rd7721, 4294967293;
	and.b64  	%rd7985, %rd7983, 4294967295;
	add.s64 	%rd9862, %rd7985, %rd7984;
	shr.u64 	%rd7986, %rd7983, 32;
	shr.u64 	%rd7987, %rd9862, 32;
	add.s64 	%rd7988, %rd7987, %rd7986;
	and.b64  	%rd7989, %rd7960, 4294967295;
	mul.lo.s64 	%rd7990, %rd7989, 977;
	and.b64  	%rd7991, %rd7745, 4294967295;
	and.b64  	%rd7992, %rd7990, 4294967295;
	add.s64 	%rd7993, %rd7988, %rd7991;
	add.s64 	%rd7994, %rd7993, %rd7992;
	add.s64 	%rd9863, %rd7994, %rd7982;
	shr.u64 	%rd7995, %rd7990, 32;
	shr.u64 	%rd7996, %rd9863, 32;
	add.s64 	%rd7997, %rd7996, %rd7995;
	and.b64  	%rd7998, %rd7964, 4294967295;
	mul.lo.s64 	%rd7999, %rd7998, 977;
	and.b64  	%rd8000, %rd7782, 4294967295;
	and.b64  	%rd8001, %rd7999, 4294967295;
	add.s64 	%rd8002, %rd7997, %rd8000;
	add.s64 	%rd8003, %rd8002, %rd8001;
	add.s64 	%rd9864, %rd8003, %rd7989;
	shr.u64 	%rd8004, %rd7999, 32;
	shr.u64 	%rd8005, %rd9864, 32;
	add.s64 	%rd8006, %rd8005, %rd8004;
	and.b64  	%rd8007, %rd7968, 4294967295;
	mul.lo.s64 	%rd8008, %rd8007, 977;
	and.b64  	%rd8009, %rd7818, 4294967295;
	and.b64  	%rd8010, %rd8008, 4294967295;
	add.s64 	%rd8011, %rd8006, %rd8009;
	add.s64 	%rd8012, %rd8011, %rd8010;
	add.s64 	%rd9865, %rd8012, %rd7998;
	shr.u64 	%rd8013, %rd8008, 32;
	shr.u64 	%rd8014, %rd9865, 32;
	add.s64 	%rd8015, %rd8014, %rd8013;
	and.b64  	%rd8016, %rd7972, 4294967295;
	mul.lo.s64 	%rd8017, %rd8016, 977;
	and.b64  	%rd8018, %rd7853, 4294967295;
	and.b64  	%rd8019, %rd8017, 4294967295;
	add.s64 	%rd8020, %rd8015, %rd8018;
	add.s64 	%rd8021, %rd8020, %rd8019;
	add.s64 	%rd9866, %rd8021, %rd8007;
	shr.u64 	%rd8022, %rd8017, 32;
	shr.u64 	%rd8023, %rd9866, 32;
	add.s64 	%rd8024, %rd8023, %rd8022;
	and.b64  	%rd8025, %rd7976, 4294967295;
	mul.lo.s64 	%rd8026, %rd8025, 977;
	and.b64  	%rd8027, %rd7887, 4294967295;
	and.b64  	%rd8028, %rd8026, 4294967295;
	add.s64 	%rd8029, %rd8024, %rd8027;
	add.s64 	%rd8030, %rd8029, %rd8028;
	add.s64 	%rd9867, %rd8030, %rd8016;
	shr.u64 	%rd8031, %rd8026, 32;
	shr.u64 	%rd8032, %rd9867, 32;
	add.s64 	%rd8033, %rd8032, %rd8031;
	and.b64  	%rd8034, %rd7980, 4294967295;
	mul.lo.s64 	%rd8035, %rd8034, 977;
	and.b64  	%rd8036, %rd7920, 4294967295;
	and.b64  	%rd8037, %rd8035, 4294967295;
	add.s64 	%rd8038, %rd8033, %rd8036;
	add.s64 	%rd8039, %rd8038, %rd8037;
	add.s64 	%rd9868, %rd8039, %rd8025;
	shr.u64 	%rd8040, %rd8035, 32;
	shr.u64 	%rd8041, %rd9868, 32;
	add.s64 	%rd8042, %rd8041, %rd8040;
	mul.lo.s64 	%rd8043, %rd7981, 977;
	and.b64  	%rd8044, %rd7952, 4294967295;
	and.b64  	%rd8045, %rd8043, 4294967295;
	add.s64 	%rd8046, %rd8042, %rd8044;
	add.s64 	%rd8047, %rd8046, %rd8045;
	add.s64 	%rd9869, %rd8047, %rd8034;
	shr.u64 	%rd8048, %rd8043, 32;
	shr.u64 	%rd8049, %rd9869, 32;
	cvt.u32.u64 	%r3246, %rd8049;
	cvt.u32.u64 	%r3247, %rd8048;
	add.s32 	%r3248, %r3246, %r3247;
	add.s32 	%r1139, %r3248, %r3245;
	setp.eq.s32 	%p1222, %r1139, 0;
	mov.pred 	%p1581, 0;
	@%p1222 bra 	$L__BB2_979;
	cvt.u64.u32 	%rd8050, %r1139;
	mul.wide.u32 	%rd8051, %r1139, 977;
	shr.u64 	%rd8052, %rd8051, 32;
	and.b64  	%rd8053, %rd9862, 4294967295;
	and.b64  	%rd8054, %rd8051, 4294967295;
	add.s64 	%rd9862, %rd8054, %rd8053;
	shr.u64 	%rd8055, %rd9862, 32;
	and.b64  	%rd8056, %rd9863, 4294967295;
	add.s64 	%rd8057, %rd8052, %rd8056;
	add.s64 	%rd8058, %rd8057, %rd8050;
	add.s64 	%rd9863, %rd8058, %rd8055;
	setp.lt.u64 	%p1224, %rd9863, 4294967296;
	@%p1224 bra 	$L__BB2_979;
	shr.u64 	%rd8059, %rd9863, 32;
	and.b64  	%rd8060, %rd9864, 4294967295;
	add.s64 	%rd9864, %rd8059, %rd8060;
	setp.lt.u64 	%p1226, %rd9864, 4294967296;
	@%p1226 bra 	$L__BB2_979;
	shr.u64 	%rd8061, %rd9864, 32;
	and.b64  	%rd8062, %rd9865, 4294967295;
	add.s64 	%rd9865, %rd8061, %rd8062;
	setp.lt.u64 	%p1228, %rd9865, 4294967296;
	@%p1228 bra 	$L__BB2_979;
	shr.u64 	%rd8064, %rd9865, 32;
	and.b64  	%rd8065, %rd9866, 4294967295;
	add.s64 	%rd9866, %rd8064, %rd8065;
	setp.lt.u64 	%p1230, %rd9866, 4294967296;
	mov.b64 	%rd9865, 4294967296;
	@%p1230 bra 	$L__BB2_979;
	shr.u64 	%rd8067, %rd9866, 32;
	and.b64  	%rd8068, %rd9867, 4294967295;
	add.s64 	%rd9867, %rd8067, %rd8068;
	setp.lt.u64 	%p1232, %rd9867, 4294967296;
	mov.b64 	%rd9865, 4294967296;
	mov.u64 	%rd9866, %rd9865;
	@%p1232 bra 	$L__BB2_979;
	shr.u64 	%rd8070, %rd9867, 32;
	and.b64  	%rd8071, %rd9868, 4294967295;
	add.s64 	%rd9868, %rd8070, %rd8071;
	setp.lt.u64 	%p1234, %rd9868, 4294967296;
	mov.b64 	%rd9865, 4294967296;
	mov.u64 	%rd9867, %rd9865;
	@%p1234 bra 	$L__BB2_979;
	shr.u64 	%rd8073, %rd9868, 32;
	and.b64  	%rd8074, %rd9869, 4294967295;
	add.s64 	%rd8075, %rd8073, %rd8074;
	setp.gt.u64 	%p1581, %rd8075, 4294967295;
	min.u64 	%rd9869, %rd8075, 4294967296;
	mov.b64 	%rd9865, 4294967296;
	mov.u64 	%rd9866, %rd9865;
	mov.u64 	%rd9868, %rd9865;
$L__BB2_979:
	ld.const.u32 	%r1140, [const_p+16];
	ld.const.u32 	%r1141, [const_p+8];
	ld.const.u32 	%r1142, [const_p+12];
	ld.const.u32 	%r1143, [const_p+4];
	ld.const.u32 	%r1144, [const_p+24];
	ld.const.u32 	%r1145, [const_p];
	cvt.u32.u64 	%r4299, %rd9869;
	cvt.u32.u64 	%r4298, %rd9868;
	cvt.u32.u64 	%r4297, %rd9867;
	cvt.u32.u64 	%r4296, %rd9866;
	cvt.u32.u64 	%r4295, %rd9865;
	cvt.u32.u64 	%r4294, %rd9864;
	cvt.u32.u64 	%r4293, %rd9863;
	cvt.u32.u64 	%r4292, %rd9862;
	setp.lt.u32 	%p1235, %r2, %r4299;
	or.pred  	%p1236, %p1581, %p1235;
	@%p1236 bra 	$L__BB2_993;
	setp.gt.u32 	%p1237, %r2, %r4299;
	@%p1237 bra 	$L__BB2_994;
	setp.lt.u32 	%p1238, %r1144, %r4298;
	@%p1238 bra 	$L__BB2_993;
	setp.gt.u32 	%p1239, %r1144, %r4298;
	@%p1239 bra 	$L__BB2_994;
	setp.lt.u32 	%p1240, %r1, %r4297;
	@%p1240 bra 	$L__BB2_993;
	setp.gt.u32 	%p1241, %r1, %r4297;
	@%p1241 bra 	$L__BB2_994;
	setp.lt.u32 	%p1242, %r1140, %r4296;
	@%p1242 bra 	$L__BB2_993;
	setp.gt.u32 	%p1243, %r1140, %r4296;
	@%p1243 bra 	$L__BB2_994;
	setp.lt.u32 	%p1244, %r1142, %r4295;
	@%p1244 bra 	$L__BB2_993;
	setp.gt.u32 	%p1245, %r1142, %r4295;
	@%p1245 bra 	$L__BB2_994;
	setp.lt.u32 	%p1246, %r1141, %r4294;
	@%p1246 bra 	$L__BB2_993;
	setp.gt.u32 	%p1247, %r1141, %r4294;
	@%p1247 bra 	$L__BB2_994;
	setp.lt.u32 	%p1248, %r1143, %r4293;
	@%p1248 bra 	$L__BB2_993;
	setp.gt.u32 	%p1249, %r1143, %r4293;
	setp.gt.u32 	%p1250, %r1145, %r4292;
	or.pred  	%p1251, %p1249, %p1250;
	@%p1251 bra 	$L__BB2_994;
$L__BB2_993:
	// begin inline asm
	sub.cc.u32 %r4292, %r4292, %r1145;
	subc.cc.u32 %r4293, %r4293, %r1143;
	subc.cc.u32 %r4294, %r4294, %r1141;
	subc.cc.u32 %r4295, %r4295, %r1142;
	subc.cc.u32 %r4296, %r4296, %r1140;
	subc.cc.u32 %r4297, %r4297, %r1;
	subc.cc.u32 %r4298, %r4298, %r1144;
	subc.u32 %r4299, %r4299, %r2;
	
	// end inline asm
$L__BB2_994:
	setp.gt.u32 	%p1252, %r4299, %r2;
	@%p1252 bra 	$L__BB2_1007;
	bra.uni 	$L__BB2_1008;
$L__BB2_995:
	setp.gt.u32 	%p1254, %r4298, %r1144;
	@%p1254 bra 	$L__BB2_1007;
	setp.lt.u32 	%p1255, %r4298, %r1144;
	@%p1255 bra 	$L__BB2_1009;
	setp.gt.u32 	%p1256, %r4297, %r1;
	@%p1256 bra 	$L__BB2_1007;
	setp.lt.u32 	%p1257, %r4297, %r1;
	@%p1257 bra 	$L__BB2_1009;
	setp.gt.u32 	%p1258, %r4296, %r1140;
	@%p1258 bra 	$L__BB2_1007;
	setp.lt.u32 	%p1259, %r4296, %r1140;
	@%p1259 bra 	$L__BB2_1009;
	setp.gt.u32 	%p1260, %r4295, %r1142;
	@%p1260 bra 	$L__BB2_1007;
	setp.lt.u32 	%p1261, %r4295, %r1142;
	@%p1261 bra 	$L__BB2_1009;
	setp.gt.u32 	%p1262, %r4294, %r1141;
	@%p1262 bra 	$L__BB2_1007;
	setp.lt.u32 	%p1263, %r4294, %r1141;
	@%p1263 bra 	$L__BB2_1009;
	setp.gt.u32 	%p1264, %r4293, %r1143;
	@%p1264 bra 	$L__BB2_1007;
	setp.lt.u32 	%p1265, %r4293, %r1143;
	setp.lt.u32 	%p1266, %r4292, %r1145;
	or.pred  	%p1267, %p1265, %p1266;
	@%p1267 bra 	$L__BB2_1009;
$L__BB2_1007:
	// begin inline asm
	sub.cc.u32 %r4292, %r4292, %r1145;
	subc.cc.u32 %r4293, %r4293, %r1143;
	subc.cc.u32 %r4294, %r4294, %r1141;
	subc.cc.u32 %r4295, %r4295, %r1142;
	subc.cc.u32 %r4296, %r4296, %r1140;
	subc.cc.u32 %r4297, %r4297, %r1;
	subc.cc.u32 %r4298, %r4298, %r1144;
	subc.u32 %r4299, %r4299, %r2;
	
	// end inline asm
	bra.uni 	$L__BB2_1009;
$L__BB2_1008:
	setp.lt.u32 	%p1253, %r4299, %r2;
	@%p1253 bra 	$L__BB2_1009;
	bra.uni 	$L__BB2_995;
$L__BB2_1009:
	shl.b32 	%r3297, %r4276, 1;
	shr.u32 	%r3298, %r4276, 31;
	cvt.u64.u32 	%rd8077, %r3298;
	mul.wide.u32 	%rd8078, %r4277, 2;
	or.b64  	%rd8079, %rd8078, %rd8077;
	shr.u64 	%rd8080, %rd8078, 32;
	mul.wide.u32 	%rd8081, %r4278, 2;
	or.b64  	%rd8082, %rd8081, %rd8080;
	shr.u64 	%rd8083, %rd8081, 32;
	mul.wide.u32 	%rd8084, %r4279, 2;
	or.b64  	%rd8085, %rd8084, %rd8083;
	shr.u64 	%rd8086, %rd8084, 32;
	mul.wide.u32 	%rd8087, %r4280, 2;
	add.s64 	%rd8088, %rd8087, %rd8086;
	shr.u64 	%rd8089, %rd8088, 32;
	mul.wide.u32 	%rd8090, %r4281, 2;
	add.s64 	%rd8091, %rd8090, %rd8089;
	shr.u64 	%rd8092, %rd8091, 32;
	mul.wide.u32 	%rd8093, %r4282, 2;
	add.s64 	%rd8094, %rd8093, %rd8092;
	shr.u64 	%rd8095, %rd8094, 32;
	mul.wide.u32 	%rd8096, %r4283, 2;
	add.s64 	%rd8097, %rd8096, %rd8095;
	shr.u64 	%rd8098, %rd8097, 32;
	cvt.u64.u32 	%rd8099, %r3297;
	mad.lo.s64 	%rd9870, %rd8098, 977, %rd8099;
	shr.u64 	%rd8100, %rd9870, 32;
	and.b64  	%rd8101, %rd8079, 4294967295;
	add.s64 	%rd8102, %rd8100, %rd8101;
	add.s64 	%rd9871, %rd8102, %rd8098;
	shr.u64 	%rd8103, %rd9871, 32;
	and.b64  	%rd8104, %rd8082, 4294967295;
	add.s64 	%rd9872, %rd8103, %rd8104;
	shr.u64 	%rd8105, %rd9872, 32;
	and.b64  	%rd8106, %rd8085, 4294967295;
	add.s64 	%rd9873, %rd8105, %rd8106;
	shr.u64 	%rd8107, %rd9873, 32;
	and.b64  	%rd8108, %rd8088, 4294967295;
	add.s64 	%rd9874, %rd8107, %rd8108;
	shr.u64 	%rd8109, %rd9874, 32;
	and.b64  	%rd8110, %rd8091, 4294967295;
	add.s64 	%rd9875, %rd8109, %rd8110;
	shr.u64 	%rd8111, %rd9875, 32;
	and.b64  	%rd8112, %rd8094, 4294967295;
	add.s64 	%rd9876, %rd8111, %rd8112;
	shr.u64 	%rd8113, %rd9876, 32;
	and.b64  	%rd8114, %rd8097, 4294967295;
	add.s64 	%rd9877, %rd8113, %rd8114;
	shr.u64 	%rd592, %rd9877, 32;
	{ .reg .b32 tmp; mov.b64 {tmp, %r4300}, %rd9877; }
	setp.lt.u64 	%p1268, %rd9877, 4294967296;
	@%p1268 bra 	$L__BB2_1016;
	and.b64  	%rd8116, %rd9870, 4294967295;
	mad.lo.s64 	%rd9870, %rd592, 977, %rd8116;
	shr.u64 	%rd8117, %rd9870, 32;
	and.b64  	%rd8118, %rd9871, 4294967295;
	add.s64 	%rd8119, %rd8118, %rd592;
	add.s64 	%rd9871, %rd8119, %rd8117;
	setp.lt.u64 	%p1269, %rd9871, 4294967296;
	mov.b32 	%r4300, 0;
	mov.b64 	%rd9877, 4294967296;
	@%p1269 bra 	$L__BB2_1016;
	shr.u64 	%rd8121, %rd9871, 32;
	and.b64  	%rd8122, %rd9872, 4294967295;
	add.s64 	%rd9872, %rd8121, %rd8122;
	setp.lt.u64 	%p1270, %rd9872, 4294967296;
	@%p1270 bra 	$L__BB2_1016;
	shr.u64 	%rd8124, %rd9872, 32;
	and.b64  	%rd8125, %rd9873, 4294967295;
	add.s64 	%rd9873, %rd8124, %rd8125;
	setp.lt.u64 	%p1271, %rd9873, 4294967296;
	mov.b64 	%rd9872, 4294967296;
	mov.u64 	%rd9877, %rd9872;
	@%p1271 bra 	$L__BB2_1016;
	shr.u64 	%rd8127, %rd9873, 32;
	and.b64  	%rd8128, %rd9874, 4294967295;
	add.s64 	%rd9874, %rd8127, %rd8128;
	setp.lt.u64 	%p1272, %rd9874, 4294967296;
	mov.b64 	%rd9872, 4294967296;
	mov.u64 	%rd9873, %rd9872;
	@%p1272 bra 	$L__BB2_1016;
	shr.u64 	%rd8130, %rd9874, 32;
	and.b64  	%rd8131, %rd9875, 4294967295;
	add.s64 	%rd9875, %rd8130, %rd8131;
	setp.lt.u64 	%p1273, %rd9875, 4294967296;
	mov.b64 	%rd9872, 4294967296;
	mov.u64 	%rd9874, %rd9872;
	mov.u64 	%rd9877, %rd9872;
	@%p1273 bra 	$L__BB2_1016;
	shr.u64 	%rd8133, %rd9875, 32;
	and.b64  	%rd8134, %rd9876, 4294967295;
	add.s64 	%rd8135, %rd8133, %rd8134;
	setp.gt.u64 	%p1274, %rd8135, 4294967295;
	selp.b64 	%rd9876, 4294967296, %rd8135, %p1274;
	selp.b64 	%rd9877, 1, 4294967296, %p1274;
	mov.b64 	%rd9872, 4294967296;
	mov.u64 	%rd9873, %rd9872;
	mov.u64 	%rd9875, %rd9872;
$L__BB2_1016:
	cvt.u32.u64 	%r4316, %rd9877;
	cvt.u32.u64 	%r4315, %rd9876;
	cvt.u32.u64 	%r4314, %rd9875;
	cvt.u32.u64 	%r4313, %rd9874;
	cvt.u32.u64 	%r4312, %rd9873;
	cvt.u32.u64 	%r4311, %rd9872;
	cvt.u32.u64 	%r4310, %rd9871;
	cvt.u32.u64 	%r4309, %rd9870;
	setp.ne.s32 	%p1275, %r4300, 0;
	setp.lt.u32 	%p1276, %r2, %r4316;
	or.pred  	%p1277, %p1275, %p1276;
	@%p1277 bra 	$L__BB2_1030;
	setp.gt.u32 	%p1278, %r2, %r4316;
	@%p1278 bra 	$L__BB2_1031;
	setp.lt.u32 	%p1279, %r1144, %r4315;
	@%p1279 bra 	$L__BB2_1030;
	setp.gt.u32 	%p1280, %r1144, %r4315;
	@%p1280 bra 	$L__BB2_1031;
	setp.lt.u32 	%p1281, %r1, %r4314;
	@%p1281 bra 	$L__BB2_1030;
	setp.gt.u32 	%p1282, %r1, %r4314;
	@%p1282 bra 	$L__BB2_1031;
	setp.lt.u32 	%p1283, %r1140, %r4313;
	@%p1283 bra 	$L__BB2_1030;
	setp.gt.u32 	%p1284, %r1140, %r4313;
	@%p1284 bra 	$L__BB2_1031;
	setp.lt.u32 	%p1285, %r1142, %r4312;
	@%p1285 bra 	$L__BB2_1030;
	setp.gt.u32 	%p1286, %r1142, %r4312;
	@%p1286 bra 	$L__BB2_1031;
	setp.lt.u32 	%p1287, %r1141, %r4311;
	@%p1287 bra 	$L__BB2_1030;
	setp.gt.u32 	%p1288, %r1141, %r4311;
	@%p1288 bra 	$L__BB2_1031;
	setp.lt.u32 	%p1289, %r1143, %r4310;
	@%p1289 bra 	$L__BB2_1030;
	setp.gt.u32 	%p1290, %r1143, %r4310;
	setp.gt.u32 	%p1291, %r1145, %r4309;
	or.pred  	%p1292, %p1290, %p1291;
	@%p1292 bra 	$L__BB2_1031;
$L__BB2_1030:
	// begin inline asm
	sub.cc.u32 %r4309, %r4309, %r1145;
	subc.cc.u32 %r4310, %r4310, %r1143;
	subc.cc.u32 %r4311, %r4311, %r1141;
	subc.cc.u32 %r4312, %r4312, %r1142;
	subc.cc.u32 %r4313, %r4313, %r1140;
	subc.cc.u32 %r4314, %r4314, %r1;
	subc.cc.u32 %r4315, %r4315, %r1144;
	subc.u32 %r4316, %r4316, %r2;
	
	// end inline asm
$L__BB2_1031:
	setp.gt.u32 	%p1293, %r4316, %r2;
	@%p1293 bra 	$L__BB2_1044;
	bra.uni 	$L__BB2_1045;
$L__BB2_1032:
	setp.gt.u32 	%p1295, %r4315, %r1144;
	@%p1295 bra 	$L__BB2_1044;
	setp.lt.u32 	%p1296, %r4315, %r1144;
	@%p1296 bra 	$L__BB2_1046;
	setp.gt.u32 	%p1297, %r4314, %r1;
	@%p1297 bra 	$L__BB2_1044;
	setp.lt.u32 	%p1298, %r4314, %r1;
	@%p1298 bra 	$L__BB2_1046;
	setp.gt.u32 	%p1299, %r4313, %r1140;
	@%p1299 bra 	$L__BB2_1044;
	setp.lt.u32 	%p1300, %r4313, %r1140;
	@%p1300 bra 	$L__BB2_1046;
	setp.gt.u32 	%p1301, %r4312, %r1142;
	@%p1301 bra 	$L__BB2_1044;
	setp.lt.u32 	%p1302, %r4312, %r1142;
	@%p1302 bra 	$L__BB2_1046;
	setp.gt.u32 	%p1303, %r4311, %r1141;
	@%p1303 bra 	$L__BB2_1044;
	setp.lt.u32 	%p1304, %r4311, %r1141;
	@%p1304 bra 	$L__BB2_1046;
	setp.gt.u32 	%p1305, %r4310, %r1143;
	@%p1305 bra 	$L__BB2_1044;
	setp.lt.u32 	%p1306, %r4310, %r1143;
	setp.lt.u32 	%p1307, %r4309, %r1145;
	or.pred  	%p1308, %p1306, %p1307;
	@%p1308 bra 	$L__BB2_1046;
$L__BB2_1044:
	// begin inline asm
	sub.cc.u32 %r4309, %r4309, %r1145;
	subc.cc.u32 %r4310, %r4310, %r1143;
	subc.cc.u32 %r4311, %r4311, %r1141;
	subc.cc.u32 %r4312, %r4312, %r1142;
	subc.cc.u32 %r4313, %r4313, %r1140;
	subc.cc.u32 %r4314, %r4314, %r1;
	subc.cc.u32 %r4315, %r4315, %r1144;
	subc.u32 %r4316, %r4316, %r2;
	
	// end inline asm
	bra.uni 	$L__BB2_1046;
$L__BB2_1045:
	setp.lt.u32 	%p1294, %r4316, %r2;
	@%p1294 bra 	$L__BB2_1046;
	bra.uni 	$L__BB2_1032;
$L__BB2_1046:
	setp.gt.u32 	%p1309, %r4299, %r4267;
	@%p1309 bra 	$L__BB2_1047;
	bra.uni 	$L__BB2_1060;
$L__BB2_1047:
	// begin inline asm
	sub.cc.u32 %r4317, %r4292, %r4260;
	subc.cc.u32 %r4318, %r4293, %r4261;
	subc.cc.u32 %r4319, %r4294, %r4262;
	subc.cc.u32 %r4320, %r4295, %r4263;
	subc.cc.u32 %r4321, %r4296, %r4264;
	subc.cc.u32 %r4322, %r4297, %r4265;
	subc.cc.u32 %r4323, %r4298, %r4266;
	subc.u32 %r4324, %r4299, %r4267;
	
	// end inline asm
	bra.uni 	$L__BB2_1062;
$L__BB2_1048:
	setp.gt.u32 	%p1311, %r4298, %r4266;
	@%p1311 bra 	$L__BB2_1047;
	setp.lt.u32 	%p1312, %r4298, %r4266;
	@%p1312 bra 	$L__BB2_1061;
	setp.gt.u32 	%p1313, %r4297, %r4265;
	@%p1313 bra 	$L__BB2_1047;
	setp.lt.u32 	%p1314, %r4297, %r4265;
	@%p1314 bra 	$L__BB2_1061;
	setp.gt.u32 	%p1315, %r4296, %r4264;
	@%p1315 bra 	$L__BB2_1047;
	setp.lt.u32 	%p1316, %r4296, %r4264;
	@%p1316 bra 	$L__BB2_1061;
	setp.gt.u32 	%p1317, %r4295, %r4263;
	@%p1317 bra 	$L__BB2_1047;
	setp.lt.u32 	%p1318, %r4295, %r4263;
	@%p1318 bra 	$L__BB2_1061;
	setp.gt.u32 	%p1319, %r4294, %r4262;
	@%p1319 bra 	$L__BB2_1047;
	setp.lt.u32 	%p1320, %r4294, %r4262;
	@%p1320 bra 	$L__BB2_1061;
	setp.gt.u32 	%p1321, %r4293, %r4261;
	@%p1321 bra 	$L__BB2_1047;
	setp.lt.u32 	%p1322, %r4293, %r4261;
	setp.lt.u32 	%p1323, %r4292, %r4260;
	or.pred  	%p1324, %p1322, %p1323;
	@%p1324 bra 	$L__BB2_1061;
	bra.uni 	$L__BB2_1047;
$L__BB2_1060:
	setp.ge.u32 	%p1310, %r4299, %r4267;
	@%p1310 bra 	$L__BB2_1048;
$L__BB2_1061:
	// begin inline asm
	add.cc.u32 %r3353, %r4292, %r1145;
	addc.cc.u32 %r3354, %r4293, %r1143;
	addc.cc.u32 %r3355, %r4294, %r1141;
	addc.cc.u32 %r3356, %r4295, %r1142;
	addc.cc.u32 %r3357, %r4296, %r1140;
	addc.cc.u32 %r3358, %r4297, %r1;
	addc.cc.u32 %r3359, %r4298, %r1144;
	addc.u32 %r3360, %r4299, %r2;
	
	// end inline asm
	// begin inline asm
	sub.cc.u32 %r4317, %r3353, %r4260;
	subc.cc.u32 %r4318, %r3354, %r4261;
	subc.cc.u32 %r4319, %r3355, %r4262;
	subc.cc.u32 %r4320, %r3356, %r4263;
	subc.cc.u32 %r4321, %r3357, %r4264;
	subc.cc.u32 %r4322, %r3358, %r4265;
	subc.cc.u32 %r4323, %r3359, %r4266;
	subc.u32 %r4324, %r3360, %r4267;
	
	// end inline asm
$L__BB2_1062:
	setp.gt.u32 	%p1325, %r4324, %r4316;
	@%p1325 bra 	$L__BB2_1063;
	bra.uni 	$L__BB2_1076;
$L__BB2_1063:
	// begin inline asm
	sub.cc.u32 %r4325, %r4317, %r4309;
	subc.cc.u32 %r4326, %r4318, %r4310;
	subc.cc.u32 %r4327, %r4319, %r4311;
	subc.cc.u32 %r4328, %r4320, %r4312;
	subc.cc.u32 %r4329, %r4321, %r4313;
	subc.cc.u32 %r4330, %r4322, %r4314;
	subc.cc.u32 %r4331, %r4323, %r4315;
	subc.u32 %r4332, %r4324, %r4316;
	
	// end inline asm
	bra.uni 	$L__BB2_1078;
$L__BB2_1064:
	setp.gt.u32 	%p1327, %r4323, %r4315;
	@%p1327 bra 	$L__BB2_1063;
	setp.lt.u32 	%p1328, %r4323, %r4315;
	@%p1328 bra 	$L__BB2_1077;
	setp.gt.u32 	%p1329, %r4322, %r4314;
	@%p1329 bra 	$L__BB2_1063;
	setp.lt.u32 	%p1330, %r4322, %r4314;
	@%p1330 bra 	$L__BB2_1077;
	setp.gt.u32 	%p1331, %r4321, %r4313;
	@%p1331 bra 	$L__BB2_1063;
	setp.lt.u32 	%p1332, %r4321, %r4313;
	@%p1332 bra 	$L__BB2_1077;
	setp.gt.u32 	%p1333, %r4320, %r4312;
	@%p1333 bra 	$L__BB2_1063;
	setp.lt.u32 	%p1334, %r4320, %r4312;
	@%p1334 bra 	$L__BB2_1077;
	setp.gt.u32 	%p1335, %r4319, %r4311;
	@%p1335 bra 	$L__BB2_1063;
	setp.lt.u32 	%p1336, %r4319, %r4311;
	@%p1336 bra 	$L__BB2_1077;
	setp.gt.u32 	%p1337, %r4318, %r4310;
	@%p1337 bra 	$L__BB2_1063;
	setp.lt.u32 	%p1338, %r4318, %r4310;
	setp.lt.u32 	%p1339, %r4317, %r4309;
	or.pred  	%p1340, %p1338, %p1339;
	@%p1340 bra 	$L__BB2_1077;
	bra.uni 	$L__BB2_1063;
$L__BB2_1076:
	setp.ge.u32 	%p1326, %r4324, %r4316;
	@%p1326 bra 	$L__BB2_1064;
$L__BB2_1077:
	// begin inline asm
	add.cc.u32 %r3425, %r4317, %r1145;
	addc.cc.u32 %r3426, %r4318, %r1143;
	addc.cc.u32 %r3427, %r4319, %r1141;
	addc.cc.u32 %r3428, %r4320, %r1142;
	addc.cc.u32 %r3429, %r4321, %r1140;
	addc.cc.u32 %r3430, %r4322, %r1;
	addc.cc.u32 %r3431, %r4323, %r1144;
	addc.u32 %r3432, %r4324, %r2;
	
	// end inline asm
	// begin inline asm
	sub.cc.u32 %r4325, %r3425, %r4309;
	subc.cc.u32 %r4326, %r3426, %r4310;
	subc.cc.u32 %r4327, %r3427, %r4311;
	subc.cc.u32 %r4328, %r3428, %r4312;
	subc.cc.u32 %r4329, %r3429, %r4313;
	subc.cc.u32 %r4330, %r3430, %r4314;
	subc.cc.u32 %r4331, %r3431, %r4315;
	subc.u32 %r4332, %r3432, %r4316;
	
	// end inline asm
$L__BB2_1078:
	setp.gt.u32 	%p1341, %r4283, %r4332;
	@%p1341 bra 	$L__BB2_1079;
	bra.uni 	$L__BB2_1092;
$L__BB2_1079:
	// begin inline asm
	sub.cc.u32 %r4333, %r4276, %r4325;
	subc.cc.u32 %r4334, %r4277, %r4326;
	subc.cc.u32 %r4335, %r4278, %r4327;
	subc.cc.u32 %r4336, %r4279, %r4328;
	subc.cc.u32 %r4337, %r4280, %r4329;
	subc.cc.u32 %r4338, %r4281, %r4330;
	subc.cc.u32 %r4339, %r4282, %r4331;
	subc.u32 %r4340, %r4283, %r4332;
	
	// end inline asm
	bra.uni 	$L__BB2_1094;
$L__BB2_1080:
	setp.gt.u32 	%p1343, %r4282, %r4331;
	@%p1343 bra 	$L__BB2_1079;
	setp.lt.u32 	%p1344, %r4282, %r4331;
	@%p1344 bra 	$L__BB2_1093;
	setp.gt.u32 	%p1345, %r4281, %r4330;
	@%p1345 bra 	$L__BB2_1079;
	setp.lt.u32 	%p1346, %r4281, %r4330;
	@%p1346 bra 	$L__BB2_1093;
	setp.gt.u32 	%p1347, %r4280, %r4329;
	@%p1347 bra 	$L__BB2_1079;
	setp.lt.u32 	%p1348, %r4280, %r4329;
	@%p1348 bra 	$L__BB2_1093;
	setp.gt.u32 	%p1349, %r4279, %r4328;
	@%p1349 bra 	$L__BB2_1079;
	setp.lt.u32 	%p1350, %r4279, %r4328;
	@%p1350 bra 	$L__BB2_1093;
	setp.gt.u32 	%p1351, %r4278, %r4327;
	@%p1351 bra 	$L__BB2_1079;
	setp.lt.u32 	%p1352, %r4278, %r4327;
	@%p1352 bra 	$L__BB2_1093;
	setp.gt.u32 	%p1353, %r4277, %r4326;
	@%p1353 bra 	$L__BB2_1079;
	setp.lt.u32 	%p1354, %r4277, %r4326;
	setp.lt.u32 	%p1355, %r4276, %r4325;
	or.pred  	%p1356, %p1354, %p1355;
	@%p1356 bra 	$L__BB2_1093;
	bra.uni 	$L__BB2_1079;
$L__BB2_1092:
	setp.ge.u32 	%p1342, %r4283, %r4332;
	@%p1342 bra 	$L__BB2_1080;
$L__BB2_1093:
	// begin inline asm
	add.cc.u32 %r3497, %r4276, %r1145;
	addc.cc.u32 %r3498, %r4277, %r1143;
	addc.cc.u32 %r3499, %r4278, %r1141;
	addc.cc.u32 %r3500, %r4279, %r1142;
	addc.cc.u32 %r3501, %r4280, %r1140;
	addc.cc.u32 %r3502, %r4281, %r1;
	addc.cc.u32 %r3503, %r4282, %r1144;
	addc.u32 %r3504, %r4283, %r2;
	
	// end inline asm
	// begin inline asm
	sub.cc.u32 %r4333, %r3497, %r4325;
	subc.cc.u32 %r4334, %r3498, %r4326;
	subc.cc.u32 %r4335, %r3499, %r4327;
	subc.cc.u32 %r4336, %r3500, %r4328;
	subc.cc.u32 %r4337, %r3501, %r4329;
	subc.cc.u32 %r4338, %r3502, %r4330;
	subc.cc.u32 %r4339, %r3503, %r4331;
	subc.u32 %r4340, %r3504, %r4332;
	
	// end inline asm
$L__BB2_1094:
	mul.wide.u32 	%rd8137, %r4333, %r4228;
	shr.u64 	%rd8138, %rd8137, 32;
	mul.wide.u32 	%rd8139, %r4334, %r4228;
	add.s64 	%rd8140, %rd8138, %rd8139;
	shr.u64 	%rd8141, %rd8140, 32;
	mul.wide.u32 	%rd8142, %r4335, %r4228;
	add.s64 	%rd8143, %rd8141, %rd8142;
	shr.u64 	%rd8144, %rd8143, 32;
	mul.wide.u32 	%rd8145, %r4336, %r4228;
	add.s64 	%rd8146, %rd8144, %rd8145;
	shr.u64 	%rd8147, %rd8146, 32;
	mul.wide.u32 	%rd8148, %r4337, %r4228;
	add.s64 	%rd8149, %rd8147, %rd8148;
	shr.u64 	%rd8150, %rd8149, 32;
	mul.wide.u32 	%rd8151, %r4338, %r4228;
	add.s64 	%rd8152, %rd8150, %rd8151;
	shr.u64 	%rd8153, %rd8152, 32;
	mul.wide.u32 	%rd8154, %r4339, %r4228;
	add.s64 	%rd8155, %rd8153, %rd8154;
	shr.u64 	%rd8156, %rd8155, 32;
	mul.wide.u32 	%rd8157, %r4340, %r4228;
	add.s64 	%rd8158, %rd8156, %rd8157;
	shr.u64 	%rd8159, %rd8158, 32;
	and.b64  	%rd8160, %rd8140, 4294967295;
	mul.wide.u32 	%rd8161, %r4333, %r4229;
	add.s64 	%rd8162, %rd8161, %rd8160;
	shr.u64 	%rd8163, %rd8162, 32;
	and.b64  	%rd8164, %rd8143, 4294967295;
	mul.wide.u32 	%rd8165, %r4334, %r4229;
	add.s64 	%rd8166, %rd8163, %rd8164;
	add.s64 	%rd8167, %rd8166, %rd8165;
	shr.u64 	%rd8168, %rd8167, 32;
	and.b64  	%rd8169, %rd8146, 4294967295;
	mul.wide.u32 	%rd8170, %r4335, %r4229;
	add.s64 	%rd8171, %rd8168, %rd8169;
	add.s64 	%rd8172, %rd8171, %rd8170;
	shr.u64 	%rd8173, %rd8172, 32;
	and.b64  	%rd8174, %rd8149, 4294967295;
	mul.wide.u32 	%rd8175, %r4336, %r4229;
	add.s64 	%rd8176, %rd8173, %rd8174;
	add.s64 	%rd8177, %rd8176, %rd8175;
	shr.u64 	%rd8178, %rd8177, 32;
	and.b64  	%rd8179, %rd8152, 4294967295;
	mul.wide.u32 	%rd8180, %r4337, %r4229;
	add.s64 	%rd8181, %rd8178, %rd8179;
	add.s64 	%rd8182, %rd8181, %rd8180;
	shr.u64 	%rd8183, %rd8182, 32;
	and.b64  	%rd8184, %rd8155, 4294967295;
	mul.wide.u32 	%rd8185, %r4338, %r4229;
	add.s64 	%rd8186, %rd8183, %rd8184;
	add.s64 	%rd8187, %rd8186, %rd8185;
	shr.u64 	%rd8188, %rd8187, 32;
	and.b64  	%rd8189, %rd8158, 4294967295;
	mul.wide.u32 	%rd8190, %r4339, %r4229;
	add.s64 	%rd8191, %rd8188, %rd8189;
	add.s64 	%rd8192, %rd8191, %rd8190;
	shr.u64 	%rd8193, %rd8192, 32;
	mul.wide.u32 	%rd8194, %r4340, %r4229;
	add.s64 	%rd8195, %rd8193, %rd8159;
	add.s64 	%rd8196, %rd8195, %rd8194;
	shr.u64 	%rd8197, %rd8196, 32;
	and.b64  	%rd8198, %rd8167, 4294967295;
	mul.wide.u32 	%rd8199, %r4333, %r4230;
	add.s64 	%rd8200, %rd8199, %rd8198;
	shr.u64 	%rd8201, %rd8200, 32;
	and.b64  	%rd8202, %rd8172, 4294967295;
	mul.wide.u32 	%rd8203, %r4334, %r4230;
	add.s64 	%rd8204, %rd8201, %rd8202;
	add.s64 	%rd8205, %rd8204, %rd8203;
	shr.u64 	%rd8206, %rd8205, 32;
	and.b64  	%rd8207, %rd8177, 4294967295;
	mul.wide.u32 	%rd8208, %r4335, %r4230;
	add.s64 	%rd8209, %rd8206, %rd8207;
	add.s64 	%rd8210, %rd8209, %rd8208;
	shr.u64 	%rd8211, %rd8210, 32;
	and.b64  	%rd8212, %rd8182, 4294967295;
	mul.wide.u32 	%rd8213, %r4336, %r4230;
	add.s64 	%rd8214, %rd8211, %rd8212;
	add.s64 	%rd8215, %rd8214, %rd8213;
	shr.u64 	%rd8216, %rd8215, 32;
	and.b64  	%rd8217, %rd8187, 4294967295;
	mul.wide.u32 	%rd8218, %r4337, %r4230;
	add.s64 	%rd8219, %rd8216, %rd8217;
	add.s64 	%rd8220, %rd8219, %rd8218;
	shr.u64 	%rd8221, %rd8220, 32;
	and.b64  	%rd8222, %rd8192, 4294967295;
	mul.wide.u32 	%rd8223, %r4338, %r4230;
	add.s64 	%rd8224, %rd8221, %rd8222;
	add.s64 	%rd8225, %rd8224, %rd8223;
	shr.u64 	%rd8226, %rd8225, 32;
	and.b64  	%rd8227, %rd8196, 4294967295;
	mul.wide.u32 	%rd8228, %r4339, %r4230;
	add.s64 	%rd8229, %rd8226, %rd8227;
	add.s64 	%rd8230, %rd8229, %rd8228;
	shr.u64 	%rd8231, %rd8230, 32;
	mul.wide.u32 	%rd8232, %r4340, %r4230;
	add.s64 	%rd8233, %rd8231, %rd8197;
	add.s64 	%rd8234, %rd8233, %rd8232;
	shr.u64 	%rd8235, %rd8234, 32;
	and.b64  	%rd8236, %rd8205, 4294967295;
	mul.wide.u32 	%rd8237, %r4333, %r4231;
	add.s64 	%rd8238, %rd8237, %rd8236;
	shr.u64 	%rd8239, %rd8238, 32;
	and.b64  	%rd8240, %rd8210, 4294967295;
	mul.wide.u32 	%rd8241, %r4334, %r4231;
	add.s64 	%rd8242, %rd8239, %rd8240;
	add.s64 	%rd8243, %rd8242, %rd8241;
	shr.u64 	%rd8244, %rd8243, 32;
	and.b64  	%rd8245, %rd8215, 4294967295;
	mul.wide.u32 	%rd8246, %r4335, %r4231;
	add.s64 	%rd8247, %rd8244, %rd8245;
	add.s64 	%rd8248, %rd8247, %rd8246;
	shr.u64 	%rd8249, %rd8248, 32;
	and.b64  	%rd8250, %rd8220, 4294967295;
	mul.wide.u32 	%rd8251, %r4336, %r4231;
	add.s64 	%rd8252, %rd8249, %rd8250;
	add.s64 	%rd8253, %rd8252, %rd8251;
	shr.u64 	%rd8254, %rd8253, 32;
	and.b64  	%rd8255, %rd8225, 4294967295;
	mul.wide.u32 	%rd8256, %r4337, %r4231;
	add.s64 	%rd8257, %rd8254, %rd8255;
	add.s64 	%rd8258, %rd8257, %rd8256;
	shr.u64 	%rd8259, %rd8258, 32;
	and.b64  	%rd8260, %rd8230, 4294967295;
	mul.wide.u32 	%rd8261, %r4338, %r4231;
	add.s64 	%rd8262, %rd8259, %rd8260;
	add.s64 	%rd8263, %rd8262, %rd8261;
	shr.u64 	%rd8264, %rd8263, 32;
	and.b64  	%rd8265, %rd8234, 4294967295;
	mul.wide.u32 	%rd8266, %r4339, %r4231;
	add.s64 	%rd8267, %rd8264, %rd8265;
	add.s64 	%rd8268, %rd8267, %rd8266;
	shr.u64 	%rd8269, %rd8268, 32;
	mul.wide.u32 	%rd8270, %r4340, %r4231;
	add.s64 	%rd8271, %rd8269, %rd8235;
	add.s64 	%rd8272, %rd8271, %rd8270;
	shr.u64 	%rd8273, %rd8272, 32;
	and.b64  	%rd8274, %rd8243, 4294967295;
	mul.wide.u32 	%rd8275, %r4333, %r4232;
	add.s64 	%rd8276, %rd8275, %rd8274;
	shr.u64 	%rd8277, %rd8276, 32;
	and.b64  	%rd8278, %rd8248, 4294967295;
	mul.wide.u32 	%rd8279, %r4334, %r4232;
	add.s64 	%rd8280, %rd8277, %rd8278;
	add.s64 	%rd8281, %rd8280, %rd8279;
	shr.u64 	%rd8282, %rd8281, 32;
	and.b64  	%rd8283, %rd8253, 4294967295;
	mul.wide.u32 	%rd8284, %r4335, %r4232;
	add.s64 	%rd8285, %rd8282, %rd8283;
	add.s64 	%rd8286, %rd8285, %rd8284;
	shr.u64 	%rd8287, %rd8286, 32;
	and.b64  	%rd8288, %rd8258, 4294967295;
	mul.wide.u32 	%rd8289, %r4336, %r4232;
	add.s64 	%rd8290, %rd8287, %rd8288;
	add.s64 	%rd8291, %rd8290, %rd8289;
	shr.u64 	%rd8292, %rd8291, 32;
	and.b64  	%rd8293, %rd8263, 4294967295;
	mul.wide.u32 	%rd8294, %r4337, %r4232;
	add.s64 	%rd8295, %rd8292, %rd8293;
	add.s64 	%rd8296, %rd8295, %rd8294;
	shr.u64 	%rd8297, %rd8296, 32;
	and.b64  	%rd8298, %rd8268, 4294967295;
	mul.wide.u32 	%rd8299, %r4338, %r4232;
	add.s64 	%rd8300, %rd8297, %rd8298;
	add.s64 	%rd8301, %rd8300, %rd8299;
	shr.u64 	%rd8302, %rd8301, 32;
	and.b64  	%rd8303, %rd8272, 4294967295;
	mul.wide.u32 	%rd8304, %r4339, %r4232;
	add.s64 	%rd8305, %rd8302, %rd8303;
	add.s64 	%rd8306, %rd8305, %rd8304;
	shr.u64 	%rd8307, %rd8306, 32;
	mul.wide.u32 	%rd8308, %r4340, %r4232;
	add.s64 	%rd8309, %rd8307, %rd8273;
	add.s64 	%rd8310, %rd8309, %rd8308;
	shr.u64 	%rd8311, %rd8310, 32;
	and.b64  	%rd8312, %rd8281, 4294967295;
	mul.wide.u32 	%rd8313, %r4333, %r4233;
	add.s64 	%rd8314, %rd8313, %rd8312;
	shr.u64 	%rd8315, %rd8314, 32;
	and.b64  	%rd8316, %rd8286, 4294967295;
	mul.wide.u32 	%rd8317, %r4334, %r4233;
	add.s64 	%rd8318, %rd8315, %rd8316;
	add.s64 	%rd8319, %rd8318, %rd8317;
	shr.u64 	%rd8320, %rd8319, 32;
	and.b64  	%rd8321, %rd8291, 4294967295;
	mul.wide.u32 	%rd8322, %r4335, %r4233;
	add.s64 	%rd8323, %rd8320, %rd8321;
	add.s64 	%rd8324, %rd8323, %rd8322;
	shr.u64 	%rd8325, %rd8324, 32;
	and.b64  	%rd8326, %rd8296, 4294967295;
	mul.wide.u32 	%rd8327, %r4336, %r4233;
	add.s64 	%rd8328, %rd8325, %rd8326;
	add.s64 	%rd8329, %rd8328, %rd8327;
	shr.u64 	%rd8330, %rd8329, 32;
	and.b64  	%rd8331, %rd8301, 4294967295;
	mul.wide.u32 	%rd8332, %r4337, %r4233;
	add.s64 	%rd8333, %rd8330, %rd8331;
	add.s64 	%rd8334, %rd8333, %rd8332;
	shr.u64 	%rd8335, %rd8334, 32;
	and.b64  	%rd8336, %rd8306, 4294967295;
	mul.wide.u32 	%rd8337, %r4338, %r4233;
	add.s64 	%rd8338, %rd8335, %rd8336;
	add.s64 	%rd8339, %rd8338, %rd8337;
	shr.u64 	%rd8340, %rd8339, 32;
	and.b64  	%rd8341, %rd8310, 4294967295;
	mul.wide.u32 	%rd8342, %r4339, %r4233;
	add.s64 	%rd8343, %rd8340, %rd8341;
	add.s64 	%rd8344, %rd8343, %rd8342;
	shr.u64 	%rd8345, %rd8344, 32;
	mul.wide.u32 	%rd8346, %r4340, %r4233;
	add.s64 	%rd8347, %rd8345, %rd8311;
	add.s64 	%rd8348, %rd8347, %rd8346;
	shr.u64 	%rd8349, %rd8348, 32;
	and.b64  	%rd8350, %rd8319, 4294967295;
	mul.wide.u32 	%rd8351, %r4333, %r4234;
	add.s64 	%rd8352, %rd8351, %rd8350;
	shr.u64 	%rd8353, %rd8352, 32;
	and.b64  	%rd8354, %rd8324, 4294967295;
	mul.wide.u32 	%rd8355, %r4334, %r4234;
	add.s64 	%rd8356, %rd8353, %rd8354;
	add.s64 	%rd8357, %rd8356, %rd8355;
	shr.u64 	%rd8358, %rd8357, 32;
	and.b64  	%rd8359, %rd8329, 4294967295;
	mul.wide.u32 	%rd8360, %r4335, %r4234;
	add.s64 	%rd8361, %rd8358, %rd8359;
	add.s64 	%rd8362, %rd8361, %rd8360;
	shr.u64 	%rd8363, %rd8362, 32;
	and.b64  	%rd8364, %rd8334, 4294967295;
	mul.wide.u32 	%rd8365, %r4336, %r4234;
	add.s64 	%rd8366, %rd8363, %rd8364;
	add.s64 	%rd8367, %rd8366, %rd8365;
	shr.u64 	%rd8368, %rd8367, 32;
	and.b64  	%rd8369, %rd8339, 4294967295;
	mul.wide.u32 	%rd8370, %r4337, %r4234;
	add.s64 	%rd8371, %rd8368, %rd8369;
	add.s64 	%rd8372, %rd8371, %rd8370;
	shr.u64 	%rd8373, %rd8372, 32;
	and.b64  	%rd8374, %rd8344, 4294967295;
	mul.wide.u32 	%rd8375, %r4338, %r4234;
	add.s64 	%rd8376, %rd8373, %rd8374;
	add.s64 	%rd8377, %rd8376, %rd8375;
	shr.u64 	%rd8378, %rd8377, 32;
	and.b64  	%rd8379, %rd8348, 4294967295;
	mul.wide.u32 	%rd8380, %r4339, %r4234;
	add.s64 	%rd8381, %rd8378, %rd8379;
	add.s64 	%rd8382, %rd8381, %rd8380;
	shr.u64 	%rd8383, %rd8382, 32;
	mul.wide.u32 	%rd8384, %r4340, %r4234;
	add.s64 	%rd8385, %rd8383, %rd8349;
	add.s64 	%rd8386, %rd8385, %rd8384;
	shr.u64 	%rd8387, %rd8386, 32;
	and.b64  	%rd8388, %rd8357, 4294967295;
	mul.wide.u32 	%rd8389, %r4333, %r4235;
	add.s64 	%rd8390, %rd8389, %rd8388;
	shr.u64 	%rd8391, %rd8390, 32;
	and.b64  	%rd8392, %rd8362, 4294967295;
	mul.wide.u32 	%rd8393, %r4334, %r4235;
	add.s64 	%rd8394, %rd8391, %rd8392;
	add.s64 	%rd8395, %rd8394, %rd8393;
	shr.u64 	%rd8396, %rd8395, 32;
	and.b64  	%rd8397, %rd8367, 4294967295;
	mul.wide.u32 	%rd8398, %r4335, %r4235;
	add.s64 	%rd8399, %rd8396, %rd8397;
	add.s64 	%rd8400, %rd8399, %rd8398;
	shr.u64 	%rd8401, %rd8400, 32;
	and.b64  	%rd8402, %rd8372, 4294967295;
	mul.wide.u32 	%rd8403, %r4336, %r4235;
	add.s64 	%rd8404, %rd8401, %rd8402;
	add.s64 	%rd8405, %rd8404, %rd8403;
	shr.u64 	%rd8406, %rd8405, 32;
	and.b64  	%rd8407, %rd8377, 4294967295;
	mul.wide.u32 	%rd8408, %r4337, %r4235;
	add.s64 	%rd8409, %rd8406, %rd8407;
	add.s64 	%rd8410, %rd8409, %rd8408;
	shr.u64 	%rd8411, %rd8410, 32;
	and.b64  	%rd8412, %rd8382, 4294967295;
	mul.wide.u32 	%rd8413, %r4338, %r4235;
	add.s64 	%rd8414, %rd8411, %rd8412;
	add.s64 	%rd8415, %rd8414, %rd8413;
	shr.u64 	%rd8416, %rd8415, 32;
	and.b64  	%rd8417, %rd8386, 4294967295;
	mul.wide.u32 	%rd8418, %r4339, %r4235;
	add.s64 	%rd8419, %rd8416, %rd8417;
	add.s64 	%rd8420, %rd8419, %rd8418;
	shr.u64 	%rd8421, %rd8420, 32;
	mul.wide.u32 	%rd8422, %r4340, %r4235;
	add.s64 	%rd8423, %rd8421, %rd8387;
	add.s64 	%rd8424, %rd8423, %rd8422;
	shr.u64 	%rd8425, %rd8424, 32;
	{ .reg .b32 tmp; mov.b64 {tmp, %r3569}, %rd8424; }
	and.b64  	%rd8426, %rd8395, 4294967295;
	mul.lo.s64 	%rd8427, %rd8426, 977;
	and.b64  	%rd8428, %rd8137, 4294967295;
	and.b64  	%rd8429, %rd8427, 4294967295;
	add.s64 	%rd9878, %rd8429, %rd8428;
	shr.u64 	%rd8430, %rd8427, 32;
	shr.u64 	%rd8431, %rd9878, 32;
	add.s64 	%rd8432, %rd8431, %rd8430;
	and.b64  	%rd8433, %rd8400, 4294967295;
	mul.lo.s64 	%rd8434, %rd8433, 977;
	and.b64  	%rd8435, %rd8162, 4294967295;
	and.b64  	%rd8436, %rd8434, 4294967295;
	add.s64 	%rd8437, %rd8432, %rd8435;
	add.s64 	%rd8438, %rd8437, %rd8436;
	add.s64 	%rd9879, %rd8438, %rd8426;
	shr.u64 	%rd8439, %rd8434, 32;
	shr.u64 	%rd8440, %rd9879, 32;
	add.s64 	%rd8441, %rd8440, %rd8439;
	and.b64  	%rd8442, %rd8405, 4294967295;
	mul.lo.s64 	%rd8443, %rd8442, 977;
	and.b64  	%rd8444, %rd8200, 4294967295;
	and.b64  	%rd8445, %rd8443, 4294967295;
	add.s64 	%rd8446, %rd8441, %rd8444;
	add.s64 	%rd8447, %rd8446, %rd8445;
	add.s64 	%rd9880, %rd8447, %rd8433;
	shr.u64 	%rd8448, %rd8443, 32;
	shr.u64 	%rd8449, %rd9880, 32;
	add.s64 	%rd8450, %rd8449, %rd8448;
	and.b64  	%rd8451, %rd8410, 4294967295;
	mul.lo.s64 	%rd8452, %rd8451, 977;
	and.b64  	%rd8453, %rd8238, 4294967295;
	and.b64  	%rd8454, %rd8452, 4294967295;
	add.s64 	%rd8455, %rd8450, %rd8453;
	add.s64 	%rd8456, %rd8455, %rd8454;
	add.s64 	%rd9881, %rd8456, %rd8442;
	shr.u64 	%rd8457, %rd8452, 32;
	shr.u64 	%rd8458, %rd9881, 32;
	add.s64 	%rd8459, %rd8458, %rd8457;
	and.b64  	%rd8460, %rd8415, 4294967295;
	mul.lo.s64 	%rd8461, %rd8460, 977;
	and.b64  	%rd8462, %rd8276, 4294967295;
	and.b64  	%rd8463, %rd8461, 4294967295;
	add.s64 	%rd8464, %rd8459, %rd8462;
	add.s64 	%rd8465, %rd8464, %rd8463;
	add.s64 	%rd9882, %rd8465, %rd8451;
	shr.u64 	%rd8466, %rd8461, 32;
	shr.u64 	%rd8467, %rd9882, 32;
	add.s64 	%rd8468, %rd8467, %rd8466;
	and.b64  	%rd8469, %rd8420, 4294967295;
	mul.lo.s64 	%rd8470, %rd8469, 977;
	and.b64  	%rd8471, %rd8314, 4294967295;
	and.b64  	%rd8472, %rd8470, 4294967295;
	add.s64 	%rd8473, %rd8468, %rd8471;
	add.s64 	%rd8474, %rd8473, %rd8472;
	add.s64 	%rd9883, %rd8474, %rd8460;
	shr.u64 	%rd8475, %rd8470, 32;
	shr.u64 	%rd8476, %rd9883, 32;
	add.s64 	%rd8477, %rd8476, %rd8475;
	and.b64  	%rd8478, %rd8424, 4294967295;
	mul.lo.s64 	%rd8479, %rd8478, 977;
	and.b64  	%rd8480, %rd8352, 4294967295;
	and.b64  	%rd8481, %rd8479, 4294967295;
	add.s64 	%rd8482, %rd8477, %rd8480;
	add.s64 	%rd8483, %rd8482, %rd8481;
	add.s64 	%rd9884, %rd8483, %rd8469;
	shr.u64 	%rd8484, %rd8479, 32;
	shr.u64 	%rd8485, %rd9884, 32;
	add.s64 	%rd8486, %rd8485, %rd8484;
	mul.lo.s64 	%rd8487, %rd8425, 977;
	and.b64  	%rd8488, %rd8390, 4294967295;
	and.b64  	%rd8489, %rd8487, 4294967295;
	add.s64 	%rd8490, %rd8486, %rd8488;
	add.s64 	%rd8491, %rd8490, %rd8489;
	add.s64 	%rd9885, %rd8491, %rd8478;
	shr.u64 	%rd8492, %rd8487, 32;
	shr.u64 	%rd8493, %rd9885, 32;
	cvt.u32.u64 	%r3570, %rd8493;
	cvt.u32.u64 	%r3571, %rd8492;
	add.s32 	%r3572, %r3570, %r3571;
	add.s32 	%r1316, %r3572, %r3569;
	setp.eq.s32 	%p1358, %r1316, 0;
	mov.pred 	%p1582, 0;
	@%p1358 bra 	$L__BB2_1102;
	cvt.u64.u32 	%rd8494, %r1316;
	mul.wide.u32 	%rd8495, %r1316, 977;
	shr.u64 	%rd8496, %rd8495, 32;
	and.b64  	%rd8497, %rd9878, 4294967295;
	and.b64  	%rd8498, %rd8495, 4294967295;
	add.s64 	%rd9878, %rd8498, %rd8497;
	shr.u64 	%rd8499, %rd9878, 32;
	and.b64  	%rd8500, %rd9879, 4294967295;
	add.s64 	%rd8501, %rd8496, %rd8500;
	add.s64 	%rd8502, %rd8501, %rd8494;
	add.s64 	%rd9879, %rd8502, %rd8499;
	setp.lt.u64 	%p1360, %rd9879, 4294967296;
	@%p1360 bra 	$L__BB2_1102;
	shr.u64 	%rd8503, %rd9879, 32;
	and.b64  	%rd8504, %rd9880, 4294967295;
	add.s64 	%rd9880, %rd8503, %rd8504;
	setp.lt.u64 	%p1362, %rd9880, 4294967296;
	@%p1362 bra 	$L__BB2_1102;
	shr.u64 	%rd8505, %rd9880, 32;
	and.b64  	%rd8506, %rd9881, 4294967295;
	add.s64 	%rd9881, %rd8505, %rd8506;
	setp.lt.u64 	%p1364, %rd9881, 4294967296;
	@%p1364 bra 	$L__BB2_1102;
	shr.u64 	%rd8508, %rd9881, 32;
	and.b64  	%rd8509, %rd9882, 4294967295;
	add.s64 	%rd9882, %rd8508, %rd8509;
	setp.lt.u64 	%p1366, %rd9882, 4294967296;
	mov.b64 	%rd9881, 4294967296;
	@%p1366 bra 	$L__BB2_1102;
	shr.u64 	%rd8511, %rd9882, 32;
	and.b64  	%rd8512, %rd9883, 4294967295;
	add.s64 	%rd9883, %rd8511, %rd8512;
	setp.lt.u64 	%p1368, %rd9883, 4294967296;
	mov.b64 	%rd9881, 4294967296;
	mov.u64 	%rd9882, %rd9881;
	@%p1368 bra 	$L__BB2_1102;
	shr.u64 	%rd8514, %rd9883, 32;
	and.b64  	%rd8515, %rd9884, 4294967295;
	add.s64 	%rd9884, %rd8514, %rd8515;
	setp.lt.u64 	%p1370, %rd9884, 4294967296;
	mov.b64 	%rd9881, 4294967296;
	mov.u64 	%rd9883, %rd9881;
	@%p1370 bra 	$L__BB2_1102;
	shr.u64 	%rd8517, %rd9884, 32;
	and.b64  	%rd8518, %rd9885, 4294967295;
	add.s64 	%rd8519, %rd8517, %rd8518;
	setp.gt.u64 	%p1582, %rd8519, 4294967295;
	min.u64 	%rd9885, %rd8519, 4294967296;
	mov.b64 	%rd9881, 4294967296;
	mov.u64 	%rd9882, %rd9881;
	mov.u64 	%rd9884, %rd9881;
$L__BB2_1102:
	cvt.u32.u64 	%r4356, %rd9885;
	cvt.u32.u64 	%r4355, %rd9884;
	cvt.u32.u64 	%r4354, %rd9883;
	cvt.u32.u64 	%r4353, %rd9882;
	cvt.u32.u64 	%r4352, %rd9881;
	cvt.u32.u64 	%r4351, %rd9880;
	cvt.u32.u64 	%r4350, %rd9879;
	cvt.u32.u64 	%r4349, %rd9878;
	setp.lt.u32 	%p1371, %r2, %r4356;
	or.pred  	%p1372, %p1582, %p1371;
	@%p1372 bra 	$L__BB2_1116;
	setp.gt.u32 	%p1373, %r2, %r4356;
	@%p1373 bra 	$L__BB2_1117;
	setp.lt.u32 	%p1374, %r1144, %r4355;
	@%p1374 bra 	$L__BB2_1116;
	setp.gt.u32 	%p1375, %r1144, %r4355;
	@%p1375 bra 	$L__BB2_1117;
	setp.lt.u32 	%p1376, %r1, %r4354;
	@%p1376 bra 	$L__BB2_1116;
	setp.gt.u32 	%p1377, %r1, %r4354;
	@%p1377 bra 	$L__BB2_1117;
	setp.lt.u32 	%p1378, %r1140, %r4353;
	@%p1378 bra 	$L__BB2_1116;
	setp.gt.u32 	%p1379, %r1140, %r4353;
	@%p1379 bra 	$L__BB2_1117;
	setp.lt.u32 	%p1380, %r1142, %r4352;
	@%p1380 bra 	$L__BB2_1116;
	setp.gt.u32 	%p1381, %r1142, %r4352;
	@%p1381 bra 	$L__BB2_1117;
	setp.lt.u32 	%p1382, %r1141, %r4351;
	@%p1382 bra 	$L__BB2_1116;
	setp.gt.u32 	%p1383, %r1141, %r4351;
	@%p1383 bra 	$L__BB2_1117;
	setp.lt.u32 	%p1384, %r1143, %r4350;
	@%p1384 bra 	$L__BB2_1116;
	setp.gt.u32 	%p1385, %r1143, %r4350;
	setp.gt.u32 	%p1386, %r1145, %r4349;
	or.pred  	%p1387, %p1385, %p1386;
	@%p1387 bra 	$L__BB2_1117;
$L__BB2_1116:
	// begin inline asm
	sub.cc.u32 %r4349, %r4349, %r1145;
	subc.cc.u32 %r4350, %r4350, %r1143;
	subc.cc.u32 %r4351, %r4351, %r1141;
	subc.cc.u32 %r4352, %r4352, %r1142;
	subc.cc.u32 %r4353, %r4353, %r1140;
	subc.cc.u32 %r4354, %r4354, %r1;
	subc.cc.u32 %r4355, %r4355, %r1144;
	subc.u32 %r4356, %r4356, %r2;
	
	// end inline asm
$L__BB2_1117:
	setp.gt.u32 	%p1388, %r4356, %r2;
	@%p1388 bra 	$L__BB2_1130;
	bra.uni 	$L__BB2_1131;
$L__BB2_1118:
	setp.gt.u32 	%p1390, %r4355, %r1144;
	@%p1390 bra 	$L__BB2_1130;
	setp.lt.u32 	%p1391, %r4355, %r1144;
	@%p1391 bra 	$L__BB2_1132;
	setp.gt.u32 	%p1392, %r4354, %r1;
	@%p1392 bra 	$L__BB2_1130;
	setp.lt.u32 	%p1393, %r4354, %r1;
	@%p1393 bra 	$L__BB2_1132;
	setp.gt.u32 	%p1394, %r4353, %r1140;
	@%p1394 bra 	$L__BB2_1130;
	setp.lt.u32 	%p1395, %r4353, %r1140;
	@%p1395 bra 	$L__BB2_1132;
	setp.gt.u32 	%p1396, %r4352, %r1142;
	@%p1396 bra 	$L__BB2_1130;
	setp.lt.u32 	%p1397, %r4352, %r1142;
	@%p1397 bra 	$L__BB2_1132;
	setp.gt.u32 	%p1398, %r4351, %r1141;
	@%p1398 bra 	$L__BB2_1130;
	setp.lt.u32 	%p1399, %r4351, %r1141;
	@%p1399 bra 	$L__BB2_1132;
	setp.gt.u32 	%p1400, %r4350, %r1143;
	@%p1400 bra 	$L__BB2_1130;
	setp.lt.u32 	%p1401, %r4350, %r1143;
	setp.lt.u32 	%p1402, %r4349, %r1145;
	or.pred  	%p1403, %p1401, %p1402;
	@%p1403 bra 	$L__BB2_1132;
$L__BB2_1130:
	// begin inline asm
	sub.cc.u32 %r4349, %r4349, %r1145;
	subc.cc.u32 %r4350, %r4350, %r1143;
	subc.cc.u32 %r4351, %r4351, %r1141;
	subc.cc.u32 %r4352, %r4352, %r1142;
	subc.cc.u32 %r4353, %r4353, %r1140;
	subc.cc.u32 %r4354, %r4354, %r1;
	subc.cc.u32 %r4355, %r4355, %r1144;
	subc.u32 %r4356, %r4356, %r2;
	
	// end inline asm
	bra.uni 	$L__BB2_1132;
$L__BB2_1131:
	setp.lt.u32 	%p1389, %r4356, %r2;
	@%p1389 bra 	$L__BB2_1132;
	bra.uni 	$L__BB2_1118;
$L__BB2_1132:
	mul.wide.u32 	%rd8521, %r4260, %r3980;
	shr.u64 	%rd8522, %rd8521, 32;
	mul.wide.u32 	%rd8523, %r4261, %r3980;
	add.s64 	%rd8524, %rd8522, %rd8523;
	shr.u64 	%rd8525, %rd8524, 32;
	mul.wide.u32 	%rd8526, %r4262, %r3980;
	add.s64 	%rd8527, %rd8525, %rd8526;
	shr.u64 	%rd8528, %rd8527, 32;
	mul.wide.u32 	%rd8529, %r4263, %r3980;
	add.s64 	%rd8530, %rd8528, %rd8529;
	shr.u64 	%rd8531, %rd8530, 32;
	mul.wide.u32 	%rd8532, %r4264, %r3980;
	add.s64 	%rd8533, %rd8531, %rd8532;
	shr.u64 	%rd8534, %rd8533, 32;
	mul.wide.u32 	%rd8535, %r4265, %r3980;
	add.s64 	%rd8536, %rd8534, %rd8535;
	shr.u64 	%rd8537, %rd8536, 32;
	mul.wide.u32 	%rd8538, %r4266, %r3980;
	add.s64 	%rd8539, %rd8537, %rd8538;
	shr.u64 	%rd8540, %rd8539, 32;
	mul.wide.u32 	%rd8541, %r4267, %r3980;
	add.s64 	%rd8542, %rd8540, %rd8541;
	shr.u64 	%rd8543, %rd8542, 32;
	and.b64  	%rd8544, %rd8524, 4294967295;
	mul.wide.u32 	%rd8545, %r4260, %r3979;
	add.s64 	%rd8546, %rd8545, %rd8544;
	shr.u64 	%rd8547, %rd8546, 32;
	and.b64  	%rd8548, %rd8527, 4294967295;
	mul.wide.u32 	%rd8549, %r4261, %r3979;
	add.s64 	%rd8550, %rd8547, %rd8548;
	add.s64 	%rd8551, %rd8550, %rd8549;
	shr.u64 	%rd8552, %rd8551, 32;
	and.b64  	%rd8553, %rd8530, 4294967295;
	mul.wide.u32 	%rd8554, %r4262, %r3979;
	add.s64 	%rd8555, %rd8552, %rd8553;
	add.s64 	%rd8556, %rd8555, %rd8554;
	shr.u64 	%rd8557, %rd8556, 32;
	and.b64  	%rd8558, %rd8533, 4294967295;
	mul.wide.u32 	%rd8559, %r4263, %r3979;
	add.s64 	%rd8560, %rd8557, %rd8558;
	add.s64 	%rd8561, %rd8560, %rd8559;
	shr.u64 	%rd8562, %rd8561, 32;
	and.b64  	%rd8563, %rd8536, 4294967295;
	mul.wide.u32 	%rd8564, %r4264, %r3979;
	add.s64 	%rd8565, %rd8562, %rd8563;
	add.s64 	%rd8566, %rd8565, %rd8564;
	shr.u64 	%rd8567, %rd8566, 32;
	and.b64  	%rd8568, %rd8539, 4294967295;
	mul.wide.u32 	%rd8569, %r4265, %r3979;
	add.s64 	%rd8570, %rd8567, %rd8568;
	add.s64 	%rd8571, %rd8570, %rd8569;
	shr.u64 	%rd8572, %rd8571, 32;
	and.b64  	%rd8573, %rd8542, 4294967295;
	mul.wide.u32 	%rd8574, %r4266, %r3979;
	add.s64 	%rd8575, %rd8572, %rd8573;
	add.s64 	%rd8576, %rd8575, %rd8574;
	shr.u64 	%rd8577, %rd8576, 32;
	mul.wide.u32 	%rd8578, %r4267, %r3979;
	add.s64 	%rd8579, %rd8577, %rd8543;
	add.s64 	%rd8580, %rd8579, %rd8578;
	shr.u64 	%rd8581, %rd8580, 32;
	and.b64  	%rd8582, %rd8551, 4294967295;
	mul.wide.u32 	%rd8583, %r4260, %r3978;
	add.s64 	%rd8584, %rd8583, %rd8582;
	shr.u64 	%rd8585, %rd8584, 32;
	and.b64  	%rd8586, %rd8556, 4294967295;
	mul.wide.u32 	%rd8587, %r4261, %r3978;
	add.s64 	%rd8588, %rd8585, %rd8586;
	add.s64 	%rd8589, %rd8588, %rd8587;
	shr.u64 	%rd8590, %rd8589, 32;
	and.b64  	%rd8591, %rd8561, 4294967295;
	mul.wide.u32 	%rd8592, %r4262, %r3978;
	add.s64 	%rd8593, %rd8590, %rd8591;
	add.s64 	%rd8594, %rd8593, %rd8592;
	shr.u64 	%rd8595, %rd8594, 32;
	and.b64  	%rd8596, %rd8566, 4294967295;
	mul.wide.u32 	%rd8597, %r4263, %r3978;
	add.s64 	%rd8598, %rd8595, %rd8596;
	add.s64 	%rd8599, %rd8598, %rd8597;
	shr.u64 	%rd8600, %rd8599, 32;
	and.b64  	%rd8601, %rd8571, 4294967295;
	mul.wide.u32 	%rd8602, %r4264, %r3978;
	add.s64 	%rd8603, %rd8600, %rd8601;
	add.s64 	%rd8604, %rd8603, %rd8602;
	shr.u64 	%rd8605, %rd8604, 32;
	and.b64  	%rd8606, %rd8576, 4294967295;
	mul.wide.u32 	%rd8607, %r4265, %r3978;
	add.s64 	%rd8608, %rd8605, %rd8606;
	add.s64 	%rd8609, %rd8608, %rd8607;
	shr.u64 	%rd8610, %rd8609, 32;
	and.b64  	%rd8611, %rd8580, 4294967295;
	mul.wide.u32 	%rd8612, %r4266, %r3978;
	add.s64 	%rd8613, %rd8610, %rd8611;
	add.s64 	%rd8614, %rd8613, %rd8612;
	shr.u64 	%rd8615, %rd8614, 32;
	mul.wide.u32 	%rd8616, %r4267, %r3978;
	add.s64 	%rd8617, %rd8615, %rd8581;
	add.s64 	%rd8618, %rd8617, %rd8616;
	shr.u64 	%rd8619, %rd8618, 32;
	and.b64  	%rd8620, %rd8589, 4294967295;
	mul.wide.u32 	%rd8621, %r4260, %r3977;
	add.s64 	%rd8622, %rd8621, %rd8620;
	shr.u64 	%rd8623, %rd8622, 32;
	and.b64  	%rd8624, %rd8594, 4294967295;
	mul.wide.u32 	%rd8625, %r4261, %r3977;
	add.s64 	%rd8626, %rd8623, %rd8624;
	add.s64 	%rd8627, %rd8626, %rd8625;
	shr.u64 	%rd8628, %rd8627, 32;
	and.b64  	%rd8629, %rd8599, 4294967295;
	mul.wide.u32 	%rd8630, %r4262, %r3977;
	add.s64 	%rd8631, %rd8628, %rd8629;
	add.s64 	%rd8632, %rd8631, %rd8630;
	shr.u64 	%rd8633, %rd8632, 32;
	and.b64  	%rd8634, %rd8604, 4294967295;
	mul.wide.u32 	%rd8635, %r4263, %r3977;
	add.s64 	%rd8636, %rd8633, %rd8634;
	add.s64 	%rd8637, %rd8636, %rd8635;
	shr.u64 	%rd8638, %rd8637, 32;
	and.b64  	%rd8639, %rd8609, 4294967295;
	mul.wide.u32 	%rd8640, %r4264, %r3977;
	add.s64 	%rd8641, %rd8638, %rd8639;
	add.s64 	%rd8642, %rd8641, %rd8640;
	shr.u64 	%rd8643, %rd8642, 32;
	and.b64  	%rd8644, %rd8614, 4294967295;
	mul.wide.u32 	%rd8645, %r4265, %r3977;
	add.s64 	%rd8646, %rd8643, %rd8644;
	add.s64 	%rd8647, %rd8646, %rd8645;
	shr.u64 	%rd8648, %rd8647, 32;
	and.b64  	%rd8649, %rd8618, 4294967295;
	mul.wide.u32 	%rd8650, %r4266, %r3977;
	add.s64 	%rd8651, %rd8648, %rd8649;
	add.s64 	%rd8652, %rd8651, %rd8650;
	shr.u64 	%rd8653, %rd8652, 32;
	mul.wide.u32 	%rd8654, %r4267, %r3977;
	add.s64 	%rd8655, %rd8653, %rd8619;
	add.s64 	%rd8656, %rd8655, %rd8654;
	shr.u64 	%rd8657, %rd8656, 32;
	and.b64  	%rd8658, %rd8627, 4294967295;
	mul.wide.u32 	%rd8659, %r4260, %r3976;
	add.s64 	%rd8660, %rd8659, %rd8658;
	shr.u64 	%rd8661, %rd8660, 32;
	and.b64  	%rd8662, %rd8632, 4294967295;
	mul.wide.u32 	%rd8663, %r4261, %r3976;
	add.s64 	%rd8664, %rd8661, %rd8662;
	add.s64 	%rd8665, %rd8664, %rd8663;
	shr.u64 	%rd8666, %rd8665, 32;
	and.b64  	%rd8667, %rd8637, 4294967295;
	mul.wide.u32 	%rd8668, %r4262, %r3976;
	add.s64 	%rd8669, %rd8666, %rd8667;
	add.s64 	%rd8670, %rd8669, %rd8668;
	shr.u64 	%rd8671, %rd8670, 32;
	and.b64  	%rd8672, %rd8642, 4294967295;
	mul.wide.u32 	%rd8673, %r4263, %r3976;
	add.s64 	%rd8674, %rd8671, %rd8672;
	add.s64 	%rd8675, %rd8674, %rd8673;
	shr.u64 	%rd8676, %rd8675, 32;
	and.b64  	%rd8677, %rd8647, 4294967295;
	mul.wide.u32 	%rd8678, %r4264, %r3976;
	add.s64 	%rd8679, %rd8676, %rd8677;
	add.s64 	%rd8680, %rd8679, %rd8678;
	shr.u64 	%rd8681, %rd8680, 32;
	and.b64  	%rd8682, %rd8652, 4294967295;
	mul.wide.u32 	%rd8683, %r4265, %r3976;
	add.s64 	%rd8684, %rd8681, %rd8682;
	add.s64 	%rd8685, %rd8684, %rd8683;
	shr.u64 	%rd8686, %rd8685, 32;
	and.b64  	%rd8687, %rd8656, 4294967295;
	mul.wide.u32 	%rd8688, %r4266, %r3976;
	add.s64 	%rd8689, %rd8686, %rd8687;
	add.s64 	%rd8690, %rd8689, %rd8688;
	shr.u64 	%rd8691, %rd8690, 32;
	mul.wide.u32 	%rd8692, %r4267, %r3976;
	add.s64 	%rd8693, %rd8691, %rd8657;
	add.s64 	%rd8694, %rd8693, %rd8692;
	shr.u64 	%rd8695, %rd8694, 32;
	and.b64  	%rd8696, %rd8665, 4294967295;
	mul.wide.u32 	%rd8697, %r4260, %r3975;
	add.s64 	%rd8698, %rd8697, %rd8696;
	shr.u64 	%rd8699, %rd8698, 32;
	and.b64  	%rd8700, %rd8670, 4294967295;
	mul.wide.u32 	%rd8701, %r4261, %r3975;
	add.s64 	%rd8702, %rd8699, %rd8700;
	add.s64 	%rd8703, %rd8702, %rd8701;
	shr.u64 	%rd8704, %rd8703, 32;
	and.b64  	%rd8705, %rd8675, 4294967295;
	mul.wide.u32 	%rd8706, %r4262, %r3975;
	add.s64 	%rd8707, %rd8704, %rd8705;
	add.s64 	%rd8708, %rd8707, %rd8706;
	shr.u64 	%rd8709, %rd8708, 32;
	and.b64  	%rd8710, %rd8680, 4294967295;
	mul.wide.u32 	%rd8711, %r4263, %r3975;
	add.s64 	%rd8712, %rd8709, %rd8710;
	add.s64 	%rd8713, %rd8712, %rd8711;
	shr.u64 	%rd8714, %rd8713, 32;
	and.b64  	%rd8715, %rd8685, 4294967295;
	mul.wide.u32 	%rd8716, %r4264, %r3975;
	add.s64 	%rd8717, %rd8714, %rd8715;
	add.s64 	%rd8718, %rd8717, %rd8716;
	shr.u64 	%rd8719, %rd8718, 32;
	and.b64  	%rd8720, %rd8690, 4294967295;
	mul.wide.u32 	%rd8721, %r4265, %r3975;
	add.s64 	%rd8722, %rd8719, %rd8720;
	add.s64 	%rd8723, %rd8722, %rd8721;
	shr.u64 	%rd8724, %rd8723, 32;
	and.b64  	%rd8725, %rd8694, 4294967295;
	mul.wide.u32 	%rd8726, %r4266, %r3975;
	add.s64 	%rd8727, %rd8724, %rd8725;
	add.s64 	%rd8728, %rd8727, %rd8726;
	shr.u64 	%rd8729, %rd8728, 32;
	mul.wide.u32 	%rd8730, %r4267, %r3975;
	add.s64 	%rd8731, %rd8729, %rd8695;
	add.s64 	%rd8732, %rd8731, %rd8730;
	shr.u64 	%rd8733, %rd8732, 32;
	and.b64  	%rd8734, %rd8703, 4294967295;
	mul.wide.u32 	%rd8735, %r4260, %r3974;
	add.s64 	%rd8736, %rd8735, %rd8734;
	shr.u64 	%rd8737, %rd8736, 32;
	and.b64  	%rd8738, %rd8708, 4294967295;
	mul.wide.u32 	%rd8739, %r4261, %r3974;
	add.s64 	%rd8740, %rd8737, %rd8738;
	add.s64 	%rd8741, %rd8740, %rd8739;
	shr.u64 	%rd8742, %rd8741, 32;
	and.b64  	%rd8743, %rd8713, 4294967295;
	mul.wide.u32 	%rd8744, %r4262, %r3974;
	add.s64 	%rd8745, %rd8742, %rd8743;
	add.s64 	%rd8746, %rd8745, %rd8744;
	shr.u64 	%rd8747, %rd8746, 32;
	and.b64  	%rd8748, %rd8718, 4294967295;
	mul.wide.u32 	%rd8749, %r4263, %r3974;
	add.s64 	%rd8750, %rd8747, %rd8748;
	add.s64 	%rd8751, %rd8750, %rd8749;
	shr.u64 	%rd8752, %rd8751, 32;
	and.b64  	%rd8753, %rd8723, 4294967295;
	mul.wide.u32 	%rd8754, %r4264, %r3974;
	add.s64 	%rd8755, %rd8752, %rd8753;
	add.s64 	%rd8756, %rd8755, %rd8754;
	shr.u64 	%rd8757, %rd8756, 32;
	and.b64  	%rd8758, %rd8728, 4294967295;
	mul.wide.u32 	%rd8759, %r4265, %r3974;
	add.s64 	%rd8760, %rd8757, %rd8758;
	add.s64 	%rd8761, %rd8760, %rd8759;
	shr.u64 	%rd8762, %rd8761, 32;
	and.b64  	%rd8763, %rd8732, 4294967295;
	mul.wide.u32 	%rd8764, %r4266, %r3974;
	add.s64 	%rd8765, %rd8762, %rd8763;
	add.s64 	%rd8766, %rd8765, %rd8764;
	shr.u64 	%rd8767, %rd8766, 32;
	mul.wide.u32 	%rd8768, %r4267, %r3974;
	add.s64 	%rd8769, %rd8767, %rd8733;
	add.s64 	%rd8770, %rd8769, %rd8768;
	shr.u64 	%rd8771, %rd8770, 32;
	and.b64  	%rd8772, %rd8741, 4294967295;
	mul.wide.u32 	%rd8773, %r4260, %r3973;
	add.s64 	%rd8774, %rd8773, %rd8772;
	shr.u64 	%rd8775, %rd8774, 32;
	and.b64  	%rd8776, %rd8746, 4294967295;
	mul.wide.u32 	%rd8777, %r4261, %r3973;
	add.s64 	%rd8778, %rd8775, %rd8776;
	add.s64 	%rd8779, %rd8778, %rd8777;
	shr.u64 	%rd8780, %rd8779, 32;
	and.b64  	%rd8781, %rd8751, 4294967295;
	mul.wide.u32 	%rd8782, %r4262, %r3973;
	add.s64 	%rd8783, %rd8780, %rd8781;
	add.s64 	%rd8784, %rd8783, %rd8782;
	shr.u64 	%rd8785, %rd8784, 32;
	and.b64  	%rd8786, %rd8756, 4294967295;
	mul.wide.u32 	%rd8787, %r4263, %r3973;
	add.s64 	%rd8788, %rd8785, %rd8786;
	add.s64 	%rd8789, %rd8788, %rd8787;
	shr.u64 	%rd8790, %rd8789, 32;
	and.b64  	%rd8791, %rd8761, 4294967295;
	mul.wide.u32 	%rd8792, %r4264, %r3973;
	add.s64 	%rd8793, %rd8790, %rd8791;
	add.s64 	%rd8794, %rd8793, %rd8792;
	shr.u64 	%rd8795, %rd8794, 32;
	and.b64  	%rd8796, %rd8766, 4294967295;
	mul.wide.u32 	%rd8797, %r4265, %r3973;
	add.s64 	%rd8798, %rd8795, %rd8796;
	add.s64 	%rd8799, %rd8798, %rd8797;
	shr.u64 	%rd8800, %rd8799, 32;
	and.b64  	%rd8801, %rd8770, 4294967295;
	mul.wide.u32 	%rd8802, %r4266, %r3973;
	add.s64 	%rd8803, %rd8800, %rd8801;
	add.s64 	%rd8804, %rd8803, %rd8802;
	shr.u64 	%rd8805, %rd8804, 32;
	mul.wide.u32 	%rd8806, %r4267, %r3973;
	add.s64 	%rd8807, %rd8805, %rd8771;
	add.s64 	%rd8808, %rd8807, %rd8806;
	shr.u64 	%rd8809, %rd8808, 32;
	{ .reg .b32 tmp; mov.b64 {tmp, %r3621}, %rd8808; }
	and.b64  	%rd8810, %rd8779, 4294967295;
	mul.lo.s64 	%rd8811, %rd8810, 977;
	and.b64  	%rd8812, %rd8521, 4294967295;
	and.b64  	%rd8813, %rd8811, 4294967295;
	add.s64 	%rd9886, %rd8813, %rd8812;
	shr.u64 	%rd8814, %rd8811, 32;
	shr.u64 	%rd8815, %rd9886, 32;
	add.s64 	%rd8816, %rd8815, %rd8814;
	and.b64  	%rd8817, %rd8784, 4294967295;
	mul.lo.s64 	%rd8818, %rd8817, 977;
	and.b64  	%rd8819, %rd8546, 4294967295;
	and.b64  	%rd8820, %rd8818, 4294967295;
	add.s64 	%rd8821, %rd8816, %rd8819;
	add.s64 	%rd8822, %rd8821, %rd8820;
	add.s64 	%rd9887, %rd8822, %rd8810;
	shr.u64 	%rd8823, %rd8818, 32;
	shr.u64 	%rd8824, %rd9887, 32;
	add.s64 	%rd8825, %rd8824, %rd8823;
	and.b64  	%rd8826, %rd8789, 4294967295;
	mul.lo.s64 	%rd8827, %rd8826, 977;
	and.b64  	%rd8828, %rd8584, 4294967295;
	and.b64  	%rd8829, %rd8827, 4294967295;
	add.s64 	%rd8830, %rd8825, %rd8828;
	add.s64 	%rd8831, %rd8830, %rd8829;
	add.s64 	%rd9888, %rd8831, %rd8817;
	shr.u64 	%rd8832, %rd8827, 32;
	shr.u64 	%rd8833, %rd9888, 32;
	add.s64 	%rd8834, %rd8833, %rd8832;
	and.b64  	%rd8835, %rd8794, 4294967295;
	mul.lo.s64 	%rd8836, %rd8835, 977;
	and.b64  	%rd8837, %rd8622, 4294967295;
	and.b64  	%rd8838, %rd8836, 4294967295;
	add.s64 	%rd8839, %rd8834, %rd8837;
	add.s64 	%rd8840, %rd8839, %rd8838;
	add.s64 	%rd9889, %rd8840, %rd8826;
	shr.u64 	%rd8841, %rd8836, 32;
	shr.u64 	%rd8842, %rd9889, 32;
	add.s64 	%rd8843, %rd8842, %rd8841;
	and.b64  	%rd8844, %rd8799, 4294967295;
	mul.lo.s64 	%rd8845, %rd8844, 977;
	and.b64  	%rd8846, %rd8660, 4294967295;
	and.b64  	%rd8847, %rd8845, 4294967295;
	add.s64 	%rd8848, %rd8843, %rd8846;
	add.s64 	%rd8849, %rd8848, %rd8847;
	add.s64 	%rd9890, %rd8849, %rd8835;
	shr.u64 	%rd8850, %rd8845, 32;
	shr.u64 	%rd8851, %rd9890, 32;
	add.s64 	%rd8852, %rd8851, %rd8850;
	and.b64  	%rd8853, %rd8804, 4294967295;
	mul.lo.s64 	%rd8854, %rd8853, 977;
	and.b64  	%rd8855, %rd8698, 4294967295;
	and.b64  	%rd8856, %rd8854, 4294967295;
	add.s64 	%rd8857, %rd8852, %rd8855;
	add.s64 	%rd8858, %rd8857, %rd8856;
	add.s64 	%rd9891, %rd8858, %rd8844;
	shr.u64 	%rd8859, %rd8854, 32;
	shr.u64 	%rd8860, %rd9891, 32;
	add.s64 	%rd8861, %rd8860, %rd8859;
	and.b64  	%rd8862, %rd8808, 4294967295;
	mul.lo.s64 	%rd8863, %rd8862, 977;
	and.b64  	%rd8864, %rd8736, 4294967295;
	and.b64  	%rd8865, %rd8863, 4294967295;
	add.s64 	%rd8866, %rd8861, %rd8864;
	add.s64 	%rd8867, %rd8866, %rd8865;
	add.s64 	%rd9892, %rd8867, %rd8853;
	shr.u64 	%rd8868, %rd8863, 32;
	shr.u64 	%rd8869, %rd9892, 32;
	add.s64 	%rd8870, %rd8869, %rd8868;
	mul.lo.s64 	%rd8871, %rd8809, 977;
	and.b64  	%rd8872, %rd8774, 4294967295;
	and.b64  	%rd8873, %rd8871, 4294967295;
	add.s64 	%rd8874, %rd8870, %rd8872;
	add.s64 	%rd8875, %rd8874, %rd8873;
	add.s64 	%rd9893, %rd8875, %rd8862;
	shr.u64 	%rd8876, %rd8871, 32;
	shr.u64 	%rd8877, %rd9893, 32;
	cvt.u32.u64 	%r3622, %rd8877;
	cvt.u32.u64 	%r3623, %rd8876;
	add.s32 	%r3624, %r3622, %r3623;
	add.s32 	%r1357, %r3624, %r3621;
	setp.eq.s32 	%p1405, %r1357, 0;
	mov.pred 	%p1583, 0;
	@%p1405 bra 	$L__BB2_1140;
	cvt.u64.u32 	%rd8878, %r1357;
	mul.wide.u32 	%rd8879, %r1357, 977;
	shr.u64 	%rd8880, %rd8879, 32;
	and.b64  	%rd8881, %rd9886, 4294967295;
	and.b64  	%rd8882, %rd8879, 4294967295;
	add.s64 	%rd9886, %rd8882, %rd8881;
	shr.u64 	%rd8883, %rd9886, 32;
	and.b64  	%rd8884, %rd9887, 4294967295;
	add.s64 	%rd8885, %rd8880, %rd8884;
	add.s64 	%rd8886, %rd8885, %rd8878;
	add.s64 	%rd9887, %rd8886, %rd8883;
	setp.lt.u64 	%p1407, %rd9887, 4294967296;
	@%p1407 bra 	$L__BB2_1140;
	shr.u64 	%rd8887, %rd9887, 32;
	and.b64  	%rd8888, %rd9888, 4294967295;
	add.s64 	%rd9888, %rd8887, %rd8888;
	setp.lt.u64 	%p1409, %rd9888, 4294967296;
	@%p1409 bra 	$L__BB2_1140;
	shr.u64 	%rd8889, %rd9888, 32;
	and.b64  	%rd8890, %rd9889, 4294967295;
	add.s64 	%rd9889, %rd8889, %rd8890;
	setp.lt.u64 	%p1411, %rd9889, 4294967296;
	@%p1411 bra 	$L__BB2_1140;
	shr.u64 	%rd8892, %rd9889, 32;
	and.b64  	%rd8893, %rd9890, 4294967295;
	add.s64 	%rd9890, %rd8892, %rd8893;
	setp.lt.u64 	%p1413, %rd9890, 4294967296;
	mov.b64 	%rd9889, 4294967296;
	@%p1413 bra 	$L__BB2_1140;
	shr.u64 	%rd8895, %rd9890, 32;
	and.b64  	%rd8896, %rd9891, 4294967295;
	add.s64 	%rd9891, %rd8895, %rd8896;
	setp.lt.u64 	%p1415, %rd9891, 4294967296;
	mov.b64 	%rd9889, 4294967296;
	mov.u64 	%rd9890, %rd9889;
	@%p1415 bra 	$L__BB2_1140;
	shr.u64 	%rd8898, %rd9891, 32;
	and.b64  	%rd8899, %rd9892, 4294967295;
	add.s64 	%rd9892, %rd8898, %rd8899;
	setp.lt.u64 	%p1417, %rd9892, 4294967296;
	mov.b64 	%rd9889, 4294967296;
	mov.u64 	%rd9891, %rd9889;
	@%p1417 bra 	$L__BB2_1140;
	shr.u64 	%rd8901, %rd9892, 32;
	and.b64  	%rd8902, %rd9893, 4294967295;
	add.s64 	%rd8903, %rd8901, %rd8902;
	setp.gt.u64 	%p1583, %rd8903, 4294967295;
	min.u64 	%rd9893, %rd8903, 4294967296;
	mov.b64 	%rd9889, 4294967296;
	mov.u64 	%rd9890, %rd9889;
	mov.u64 	%rd9892, %rd9889;
$L__BB2_1140:
	cvt.u32.u64 	%r4372, %rd9893;
	cvt.u32.u64 	%r4371, %rd9892;
	cvt.u32.u64 	%r4370, %rd9891;
	cvt.u32.u64 	%r4369, %rd9890;
	cvt.u32.u64 	%r4368, %rd9889;
	cvt.u32.u64 	%r4367, %rd9888;
	cvt.u32.u64 	%r4366, %rd9887;
	cvt.u32.u64 	%r4365, %rd9886;
	setp.lt.u32 	%p1418, %r2, %r4372;
	or.pred  	%p1419, %p1583, %p1418;
	@%p1419 bra 	$L__BB2_1154;
	setp.gt.u32 	%p1420, %r2, %r4372;
	@%p1420 bra 	$L__BB2_1155;
	setp.lt.u32 	%p1421, %r1144, %r4371;
	@%p1421 bra 	$L__BB2_1154;
	setp.gt.u32 	%p1422, %r1144, %r4371;
	@%p1422 bra 	$L__BB2_1155;
	setp.lt.u32 	%p1423, %r1, %r4370;
	@%p1423 bra 	$L__BB2_1154;
	setp.gt.u32 	%p1424, %r1, %r4370;
	@%p1424 bra 	$L__BB2_1155;
	setp.lt.u32 	%p1425, %r1140, %r4369;
	@%p1425 bra 	$L__BB2_1154;
	setp.gt.u32 	%p1426, %r1140, %r4369;
	@%p1426 bra 	$L__BB2_1155;
	setp.lt.u32 	%p1427, %r1142, %r4368;
	@%p1427 bra 	$L__BB2_1154;
	setp.gt.u32 	%p1428, %r1142, %r4368;
	@%p1428 bra 	$L__BB2_1155;
	setp.lt.u32 	%p1429, %r1141, %r4367;
	@%p1429 bra 	$L__BB2_1154;
	setp.gt.u32 	%p1430, %r1141, %r4367;
	@%p1430 bra 	$L__BB2_1155;
	setp.lt.u32 	%p1431, %r1143, %r4366;
	@%p1431 bra 	$L__BB2_1154;
	setp.gt.u32 	%p1432, %r1143, %r4366;
	setp.gt.u32 	%p1433, %r1145, %r4365;
	or.pred  	%p1434, %p1432, %p1433;
	@%p1434 bra 	$L__BB2_1155;
$L__BB2_1154:
	// begin inline asm
	sub.cc.u32 %r4365, %r4365, %r1145;
	subc.cc.u32 %r4366, %r4366, %r1143;
	subc.cc.u32 %r4367, %r4367, %r1141;
	subc.cc.u32 %r4368, %r4368, %r1142;
	subc.cc.u32 %r4369, %r4369, %r1140;
	subc.cc.u32 %r4370, %r4370, %r1;
	subc.cc.u32 %r4371, %r4371, %r1144;
	subc.u32 %r4372, %r4372, %r2;
	
	// end inline asm
$L__BB2_1155:
	setp.gt.u32 	%p1435, %r4372, %r2;
	@%p1435 bra 	$L__BB2_1168;
	bra.uni 	$L__BB2_1169;
$L__BB2_1156:
	setp.gt.u32 	%p1437, %r4371, %r1144;
	@%p1437 bra 	$L__BB2_1168;
	setp.lt.u32 	%p1438, %r4371, %r1144;
	@%p1438 bra 	$L__BB2_1170;
	setp.gt.u32 	%p1439, %r4370, %r1;
	@%p1439 bra 	$L__BB2_1168;
	setp.lt.u32 	%p1440, %r4370, %r1;
	@%p1440 bra 	$L__BB2_1170;
	setp.gt.u32 	%p1441, %r4369, %r1140;
	@%p1441 bra 	$L__BB2_1168;
	setp.lt.u32 	%p1442, %r4369, %r1140;
	@%p1442 bra 	$L__BB2_1170;
	setp.gt.u32 	%p1443, %r4368, %r1142;
	@%p1443 bra 	$L__BB2_1168;
	setp.lt.u32 	%p1444, %r4368, %r1142;
	@%p1444 bra 	$L__BB2_1170;
	setp.gt.u32 	%p1445, %r4367, %r1141;
	@%p1445 bra 	$L__BB2_1168;
	setp.lt.u32 	%p1446, %r4367, %r1141;
	@%p1446 bra 	$L__BB2_1170;
	setp.gt.u32 	%p1447, %r4366, %r1143;
	@%p1447 bra 	$L__BB2_1168;
	setp.lt.u32 	%p1448, %r4366, %r1143;
	setp.lt.u32 	%p1449, %r4365, %r1145;
	or.pred  	%p1450, %p1448, %p1449;
	@%p1450 bra 	$L__BB2_1170;
$L__BB2_1168:
	// begin inline asm
	sub.cc.u32 %r4365, %r4365, %r1145;
	subc.cc.u32 %r4366, %r4366, %r1143;
	subc.cc.u32 %r4367, %r4367, %r1141;
	subc.cc.u32 %r4368, %r4368, %r1142;
	subc.cc.u32 %r4369, %r4369, %r1140;
	subc.cc.u32 %r4370, %r4370, %r1;
	subc.cc.u32 %r4371, %r4371, %r1144;
	subc.u32 %r4372, %r4372, %r2;
	
	// end inline asm
	bra.uni 	$L__BB2_1170;
$L__BB2_1169:
	setp.lt.u32 	%p1436, %r4372, %r2;
	@%p1436 bra 	$L__BB2_1170;
	bra.uni 	$L__BB2_1156;
$L__BB2_1170:
	setp.gt.u32 	%p1451, %r4356, %r4372;
	@%p1451 bra 	$L__BB2_1171;
	bra.uni 	$L__BB2_1184;
$L__BB2_1171:
	// begin inline asm
	sub.cc.u32 %r4373, %r4349, %r4365;
	subc.cc.u32 %r4374, %r4350, %r4366;
	subc.cc.u32 %r4375, %r4351, %r4367;
	subc.cc.u32 %r4376, %r4352, %r4368;
	subc.cc.u32 %r4377, %r4353, %r4369;
	subc.cc.u32 %r4378, %r4354, %r4370;
	subc.cc.u32 %r4379, %r4355, %r4371;
	subc.u32 %r4380, %r4356, %r4372;
	
	// end inline asm
	bra.uni 	$L__BB2_1186;
$L__BB2_1172:
	setp.gt.u32 	%p1453, %r4355, %r4371;
	@%p1453 bra 	$L__BB2_1171;
	setp.lt.u32 	%p1454, %r4355, %r4371;
	@%p1454 bra 	$L__BB2_1185;
	setp.gt.u32 	%p1455, %r4354, %r4370;
	@%p1455 bra 	$L__BB2_1171;
	setp.lt.u32 	%p1456, %r4354, %r4370;
	@%p1456 bra 	$L__BB2_1185;
	setp.gt.u32 	%p1457, %r4353, %r4369;
	@%p1457 bra 	$L__BB2_1171;
	setp.lt.u32 	%p1458, %r4353, %r4369;
	@%p1458 bra 	$L__BB2_1185;
	setp.gt.u32 	%p1459, %r4352, %r4368;
	@%p1459 bra 	$L__BB2_1171;
	setp.lt.u32 	%p1460, %r4352, %r4368;
	@%p1460 bra 	$L__BB2_1185;
	setp.gt.u32 	%p1461, %r4351, %r4367;
	@%p1461 bra 	$L__BB2_1171;
	setp.lt.u32 	%p1462, %r4351, %r4367;
	@%p1462 bra 	$L__BB2_1185;
	setp.gt.u32 	%p1463, %r4350, %r4366;
	@%p1463 bra 	$L__BB2_1171;
	setp.lt.u32 	%p1464, %r4350, %r4366;
	setp.lt.u32 	%p1465, %r4349, %r4365;
	or.pred  	%p1466, %p1464, %p1465;
	@%p1466 bra 	$L__BB2_1185;
	bra.uni 	$L__BB2_1171;
$L__BB2_1184:
	setp.ge.u32 	%p1452, %r4356, %r4372;
	@%p1452 bra 	$L__BB2_1172;
$L__BB2_1185:
	// begin inline asm
	add.cc.u32 %r3673, %r4349, %r1145;
	addc.cc.u32 %r3674, %r4350, %r1143;
	addc.cc.u32 %r3675, %r4351, %r1141;
	addc.cc.u32 %r3676, %r4352, %r1142;
	addc.cc.u32 %r3677, %r4353, %r1140;
	addc.cc.u32 %r3678, %r4354, %r1;
	addc.cc.u32 %r3679, %r4355, %r1144;
	addc.u32 %r3680, %r4356, %r2;
	
	// end inline asm
	// begin inline asm
	sub.cc.u32 %r4373, %r3673, %r4365;
	subc.cc.u32 %r4374, %r3674, %r4366;
	subc.cc.u32 %r4375, %r3675, %r4367;
	subc.cc.u32 %r4376, %r3676, %r4368;
	subc.cc.u32 %r4377, %r3677, %r4369;
	subc.cc.u32 %r4378, %r3678, %r4370;
	subc.cc.u32 %r4379, %r3679, %r4371;
	subc.u32 %r4380, %r3680, %r4372;
	
	// end inline asm
$L__BB2_1186:
	ld.param.u64 	%rd9677, [_Z35compute_batch_precomp_kernel_robustP10ECPointJacii_param_0];
	ld.const.u32 	%r3745, [const_G_jacobian+92];
	ld.const.u32 	%r3746, [const_G_jacobian+88];
	ld.const.u32 	%r3747, [const_G_jacobian+84];
	ld.const.u32 	%r3748, [const_G_jacobian+80];
	ld.const.u32 	%r3749, [const_G_jacobian+76];
	ld.const.u32 	%r3750, [const_G_jacobian+72];
	ld.const.u32 	%r3751, [const_G_jacobian+68];
	ld.const.u32 	%r3752, [const_G_jacobian+64];
	cvta.to.global.u64 	%rd8905, %rd9677;
	mul.wide.s32 	%rd8906, %r3868, 100;
	add.s64 	%rd657, %rd8905, %rd8906;
	ld.global.u32 	%r3753, [%rd657+-36];
	mul.wide.u32 	%rd8907, %r3752, %r3753;
	shr.u64 	%rd8908, %rd8907, 32;
	mul.wide.u32 	%rd8909, %r3751, %r3753;
	add.s64 	%rd8910, %rd8908, %rd8909;
	shr.u64 	%rd8911, %rd8910, 32;
	mul.wide.u32 	%rd8912, %r3750, %r3753;
	add.s64 	%rd8913, %rd8911, %rd8912;
	shr.u64 	%rd8914, %rd8913, 32;
	mul.wide.u32 	%rd8915, %r3749, %r3753;
	add.s64 	%rd8916, %rd8914, %rd8915;
	shr.u64 	%rd8917, %rd8916, 32;
	mul.wide.u32 	%rd8918, %r3748, %r3753;
	add.s64 	%rd8919, %rd8917, %rd8918;
	shr.u64 	%rd8920, %rd8919, 32;
	mul.wide.u32 	%rd8921, %r3747, %r3753;
	add.s64 	%rd8922, %rd8920, %rd8921;
	shr.u64 	%rd8923, %rd8922, 32;
	mul.wide.u32 	%rd8924, %r3746, %r3753;
	add.s64 	%rd8925, %rd8923, %rd8924;
	shr.u64 	%rd8926, %rd8925, 32;
	mul.wide.u32 	%rd8927, %r3745, %r3753;
	add.s64 	%rd8928, %rd8926, %rd8927;
	shr.u64 	%rd8929, %rd8928, 32;
	ld.global.u32 	%r3754, [%rd657+-32];
	and.b64  	%rd8930, %rd8910, 4294967295;
	mul.wide.u32 	%rd8931, %r3752, %r3754;
	add.s64 	%rd8932, %rd8931, %rd8930;
	shr.u64 	%rd8933, %rd8932, 32;
	and.b64  	%rd8934, %rd8913, 4294967295;
	mul.wide.u32 	%rd8935, %r3751, %r3754;
	add.s64 	%rd8936, %rd8933, %rd8934;
	add.s64 	%rd8937, %rd8936, %rd8935;
	shr.u64 	%rd8938, %rd8937, 32;
	and.b64  	%rd8939, %rd8916, 4294967295;
	mul.wide.u32 	%rd8940, %r3750, %r3754;
	add.s64 	%rd8941, %rd8938, %rd8939;
	add.s64 	%rd8942, %rd8941, %rd8940;
	shr.u64 	%rd8943, %rd8942, 32;
	and.b64  	%rd8944, %rd8919, 4294967295;
	mul.wide.u32 	%rd8945, %r3749, %r3754;
	add.s64 	%rd8946, %rd8943, %rd8944;
	add.s64 	%rd8947, %rd8946, %rd8945;
	shr.u64 	%rd8948, %rd8947, 32;
	and.b64  	%rd8949, %rd8922, 4294967295;
	mul.wide.u32 	%rd8950, %r3748, %r3754;
	add.s64 	%rd8951, %rd8948, %rd8949;
	add.s64 	%rd8952, %rd8951, %rd8950;
	shr.u64 	%rd8953, %rd8952, 32;
	and.b64  	%rd8954, %rd8925, 4294967295;
	mul.wide.u32 	%rd8955, %r3747, %r3754;
	add.s64 	%rd8956, %rd8953, %rd8954;
	add.s64 	%rd8957, %rd8956, %rd8955;
	shr.u64 	%rd8958, %rd8957, 32;
	and.b64  	%rd8959, %rd8928, 4294967295;
	mul.wide.u32 	%rd8960, %r3746, %r3754;
	add.s64 	%rd8961, %rd8958, %rd8959;
	add.s64 	%rd8962, %rd8961, %rd8960;
	shr.u64 	%rd8963, %rd8962, 32;
	mul.wide.u32 	%rd8964, %r3745, %r3754;
	add.s64 	%rd8965, %rd8963, %rd8929;
	add.s64 	%rd8966, %rd8965, %rd8964;
	shr.u64 	%rd8967, %rd8966, 32;
	ld.global.u32 	%r3755, [%rd657+-28];
	and.b64  	%rd8968, %rd8937, 4294967295;
	mul.wide.u32 	%rd8969, %r3752, %r3755;
	add.s64 	%rd8970, %rd8969, %rd8968;
	shr.u64 	%rd8971, %rd8970, 32;
	and.b64  	%rd8972, %rd8942, 4294967295;
	mul.wide.u32 	%rd8973, %r3751, %r3755;
	add.s64 	%rd8974, %rd8971, %rd8972;
	add.s64 	%rd8975, %rd8974, %rd8973;
	shr.u64 	%rd8976, %rd8975, 32;
	and.b64  	%rd8977, %rd8947, 4294967295;
	mul.wide.u32 	%rd8978, %r3750, %r3755;
	add.s64 	%rd8979, %rd8976, %rd8977;
	add.s64 	%rd8980, %rd8979, %rd8978;
	shr.u64 	%rd8981, %rd8980, 32;
	and.b64  	%rd8982, %rd8952, 4294967295;
	mul.wide.u32 	%rd8983, %r3749, %r3755;
	add.s64 	%rd8984, %rd8981, %rd8982;
	add.s64 	%rd8985, %rd8984, %rd8983;
	shr.u64 	%rd8986, %rd8985, 32;
	and.b64  	%rd8987, %rd8957, 4294967295;
	mul.wide.u32 	%rd8988, %r3748, %r3755;
	add.s64 	%rd8989, %rd8986, %rd8987;
	add.s64 	%rd8990, %rd8989, %rd8988;
	shr.u64 	%rd8991, %rd8990, 32;
	and.b64  	%rd8992, %rd8962, 4294967295;
	mul.wide.u32 	%rd8993, %r3747, %r3755;
	add.s64 	%rd8994, %rd8991, %rd8992;
	add.s64 	%rd8995, %rd8994, %rd8993;
	shr.u64 	%rd8996, %rd8995, 32;
	and.b64  	%rd8997, %rd8966, 4294967295;
	mul.wide.u32 	%rd8998, %r3746, %r3755;
	add.s64 	%rd8999, %rd8996, %rd8997;
	add.s64 	%rd9000, %rd8999, %rd8998;
	shr.u64 	%rd9001, %rd9000, 32;
	mul.wide.u32 	%rd9002, %r3745, %r3755;
	add.s64 	%rd9003, %rd9001, %rd8967;
	add.s64 	%rd9004, %rd9003, %rd9002;
	shr.u64 	%rd9005, %rd9004, 32;
	ld.global.u32 	%r3756, [%rd657+-24];
	and.b64  	%rd9006, %rd8975, 4294967295;
	mul.wide.u32 	%rd9007, %r3752, %r3756;
	add.s64 	%rd9008, %rd9007, %rd9006;
	shr.u64 	%rd9009, %rd9008, 32;
	and.b64  	%rd9010, %rd8980, 4294967295;
	mul.wide.u32 	%rd9011, %r3751, %r3756;
	add.s64 	%rd9012, %rd9009, %rd9010;
	add.s64 	%rd9013, %rd9012, %rd9011;
	shr.u64 	%rd9014, %rd9013, 32;
	and.b64  	%rd9015, %rd8985, 4294967295;
	mul.wide.u32 	%rd9016, %r3750, %r3756;
	add.s64 	%rd9017, %rd9014, %rd9015;
	add.s64 	%rd9018, %rd9017, %rd9016;
	shr.u64 	%rd9019, %rd9018, 32;
	and.b64  	%rd9020, %rd8990, 4294967295;
	mul.wide.u32 	%rd9021, %r3749, %r3756;
	add.s64 	%rd9022, %rd9019, %rd9020;
	add.s64 	%rd9023, %rd9022, %rd9021;
	shr.u64 	%rd9024, %rd9023, 32;
	and.b64  	%rd9025, %rd8995, 4294967295;
	mul.wide.u32 	%rd9026, %r3748, %r3756;
	add.s64 	%rd9027, %rd9024, %rd9025;
	add.s64 	%rd9028, %rd9027, %rd9026;
	shr.u64 	%rd9029, %rd9028, 32;
	and.b64  	%rd9030, %rd9000, 4294967295;
	mul.wide.u32 	%rd9031, %r3747, %r3756;
	add.s64 	%rd9032, %rd9029, %rd9030;
	add.s64 	%rd9033, %rd9032, %rd9031;
	shr.u64 	%rd9034, %rd9033, 32;
	and.b64  	%rd9035, %rd9004, 4294967295;
	mul.wide.u32 	%rd9036, %r3746, %r3756;
	add.s64 	%rd9037, %rd9034, %rd9035;
	add.s64 	%rd9038, %rd9037, %rd9036;
	shr.u64 	%rd9039, %rd9038, 32;
	mul.wide.u32 	%rd9040, %r3745, %r3756;
	add.s64 	%rd9041, %rd9039, %rd9005;
	add.s64 	%rd9042, %rd9041, %rd9040;
	shr.u64 	%rd9043, %rd9042, 32;
	ld.global.u32 	%r3757, [%rd657+-20];
	and.b64  	%rd9044, %rd9013, 4294967295;
	mul.wide.u32 	%rd9045, %r3752, %r3757;
	add.s64 	%rd9046, %rd9045, %rd9044;
	shr.u64 	%rd9047, %rd9046, 32;
	and.b64  	%rd9048, %rd9018, 4294967295;
	mul.wide.u32 	%rd9049, %r3751, %r3757;
	add.s64 	%rd9050, %rd9047, %rd9048;
	add.s64 	%rd9051, %rd9050, %rd9049;
	shr.u64 	%rd9052, %rd9051, 32;
	and.b64  	%rd9053, %rd9023, 4294967295;
	mul.wide.u32 	%rd9054, %r3750, %r3757;
	add.s64 	%rd9055, %rd9052, %rd9053;
	add.s64 	%rd9056, %rd9055, %rd9054;
	shr.u64 	%rd9057, %rd9056, 32;
	and.b64  	%rd9058, %rd9028, 4294967295;
	mul.wide.u32 	%rd9059, %r3749, %r3757;
	add.s64 	%rd9060, %rd9057, %rd9058;
	add.s64 	%rd9061, %rd9060, %rd9059;
	shr.u64 	%rd9062, %rd9061, 32;
	and.b64  	%rd9063, %rd9033, 4294967295;
	mul.wide.u32 	%rd9064, %r3748, %r3757;
	add.s64 	%rd9065, %rd9062, %rd9063;
	add.s64 	%rd9066, %rd9065, %rd9064;
	shr.u64 	%rd9067, %rd9066, 32;
	and.b64  	%rd9068, %rd9038, 4294967295;
	mul.wide.u32 	%rd9069, %r3747, %r3757;
	add.s64 	%rd9070, %rd9067, %rd9068;
	add.s64 	%rd9071, %rd9070, %rd9069;
	shr.u64 	%rd9072, %rd9071, 32;
	and.b64  	%rd9073, %rd9042, 4294967295;
	mul.wide.u32 	%rd9074, %r3746, %r3757;
	add.s64 	%rd9075, %rd9072, %rd9073;
	add.s64 	%rd9076, %rd9075, %rd9074;
	shr.u64 	%rd9077, %rd9076, 32;
	mul.wide.u32 	%rd9078, %r3745, %r3757;
	add.s64 	%rd9079, %rd9077, %rd9043;
	add.s64 	%rd9080, %rd9079, %rd9078;
	shr.u64 	%rd9081, %rd9080, 32;
	ld.global.u32 	%r3758, [%rd657+-16];
	and.b64  	%rd9082, %rd9051, 4294967295;
	mul.wide.u32 	%rd9083, %r3752, %r3758;
	add.s64 	%rd9084, %rd9083, %rd9082;
	shr.u64 	%rd9085, %rd9084, 32;
	and.b64  	%rd9086, %rd9056, 4294967295;
	mul.wide.u32 	%rd9087, %r3751, %r3758;
	add.s64 	%rd9088, %rd9085, %rd9086;
	add.s64 	%rd9089, %rd9088, %rd9087;
	shr.u64 	%rd9090, %rd9089, 32;
	and.b64  	%rd9091, %rd9061, 4294967295;
	mul.wide.u32 	%rd9092, %r3750, %r3758;
	add.s64 	%rd9093, %rd9090, %rd9091;
	add.s64 	%rd9094, %rd9093, %rd9092;
	shr.u64 	%rd9095, %rd9094, 32;
	and.b64  	%rd9096, %rd9066, 4294967295;
	mul.wide.u32 	%rd9097, %r3749, %r3758;
	add.s64 	%rd9098, %rd9095, %rd9096;
	add.s64 	%rd9099, %rd9098, %rd9097;
	shr.u64 	%rd9100, %rd9099, 32;
	and.b64  	%rd9101, %rd9071, 4294967295;
	mul.wide.u32 	%rd9102, %r3748, %r3758;
	add.s64 	%rd9103, %rd9100, %rd9101;
	add.s64 	%rd9104, %rd9103, %rd9102;
	shr.u64 	%rd9105, %rd9104, 32;
	and.b64  	%rd9106, %rd9076, 4294967295;
	mul.wide.u32 	%rd9107, %r3747, %r3758;
	add.s64 	%rd9108, %rd9105, %rd9106;
	add.s64 	%rd9109, %rd9108, %rd9107;
	shr.u64 	%rd9110, %rd9109, 32;
	and.b64  	%rd9111, %rd9080, 4294967295;
	mul.wide.u32 	%rd9112, %r3746, %r3758;
	add.s64 	%rd9113, %rd9110, %rd9111;
	add.s64 	%rd9114, %rd9113, %rd9112;
	shr.u64 	%rd9115, %rd9114, 32;
	mul.wide.u32 	%rd9116, %r3745, %r3758;
	add.s64 	%rd9117, %rd9115, %rd9081;
	add.s64 	%rd9118, %rd9117, %rd9116;
	shr.u64 	%rd9119, %rd9118, 32;
	ld.global.u32 	%r3759, [%rd657+-12];
	and.b64  	%rd9120, %rd9089, 4294967295;
	mul.wide.u32 	%rd9121, %r3752, %r3759;
	add.s64 	%rd9122, %rd9121, %rd9120;
	shr.u64 	%rd9123, %rd9122, 32;
	and.b64  	%rd9124, %rd9094, 4294967295;
	mul.wide.u32 	%rd9125, %r3751, %r3759;
	add.s64 	%rd9126, %rd9123, %rd9124;
	add.s64 	%rd9127, %rd9126, %rd9125;
	shr.u64 	%rd9128, %rd9127, 32;
	and.b64  	%rd9129, %rd9099, 4294967295;
	mul.wide.u32 	%rd9130, %r3750, %r3759;
	add.s64 	%rd9131, %rd9128, %rd9129;
	add.s64 	%rd9132, %rd9131, %rd9130;
	shr.u64 	%rd9133, %rd9132, 32;
	and.b64  	%rd9134, %rd9104, 4294967295;
	mul.wide.u32 	%rd9135, %r3749, %r3759;
	add.s64 	%rd9136, %rd9133, %rd9134;
	add.s64 	%rd9137, %rd9136, %rd9135;
	shr.u64 	%rd9138, %rd9137, 32;
	and.b64  	%rd9139, %rd9109, 4294967295;
	mul.wide.u32 	%rd9140, %r3748, %r3759;
	add.s64 	%rd9141, %rd9138, %rd9139;
	add.s64 	%rd9142, %rd9141, %rd9140;
	shr.u64 	%rd9143, %rd9142, 32;
	and.b64  	%rd9144, %rd9114, 4294967295;
	mul.wide.u32 	%rd9145, %r3747, %r3759;
	add.s64 	%rd9146, %rd9143, %rd9144;
	add.s64 	%rd9147, %rd9146, %rd9145;
	shr.u64 	%rd9148, %rd9147, 32;
	and.b64  	%rd9149, %rd9118, 4294967295;
	mul.wide.u32 	%rd9150, %r3746, %r3759;
	add.s64 	%rd9151, %rd9148, %rd9149;
	add.s64 	%rd9152, %rd9151, %rd9150;
	shr.u64 	%rd9153, %rd9152, 32;
	mul.wide.u32 	%rd9154, %r3745, %r3759;
	add.s64 	%rd9155, %rd9153, %rd9119;
	add.s64 	%rd9156, %rd9155, %rd9154;
	shr.u64 	%rd9157, %rd9156, 32;
	ld.global.u32 	%r3760, [%rd657+-8];
	and.b64  	%rd9158, %rd9127, 4294967295;
	mul.wide.u32 	%rd9159, %r3752, %r3760;
	add.s64 	%rd9160, %rd9159, %rd9158;
	shr.u64 	%rd9161, %rd9160, 32;
	and.b64  	%rd9162, %rd9132, 4294967295;
	mul.wide.u32 	%rd9163, %r3751, %r3760;
	add.s64 	%rd9164, %rd9161, %rd9162;
	add.s64 	%rd9165, %rd9164, %rd9163;
	shr.u64 	%rd9166, %rd9165, 32;
	and.b64  	%rd9167, %rd9137, 4294967295;
	mul.wide.u32 	%rd9168, %r3750, %r3760;
	add.s64 	%rd9169, %rd9166, %rd9167;
	add.s64 	%rd9170, %rd9169, %rd9168;
	shr.u64 	%rd9171, %rd9170, 32;
	and.b64  	%rd9172, %rd9142, 4294967295;
	mul.wide.u32 	%rd9173, %r3749, %r3760;
	add.s64 	%rd9174, %rd9171, %rd9172;
	add.s64 	%rd9175, %rd9174, %rd9173;
	shr.u64 	%rd9176, %rd9175, 32;
	and.b64  	%rd9177, %rd9147, 4294967295;
	mul.wide.u32 	%rd9178, %r3748, %r3760;
	add.s64 	%rd9179, %rd9176, %rd9177;
	add.s64 	%rd9180, %rd9179, %rd9178;
	shr.u64 	%rd9181, %rd9180, 32;
	and.b64  	%rd9182, %rd9152, 4294967295;
	mul.wide.u32 	%rd9183, %r3747, %r3760;
	add.s64 	%rd9184, %rd9181, %rd9182;
	add.s64 	%rd9185, %rd9184, %rd9183;
	shr.u64 	%rd9186, %rd9185, 32;
	and.b64  	%rd9187, %rd9156, 4294967295;
	mul.wide.u32 	%rd9188, %r3746, %r3760;
	add.s64 	%rd9189, %rd9186, %rd9187;
	add.s64 	%rd9190, %rd9189, %rd9188;
	shr.u64 	%rd9191, %rd9190, 32;
	mul.wide.u32 	%rd9192, %r3745, %r3760;
	add.s64 	%rd9193, %rd9191, %rd9157;
	add.s64 	%rd9194, %rd9193, %rd9192;
	shr.u64 	%rd9195, %rd9194, 32;
	{ .reg .b32 tmp; mov.b64 {tmp, %r3761}, %rd9194; }
	and.b64  	%rd9196, %rd9165, 4294967295;
	mul.lo.s64 	%rd9197, %rd9196, 977;
	and.b64  	%rd9198, %rd8907, 4294967295;
	and.b64  	%rd9199, %rd9197, 4294967295;
	add.s64 	%rd9894, %rd9199, %rd9198;
	shr.u64 	%rd9200, %rd9197, 32;
	shr.u64 	%rd9201, %rd9894, 32;
	add.s64 	%rd9202, %rd9201, %rd9200;
	and.b64  	%rd9203, %rd9170, 4294967295;
	mul.lo.s64 	%rd9204, %rd9203, 977;
	and.b64  	%rd9205, %rd8932, 4294967295;
	and.b64  	%rd9206, %rd9204, 4294967295;
	add.s64 	%rd9207, %rd9202, %rd9205;
	add.s64 	%rd9208, %rd9207, %rd9206;
	add.s64 	%rd9895, %rd9208, %rd9196;
	shr.u64 	%rd9209, %rd9204, 32;
	shr.u64 	%rd9210, %rd9895, 32;
	add.s64 	%rd9211, %rd9210, %rd9209;
	and.b64  	%rd9212, %rd9175, 4294967295;
	mul.lo.s64 	%rd9213, %rd9212, 977;
	and.b64  	%rd9214, %rd8970, 4294967295;
	and.b64  	%rd9215, %rd9213, 4294967295;
	add.s64 	%rd9216, %rd9211, %rd9214;
	add.s64 	%rd9217, %rd9216, %rd9215;
	add.s64 	%rd9896, %rd9217, %rd9203;
	shr.u64 	%rd9218, %rd9213, 32;
	shr.u64 	%rd9219, %rd9896, 32;
	add.s64 	%rd9220, %rd9219, %rd9218;
	and.b64  	%rd9221, %rd9180, 4294967295;
	mul.lo.s64 	%rd9222, %rd9221, 977;
	and.b64  	%rd9223, %rd9008, 4294967295;
	and.b64  	%rd9224, %rd9222, 4294967295;
	add.s64 	%rd9225, %rd9220, %rd9223;
	add.s64 	%rd9226, %rd9225, %rd9224;
	add.s64 	%rd9897, %rd9226, %rd9212;
	shr.u64 	%rd9227, %rd9222, 32;
	shr.u64 	%rd9228, %rd9897, 32;
	add.s64 	%rd9229, %rd9228, %rd9227;
	and.b64  	%rd9230, %rd9185, 4294967295;
	mul.lo.s64 	%rd9231, %rd9230, 977;
	and.b64  	%rd9232, %rd9046, 4294967295;
	and.b64  	%rd9233, %rd9231, 4294967295;
	add.s64 	%rd9234, %rd9229, %rd9232;
	add.s64 	%rd9235, %rd9234, %rd9233;
	add.s64 	%rd9898, %rd9235, %rd9221;
	shr.u64 	%rd9236, %rd9231, 32;
	shr.u64 	%rd9237, %rd9898, 32;
	add.s64 	%rd9238, %rd9237, %rd9236;
	and.b64  	%rd9239, %rd9190, 4294967295;
	mul.lo.s64 	%rd9240, %rd9239, 977;
	and.b64  	%rd9241, %rd9084, 4294967295;
	and.b64  	%rd9242, %rd9240, 4294967295;
	add.s64 	%rd9243, %rd9238, %rd9241;
	add.s64 	%rd9244, %rd9243, %rd9242;
	add.s64 	%rd9899, %rd9244, %rd9230;
	shr.u64 	%rd9245, %rd9240, 32;
	shr.u64 	%rd9246, %rd9899, 32;
	add.s64 	%rd9247, %rd9246, %rd9245;
	and.b64  	%rd9248, %rd9194, 4294967295;
	mul.lo.s64 	%rd9249, %rd9248, 977;
	and.b64  	%rd9250, %rd9122, 4294967295;
	and.b64  	%rd9251, %rd9249, 4294967295;
	add.s64 	%rd9252, %rd9247, %rd9250;
	add.s64 	%rd9253, %rd9252, %rd9251;
	add.s64 	%rd9900, %rd9253, %rd9239;
	shr.u64 	%rd9254, %rd9249, 32;
	shr.u64 	%rd9255, %rd9900, 32;
	add.s64 	%rd9256, %rd9255, %rd9254;
	mul.lo.s64 	%rd9257, %rd9195, 977;
	and.b64  	%rd9258, %rd9160, 4294967295;
	and.b64  	%rd9259, %rd9257, 4294967295;
	add.s64 	%rd9260, %rd9256, %rd9258;
	add.s64 	%rd9261, %rd9260, %rd9259;
	add.s64 	%rd9901, %rd9261, %rd9248;
	shr.u64 	%rd9262, %rd9257, 32;
	shr.u64 	%rd9263, %rd9901, 32;
	cvt.u32.u64 	%r3762, %rd9263;
	cvt.u32.u64 	%r3763, %rd9262;
	add.s32 	%r3764, %r3762, %r3763;
	add.s32 	%r1430, %r3764, %r3761;
	setp.eq.s32 	%p1468, %r1430, 0;
	mov.pred 	%p1584, 0;
	@%p1468 bra 	$L__BB2_1194;
	cvt.u64.u32 	%rd9264, %r1430;
	mul.wide.u32 	%rd9265, %r1430, 977;
	shr.u64 	%rd9266, %rd9265, 32;
	and.b64  	%rd9267, %rd9894, 4294967295;
	and.b64  	%rd9268, %rd9265, 4294967295;
	add.s64 	%rd9894, %rd9268, %rd9267;
	shr.u64 	%rd9269, %rd9894, 32;
	and.b64  	%rd9270, %rd9895, 4294967295;
	add.s64 	%rd9271, %rd9266, %rd9270;
	add.s64 	%rd9272, %rd9271, %rd9264;
	add.s64 	%rd9895, %rd9272, %rd9269;
	setp.lt.u64 	%p1470, %rd9895, 4294967296;
	@%p1470 bra 	$L__BB2_1194;
	shr.u64 	%rd9273, %rd9895, 32;
	and.b64  	%rd9274, %rd9896, 4294967295;
	add.s64 	%rd9896, %rd9273, %rd9274;
	setp.lt.u64 	%p1472, %rd9896, 4294967296;
	@%p1472 bra 	$L__BB2_1194;
	shr.u64 	%rd9275, %rd9896, 32;
	and.b64  	%rd9276, %rd9897, 4294967295;
	add.s64 	%rd9897, %rd9275, %rd9276;
	setp.lt.u64 	%p1474, %rd9897, 4294967296;
	@%p1474 bra 	$L__BB2_1194;
	shr.u64 	%rd9278, %rd9897, 32;
	and.b64  	%rd9279, %rd9898, 4294967295;
	add.s64 	%rd9898, %rd9278, %rd9279;
	setp.lt.u64 	%p1476, %rd9898, 4294967296;
	mov.b64 	%rd9897, 4294967296;
	@%p1476 bra 	$L__BB2_1194;
	shr.u64 	%rd9281, %rd9898, 32;
	and.b64  	%rd9282, %rd9899, 4294967295;
	add.s64 	%rd9899, %rd9281, %rd9282;
	setp.lt.u64 	%p1478, %rd9899, 4294967296;
	mov.b64 	%rd9897, 4294967296;
	mov.u64 	%rd9898, %rd9897;
	@%p1478 bra 	$L__BB2_1194;
	shr.u64 	%rd9284, %rd9899, 32;
	and.b64  	%rd9285, %rd9900, 4294967295;
	add.s64 	%rd9900, %rd9284, %rd9285;
	setp.lt.u64 	%p1480, %rd9900, 4294967296;
	mov.b64 	%rd9897, 4294967296;
	mov.u64 	%rd9899, %rd9897;
	@%p1480 bra 	$L__BB2_1194;
	shr.u64 	%rd9287, %rd9900, 32;
	and.b64  	%rd9288, %rd9901, 4294967295;
	add.s64 	%rd9289, %rd9287, %rd9288;
	setp.gt.u64 	%p1584, %rd9289, 4294967295;
	min.u64 	%rd9901, %rd9289, 4294967296;
	mov.b64 	%rd9897, 4294967296;
	mov.u64 	%rd9898, %rd9897;
	mov.u64 	%rd9900, %rd9897;
$L__BB2_1194:
	cvt.u32.u64 	%r4396, %rd9901;
	cvt.u32.u64 	%r4395, %rd9900;
	cvt.u32.u64 	%r4394, %rd9899;
	cvt.u32.u64 	%r4393, %rd9898;
	cvt.u32.u64 	%r4392, %rd9897;
	cvt.u32.u64 	%r4391, %rd9896;
	cvt.u32.u64 	%r4390, %rd9895;
	cvt.u32.u64 	%r4389, %rd9894;
	setp.lt.u32 	%p1481, %r2, %r4396;
	or.pred  	%p1482, %p1584, %p1481;
	@%p1482 bra 	$L__BB2_1208;
	setp.gt.u32 	%p1483, %r2, %r4396;
	@%p1483 bra 	$L__BB2_1209;
	setp.lt.u32 	%p1484, %r1144, %r4395;
	@%p1484 bra 	$L__BB2_1208;
	setp.gt.u32 	%p1485, %r1144, %r4395;
	@%p1485 bra 	$L__BB2_1209;
	setp.lt.u32 	%p1486, %r1, %r4394;
	@%p1486 bra 	$L__BB2_1208;
	setp.gt.u32 	%p1487, %r1, %r4394;
	@%p1487 bra 	$L__BB2_1209;
	setp.lt.u32 	%p1488, %r1140, %r4393;
	@%p1488 bra 	$L__BB2_1208;
	setp.gt.u32 	%p1489, %r1140, %r4393;
	@%p1489 bra 	$L__BB2_1209;
	setp.lt.u32 	%p1490, %r1142, %r4392;
	@%p1490 bra 	$L__BB2_1208;
	setp.gt.u32 	%p1491, %r1142, %r4392;
	@%p1491 bra 	$L__BB2_1209;
	setp.lt.u32 	%p1492, %r1141, %r4391;
	@%p1492 bra 	$L__BB2_1208;
	setp.gt.u32 	%p1493, %r1141, %r4391;
	@%p1493 bra 	$L__BB2_1209;
	setp.lt.u32 	%p1494, %r1143, %r4390;
	@%p1494 bra 	$L__BB2_1208;
	setp.gt.u32 	%p1495, %r1143, %r4390;
	setp.gt.u32 	%p1496, %r1145, %r4389;
	or.pred  	%p1497, %p1495, %p1496;
	@%p1497 bra 	$L__BB2_1209;
$L__BB2_1208:
	// begin inline asm
	sub.cc.u32 %r4389, %r4389, %r1145;
	subc.cc.u32 %r4390, %r4390, %r1143;
	subc.cc.u32 %r4391, %r4391, %r1141;
	subc.cc.u32 %r4392, %r4392, %r1142;
	subc.cc.u32 %r4393, %r4393, %r1140;
	subc.cc.u32 %r4394, %r4394, %r1;
	subc.cc.u32 %r4395, %r4395, %r1144;
	subc.u32 %r4396, %r4396, %r2;
	
	// end inline asm
$L__BB2_1209:
	setp.gt.u32 	%p1498, %r4396, %r2;
	@%p1498 bra 	$L__BB2_1222;
	bra.uni 	$L__BB2_1223;
$L__BB2_1210:
	setp.gt.u32 	%p1500, %r4395, %r1144;
	@%p1500 bra 	$L__BB2_1222;
	setp.lt.u32 	%p1501, %r4395, %r1144;
	@%p1501 bra 	$L__BB2_1224;
	setp.gt.u32 	%p1502, %r4394, %r1;
	@%p1502 bra 	$L__BB2_1222;
	setp.lt.u32 	%p1503, %r4394, %r1;
	@%p1503 bra 	$L__BB2_1224;
	setp.gt.u32 	%p1504, %r4393, %r1140;
	@%p1504 bra 	$L__BB2_1222;
	setp.lt.u32 	%p1505, %r4393, %r1140;
	@%p1505 bra 	$L__BB2_1224;
	setp.gt.u32 	%p1506, %r4392, %r1142;
	@%p1506 bra 	$L__BB2_1222;
	setp.lt.u32 	%p1507, %r4392, %r1142;
	@%p1507 bra 	$L__BB2_1224;
	setp.gt.u32 	%p1508, %r4391, %r1141;
	@%p1508 bra 	$L__BB2_1222;
	setp.lt.u32 	%p1509, %r4391, %r1141;
	@%p1509 bra 	$L__BB2_1224;
	setp.gt.u32 	%p1510, %r4390, %r1143;
	@%p1510 bra 	$L__BB2_1222;
	setp.lt.u32 	%p1511, %r4390, %r1143;
	setp.lt.u32 	%p1512, %r4389, %r1145;
	or.pred  	%p1513, %p1511, %p1512;
	@%p1513 bra 	$L__BB2_1224;
$L__BB2_1222:
	// begin inline asm
	sub.cc.u32 %r4389, %r4389, %r1145;
	subc.cc.u32 %r4390, %r4390, %r1143;
	subc.cc.u32 %r4391, %r4391, %r1141;
	subc.cc.u32 %r4392, %r4392, %r1142;
	subc.cc.u32 %r4393, %r4393, %r1140;
	subc.cc.u32 %r4394, %r4394, %r1;
	subc.cc.u32 %r4395, %r4395, %r1144;
	subc.u32 %r4396, %r4396, %r2;
	
	// end inline asm
	bra.uni 	$L__BB2_1224;
$L__BB2_1223:
	setp.lt.u32 	%p1499, %r4396, %r2;
	@%p1499 bra 	$L__BB2_1224;
	bra.uni 	$L__BB2_1210;
$L__BB2_1224:
	mul.wide.u32 	%rd9291, %r4220, %r4389;
	shr.u64 	%rd9292, %rd9291, 32;
	mul.wide.u32 	%rd9293, %r4221, %r4389;
	add.s64 	%rd9294, %rd9292, %rd9293;
	shr.u64 	%rd9295, %rd9294, 32;
	mul.wide.u32 	%rd9296, %r4222, %r4389;
	add.s64 	%rd9297, %rd9295, %rd9296;
	shr.u64 	%rd9298, %rd9297, 32;
	mul.wide.u32 	%rd9299, %r4223, %r4389;
	add.s64 	%rd9300, %rd9298, %rd9299;
	shr.u64 	%rd9301, %rd9300, 32;
	mul.wide.u32 	%rd9302, %r4224, %r4389;
	add.s64 	%rd9303, %rd9301, %rd9302;
	shr.u64 	%rd9304, %rd9303, 32;
	mul.wide.u32 	%rd9305, %r4225, %r4389;
	add.s64 	%rd9306, %rd9304, %rd9305;
	shr.u64 	%rd9307, %rd9306, 32;
	mul.wide.u32 	%rd9308, %r4226, %r4389;
	add.s64 	%rd9309, %rd9307, %rd9308;
	shr.u64 	%rd9310, %rd9309, 32;
	mul.wide.u32 	%rd9311, %r4227, %r4389;
	add.s64 	%rd9312, %rd9310, %rd9311;
	shr.u64 	%rd9313, %rd9312, 32;
	and.b64  	%rd9314, %rd9294, 4294967295;
	mul.wide.u32 	%rd9315, %r4220, %r4390;
	add.s64 	%rd9316, %rd9315, %rd9314;
	shr.u64 	%rd9317, %rd9316, 32;
	and.b64  	%rd9318, %rd9297, 4294967295;
	mul.wide.u32 	%rd9319, %r4221, %r4390;
	add.s64 	%rd9320, %rd9317, %rd9318;
	add.s64 	%rd9321, %rd9320, %rd9319;
	shr.u64 	%rd9322, %rd9321, 32;
	and.b64  	%rd9323, %rd9300, 4294967295;
	mul.wide.u32 	%rd9324, %r4222, %r4390;
	add.s64 	%rd9325, %rd9322, %rd9323;
	add.s64 	%rd9326, %rd9325, %rd9324;
	shr.u64 	%rd9327, %rd9326, 32;
	and.b64  	%rd9328, %rd9303, 4294967295;
	mul.wide.u32 	%rd9329, %r4223, %r4390;
	add.s64 	%rd9330, %rd9327, %rd9328;
	add.s64 	%rd9331, %rd9330, %rd9329;
	shr.u64 	%rd9332, %rd9331, 32;
	and.b64  	%rd9333, %rd9306, 4294967295;
	mul.wide.u32 	%rd9334, %r4224, %r4390;
	add.s64 	%rd9335, %rd9332, %rd9333;
	add.s64 	%rd9336, %rd9335, %rd9334;
	shr.u64 	%rd9337, %rd9336, 32;
	and.b64  	%rd9338, %rd9309, 4294967295;
	mul.wide.u32 	%rd9339, %r4225, %r4390;
	add.s64 	%rd9340, %rd9337, %rd9338;
	add.s64 	%rd9341, %rd9340, %rd9339;
	shr.u64 	%rd9342, %rd9341, 32;
	and.b64  	%rd9343, %rd9312, 4294967295;
	mul.wide.u32 	%rd9344, %r4226, %r4390;
	add.s64 	%rd9345, %rd9342, %rd9343;
	add.s64 	%rd9346, %rd9345, %rd9344;
	shr.u64 	%rd9347, %rd9346, 32;
	mul.wide.u32 	%rd9348, %r4227, %r4390;
	add.s64 	%rd9349, %rd9347, %rd9313;
	add.s64 	%rd9350, %rd9349, %rd9348;
	shr.u64 	%rd9351, %rd9350, 32;
	and.b64  	%rd9352, %rd9321, 4294967295;
	mul.wide.u32 	%rd9353, %r4220, %r4391;
	add.s64 	%rd9354, %rd9353, %rd9352;
	shr.u64 	%rd9355, %rd9354, 32;
	and.b64  	%rd9356, %rd9326, 4294967295;
	mul.wide.u32 	%rd9357, %r4221, %r4391;
	add.s64 	%rd9358, %rd9355, %rd9356;
	add.s64 	%rd9359, %rd9358, %rd9357;
	shr.u64 	%rd9360, %rd9359, 32;
	and.b64  	%rd9361, %rd9331, 4294967295;
	mul.wide.u32 	%rd9362, %r4222, %r4391;
	add.s64 	%rd9363, %rd9360, %rd9361;
	add.s64 	%rd9364, %rd9363, %rd9362;
	shr.u64 	%rd9365, %rd9364, 32;
	and.b64  	%rd9366, %rd9336, 4294967295;
	mul.wide.u32 	%rd9367, %r4223, %r4391;
	add.s64 	%rd9368, %rd9365, %rd9366;
	add.s64 	%rd9369, %rd9368, %rd9367;
	shr.u64 	%rd9370, %rd9369, 32;
	and.b64  	%rd9371, %rd9341, 4294967295;
	mul.wide.u32 	%rd9372, %r4224, %r4391;
	add.s64 	%rd9373, %rd9370, %rd9371;
	add.s64 	%rd9374, %rd9373, %rd9372;
	shr.u64 	%rd9375, %rd9374, 32;
	and.b64  	%rd9376, %rd9346, 4294967295;
	mul.wide.u32 	%rd9377, %r4225, %r4391;
	add.s64 	%rd9378, %rd9375, %rd9376;
	add.s64 	%rd9379, %rd9378, %rd9377;
	shr.u64 	%rd9380, %rd9379, 32;
	and.b64  	%rd9381, %rd9350, 4294967295;
	mul.wide.u32 	%rd9382, %r4226, %r4391;
	add.s64 	%rd9383, %rd9380, %rd9381;
	add.s64 	%rd9384, %rd9383, %rd9382;
	shr.u64 	%rd9385, %rd9384, 32;
	mul.wide.u32 	%rd9386, %r4227, %r4391;
	add.s64 	%rd9387, %rd9385, %rd9351;
	add.s64 	%rd9388, %rd9387, %rd9386;
	shr.u64 	%rd9389, %rd9388, 32;
	and.b64  	%rd9390, %rd9359, 4294967295;
	mul.wide.u32 	%rd9391, %r4220, %r4392;
	add.s64 	%rd9392, %rd9391, %rd9390;
	shr.u64 	%rd9393, %rd9392, 32;
	and.b64  	%rd9394, %rd9364, 4294967295;
	mul.wide.u32 	%rd9395, %r4221, %r4392;
	add.s64 	%rd9396, %rd9393, %rd9394;
	add.s64 	%rd9397, %rd9396, %rd9395;
	shr.u64 	%rd9398, %rd9397, 32;
	and.b64  	%rd9399, %rd9369, 4294967295;
	mul.wide.u32 	%rd9400, %r4222, %r4392;
	add.s64 	%rd9401, %rd9398, %rd9399;
	add.s64 	%rd9402, %rd9401, %rd9400;
	shr.u64 	%rd9403, %rd9402, 32;
	and.b64  	%rd9404, %rd9374, 4294967295;
	mul.wide.u32 	%rd9405, %r4223, %r4392;
	add.s64 	%rd9406, %rd9403, %rd9404;
	add.s64 	%rd9407, %rd9406, %rd9405;
	shr.u64 	%rd9408, %rd9407, 32;
	and.b64  	%rd9409, %rd9379, 4294967295;
	mul.wide.u32 	%rd9410, %r4224, %r4392;
	add.s64 	%rd9411, %rd9408, %rd9409;
	add.s64 	%rd9412, %rd9411, %rd9410;
	shr.u64 	%rd9413, %rd9412, 32;
	and.b64  	%rd9414, %rd9384, 4294967295;
	mul.wide.u32 	%rd9415, %r4225, %r4392;
	add.s64 	%rd9416, %rd9413, %rd9414;
	add.s64 	%rd9417, %rd9416, %rd9415;
	shr.u64 	%rd9418, %rd9417, 32;
	and.b64  	%rd9419, %rd9388, 4294967295;
	mul.wide.u32 	%rd9420, %r4226, %r4392;
	add.s64 	%rd9421, %rd9418, %rd9419;
	add.s64 	%rd9422, %rd9421, %rd9420;
	shr.u64 	%rd9423, %rd9422, 32;
	mul.wide.u32 	%rd9424, %r4227, %r4392;
	add.s64 	%rd9425, %rd9423, %rd9389;
	add.s64 	%rd9426, %rd9425, %rd9424;
	shr.u64 	%rd9427, %rd9426, 32;
	and.b64  	%rd9428, %rd9397, 4294967295;
	mul.wide.u32 	%rd9429, %r4220, %r4393;
	add.s64 	%rd9430, %rd9429, %rd9428;
	shr.u64 	%rd9431, %rd9430, 32;
	and.b64  	%rd9432, %rd9402, 4294967295;
	mul.wide.u32 	%rd9433, %r4221, %r4393;
	add.s64 	%rd9434, %rd9431, %rd9432;
	add.s64 	%rd9435, %rd9434, %rd9433;
	shr.u64 	%rd9436, %rd9435, 32;
	and.b64  	%rd9437, %rd9407, 4294967295;
	mul.wide.u32 	%rd9438, %r4222, %r4393;
	add.s64 	%rd9439, %rd9436, %rd9437;
	add.s64 	%rd9440, %rd9439, %rd9438;
	shr.u64 	%rd9441, %rd9440, 32;
	and.b64  	%rd9442, %rd9412, 4294967295;
	mul.wide.u32 	%rd9443, %r4223, %r4393;
	add.s64 	%rd9444, %rd9441, %rd9442;
	add.s64 	%rd9445, %rd9444, %rd9443;
	shr.u64 	%rd9446, %rd9445, 32;
	and.b64  	%rd9447, %rd9417, 4294967295;
	mul.wide.u32 	%rd9448, %r4224, %r4393;
	add.s64 	%rd9449, %rd9446, %rd9447;
	add.s64 	%rd9450, %rd9449, %rd9448;
	shr.u64 	%rd9451, %rd9450, 32;
	and.b64  	%rd9452, %rd9422, 4294967295;
	mul.wide.u32 	%rd9453, %r4225, %r4393;
	add.s64 	%rd9454, %rd9451, %rd9452;
	add.s64 	%rd9455, %rd9454, %rd9453;
	shr.u64 	%rd9456, %rd9455, 32;
	and.b64  	%rd9457, %rd9426, 4294967295;
	mul.wide.u32 	%rd9458, %r4226, %r4393;
	add.s64 	%rd9459, %rd9456, %rd9457;
	add.s64 	%rd9460, %rd9459, %rd9458;
	shr.u64 	%rd9461, %rd9460, 32;
	mul.wide.u32 	%rd9462, %r4227, %r4393;
	add.s64 	%rd9463, %rd9461, %rd9427;
	add.s64 	%rd9464, %rd9463, %rd9462;
	shr.u64 	%rd9465, %rd9464, 32;
	and.b64  	%rd9466, %rd9435, 4294967295;
	mul.wide.u32 	%rd9467, %r4220, %r4394;
	add.s64 	%rd9468, %rd9467, %rd9466;
	shr.u64 	%rd9469, %rd9468, 32;
	and.b64  	%rd9470, %rd9440, 4294967295;
	mul.wide.u32 	%rd9471, %r4221, %r4394;
	add.s64 	%rd9472, %rd9469, %rd9470;
	add.s64 	%rd9473, %rd9472, %rd9471;
	shr.u64 	%rd9474, %rd9473, 32;
	and.b64  	%rd9475, %rd9445, 4294967295;
	mul.wide.u32 	%rd9476, %r4222, %r4394;
	add.s64 	%rd9477, %rd9474, %rd9475;
	add.s64 	%rd9478, %rd9477, %rd9476;
	shr.u64 	%rd9479, %rd9478, 32;
	and.b64  	%rd9480, %rd9450, 4294967295;
	mul.wide.u32 	%rd9481, %r4223, %r4394;
	add.s64 	%rd9482, %rd9479, %rd9480;
	add.s64 	%rd9483, %rd9482, %rd9481;
	shr.u64 	%rd9484, %rd9483, 32;
	and.b64  	%rd9485, %rd9455, 4294967295;
	mul.wide.u32 	%rd9486, %r4224, %r4394;
	add.s64 	%rd9487, %rd9484, %rd9485;
	add.s64 	%rd9488, %rd9487, %rd9486;
	shr.u64 	%rd9489, %rd9488, 32;
	and.b64  	%rd9490, %rd9460, 4294967295;
	mul.wide.u32 	%rd9491, %r4225, %r4394;
	add.s64 	%rd9492, %rd9489, %rd9490;
	add.s64 	%rd9493, %rd9492, %rd9491;
	shr.u64 	%rd9494, %rd9493, 32;
	and.b64  	%rd9495, %rd9464, 4294967295;
	mul.wide.u32 	%rd9496, %r4226, %r4394;
	add.s64 	%rd9497, %rd9494, %rd9495;
	add.s64 	%rd9498, %rd9497, %rd9496;
	shr.u64 	%rd9499, %rd9498, 32;
	mul.wide.u32 	%rd9500, %r4227, %r4394;
	add.s64 	%rd9501, %rd9499, %rd9465;
	add.s64 	%rd9502, %rd9501, %rd9500;
	shr.u64 	%rd9503, %rd9502, 32;
	and.b64  	%rd9504, %rd9473, 4294967295;
	mul.wide.u32 	%rd9505, %r4220, %r4395;
	add.s64 	%rd9506, %rd9505, %rd9504;
	shr.u64 	%rd9507, %rd9506, 32;
	and.b64  	%rd9508, %rd9478, 4294967295;
	mul.wide.u32 	%rd9509, %r4221, %r4395;
	add.s64 	%rd9510, %rd9507, %rd9508;
	add.s64 	%rd9511, %rd9510, %rd9509;
	shr.u64 	%rd9512, %rd9511, 32;
	and.b64  	%rd9513, %rd9483, 4294967295;
	mul.wide.u32 	%rd9514, %r4222, %r4395;
	add.s64 	%rd9515, %rd9512, %rd9513;
	add.s64 	%rd9516, %rd9515, %rd9514;
	shr.u64 	%rd9517, %rd9516, 32;
	and.b64  	%rd9518, %rd9488, 4294967295;
	mul.wide.u32 	%rd9519, %r4223, %r4395;
	add.s64 	%rd9520, %rd9517, %rd9518;
	add.s64 	%rd9521, %rd9520, %rd9519;
	shr.u64 	%rd9522, %rd9521, 32;
	and.b64  	%rd9523, %rd9493, 4294967295;
	mul.wide.u32 	%rd9524, %r4224, %r4395;
	add.s64 	%rd9525, %rd9522, %rd9523;
	add.s64 	%rd9526, %rd9525, %rd9524;
	shr.u64 	%rd9527, %rd9526, 32;
	and.b64  	%rd9528, %rd9498, 4294967295;
	mul.wide.u32 	%rd9529, %r4225, %r4395;
	add.s64 	%rd9530, %rd9527, %rd9528;
	add.s64 	%rd9531, %rd9530, %rd9529;
	shr.u64 	%rd9532, %rd9531, 32;
	and.b64  	%rd9533, %rd9502, 4294967295;
	mul.wide.u32 	%rd9534, %r4226, %r4395;
	add.s64 	%rd9535, %rd9532, %rd9533;
	add.s64 	%rd9536, %rd9535, %rd9534;
	shr.u64 	%rd9537, %rd9536, 32;
	mul.wide.u32 	%rd9538, %r4227, %r4395;
	add.s64 	%rd9539, %rd9537, %rd9503;
	add.s64 	%rd9540, %rd9539, %rd9538;
	shr.u64 	%rd9541, %rd9540, 32;
	and.b64  	%rd9542, %rd9511, 4294967295;
	mul.wide.u32 	%rd9543, %r4220, %r4396;
	add.s64 	%rd9544, %rd9543, %rd9542;
	shr.u64 	%rd9545, %rd9544, 32;
	and.b64  	%rd9546, %rd9516, 4294967295;
	mul.wide.u32 	%rd9547, %r4221, %r4396;
	add.s64 	%rd9548, %rd9545, %rd9546;
	add.s64 	%rd9549, %rd9548, %rd9547;
	shr.u64 	%rd9550, %rd9549, 32;
	and.b64  	%rd9551, %rd9521, 4294967295;
	mul.wide.u32 	%rd9552, %r4222, %r4396;
	add.s64 	%rd9553, %rd9550, %rd9551;
	add.s64 	%rd9554, %rd9553, %rd9552;
	shr.u64 	%rd9555, %rd9554, 32;
	and.b64  	%rd9556, %rd9526, 4294967295;
	mul.wide.u32 	%rd9557, %r4223, %r4396;
	add.s64 	%rd9558, %rd9555, %rd9556;
	add.s64 	%rd9559, %rd9558, %rd9557;
	shr.u64 	%rd9560, %rd9559, 32;
	and.b64  	%rd9561, %rd9531, 4294967295;
	mul.wide.u32 	%rd9562, %r4224, %r4396;
	add.s64 	%rd9563, %rd9560, %rd9561;
	add.s64 	%rd9564, %rd9563, %rd9562;
	shr.u64 	%rd9565, %rd9564, 32;
	and.b64  	%rd9566, %rd9536, 4294967295;
	mul.wide.u32 	%rd9567, %r4225, %r4396;
	add.s64 	%rd9568, %rd9565, %rd9566;
	add.s64 	%rd9569, %rd9568, %rd9567;
	shr.u64 	%rd9570, %rd9569, 32;
	and.b64  	%rd9571, %rd9540, 4294967295;
	mul.wide.u32 	%rd9572, %r4226, %r4396;
	add.s64 	%rd9573, %rd9570, %rd9571;
	add.s64 	%rd9574, %rd9573, %rd9572;
	shr.u64 	%rd9575, %rd9574, 32;
	mul.wide.u32 	%rd9576, %r4227, %r4396;
	add.s64 	%rd9577, %rd9575, %rd9541;
	add.s64 	%rd9578, %rd9577, %rd9576;
	shr.u64 	%rd9579, %rd9578, 32;
	{ .reg .b32 tmp; mov.b64 {tmp, %r3813}, %rd9578; }
	and.b64  	%rd9580, %rd9549, 4294967295;
	mul.lo.s64 	%rd9581, %rd9580, 977;
	and.b64  	%rd9582, %rd9291, 4294967295;
	and.b64  	%rd9583, %rd9581, 4294967295;
	add.s64 	%rd9902, %rd9583, %rd9582;
	shr.u64 	%rd9584, %rd9581, 32;
	shr.u64 	%rd9585, %rd9902, 32;
	add.s64 	%rd9586, %rd9585, %rd9584;
	and.b64  	%rd9587, %rd9554, 4294967295;
	mul.lo.s64 	%rd9588, %rd9587, 977;
	and.b64  	%rd9589, %rd9316, 4294967295;
	and.b64  	%rd9590, %rd9588, 4294967295;
	add.s64 	%rd9591, %rd9586, %rd9589;
	add.s64 	%rd9592, %rd9591, %rd9590;
	add.s64 	%rd9903, %rd9592, %rd9580;
	shr.u64 	%rd9593, %rd9588, 32;
	shr.u64 	%rd9594, %rd9903, 32;
	add.s64 	%rd9595, %rd9594, %rd9593;
	and.b64  	%rd9596, %rd9559, 4294967295;
	mul.lo.s64 	%rd9597, %rd9596, 977;
	and.b64  	%rd9598, %rd9354, 4294967295;
	and.b64  	%rd9599, %rd9597, 4294967295;
	add.s64 	%rd9600, %rd9595, %rd9598;
	add.s64 	%rd9601, %rd9600, %rd9599;
	add.s64 	%rd9904, %rd9601, %rd9587;
	shr.u64 	%rd9602, %rd9597, 32;
	shr.u64 	%rd9603, %rd9904, 32;
	add.s64 	%rd9604, %rd9603, %rd9602;
	and.b64  	%rd9605, %rd9564, 4294967295;
	mul.lo.s64 	%rd9606, %rd9605, 977;
	and.b64  	%rd9607, %rd9392, 4294967295;
	and.b64  	%rd9608, %rd9606, 4294967295;
	add.s64 	%rd9609, %rd9604, %rd9607;
	add.s64 	%rd9610, %rd9609, %rd9608;
	add.s64 	%rd9905, %rd9610, %rd9596;
	shr.u64 	%rd9611, %rd9606, 32;
	shr.u64 	%rd9612, %rd9905, 32;
	add.s64 	%rd9613, %rd9612, %rd9611;
	and.b64  	%rd9614, %rd9569, 4294967295;
	mul.lo.s64 	%rd9615, %rd9614, 977;
	and.b64  	%rd9616, %rd9430, 4294967295;
	and.b64  	%rd9617, %rd9615, 4294967295;
	add.s64 	%rd9618, %rd9613, %rd9616;
	add.s64 	%rd9619, %rd9618, %rd9617;
	add.s64 	%rd9906, %rd9619, %rd9605;
	shr.u64 	%rd9620, %rd9615, 32;
	shr.u64 	%rd9621, %rd9906, 32;
	add.s64 	%rd9622, %rd9621, %rd9620;
	and.b64  	%rd9623, %rd9574, 4294967295;
	mul.lo.s64 	%rd9624, %rd9623, 977;
	and.b64  	%rd9625, %rd9468, 4294967295;
	and.b64  	%rd9626, %rd9624, 4294967295;
	add.s64 	%rd9627, %rd9622, %rd9625;
	add.s64 	%rd9628, %rd9627, %rd9626;
	add.s64 	%rd9907, %rd9628, %rd9614;
	shr.u64 	%rd9629, %rd9624, 32;
	shr.u64 	%rd9630, %rd9907, 32;
	add.s64 	%rd9631, %rd9630, %rd9629;
	and.b64  	%rd9632, %rd9578, 4294967295;
	mul.lo.s64 	%rd9633, %rd9632, 977;
	and.b64  	%rd9634, %rd9506, 4294967295;
	and.b64  	%rd9635, %rd9633, 4294967295;
	add.s64 	%rd9636, %rd9631, %rd9634;
	add.s64 	%rd9637, %rd9636, %rd9635;
	add.s64 	%rd9908, %rd9637, %rd9623;
	shr.u64 	%rd9638, %rd9633, 32;
	shr.u64 	%rd9639, %rd9908, 32;
	add.s64 	%rd9640, %rd9639, %rd9638;
	mul.lo.s64 	%rd9641, %rd9579, 977;
	and.b64  	%rd9642, %rd9544, 4294967295;
	and.b64  	%rd9643, %rd9641, 4294967295;
	add.s64 	%rd9644, %rd9640, %rd9642;
	add.s64 	%rd9645, %rd9644, %rd9643;
	add.s64 	%rd9909, %rd9645, %rd9632;
	shr.u64 	%rd9646, %rd9641, 32;
	shr.u64 	%rd9647, %rd9909, 32;
	cvt.u32.u64 	%r3814, %rd9647;
	cvt.u32.u64 	%r3815, %rd9646;
	add.s32 	%r3816, %r3814, %r3815;
	add.s32 	%r1471, %r3816, %r3813;
	setp.eq.s32 	%p1515, %r1471, 0;
	mov.pred 	%p1585, 0;
	@%p1515 bra 	$L__BB2_1232;
	cvt.u64.u32 	%rd9648, %r1471;
	mul.wide.u32 	%rd9649, %r1471, 977;
	shr.u64 	%rd9650, %rd9649, 32;
	and.b64  	%rd9651, %rd9902, 4294967295;
	and.b64  	%rd9652, %rd9649, 4294967295;
	add.s64 	%rd9902, %rd9652, %rd9651;
	shr.u64 	%rd9653, %rd9902, 32;
	and.b64  	%rd9654, %rd9903, 4294967295;
	add.s64 	%rd9655, %rd9650, %rd9654;
	add.s64 	%rd9656, %rd9655, %rd9648;
	add.s64 	%rd9903, %rd9656, %rd9653;
	setp.lt.u64 	%p1517, %rd9903, 4294967296;
	@%p1517 bra 	$L__BB2_1232;
	shr.u64 	%rd9657, %rd9903, 32;
	and.b64  	%rd9658, %rd9904, 4294967295;
	add.s64 	%rd9904, %rd9657, %rd9658;
	setp.lt.u64 	%p1519, %rd9904, 4294967296;
	@%p1519 bra 	$L__BB2_1232;
	shr.u64 	%rd9659, %rd9904, 32;
	and.b64  	%rd9660, %rd9905, 4294967295;
	add.s64 	%rd9905, %rd9659, %rd9660;
	setp.lt.u64 	%p1521, %rd9905, 4294967296;
	@%p1521 bra 	$L__BB2_1232;
	shr.u64 	%rd9662, %rd9905, 32;
	and.b64  	%rd9663, %rd9906, 4294967295;
	add.s64 	%rd9906, %rd9662, %rd9663;
	setp.lt.u64 	%p1523, %rd9906, 4294967296;
	mov.b64 	%rd9905, 4294967296;
	@%p1523 bra 	$L__BB2_1232;
	shr.u64 	%rd9665, %rd9906, 32;
	and.b64  	%rd9666, %rd9907, 4294967295;
	add.s64 	%rd9907, %rd9665, %rd9666;
	setp.lt.u64 	%p1525, %rd9907, 4294967296;
	mov.b64 	%rd9905, 4294967296;
	mov.u64 	%rd9906, %rd9905;
	@%p1525 bra 	$L__BB2_1232;
	shr.u64 	%rd9668, %rd9907, 32;
	and.b64  	%rd9669, %rd9908, 4294967295;
	add.s64 	%rd9908, %rd9668, %rd9669;
	setp.lt.u64 	%p1527, %rd9908, 4294967296;
	mov.b64 	%rd9905, 4294967296;
	mov.u64 	%rd9907, %rd9905;
	@%p1527 bra 	$L__BB2_1232;
	shr.u64 	%rd9671, %rd9908, 32;
	and.b64  	%rd9672, %rd9909, 4294967295;
	add.s64 	%rd9673, %rd9671, %rd9672;
	setp.gt.u64 	%p1585, %rd9673, 4294967295;
	min.u64 	%rd9909, %rd9673, 4294967296;
	mov.b64 	%rd9905, 4294967296;
	mov.u64 	%rd9906, %rd9905;
	mov.u64 	%rd9908, %rd9905;
$L__BB2_1232:
	cvt.u32.u64 	%r4412, %rd9909;
	cvt.u32.u64 	%r4411, %rd9908;
	cvt.u32.u64 	%r4410, %rd9907;
	cvt.u32.u64 	%r4409, %rd9906;
	cvt.u32.u64 	%r4408, %rd9905;
	cvt.u32.u64 	%r4407, %rd9904;
	cvt.u32.u64 	%r4406, %rd9903;
	cvt.u32.u64 	%r4405, %rd9902;
	setp.lt.u32 	%p1528, %r2, %r4412;
	or.pred  	%p1529, %p1585, %p1528;
	@%p1529 bra 	$L__BB2_1246;
	setp.gt.u32 	%p1530, %r2, %r4412;
	@%p1530 bra 	$L__BB2_1247;
	setp.lt.u32 	%p1531, %r1144, %r4411;
	@%p1531 bra 	$L__BB2_1246;
	setp.gt.u32 	%p1532, %r1144, %r4411;
	@%p1532 bra 	$L__BB2_1247;
	setp.lt.u32 	%p1533, %r1, %r4410;
	@%p1533 bra 	$L__BB2_1246;
	setp.gt.u32 	%p1534, %r1, %r4410;
	@%p1534 bra 	$L__BB2_1247;
	setp.lt.u32 	%p1535, %r1140, %r4409;
	@%p1535 bra 	$L__BB2_1246;
	setp.gt.u32 	%p1536, %r1140, %r4409;
	@%p1536 bra 	$L__BB2_1247;
	setp.lt.u32 	%p1537, %r1142, %r4408;
	@%p1537 bra 	$L__BB2_1246;
	setp.gt.u32 	%p1538, %r1142, %r4408;
	@%p1538 bra 	$L__BB2_1247;
	setp.lt.u32 	%p1539, %r1141, %r4407;
	@%p1539 bra 	$L__BB2_1246;
	setp.gt.u32 	%p1540, %r1141, %r4407;
	@%p1540 bra 	$L__BB2_1247;
	setp.lt.u32 	%p1541, %r1143, %r4406;
	@%p1541 bra 	$L__BB2_1246;
	setp.gt.u32 	%p1542, %r1143, %r4406;
	setp.gt.u32 	%p1543, %r1145, %r4405;
	or.pred  	%p1544, %p1542, %p1543;
	@%p1544 bra 	$L__BB2_1247;
$L__BB2_1246:
	// begin inline asm
	sub.cc.u32 %r4405, %r4405, %r1145;
	subc.cc.u32 %r4406, %r4406, %r1143;
	subc.cc.u32 %r4407, %r4407, %r1141;
	subc.cc.u32 %r4408, %r4408, %r1142;
	subc.cc.u32 %r4409, %r4409, %r1140;
	subc.cc.u32 %r4410, %r4410, %r1;
	subc.cc.u32 %r4411, %r4411, %r1144;
	subc.u32 %r4412, %r4412, %r2;
	
	// end inline asm
$L__BB2_1247:
	setp.gt.u32 	%p1545, %r4412, %r2;
	@%p1545 bra 	$L__BB2_1260;
	bra.uni 	$L__BB2_1261;
$L__BB2_1248:
	setp.gt.u32 	%p1547, %r4411, %r1144;
	@%p1547 bra 	$L__BB2_1260;
	setp.lt.u32 	%p1548, %r4411, %r1144;
	@%p1548 bra 	$L__BB2_1262;
	setp.gt.u32 	%p1549, %r4410, %r1;
	@%p1549 bra 	$L__BB2_1260;
	setp.lt.u32 	%p1550, %r4410, %r1;
	@%p1550 bra 	$L__BB2_1262;
	setp.gt.u32 	%p1551, %r4409, %r1140;
	@%p1551 bra 	$L__BB2_1260;
	setp.lt.u32 	%p1552, %r4409, %r1140;
	@%p1552 bra 	$L__BB2_1262;
	setp.gt.u32 	%p1553, %r4408, %r1142;
	@%p1553 bra 	$L__BB2_1260;
	setp.lt.u32 	%p1554, %r4408, %r1142;
	@%p1554 bra 	$L__BB2_1262;
	setp.gt.u32 	%p1555, %r4407, %r1141;
	@%p1555 bra 	$L__BB2_1260;
	setp.lt.u32 	%p1556, %r4407, %r1141;
	@%p1556 bra 	$L__BB2_1262;
	setp.gt.u32 	%p1557, %r4406, %r1143;
	@%p1557 bra 	$L__BB2_1260;
	setp.lt.u32 	%p1558, %r4406, %r1143;
	setp.lt.u32 	%p1559, %r4405, %r1145;
	or.pred  	%p1560, %p1558, %p1559;
	@%p1560 bra 	$L__BB2_1262;
$L__BB2_1260:
	// begin inline asm
	sub.cc.u32 %r4405, %r4405, %r1145;
	subc.cc.u32 %r4406, %r4406, %r1143;
	subc.cc.u32 %r4407, %r4407, %r1141;
	subc.cc.u32 %r4408, %r4408, %r1142;
	subc.cc.u32 %r4409, %r4409, %r1140;
	subc.cc.u32 %r4410, %r4410, %r1;
	subc.cc.u32 %r4411, %r4411, %r1144;
	subc.u32 %r4412, %r4412, %r2;
	
	// end inline asm
	bra.uni 	$L__BB2_1262;
$L__BB2_1261:
	setp.lt.u32 	%p1546, %r4412, %r2;
	@%p1546 bra 	$L__BB2_1262;
	bra.uni 	$L__BB2_1248;
$L__BB2_1262:
	st.global.u32 	[%rd657], %r4325;
	st.global.u32 	[%rd657+4], %r4326;
	st.global.u32 	[%rd657+8], %r4327;
	st.global.u32 	[%rd657+12], %r4328;
	st.global.u32 	[%rd657+16], %r4329;
	st.global.u32 	[%rd657+20], %r4330;
	st.global.u32 	[%rd657+24], %r4331;
	st.global.u32 	[%rd657+28], %r4332;
	st.global.u32 	[%rd657+32], %r4373;
	st.global.u32 	[%rd657+36], %r4374;
	st.global.u32 	[%rd657+40], %r4375;
	st.global.u32 	[%rd657+44], %r4376;
	st.global.u32 	[%rd657+48], %r4377;
	st.global.u32 	[%rd657+52], %r4378;
	st.global.u32 	[%rd657+56], %r4379;
	st.global.u32 	[%rd657+60], %r4380;
	st.global.u32 	[%rd657+64], %r4405;
	st.global.u32 	[%rd657+68], %r4406;
	st.global.u32 	[%rd657+72], %r4407;
	st.global.u32 	[%rd657+76], %r4408;
	st.global.u32 	[%rd657+80], %r4409;
	st.global.u32 	[%rd657+84], %r4410;
	st.global.u32 	[%rd657+88], %r4411;
	st.global.u32 	[%rd657+92], %r4412;
	mov.b16 	%rs9, 0;
	st.global.u8 	[%rd657+96], %rs9;
$L__BB2_1263:
	add.s32 	%r3868, %r3868, 1;
	setp.lt.s32 	%p1561, %r3868, %r7;
	@%p1561 bra 	$L__BB2_3;
	ld.param.u32 	%r3866, [_Z35compute_batch_precomp_kernel_robustP10ECPointJacii_param_2];
	bar.sync 	0;
	setp.lt.s32 	%p1562, %r6, %r3866;
	mov.u32 	%r3868, %r6;
	@%p1562 bra 	$L__BB2_2;
$L__BB2_1265:
	ret;

}
	// .globl	_Z26test_scalar_multiplicationP7ECPointP6BigInti
.visible .entry _Z26test_scalar_multiplicationP7ECPointP6BigInti(
	.param .u64 .ptr .align 1 _Z26test_scalar_multiplicationP7ECPointP6BigInti_param_0,
	.param .u64 .ptr .align 1 _Z26test_scalar_multiplicationP7ECPointP6BigInti_param_1,
	.param .u32 _Z26test_scalar_multiplicationP7ECPointP6BigInti_param_2
)
{
	.reg .pred 	%p<4492>;
	.reg .b16 	%rs<45>;
	.reg .b32 	%r<14399>;
	.reg .b64 	%rd<31742>;

	ld.param.u32 	%r5737, [_Z26test_scalar_multiplicationP7ECPointP6BigInti_param_2];
	mov.u32 	%r5738, %ctaid.x;
	mov.u32 	%r5739, %ntid.x;
	mov.u32 	%r5740, %tid.x;
	mad.lo.s32 	%r5741, %r5738, %r5739, %r5740;
	setp.ge.s32 	%p154, %r5741, %r5737;
	@%p154 bra 	$L__BB3_3534;
	mov.b32 	%r11372, 248;
	mov.b16 	%rs44, 1;
	ld.const.u32 	%r12163, [const_p+28];
$L__BB3_2:
	mov.u32 	%r27, %r11372;
	mov.b32 	%r11398, 0;
	mov.u16 	%rs43, %rs44;
	mov.u32 	%r11613, %r12164;
	mov.u32 	%r11614, %r12165;
	mov.u32 	%r11615, %r12166;
	mov.u32 	%r11616, %r12167;
	mov.u32 	%r11617, %r12168;
	mov.u32 	%r11618, %r12169;
	mov.u32 	%r11619, %r12170;
	mov.u32 	%r11620, %r12171;
	mov.u32 	%r11621, %r12172;
	mov.u32 	%r11622, %r12173;
	mov.u32 	%r11623, %r12174;
	mov.u32 	%r11624, %r12175;
	mov.u32 	%r11625, %r12176;
	mov.u32 	%r11626, %r12177;
	mov.u32 	%r11627, %r12178;
	mov.u32 	%r11628, %r12179;
	mov.u32 	%r11629, %r12180;
	mov.u32 	%r11630, %r12181;
	mov.u32 	%r11631, %r12182;
	mov.u32 	%r11632, %r12183;
	mov.u32 	%r11633, %r12184;
	mov.u32 	%r11634, %r12185;
	mov.u32 	%r11635, %r12186;
	mov.u32 	%r11636, %r12187;
$L__BB3_3:
	mov.u32 	%r44, %r11628;
	mov.u32 	%r43, %r11627;
	mov.u32 	%r42, %r11626;
	mov.u32 	%r41, %r11625;
	mov.u32 	%r40, %r11624;
	mov.u32 	%r39, %r11623;
	mov.u32 	%r38, %r11622;
	mov.u32 	%r37, %r11621;
	mov.u32 	%r28, %r12163;
	and.b16  	%rs8, %rs43, 255;
	setp.ne.s16 	%p156, %rs8, 0;
	mov.b16 	%rs43, 1;
	mov.pred 	%p4422, 0;
	@%p156 bra 	$L__BB3_504;
	or.b32  	%r5746, %r44, %r43;
	or.b32  	%r5747, %r5746, %r42;
	or.b32  	%r5748, %r5747, %r41;
	or.b32  	%r5749, %r5748, %r40;
	or.b32  	%r5750, %r5749, %r39;
	or.b32  	%r5751, %r5750, %r38;
	or.b32  	%r5752, %r5751, %r37;
	setp.eq.s32 	%p158, %r5752, 0;
	mov.b32 	%r11621, 0;
	mov.u32 	%r12163, %r28;
	mov.u32 	%r11622, %r11621;
	mov.u32 	%r11623, %r11621;
	mov.u32 	%r11624, %r11621;
	mov.u32 	%r11625, %r11621;
	mov.u32 	%r11626, %r11621;
	mov.u32 	%r11627, %r11621;
	mov.u32 	%r11628, %r11621;
	@%p158 bra 	$L__BB3_504;
	mul.wide.u32 	%rd2104, %r44, %r44;
	shr.u64 	%rd2105, %rd2104, 32;
	mul.wide.u32 	%rd2106, %r43, %r44;
	add.s64 	%rd2107, %rd2105, %rd2106;
	shr.u64 	%rd2108, %rd2107, 32;
	mul.wide.u32 	%rd2109, %r42, %r44;
	add.s64 	%rd2110, %rd2108, %rd2109;
	shr.u64 	%rd2111, %rd2110, 32;
	mul.wide.u32 	%rd2112, %r41, %r44;
	add.s64 	%rd2113, %rd2111, %rd2112;
	shr.u64 	%rd2114, %rd2113, 32;
	mul.wide.u32 	%rd2115, %r40, %r44;
	add.s64 	%rd2116, %rd2114, %rd2115;
	shr.u64 	%rd2117, %rd2116, 32;
	mul.wide.u32 	%rd2118, %r39, %r44;
	add.s64 	%rd2119, %rd2117, %rd2118;
	shr.u64 	%rd2120, %rd2119, 32;
	mul.wide.u32 	%rd2121, %r38, %r44;
	add.s64 	%rd2122, %rd2120, %rd2121;
	shr.u64 	%rd2123, %rd2122, 32;
	mul.wide.u32 	%rd2124, %r37, %r44;
	add.s64 	%rd2125, %rd2123, %rd2124;
	shr.u64 	%rd2126, %rd2125, 32;
	and.b64  	%rd2127, %rd2107, 4294967295;
	add.s64 	%rd2128, %rd2106, %rd2127;
	shr.u64 	%rd2129, %rd2128, 32;
	and.b64  	%rd2130, %rd2110, 4294967295;
	mul.wide.u32 	%rd2131, %r43, %r43;
	add.s64 	%rd2132, %rd2129, %rd2130;
	add.s64 	%rd2133, %rd2132, %rd2131;
	shr.u64 	%rd2134, %rd2133, 32;
	and.b64  	%rd2135, %rd2113, 4294967295;
	mul.wide.u32 	%rd2136, %r42, %r43;
	add.s64 	%rd2137, %rd2134, %rd2135;
	add.s64 	%rd2138, %rd2137, %rd2136;
	shr.u64 	%rd2139, %rd2138, 32;
	and.b64  	%rd2140, %rd2116, 4294967295;
	mul.wide.u32 	%rd2141, %r41, %r43;
	add.s64 	%rd2142, %rd2139, %rd2140;
	add.s64 	%rd2143, %rd2142, %rd2141;
	shr.u64 	%rd2144, %rd2143, 32;
	and.b64  	%rd2145, %rd2119, 4294967295;
	mul.wide.u32 	%rd2146, %r40, %r43;
	add.s64 	%rd2147, %rd2144, %rd2145;
	add.s64 	%rd2148, %rd2147, %rd2146;
	shr.u64 	%rd2149, %rd2148, 32;
	and.b64  	%rd2150, %rd2122, 4294967295;
	mul.wide.u32 	%rd2151, %r39, %r43;
	add.s64 	%rd2152, %rd2149, %rd2150;
	add.s64 	%rd2153, %rd2152, %rd2151;
	shr.u64 	%rd2154, %rd2153, 32;
	and.b64  	%rd2155, %rd2125, 4294967295;
	mul.wide.u32 	%rd2156, %r38, %r43;
	add.s64 	%rd2157, %rd2154, %rd2155;
	add.s64 	%rd2158, %rd2157, %rd2156;
	shr.u64 	%rd2159, %rd2158, 32;
	mul.wide.u32 	%rd2160, %r37, %r43;
	add.s64 	%rd2161, %rd2159, %rd2126;
	add.s64 	%rd2162, %rd2161, %rd2160;
	shr.u64 	%rd2163, %rd2162, 32;
	and.b64  	%rd2164, %rd2133, 4294967295;
	add.s64 	%rd2165, %rd2109, %rd2164;
	shr.u64 	%rd2166, %rd2165, 32;
	and.b64  	%rd2167, %rd2138, 4294967295;
	add.s64 	%rd2168, %rd2166, %rd2167;
	add.s64 	%rd2169, %rd2168, %rd2136;
	shr.u64 	%rd2170, %rd2169, 32;
	and.b64  	%rd2171, %rd2143, 4294967295;
	mul.wide.u32 	%rd2172, %r42, %r42;
	add.s64 	%rd2173, %rd2170, %rd2171;
	add.s64 	%rd2174, %rd2173, %rd2172;
	shr.u64 	%rd2175, %rd2174, 32;
	and.b64  	%rd2176, %rd2148, 4294967295;
	mul.wide.u32 	%rd2177, %r41, %r42;
	add.s64 	%rd2178, %rd2175, %rd2176;
	add.s64 	%rd2179, %rd2178, %rd2177;
	shr.u64 	%rd2180, %rd2179, 32;
	and.b64  	%rd2181, %rd2153, 4294967295;
	mul.wide.u32 	%rd2182, %r40, %r42;
	add.s64 	%rd2183, %rd2180, %rd2181;
	add.s64 	%rd2184, %rd2183, %rd2182;
	shr.u64 	%rd2185, %rd2184, 32;
	and.b64  	%rd2186, %rd2158, 4294967295;
	mul.wide.u32 	%rd2187, %r39, %r42;
	add.s64 	%rd2188, %rd2185, %rd2186;
	add.s64 	%rd2189, %rd2188, %rd2187;
	shr.u64 	%rd2190, %rd2189, 32;
	and.b64  	%rd2191, %rd2162, 4294967295;
	mul.wide.u32 	%rd2192, %r38, %r42;
	add.s64 	%rd2193, %rd2190, %rd2191;
	add.s64 	%rd2194, %rd2193, %rd2192;
	shr.u64 	%rd2195, %rd2194, 32;
	mul.wide.u32 	%rd2196, %r37, %r42;
	add.s64 	%rd2197, %rd2195, %rd2163;
	add.s64 	%rd2198, %rd2197, %rd2196;
	shr.u64 	%rd2199, %rd2198, 32;
	and.b64  	%rd2200, %rd2169, 4294967295;
	add.s64 	%rd2201, %rd2112, %rd2200;
	shr.u64 	%rd2202, %rd2201, 32;
	and.b64  	%rd2203, %rd2174, 4294967295;
	add.s64 	%rd2204, %rd2202, %rd2203;
	add.s64 	%rd2205, %rd2204, %rd2141;
	shr.u64 	%rd2206, %rd2205, 32;
	and.b64  	%rd2207, %rd2179, 4294967295;
	add.s64 	%rd2208, %rd2206, %rd2207;
	add.s64 	%rd2209, %rd2208, %rd2177;
	shr.u64 	%rd2210, %rd2209, 32;
	and.b64  	%rd2211, %rd2184, 4294967295;
	mul.wide.u32 	%rd2212, %r41, %r41;
	add.s64 	%rd2213, %rd2210, %rd2211;
	add.s64 	%rd2214, %rd2213, %rd2212;
	shr.u64 	%rd2215, %rd2214, 32;
	and.b64  	%rd2216, %rd2189, 4294967295;
	mul.wide.u32 	%rd2217, %r40, %r41;
	add.s64 	%rd2218, %rd2215, %rd2216;
	add.s64 	%rd2219, %rd2218, %rd2217;
	shr.u64 	%rd2220, %rd2219, 32;
	and.b64  	%rd2221, %rd2194, 4294967295;
	mul.wide.u32 	%rd2222, %r39, %r41;
	add.s64 	%rd2223, %rd2220, %rd2221;
	add.s64 	%rd2224, %rd2223, %rd2222;
	shr.u64 	%rd2225, %rd2224, 32;
	and.b64  	%rd2226, %rd2198, 4294967295;
	mul.wide.u32 	%rd2227, %r38, %r41;
	add.s64 	%rd2228, %rd2225, %rd2226;
	add.s64 	%rd2229, %rd2228, %rd2227;
	shr.u64 	%rd2230, %rd2229, 32;
	mul.wide.u32 	%rd2231, %r37, %r41;
	add.s64 	%rd2232, %rd2230, %rd2199;
	add.s64 	%rd2233, %rd2232, %rd2231;
	shr.u64 	%rd2234, %rd2233, 32;
	and.b64  	%rd2235, %rd2205, 4294967295;
	add.s64 	%rd2236, %rd2115, %rd2235;
	shr.u64 	%rd2237, %rd2236, 32;
	and.b64  	%rd2238, %rd2209, 4294967295;
	add.s64 	%rd2239, %rd2237, %rd2238;
	add.s64 	%rd2240, %rd2239, %rd2146;
	shr.u64 	%rd2241, %rd2240, 32;
	and.b64  	%rd2242, %rd2214, 4294967295;
	add.s64 	%rd2243, %rd2241, %rd2242;
	add.s64 	%rd2244, %rd2243, %rd2182;
	shr.u64 	%rd2245, %rd2244, 32;
	and.b64  	%rd2246, %rd2219, 4294967295;
	add.s64 	%rd2247, %rd2245, %rd2246;
	add.s64 	%rd2248, %rd2247, %rd2217;
	shr.u64 	%rd2249, %rd2248, 32;
	and.b64  	%rd2250, %rd2224, 4294967295;
	mul.wide.u32 	%rd2251, %r40, %r40;
	add.s64 	%rd2252, %rd2249, %rd2250;
	add.s64 	%rd2253, %rd2252, %rd2251;
	shr.u64 	%rd2254, %rd2253, 32;
	and.b64  	%rd2255, %rd2229, 4294967295;
	mul.wide.u32 	%rd2256, %r39, %r40;
	add.s64 	%rd2257, %rd2254, %rd2255;
	add.s64 	%rd2258, %rd2257, %rd2256;
	shr.u64 	%rd2259, %rd2258, 32;
	and.b64  	%rd2260, %rd2233, 4294967295;
	mul.wide.u32 	%rd2261, %r38, %r40;
	add.s64 	%rd2262, %rd2259, %rd2260;
	add.s64 	%rd2263, %rd2262, %rd2261;
	shr.u64 	%rd2264, %rd2263, 32;
	mul.wide.u32 	%rd2265, %r37, %r40;
	add.s64 	%rd2266, %rd2264, %rd2234;
	add.s64 	%rd2267, %rd2266, %rd2265;
	shr.u64 	%rd2268, %rd2267, 32;
	and.b64  	%rd2269, %rd2240, 4294967295;
	add.s64 	%rd2270, %rd2118, %rd2269;
	shr.u64 	%rd2271, %rd2270, 32;
	and.b64  	%rd2272, %rd2244, 4294967295;
	add.s64 	%rd2273, %rd2271, %rd2272;
	add.s64 	%rd2274, %rd2273, %rd2151;
	shr.u64 	%rd2275, %rd2274, 32;
	and.b64  	%rd2276, %rd2248, 4294967295;
	add.s64 	%rd2277, %rd2275, %rd2276;
	add.s64 	%rd2278, %rd2277, %rd2187;
	shr.u64 	%rd2279, %rd2278, 32;
	and.b64  	%rd2280, %rd2253, 4294967295;
	add.s64 	%rd2281, %rd2279, %rd2280;
	add.s64 	%rd2282, %rd2281, %rd2222;
	shr.u64 	%rd2283, %rd2282, 32;
	and.b64  	%rd2284, %rd2258, 4294967295;
	add.s64 	%rd2285, %rd2283, %rd2284;
	add.s64 	%rd2286, %rd2285, %rd2256;
	shr.u64 	%rd2287, %rd2286, 32;
	and.b64  	%rd2288, %rd2263, 4294967295;
	mul.wide.u32 	%rd2289, %r39, %r39;
	add.s64 	%rd2290, %rd2287, %rd2288;
	add.s64 	%rd2291, %rd2290, %rd2289;
	shr.u64 	%rd2292, %rd2291, 32;
	and.b64  	%rd2293, %rd2267, 4294967295;
	mul.wide.u32 	%rd2294, %r38, %r39;
	add.s64 	%rd2295, %rd2292, %rd2293;
	add.s64 	%rd2296, %rd2295, %rd2294;
	shr.u64 	%rd2297, %rd2296, 32;
	mul.wide.u32 	%rd2298, %r37, %r39;
	add.s64 	%rd2299, %rd2297, %rd2268;
	add.s64 	%rd2300, %rd2299, %rd2298;
	shr.u64 	%rd2301, %rd2300, 32;
	and.b64  	%rd2302, %rd2274, 4294967295;
	add.s64 	%rd2303, %rd2121, %rd2302;
	shr.u64 	%rd2304, %rd2303, 32;
	and.b64  	%rd2305, %rd2278, 4294967295;
	add.s64 	%rd2306, %rd2304, %rd2305;
	add.s64 	%rd2307, %rd2306, %rd2156;
	shr.u64 	%rd2308, %rd2307, 32;
	and.b64  	%rd2309, %rd2282, 4294967295;
	add.s64 	%rd2310, %rd2308, %rd2309;
	add.s64 	%rd2311, %rd2310, %rd2192;
	shr.u64 	%rd2312, %rd2311, 32;
	and.b64  	%rd2313, %rd2286, 4294967295;
	add.s64 	%rd2314, %rd2312, %rd2313;
	add.s64 	%rd2315, %rd2314, %rd2227;
	shr.u64 	%rd2316, %rd2315, 32;
	and.b64  	%rd2317, %rd2291, 4294967295;
	add.s64 	%rd2318, %rd2316, %rd2317;
	add.s64 	%rd2319, %rd2318, %rd2261;
	shr.u64 	%rd2320, %rd2319, 32;
	and.b64  	%rd2321, %rd2296, 4294967295;
	add.s64 	%rd2322, %rd2320, %rd2321;
	add.s64 	%rd2323, %rd2322, %rd2294;
	shr.u64 	%rd2324, %rd2323, 32;
	and.b64  	%rd2325, %rd2300, 4294967295;
	mul.wide.u32 	%rd2326, %r38, %r38;
	add.s64 	%rd2327, %rd2324, %rd2325;
	add.s64 	%rd2328, %rd2327, %rd2326;
	shr.u64 	%rd2329, %rd2328, 32;
	mul.wide.u32 	%rd2330, %r37, %r38;
	add.s64 	%rd2331, %rd2329, %rd2301;
	add.s64 	%rd2332, %rd2331, %rd2330;
	shr.u64 	%rd2333, %rd2332, 32;
	and.b64  	%rd2334, %rd2307, 4294967295;
	add.s64 	%rd2335, %rd2124, %rd2334;
	shr.u64 	%rd2336, %rd2335, 32;
	and.b64  	%rd2337, %rd2311, 4294967295;
	add.s64 	%rd2338, %rd2336, %rd2337;
	add.s64 	%rd2339, %rd2338, %rd2160;
	shr.u64 	%rd2340, %rd2339, 32;
	and.b64  	%rd2341, %rd2315, 4294967295;
	add.s64 	%rd2342, %rd2340, %rd2341;
	add.s64 	%rd2343, %rd2342, %rd2196;
	shr.u64 	%rd2344, %rd2343, 32;
	and.b64  	%rd2345, %rd2319, 4294967295;
	add.s64 	%rd2346, %rd2344, %rd2345;
	add.s64 	%rd2347, %rd2346, %rd2231;
	shr.u64 	%rd2348, %rd2347, 32;
	and.b64  	%rd2349, %rd2323, 4294967295;
	add.s64 	%rd2350, %rd2348, %rd2349;
	add.s64 	%rd2351, %rd2350, %rd2265;
	shr.u64 	%rd2352, %rd2351, 32;
	and.b64  	%rd2353, %rd2328, 4294967295;
	add.s64 	%rd2354, %rd2352, %rd2353;
	add.s64 	%rd2355, %rd2354, %rd2298;
	shr.u64 	%rd2356, %rd2355, 32;
	and.b64  	%rd2357, %rd2332, 4294967295;
	add.s64 	%rd2358, %rd2356, %rd2357;
	add.s64 	%rd2359, %rd2358, %rd2330;
	shr.u64 	%rd2360, %rd2359, 32;
	mul.wide.u32 	%rd2361, %r37, %r37;
	add.s64 	%rd2362, %rd2360, %rd2333;
	add.s64 	%rd2363, %rd2362, %rd2361;
	shr.u64 	%rd2364, %rd2363, 32;
	{ .reg .b32 tmp; mov.b64 {tmp, %r5753}, %rd2363; }
	and.b64  	%rd2365, %rd2339, 4294967295;
	mul.lo.s64 	%rd2366, %rd2365, 977;
	and.b64  	%rd2367, %rd2104, 4294967293;
	and.b64  	%rd2368, %rd2366, 4294967295;
	add.s64 	%rd31053, %rd2368, %rd2367;
	shr.u64 	%rd2369, %rd2366, 32;
	shr.u64 	%rd2370, %rd31053, 32;
	add.s64 	%rd2371, %rd2370, %rd2369;
	and.b64  	%rd2372, %rd2343, 4294967295;
	mul.lo.s64 	%rd2373, %rd2372, 977;
	and.b64  	%rd2374, %rd2128, 4294967295;
	and.b64  	%rd2375, %rd2373, 4294967295;
	add.s64 	%rd2376, %rd2371, %rd2374;
	add.s64 	%rd2377, %rd2376, %rd2375;
	add.s64 	%rd31052, %rd2377, %rd2365;
	shr.u64 	%rd2378, %rd2373, 32;
	shr.u64 	%rd2379, %rd31052, 32;
	add.s64 	%rd2380, %rd2379, %rd2378;
	and.b64  	%rd2381, %rd2347, 4294967295;
	mul.lo.s64 	%rd2382, %rd2381, 977;
	and.b64  	%rd2383, %rd2165, 4294967295;
	and.b64  	%rd2384, %rd2382, 4294967295;
	add.s64 	%rd2385, %rd2380, %rd2383;
	add.s64 	%rd2386, %rd2385, %rd2384;
	add.s64 	%rd31051, %rd2386, %rd2372;
	shr.u64 	%rd2387, %rd2382, 32;
	shr.u64 	%rd2388, %rd31051, 32;
	add.s64 	%rd2389, %rd2388, %rd2387;
	and.b64  	%rd2390, %rd2351, 4294967295;
	mul.lo.s64 	%rd2391, %rd2390, 977;
	and.b64  	%rd2392, %rd2201, 4294967295;
	and.b64  	%rd2393, %rd2391, 4294967295;
	add.s64 	%rd2394, %rd2389, %rd2392;
	add.s64 	%rd2395, %rd2394, %rd2393;
	add.s64 	%rd31050, %rd2395, %rd2381;
	shr.u64 	%rd2396, %rd2391, 32;
	shr.u64 	%rd2397, %rd31050, 32;
	add.s64 	%rd2398, %rd2397, %rd2396;
	and.b64  	%rd2399, %rd2355, 4294967295;
	mul.lo.s64 	%rd2400, %rd2399, 977;
	and.b64  	%rd2401, %rd2236, 4294967295;
	and.b64  	%rd2402, %rd2400, 4294967295;
	add.s64 	%rd2403, %rd2398, %rd2401;
	add.s64 	%rd2404, %rd2403, %rd2402;
	add.s64 	%rd31049, %rd2404, %rd2390;
	shr.u64 	%rd2405, %rd2400, 32;
	shr.u64 	%rd2406, %rd31049, 32;
	add.s64 	%rd2407, %rd2406, %rd2405;
	and.b64  	%rd2408, %rd2359, 4294967295;
	mul.lo.s64 	%rd2409, %rd2408, 977;
	and.b64  	%rd2410, %rd2270, 4294967295;
	and.b64  	%rd2411, %rd2409, 4294967295;
	add.s64 	%rd2412, %rd2407, %rd2410;
	add.s64 	%rd2413, %rd2412, %rd2411;
	add.s64 	%rd31048, %rd2413, %rd2399;
	shr.u64 	%rd2414, %rd2409, 32;
	shr.u64 	%rd2415, %rd31048, 32;
	add.s64 	%rd2416, %rd2415, %rd2414;
	and.b64  	%rd2417, %rd2363, 4294967295;
	mul.lo.s64 	%rd2418, %rd2417, 977;
	and.b64  	%rd2419, %rd2303, 4294967295;
	and.b64  	%rd2420, %rd2418, 4294967295;
	add.s64 	%rd2421, %rd2416, %rd2419;
	add.s64 	%rd2422, %rd2421, %rd2420;
	add.s64 	%rd31047, %rd2422, %rd2408;
	shr.u64 	%rd2423, %rd2418, 32;
	shr.u64 	%rd2424, %rd31047, 32;
	add.s64 	%rd2425, %rd2424, %rd2423;
	mul.lo.s64 	%rd2426, %rd2364, 977;
	and.b64  	%rd2427, %rd2335, 4294967295;
	and.b64  	%rd2428, %rd2426, 4294967295;
	add.s64 	%rd2429, %rd2425, %rd2427;
	add.s64 	%rd2430, %rd2429, %rd2428;
	add.s64 	%rd31046, %rd2430, %rd2417;
	shr.u64 	%rd2431, %rd2426, 32;
	shr.u64 	%rd2432, %rd31046, 32;
	cvt.u32.u64 	%r5754, %rd2432;
	cvt.u32.u64 	%r5755, %rd2431;
	add.s32 	%r5756, %r5754, %r5755;
	add.s32 	%r54, %r5756, %r5753;
	setp.eq.s32 	%p160, %r54, 0;
	mov.pred 	%p4415, 0;
	@%p160 bra 	$L__BB3_13;
	cvt.u64.u32 	%rd2433, %r54;
	mul.wide.u32 	%rd2434, %r54, 977;
	shr.u64 	%rd2435, %rd2434, 32;
	and.b64  	%rd2436, %rd31053, 4294967295;
	and.b64  	%rd2437, %rd2434, 4294967295;
	add.s64 	%rd31053, %rd2437, %rd2436;
	shr.u64 	%rd2438, %rd31053, 32;
	and.b64  	%rd2439, %rd31052, 4294967295;
	add.s64 	%rd2440, %rd2435, %rd2439;
	add.s64 	%rd2441, %rd2440, %rd2433;
	add.s64 	%rd31052, %rd2441, %rd2438;
	setp.lt.u64 	%p162, %rd31052, 4294967296;
	@%p162 bra 	$L__BB3_13;
	shr.u64 	%rd2442, %rd31052, 32;
	and.b64  	%rd2443, %rd31051, 4294967295;
	add.s64 	%rd31051, %rd2442, %rd2443;
	setp.lt.u64 	%p164, %rd31051, 4294967296;
	@%p164 bra 	$L__BB3_13;
	shr.u64 	%rd2444, %rd31051, 32;
	and.b64  	%rd2445, %rd31050, 4294967295;
	add.s64 	%rd31050, %rd2444, %rd2445;
	setp.lt.u64 	%p166, %rd31050, 4294967296;
	@%p166 bra 	$L__BB3_13;
	shr.u64 	%rd2447, %rd31050, 32;
	and.b64  	%rd2448, %rd31049, 4294967295;
	add.s64 	%rd31049, %rd2447, %rd2448;
	setp.lt.u64 	%p168, %rd31049, 4294967296;
	mov.b64 	%rd31050, 4294967296;
	@%p168 bra 	$L__BB3_13;
	shr.u64 	%rd2450, %rd31049, 32;
	and.b64  	%rd2451, %rd31048, 4294967295;
	add.s64 	%rd31048, %rd2450, %rd2451;
	setp.lt.u64 	%p170, %rd31048, 4294967296;
	mov.b64 	%rd31049, 4294967296;
	mov.u64 	%rd31050, %rd31049;
	@%p170 bra 	$L__BB3_13;
	shr.u64 	%rd2453, %rd31048, 32;
	and.b64  	%rd2454, %rd31047, 4294967295;
	add.s64 	%rd31047, %rd2453, %rd2454;
	setp.lt.u64 	%p172, %rd31047, 4294967296;
	mov.b64 	%rd31048, 4294967296;
	mov.u64 	%rd31049, %rd31048;
	mov.u64 	%rd31050, %rd31048;
	@%p172 bra 	$L__BB3_13;
	shr.u64 	%rd2456, %rd31047, 32;
	and.b64  	%rd2457, %rd31046, 4294967295;
	add.s64 	%rd2458, %rd2456, %rd2457;
	setp.gt.u64 	%p4415, %rd2458, 4294967295;
	min.u64 	%rd31046, %rd2458, 4294967296;
	mov.b64 	%rd31047, 4294967296;
	mov.u64 	%rd31048, %rd31047;
	mov.u64 	%rd31049, %rd31047;
	mov.u64 	%rd31050, %rd31047;
$L__BB3_13:
	ld.const.u32 	%r12163, [const_p+28];
	ld.const.u32 	%r56, [const_p+8];
	ld.const.u32 	%r57, [const_p+24];
	ld.const.u32 	%r58, [const_p+20];
	ld.const.u32 	%r59, [const_p+16];
	ld.const.u32 	%r60, [const_p+4];
	ld.const.u32 	%r61, [const_p+12];
	ld.const.u32 	%r62, [const_p];
	cvt.u32.u64 	%r11414, %rd31053;
	cvt.u32.u64 	%r11413, %rd31052;
	cvt.u32.u64 	%r11412, %rd31051;
	cvt.u32.u64 	%r11411, %rd31050;
	cvt.u32.u64 	%r11410, %rd31049;
	cvt.u32.u64 	%r11409, %rd31048;
	cvt.u32.u64 	%r11408, %rd31047;
	cvt.u32.u64 	%r11407, %rd31046;
	setp.lt.u32 	%p173, %r28, %r11407;
	or.pred  	%p174, %p4415, %p173;
	@%p174 bra 	$L__BB3_27;
	setp.gt.u32 	%p175, %r28, %r11407;
	@%p175 bra 	$L__BB3_28;
	setp.lt.u32 	%p176, %r57, %r11408;
	@%p176 bra 	$L__BB3_27;
	setp.gt.u32 	%p177, %r57, %r11408;
	@%p177 bra 	$L__BB3_28;
	setp.lt.u32 	%p178, %r58, %r11409;
	@%p178 bra 	$L__BB3_27;
	setp.gt.u32 	%p179, %r58, %r11409;
	@%p179 bra 	$L__BB3_28;
	setp.lt.u32 	%p180, %r59, %r11410;
	@%p180 bra 	$L__BB3_27;
	setp.gt.u32 	%p181, %r59, %r11410;
	@%p181 bra 	$L__BB3_28;
	setp.lt.u32 	%p182, %r61, %r11411;
	@%p182 bra 	$L__BB3_27;
	setp.gt.u32 	%p183, %r61, %r11411;
	@%p183 bra 	$L__BB3_28;
	setp.lt.u32 	%p184, %r56, %r11412;
	@%p184 bra 	$L__BB3_27;
	setp.gt.u32 	%p185, %r56, %r11412;
	@%p185 bra 	$L__BB3_28;
	setp.lt.u32 	%p186, %r60, %r11413;
	@%p186 bra 	$L__BB3_27;
	setp.gt.u32 	%p187, %r60, %r11413;
	setp.gt.u32 	%p188, %r62, %r11414;
	or.pred  	%p189, %p187, %p188;
	@%p189 bra 	$L__BB3_28;
$L__BB3_27:
	// begin inline asm
	sub.cc.u32 %r11414, %r11414, %r62;
	subc.cc.u32 %r11413, %r11413, %r60;
	subc.cc.u32 %r11412, %r11412, %r56;
	subc.cc.u32 %r11411, %r11411, %r61;
	subc.cc.u32 %r11410, %r11410, %r59;
	subc.cc.u32 %r11409, %r11409, %r58;
	subc.cc.u32 %r11408, %r11408, %r57;
	subc.u32 %r11407, %r11407, %r12163;
	
	// end inline asm
$L__BB3_28:
	setp.gt.u32 	%p190, %r11407, %r28;
	@%p190 bra 	$L__BB3_41;
	bra.uni 	$L__BB3_42;
$L__BB3_29:
	setp.gt.u32 	%p192, %r11408, %r57;
	@%p192 bra 	$L__BB3_41;
	setp.lt.u32 	%p193, %r11408, %r57;
	@%p193 bra 	$L__BB3_43;
	setp.gt.u32 	%p194, %r11409, %r58;
	@%p194 bra 	$L__BB3_41;
	setp.lt.u32 	%p195, %r11409, %r58;
	@%p195 bra 	$L__BB3_43;
	setp.gt.u32 	%p196, %r11410, %r59;
	@%p196 bra 	$L__BB3_41;
	setp.lt.u32 	%p197, %r11410, %r59;
	@%p197 bra 	$L__BB3_43;
	setp.gt.u32 	%p198, %r11411, %r61;
	@%p198 bra 	$L__BB3_41;
	setp.lt.u32 	%p199, %r11411, %r61;
	@%p199 bra 	$L__BB3_43;
	setp.gt.u32 	%p200, %r11412, %r56;
	@%p200 bra 	$L__BB3_41;
	setp.lt.u32 	%p201, %r11412, %r56;
	@%p201 bra 	$L__BB3_43;
	setp.gt.u32 	%p202, %r11413, %r60;
	@%p202 bra 	$L__BB3_41;
	setp.lt.u32 	%p203, %r11413, %r60;
	setp.lt.u32 	%p204, %r11414, %r62;
	or.pred  	%p205, %p203, %p204;
	@%p205 bra 	$L__BB3_43;
$L__BB3_41:
	// begin inline asm
	sub.cc.u32 %r11414, %r11414, %r62;
	subc.cc.u32 %r11413, %r11413, %r60;
	subc.cc.u32 %r11412, %r11412, %r56;
	subc.cc.u32 %r11411, %r11411, %r61;
	subc.cc.u32 %r11410, %r11410, %r59;
	subc.cc.u32 %r11409, %r11409, %r58;
	subc.cc.u32 %r11408, %r11408, %r57;
	subc.u32 %r11407, %r11407, %r12163;
	
	// end inline asm
	bra.uni 	$L__BB3_43;
$L__BB3_42:
	setp.lt.u32 	%p191, %r11407, %r28;
	@%p191 bra 	$L__BB3_43;
	bra.uni 	$L__BB3_29;
$L__BB3_43:
	mul.wide.u32 	%rd2460, %r11414, %r11636;
	shr.u64 	%rd2461, %rd2460, 32;
	mul.wide.u32 	%rd2462, %r11413, %r11636;
	add.s64 	%rd2463, %rd2461, %rd2462;
	shr.u64 	%rd2464, %rd2463, 32;
	mul.wide.u32 	%rd2465, %r11412, %r11636;
	add.s64 	%rd2466, %rd2464, %rd2465;
	shr.u64 	%rd2467, %rd2466, 32;
	mul.wide.u32 	%rd2468, %r11411, %r11636;
	add.s64 	%rd2469, %rd2467, %rd2468;
	shr.u64 	%rd2470, %rd2469, 32;
	mul.wide.u32 	%rd2471, %r11410, %r11636;
	add.s64 	%rd2472, %rd2470, %rd2471;
	shr.u64 	%rd2473, %rd2472, 32;
	mul.wide.u32 	%rd2474, %r11409, %r11636;
	add.s64 	%rd2475, %rd2473, %rd2474;
	shr.u64 	%rd2476, %rd2475, 32;
	mul.wide.u32 	%rd2477, %r11408, %r11636;
	add.s64 	%rd2478, %rd2476, %rd2477;
	shr.u64 	%rd2479, %rd2478, 32;
	mul.wide.u32 	%rd2480, %r11407, %r11636;
	add.s64 	%rd2481, %rd2479, %rd2480;
	shr.u64 	%rd2482, %rd2481, 32;
	and.b64  	%rd2483, %rd2463, 4294967295;
	mul.wide.u32 	%rd2484, %r11414, %r11635;
	add.s64 	%rd2485, %rd2484, %rd2483;
	shr.u64 	%rd2486, %rd2485, 32;
	and.b64  	%rd2487, %rd2466, 4294967295;
	mul.wide.u32 	%rd2488, %r11413, %r11635;
	add.s64 	%rd2489, %rd2486, %rd2487;
	add.s64 	%rd2490, %rd2489, %rd2488;
	shr.u64 	%rd2491, %rd2490, 32;
	and.b64  	%rd2492, %rd2469, 4294967295;
	mul.wide.u32 	%rd2493, %r11412, %r11635;
	add.s64 	%rd2494, %rd2491, %rd2492;
	add.s64 	%rd2495, %rd2494, %rd2493;
	shr.u64 	%rd2496, %rd2495, 32;
	and.b64  	%rd2497, %rd2472, 4294967295;
	mul.wide.u32 	%rd2498, %r11411, %r11635;
	add.s64 	%rd2499, %rd2496, %rd2497;
	add.s64 	%rd2500, %rd2499, %rd2498;
	shr.u64 	%rd2501, %rd2500, 32;
	and.b64  	%rd2502, %rd2475, 4294967295;
	mul.wide.u32 	%rd2503, %r11410, %r11635;
	add.s64 	%rd2504, %rd2501, %rd2502;
	add.s64 	%rd2505, %rd2504, %rd2503;
	shr.u64 	%rd2506, %rd2505, 32;
	and.b64  	%rd2507, %rd2478, 4294967295;
	mul.wide.u32 	%rd2508, %r11409, %r11635;
	add.s64 	%rd2509, %rd2506, %rd2507;
	add.s64 	%rd2510, %rd2509, %rd2508;
	shr.u64 	%rd2511, %rd2510, 32;
	and.b64  	%rd2512, %rd2481, 4294967295;
	mul.wide.u32 	%rd2513, %r11408, %r11635;
	add.s64 	%rd2514, %rd2511, %rd2512;
	add.s64 	%rd2515, %rd2514, %rd2513;
	shr.u64 	%rd2516, %rd2515, 32;
	mul.wide.u32 	%rd2517, %r11407, %r11635;
	add.s64 	%rd2518, %rd2516, %rd2482;
	add.s64 	%rd2519, %rd2518, %rd2517;
	shr.u64 	%rd2520, %rd2519, 32;
	and.b64  	%rd2521, %rd2490, 4294967295;
	mul.wide.u32 	%rd2522, %r11414, %r11634;
	add.s64 	%rd2523, %rd2522, %rd2521;
	shr.u64 	%rd2524, %rd2523, 32;
	and.b64  	%rd2525, %rd2495, 4294967295;
	mul.wide.u32 	%rd2526, %r11413, %r11634;
	add.s64 	%rd2527, %rd2524, %rd2525;
	add.s64 	%rd2528, %rd2527, %rd2526;
	shr.u64 	%rd2529, %rd2528, 32;
	and.b64  	%rd2530, %rd2500, 4294967295;
	mul.wide.u32 	%rd2531, %r11412, %r11634;
	add.s64 	%rd2532, %rd2529, %rd2530;
	add.s64 	%rd2533, %rd2532, %rd2531;
	shr.u64 	%rd2534, %rd2533, 32;
	and.b64  	%rd2535, %rd2505, 4294967295;
	mul.wide.u32 	%rd2536, %r11411, %r11634;
	add.s64 	%rd2537, %rd2534, %rd2535;
	add.s64 	%rd2538, %rd2537, %rd2536;
	shr.u64 	%rd2539, %rd2538, 32;
	and.b64  	%rd2540, %rd2510, 4294967295;
	mul.wide.u32 	%rd2541, %r11410, %r11634;
	add.s64 	%rd2542, %rd2539, %rd2540;
	add.s64 	%rd2543, %rd2542, %rd2541;
	shr.u64 	%rd2544, %rd2543, 32;
	and.b64  	%rd2545, %rd2515, 4294967295;
	mul.wide.u32 	%rd2546, %r11409, %r11634;
	add.s64 	%rd2547, %rd2544, %rd2545;
	add.s64 	%rd2548, %rd2547, %rd2546;
	shr.u64 	%rd2549, %rd2548, 32;
	and.b64  	%rd2550, %rd2519, 4294967295;
	mul.wide.u32 	%rd2551, %r11408, %r11634;
	add.s64 	%rd2552, %rd2549, %rd2550;
	add.s64 	%rd2553, %rd2552, %rd2551;
	shr.u64 	%rd2554, %rd2553, 32;
	mul.wide.u32 	%rd2555, %r11407, %r11634;
	add.s64 	%rd2556, %rd2554, %rd2520;
	add.s64 	%rd2557, %rd2556, %rd2555;
	shr.u64 	%rd2558, %rd2557, 32;
	and.b64  	%rd2559, %rd2528, 4294967295;
	mul.wide.u32 	%rd2560, %r11414, %r11633;
	add.s64 	%rd2561, %rd2560, %rd2559;
	shr.u64 	%rd2562, %rd2561, 32;
	and.b64  	%rd2563, %rd2533, 4294967295;
	mul.wide.u32 	%rd2564, %r11413, %r11633;
	add.s64 	%rd2565, %rd2562, %rd2563;
	add.s64 	%rd2566, %rd2565, %rd2564;
	shr.u64 	%rd2567, %rd2566, 32;
	and.b64  	%rd2568, %rd2538, 4294967295;
	mul.wide.u32 	%rd2569, %r11412, %r11633;
	add.s64 	%rd2570, %rd2567, %rd2568;
	add.s64 	%rd2571, %rd2570, %rd2569;
	shr.u64 	%rd2572, %rd2571, 32;
	and.b64  	%rd2573, %rd2543, 4294967295;
	mul.wide.u32 	%rd2574, %r11411, %r11633;
	add.s64 	%rd2575, %rd2572, %rd2573;
	add.s64 	%rd2576, %rd2575, %rd2574;
	shr.u64 	%rd2577, %rd2576, 32;
	and.b64  	%rd2578, %rd2548, 4294967295;
	mul.wide.u32 	%rd2579, %r11410, %r11633;
	add.s64 	%rd2580, %rd2577, %rd2578;
	add.s64 	%rd2581, %rd2580, %rd2579;
	shr.u64 	%rd2582, %rd2581, 32;
	and.b64  	%rd2583, %rd2553, 4294967295;
	mul.wide.u32 	%rd2584, %r11409, %r11633;
	add.s64 	%rd2585, %rd2582, %rd2583;
	add.s64 	%rd2586, %rd2585, %rd2584;
	shr.u64 	%rd2587, %rd2586, 32;
	and.b64  	%rd2588, %rd2557, 4294967295;
	mul.wide.u32 	%rd2589, %r11408, %r11633;
	add.s64 	%rd2590, %rd2587, %rd2588;
	add.s64 	%rd2591, %rd2590, %rd2589;
	shr.u64 	%rd2592, %rd2591, 32;
	mul.wide.u32 	%rd2593, %r11407, %r11633;
	add.s64 	%rd2594, %rd2592, %rd2558;
	add.s64 	%rd2595, %rd2594, %rd2593;
	shr.u64 	%rd2596, %rd2595, 32;
	and.b64  	%rd2597, %rd2566, 4294967295;
	mul.wide.u32 	%rd2598, %r11414, %r11632;
	add.s64 	%rd2599, %rd2598, %rd2597;
	shr.u64 	%rd2600, %rd2599, 32;
	and.b64  	%rd2601, %rd2571, 4294967295;
	mul.wide.u32 	%rd2602, %r11413, %r11632;
	add.s64 	%rd2603, %rd2600, %rd2601;
	add.s64 	%rd2604, %rd2603, %rd2602;
	shr.u64 	%rd2605, %rd2604, 32;
	and.b64  	%rd2606, %rd2576, 4294967295;
	mul.wide.u32 	%rd2607, %r11412, %r11632;
	add.s64 	%rd2608, %rd2605, %rd2606;
	add.s64 	%rd2609, %rd2608, %rd2607;
	shr.u64 	%rd2610, %rd2609, 32;
	and.b64  	%rd2611, %rd2581, 4294967295;
	mul.wide.u32 	%rd2612, %r11411, %r11632;
	add.s64 	%rd2613, %rd2610, %rd2611;
	add.s64 	%rd2614, %rd2613, %rd2612;
	shr.u64 	%rd2615, %rd2614, 32;
	and.b64  	%rd2616, %rd2586, 4294967295;
	mul.wide.u32 	%rd2617, %r11410, %r11632;
	add.s64 	%rd2618, %rd2615, %rd2616;
	add.s64 	%rd2619, %rd2618, %rd2617;
	shr.u64 	%rd2620, %rd2619, 32;
	and.b64  	%rd2621, %rd2591, 4294967295;
	mul.wide.u32 	%rd2622, %r11409, %r11632;
	add.s64 	%rd2623, %rd2620, %rd2621;
	add.s64 	%rd2624, %rd2623, %rd2622;
	shr.u64 	%rd2625, %rd2624, 32;
	and.b64  	%rd2626, %rd2595, 4294967295;
	mul.wide.u32 	%rd2627, %r11408, %r11632;
	add.s64 	%rd2628, %rd2625, %rd2626;
	add.s64 	%rd2629, %rd2628, %rd2627;
	shr.u64 	%rd2630, %rd2629, 32;
	mul.wide.u32 	%rd2631, %r11407, %r11632;
	add.s64 	%rd2632, %rd2630, %rd2596;
	add.s64 	%rd2633, %rd2632, %rd2631;
	shr.u64 	%rd2634, %rd2633, 32;
	and.b64  	%rd2635, %rd2604, 4294967295;
	mul.wide.u32 	%rd2636, %r11414, %r11631;
	add.s64 	%rd2637, %rd2636, %rd2635;
	shr.u64 	%rd2638, %rd2637, 32;
	and.b64  	%rd2639, %rd2609, 4294967295;
	mul.wide.u32 	%rd2640, %r11413, %r11631;
	add.s64 	%rd2641, %rd2638, %rd2639;
	add.s64 	%rd2642, %rd2641, %rd2640;
	shr.u64 	%rd2643, %rd2642, 32;
	and.b64  	%rd2644, %rd2614, 4294967295;
	mul.wide.u32 	%rd2645, %r11412, %r11631;
	add.s64 	%rd2646, %rd2643, %rd2644;
	add.s64 	%rd2647, %rd2646, %rd2645;
	shr.u64 	%rd2648, %rd2647, 32;
	and.b64  	%rd2649, %rd2619, 4294967295;
	mul.wide.u32 	%rd2650, %r11411, %r11631;
	add.s64 	%rd2651, %rd2648, %rd2649;
	add.s64 	%rd2652, %rd2651, %rd2650;
	shr.u64 	%rd2653, %rd2652, 32;
	and.b64  	%rd2654, %rd2624, 4294967295;
	mul.wide.u32 	%rd2655, %r11410, %r11631;
	add.s64 	%rd2656, %rd2653, %rd2654;
	add.s64 	%rd2657, %rd2656, %rd2655;
	shr.u64 	%rd2658, %rd2657, 32;
	and.b64  	%rd2659, %rd2629, 4294967295;
	mul.wide.u32 	%rd2660, %r11409, %r11631;
	add.s64 	%rd2661, %rd2658, %rd2659;
	add.s64 	%rd2662, %rd2661, %rd2660;
	shr.u64 	%rd2663, %rd2662, 32;
	and.b64  	%rd2664, %rd2633, 4294967295;
	mul.wide.u32 	%rd2665, %r11408, %r11631;
	add.s64 	%rd2666, %rd2663, %rd2664;
	add.s64 	%rd2667, %rd2666, %rd2665;
	shr.u64 	%rd2668, %rd2667, 32;
	mul.wide.u32 	%rd2669, %r11407, %r11631;
	add.s64 	%rd2670, %rd2668, %rd2634;
	add.s64 	%rd2671, %rd2670, %rd2669;
	shr.u64 	%rd2672, %rd2671, 32;
	and.b64  	%rd2673, %rd2642, 4294967295;
	mul.wide.u32 	%rd2674, %r11414, %r11630;
	add.s64 	%rd2675, %rd2674, %rd2673;
	shr.u64 	%rd2676, %rd2675, 32;
	and.b64  	%rd2677, %rd2647, 4294967295;
	mul.wide.u32 	%rd2678, %r11413, %r11630;
	add.s64 	%rd2679, %rd2676, %rd2677;
	add.s64 	%rd2680, %rd2679, %rd2678;
	shr.u64 	%rd2681, %rd2680, 32;
	and.b64  	%rd2682, %rd2652, 4294967295;
	mul.wide.u32 	%rd2683, %r11412, %r11630;
	add.s64 	%rd2684, %rd2681, %rd2682;
	add.s64 	%rd2685, %rd2684, %rd2683;
	shr.u64 	%rd2686, %rd2685, 32;
	and.b64  	%rd2687, %rd2657, 4294967295;
	mul.wide.u32 	%rd2688, %r11411, %r11630;
	add.s64 	%rd2689, %rd2686, %rd2687;
	add.s64 	%rd2690, %rd2689, %rd2688;
	shr.u64 	%rd2691, %rd2690, 32;
	and.b64  	%rd2692, %rd2662, 4294967295;
	mul.wide.u32 	%rd2693, %r11410, %r11630;
	add.s64 	%rd2694, %rd2691, %rd2692;
	add.s64 	%rd2695, %rd2694, %rd2693;
	shr.u64 	%rd2696, %rd2695, 32;
	and.b64  	%rd2697, %rd2667, 4294967295;
	mul.wide.u32 	%rd2698, %r11409, %r11630;
	add.s64 	%rd2699, %rd2696, %rd2697;
	add.s64 	%rd2700, %rd2699, %rd2698;
	shr.u64 	%rd2701, %rd2700, 32;
	and.b64  	%rd2702, %rd2671, 4294967295;
	mul.wide.u32 	%rd2703, %r11408, %r11630;
	add.s64 	%rd2704, %rd2701, %rd2702;
	add.s64 	%rd2705, %rd2704, %rd2703;
	shr.u64 	%rd2706, %rd2705, 32;
	mul.wide.u32 	%rd2707, %r11407, %r11630;
	add.s64 	%rd2708, %rd2706, %rd2672;
	add.s64 	%rd2709, %rd2708, %rd2707;
	shr.u64 	%rd2710, %rd2709, 32;
	and.b64  	%rd2711, %rd2680, 4294967295;
	mul.wide.u32 	%rd2712, %r11414, %r11629;
	add.s64 	%rd2713, %rd2712, %rd2711;
	shr.u64 	%rd2714, %rd2713, 32;
	and.b64  	%rd2715, %rd2685, 4294967295;
	mul.wide.u32 	%rd2716, %r11413, %r11629;
	add.s64 	%rd2717, %rd2714, %rd2715;
	add.s64 	%rd2718, %rd2717, %rd2716;
	shr.u64 	%rd2719, %rd2718, 32;
	and.b64  	%rd2720, %rd2690, 4294967295;
	mul.wide.u32 	%rd2721, %r11412, %r11629;
	add.s64 	%rd2722, %rd2719, %rd2720;
	add.s64 	%rd2723, %rd2722, %rd2721;
	shr.u64 	%rd2724, %rd2723, 32;
	and.b64  	%rd2725, %rd2695, 4294967295;
	mul.wide.u32 	%rd2726, %r11411, %r11629;
	add.s64 	%rd2727, %rd2724, %rd2725;
	add.s64 	%rd2728, %rd2727, %rd2726;
	shr.u64 	%rd2729, %rd2728, 32;
	and.b64  	%rd2730, %rd2700, 4294967295;
	mul.wide.u32 	%rd2731, %r11410, %r11629;
	add.s64 	%rd2732, %rd2729, %rd2730;
	add.s64 	%rd2733, %rd2732, %rd2731;
	shr.u64 	%rd2734, %rd2733, 32;
	and.b64  	%rd2735, %rd2705, 4294967295;
	mul.wide.u32 	%rd2736, %r11409, %r11629;
	add.s64 	%rd2737, %rd2734, %rd2735;
	add.s64 	%rd2738, %rd2737, %rd2736;
	shr.u64 	%rd2739, %rd2738, 32;
	and.b64  	%rd2740, %rd2709, 4294967295;
	mul.wide.u32 	%rd2741, %r11408, %r11629;
	add.s64 	%rd2742, %rd2739, %rd2740;
	add.s64 	%rd2743, %rd2742, %rd2741;
	shr.u64 	%rd2744, %rd2743, 32;
	mul.wide.u32 	%rd2745, %r11407, %r11629;
	add.s64 	%rd2746, %rd2744, %rd2710;
	add.s64 	%rd2747, %rd2746, %rd2745;
	shr.u64 	%rd2748, %rd2747, 32;
	{ .reg .b32 tmp; mov.b64 {tmp, %r5805}, %rd2747; }
	and.b64  	%rd2749, %rd2718, 4294967295;
	mul.lo.s64 	%rd2750, %rd2749, 977;
	and.b64  	%rd2751, %rd2460, 4294967295;
	and.b64  	%rd2752, %rd2750, 4294967295;
	add.s64 	%rd31061, %rd2752, %rd2751;
	shr.u64 	%rd2753, %rd2750, 32;
	shr.u64 	%rd2754, %rd31061, 32;
	add.s64 	%rd2755, %rd2754, %rd2753;
	and.b64  	%rd2756, %rd2723, 4294967295;
	mul.lo.s64 	%rd2757, %rd2756, 977;
	and.b64  	%rd2758, %rd2485, 4294967295;
	and.b64  	%rd2759, %rd2757, 4294967295;
	add.s64 	%rd2760, %rd2755, %rd2758;
	add.s64 	%rd2761, %rd2760, %rd2759;
	add.s64 	%rd31060, %rd2761, %rd2749;
	shr.u64 	%rd2762, %rd2757, 32;
	shr.u64 	%rd2763, %rd31060, 32;
	add.s64 	%rd2764, %rd2763, %rd2762;
	and.b64  	%rd2765, %rd2728, 4294967295;
	mul.lo.s64 	%rd2766, %rd2765, 977;
	and.b64  	%rd2767, %rd2523, 4294967295;
	and.b64  	%rd2768, %rd2766, 4294967295;
	add.s64 	%rd2769, %rd2764, %rd2767;
	add.s64 	%rd2770, %rd2769, %rd2768;
	add.s64 	%rd31059, %rd2770, %rd2756;
	shr.u64 	%rd2771, %rd2766, 32;
	shr.u64 	%rd2772, %rd31059, 32;
	add.s64 	%rd2773, %rd2772, %rd2771;
	and.b64  	%rd2774, %rd2733, 4294967295;
	mul.lo.s64 	%rd2775, %rd2774, 977;
	and.b64  	%rd2776, %rd2561, 4294967295;
	and.b64  	%rd2777, %rd2775, 4294967295;
	add.s64 	%rd2778, %rd2773, %rd2776;
	add.s64 	%rd2779, %rd2778, %rd2777;
	add.s64 	%rd31058, %rd2779, %rd2765;
	shr.u64 	%rd2780, %rd2775, 32;
	shr.u64 	%rd2781, %rd31058, 32;
	add.s64 	%rd2782, %rd2781, %rd2780;
	and.b64  	%rd2783, %rd2738, 4294967295;
	mul.lo.s64 	%rd2784, %rd2783, 977;
	and.b64  	%rd2785, %rd2599, 4294967295;
	and.b64  	%rd2786, %rd2784, 4294967295;
	add.s64 	%rd2787, %rd2782, %rd2785;
	add.s64 	%rd2788, %rd2787, %rd2786;
	add.s64 	%rd31057, %rd2788, %rd2774;
	shr.u64 	%rd2789, %rd2784, 32;
	shr.u64 	%rd2790, %rd31057, 32;
	add.s64 	%rd2791, %rd2790, %rd2789;
	and.b64  	%rd2792, %rd2743, 4294967295;
	mul.lo.s64 	%rd2793, %rd2792, 977;
	and.b64  	%rd2794, %rd2637, 4294967295;
	and.b64  	%rd2795, %rd2793, 4294967295;
	add.s64 	%rd2796, %rd2791, %rd2794;
	add.s64 	%rd2797, %rd2796, %rd2795;
	add.s64 	%rd31056, %rd2797, %rd2783;
	shr.u64 	%rd2798, %rd2793, 32;
	shr.u64 	%rd2799, %rd31056, 32;
	add.s64 	%rd2800, %rd2799, %rd2798;
	and.b64  	%rd2801, %rd2747, 4294967295;
	mul.lo.s64 	%rd2802, %rd2801, 977;
	and.b64  	%rd2803, %rd2675, 4294967295;
	and.b64  	%rd2804, %rd2802, 4294967295;
	add.s64 	%rd2805, %rd2800, %rd2803;
	add.s64 	%rd2806, %rd2805, %rd2804;
	add.s64 	%rd31055, %rd2806, %rd2792;
	shr.u64 	%rd2807, %rd2802, 32;
	shr.u64 	%rd2808, %rd31055, 32;
	add.s64 	%rd2809, %rd2808, %rd2807;
	mul.lo.s64 	%rd2810, %rd2748, 977;
	and.b64  	%rd2811, %rd2713, 4294967295;
	and.b64  	%rd2812, %rd2810, 4294967295;
	add.s64 	%rd2813, %rd2809, %rd2811;
	add.s64 	%rd2814, %rd2813, %rd2812;
	add.s64 	%rd31054, %rd2814, %rd2801;
	shr.u64 	%rd2815, %rd2810, 32;
	shr.u64 	%rd2816, %rd31054, 32;
	cvt.u32.u64 	%r5806, %rd2816;
	cvt.u32.u64 	%r5807, %rd2815;
	add.s32 	%r5808, %r5806, %r5807;
	add.s32 	%r103, %r5808, %r5805;
	setp.eq.s32 	%p207, %r103, 0;
	mov.pred 	%p4416, 0;
	@%p207 bra 	$L__BB3_51;
	cvt.u64.u32 	%rd2817, %r103;
	mul.wide.u32 	%rd2818, %r103, 977;
	shr.u64 	%rd2819, %rd2818, 32;
	and.b64  	%rd2820, %rd31061, 4294967295;
	and.b64  	%rd2821, %rd2818, 4294967295;
	add.s64 	%rd31061, %rd2821, %rd2820;
	shr.u64 	%rd2822, %rd31061, 32;
	and.b64  	%rd2823, %rd31060, 4294967295;
	add.s64 	%rd2824, %rd2819, %rd2823;
	add.s64 	%rd2825, %rd2824, %rd2817;
	add.s64 	%rd31060, %rd2825, %rd2822;
	setp.lt.u64 	%p209, %rd31060, 4294967296;
	@%p209 bra 	$L__BB3_51;
	shr.u64 	%rd2826, %rd31060, 32;
	and.b64  	%rd2827, %rd31059, 4294967295;
	add.s64 	%rd31059, %rd2826, %rd2827;
	setp.lt.u64 	%p211, %rd31059, 4294967296;
	@%p211 bra 	$L__BB3_51;
	shr.u64 	%rd2828, %rd31059, 32;
	and.b64  	%rd2829, %rd31058, 4294967295;
	add.s64 	%rd31058, %rd2828, %rd2829;
	setp.lt.u64 	%p213, %rd31058, 4294967296;
	@%p213 bra 	$L__BB3_51;
	shr.u64 	%rd2831, %rd31058, 32;
	and.b64  	%rd2832, %rd31057, 4294967295;
	add.s64 	%rd31057, %rd2831, %rd2832;
	setp.lt.u64 	%p215, %rd31057, 4294967296;
	mov.b64 	%rd31058, 4294967296;
	@%p215 bra 	$L__BB3_51;
	shr.u64 	%rd2834, %rd31057, 32;
	and.b64  	%rd2835, %rd31056, 4294967295;
	add.s64 	%rd31056, %rd2834, %rd2835;
	setp.lt.u64 	%p217, %rd31056, 4294967296;
	mov.b64 	%rd31057, 4294967296;
	mov.u64 	%rd31058, %rd31057;
	@%p217 bra 	$L__BB3_51;
	shr.u64 	%rd2837, %rd31056, 32;
	and.b64  	%rd2838, %rd31055, 4294967295;
	add.s64 	%rd31055, %rd2837, %rd2838;
	setp.lt.u64 	%p219, %rd31055, 4294967296;
	mov.b64 	%rd31056, 4294967296;
	mov.u64 	%rd31057, %rd31056;
	mov.u64 	%rd31058, %rd31056;
	@%p219 bra 	$L__BB3_51;
	shr.u64 	%rd2840, %rd31055, 32;
	and.b64  	%rd2841, %rd31054, 4294967295;
	add.s64 	%rd2842, %rd2840, %rd2841;
	setp.gt.u64 	%p4416, %rd2842, 4294967295;
	min.u64 	%rd31054, %rd2842, 4294967296;
	mov.b64 	%rd31055, 4294967296;
	mov.u64 	%rd31056, %rd31055;
	mov.u64 	%rd31057, %rd31055;
	mov.u64 	%rd31058, %rd31055;
$L__BB3_51:
	cvt.u32.u64 	%r11430, %rd31061;
	cvt.u32.u64 	%r11429, %rd31060;
	cvt.u32.u64 	%r11428, %rd31059;
	cvt.u32.u64 	%r11427, %rd31058;
	cvt.u32.u64 	%r11426, %rd31057;
	cvt.u32.u64 	%r11425, %rd31056;
	cvt.u32.u64 	%r11424, %rd31055;
	cvt.u32.u64 	%r11423, %rd31054;
	setp.lt.u32 	%p220, %r28, %r11423;
	or.pred  	%p221, %p4416, %p220;
	@%p221 bra 	$L__BB3_65;
	setp.gt.u32 	%p222, %r28, %r11423;
	@%p222 bra 	$L__BB3_66;
	setp.lt.u32 	%p223, %r57, %r11424;
	@%p223 bra 	$L__BB3_65;
	setp.gt.u32 	%p224, %r57, %r11424;
	@%p224 bra 	$L__BB3_66;
	setp.lt.u32 	%p225, %r58, %r11425;
	@%p225 bra 	$L__BB3_65;
	setp.gt.u32 	%p226, %r58, %r11425;
	@%p226 bra 	$L__BB3_66;
	setp.lt.u32 	%p227, %r59, %r11426;
	@%p227 bra 	$L__BB3_65;
	setp.gt.u32 	%p228, %r59, %r11426;
	@%p228 bra 	$L__BB3_66;
	setp.lt.u32 	%p229, %r61, %r11427;
	@%p229 bra 	$L__BB3_65;
	setp.gt.u32 	%p230, %r61, %r11427;
	@%p230 bra 	$L__BB3_66;
	setp.lt.u32 	%p231, %r56, %r11428;
	@%p231 bra 	$L__BB3_65;
	setp.gt.u32 	%p232, %r56, %r11428;
	@%p232 bra 	$L__BB3_66;
	setp.lt.u32 	%p233, %r60, %r11429;
	@%p233 bra 	$L__BB3_65;
	setp.gt.u32 	%p234, %r60, %r11429;
	setp.gt.u32 	%p235, %r62, %r11430;
	or.pred  	%p236, %p234, %p235;
	@%p236 bra 	$L__BB3_66;
$L__BB3_65:
	// begin inline asm
	sub.cc.u32 %r11430, %r11430, %r62;
	subc.cc.u32 %r11429, %r11429, %r60;
	subc.cc.u32 %r11428, %r11428, %r56;
	subc.cc.u32 %r11427, %r11427, %r61;
	subc.cc.u32 %r11426, %r11426, %r59;
	subc.cc.u32 %r11425, %r11425, %r58;
	subc.cc.u32 %r11424, %r11424, %r57;
	subc.u32 %r11423, %r11423, %r12163;
	
	// end inline asm
$L__BB3_66:
	setp.gt.u32 	%p237, %r11423, %r28;
	@%p237 bra 	$L__BB3_79;
	bra.uni 	$L__BB3_80;
$L__BB3_67:
	setp.gt.u32 	%p239, %r11424, %r57;
	@%p239 bra 	$L__BB3_79;
	setp.lt.u32 	%p240, %r11424, %r57;
	@%p240 bra 	$L__BB3_81;
	setp.gt.u32 	%p241, %r11425, %r58;
	@%p241 bra 	$L__BB3_79;
	setp.lt.u32 	%p242, %r11425, %r58;
	@%p242 bra 	$L__BB3_81;
	setp.gt.u32 	%p243, %r11426, %r59;
	@%p243 bra 	$L__BB3_79;
	setp.lt.u32 	%p244, %r11426, %r59;
	@%p244 bra 	$L__BB3_81;
	setp.gt.u32 	%p245, %r11427, %r61;
	@%p245 bra 	$L__BB3_79;
	setp.lt.u32 	%p246, %r11427, %r61;
	@%p246 bra 	$L__BB3_81;
	setp.gt.u32 	%p247, %r11428, %r56;
	@%p247 bra 	$L__BB3_79;
	setp.lt.u32 	%p248, %r11428, %r56;
	@%p248 bra 	$L__BB3_81;
	setp.gt.u32 	%p249, %r11429, %r60;
	@%p249 bra 	$L__BB3_79;
	setp.lt.u32 	%p250, %r11429, %r60;
	setp.lt.u32 	%p251, %r11430, %r62;
	or.pred  	%p252, %p250, %p251;
	@%p252 bra 	$L__BB3_81;
$L__BB3_79:
	// begin inline asm
	sub.cc.u32 %r11430, %r11430, %r62;
	subc.cc.u32 %r11429, %r11429, %r60;
	subc.cc.u32 %r11428, %r11428, %r56;
	subc.cc.u32 %r11427, %r11427, %r61;
	subc.cc.u32 %r11426, %r11426, %r59;
	subc.cc.u32 %r11425, %r11425, %r58;
	subc.cc.u32 %r11424, %r11424, %r57;
	subc.u32 %r11423, %r11423, %r12163;
	
	// end inline asm
	bra.uni 	$L__BB3_81;
$L__BB3_80:
	setp.lt.u32 	%p238, %r11423, %r28;
	@%p238 bra 	$L__BB3_81;
	bra.uni 	$L__BB3_67;
$L__BB3_81:
	shl.b32 	%r5857, %r11430, 2;
	shr.u32 	%r5858, %r11430, 30;
	cvt.u64.u32 	%rd2844, %r5858;
	mul.wide.u32 	%rd2845, %r11429, 4;
	or.b64  	%rd2846, %rd2845, %rd2844;
	shr.u64 	%rd2847, %rd2845, 32;
	mul.wide.u32 	%rd2848, %r11428, 4;
	or.b64  	%rd2849, %rd2848, %rd2847;
	shr.u64 	%rd2850, %rd2848, 32;
	mul.wide.u32 	%rd2851, %r11427, 4;
	or.b64  	%rd2852, %rd2851, %rd2850;
	shr.u64 	%rd2853, %rd2851, 32;
	mul.wide.u32 	%rd2854, %r11426, 4;
	add.s64 	%rd2855, %rd2854, %rd2853;
	shr.u64 	%rd2856, %rd2855, 32;
	mul.wide.u32 	%rd2857, %r11425, 4;
	add.s64 	%rd2858, %rd2857, %rd2856;
	shr.u64 	%rd2859, %rd2858, 32;
	mul.wide.u32 	%rd2860, %r11424, 4;
	add.s64 	%rd2861, %rd2860, %rd2859;
	shr.u64 	%rd2862, %rd2861, 32;
	mul.wide.u32 	%rd2863, %r11423, 4;
	add.s64 	%rd2864, %rd2863, %rd2862;
	shr.u64 	%rd2865, %rd2864, 32;
	cvt.u64.u32 	%rd2866, %r5857;
	mad.lo.s64 	%rd31069, %rd2865, 977, %rd2866;
	shr.u64 	%rd2867, %rd31069, 32;
	and.b64  	%rd2868, %rd2846, 4294967295;
	add.s64 	%rd2869, %rd2867, %rd2868;
	add.s64 	%rd31068, %rd2869, %rd2865;
	shr.u64 	%rd2870, %rd31068, 32;
	and.b64  	%rd2871, %rd2849, 4294967295;
	add.s64 	%rd31067, %rd2870, %rd2871;
	shr.u64 	%rd2872, %rd31067, 32;
	and.b64  	%rd2873, %rd2852, 4294967295;
	add.s64 	%rd31066, %rd2872, %rd2873;
	shr.u64 	%rd2874, %rd31066, 32;
	and.b64  	%rd2875, %rd2855, 4294967295;
	add.s64 	%rd31065, %rd2874, %rd2875;
	shr.u64 	%rd2876, %rd31065, 32;
	and.b64  	%rd2877, %rd2858, 4294967295;
	add.s64 	%rd31064, %rd2876, %rd2877;
	shr.u64 	%rd2878, %rd31064, 32;
	and.b64  	%rd2879, %rd2861, 4294967295;
	add.s64 	%rd31063, %rd2878, %rd2879;
	shr.u64 	%rd2880, %rd31063, 32;
	and.b64  	%rd2881, %rd2864, 4294967295;
	add.s64 	%rd31062, %rd2880, %rd2881;
	shr.u64 	%rd57, %rd31062, 32;
	{ .reg .b32 tmp; mov.b64 {tmp, %r11431}, %rd31062; }
	setp.lt.u64 	%p253, %rd31062, 4294967296;
	@%p253 bra 	$L__BB3_88;
	and.b64  	%rd2883, %rd31069, 4294967295;
	mad.lo.s64 	%rd31069, %rd57, 977, %rd2883;
	shr.u64 	%rd2884, %rd31069, 32;
	and.b64  	%rd2885, %rd31068, 4294967295;
	add.s64 	%rd2886, %rd2885, %rd57;
	add.s64 	%rd31068, %rd2886, %rd2884;
	setp.lt.u64 	%p254, %rd31068, 4294967296;
	mov.b64 	%rd31062, 4294967296;
	mov.b32 	%r11431, 0;
	@%p254 bra 	$L__BB3_88;
	shr.u64 	%rd2888, %rd31068, 32;
	and.b64  	%rd2889, %rd31067, 4294967295;
	add.s64 	%rd31067, %rd2888, %rd2889;
	setp.lt.u64 	%p255, %rd31067, 4294967296;
	@%p255 bra 	$L__BB3_88;
	shr.u64 	%rd2891, %rd31067, 32;
	and.b64  	%rd2892, %rd31066, 4294967295;
	add.s64 	%rd31066, %rd2891, %rd2892;
	setp.lt.u64 	%p256, %rd31066, 4294967296;
	mov.b64 	%rd31062, 4294967296;
	mov.u64 	%rd31067, %rd31062;
	@%p256 bra 	$L__BB3_88;
	shr.u64 	%rd2894, %rd31066, 32;
	and.b64  	%rd2895, %rd31065, 4294967295;
	add.s64 	%rd31065, %rd2894, %rd2895;
	setp.lt.u64 	%p257, %rd31065, 4294967296;
	mov.b64 	%rd31062, 4294967296;
	mov.u64 	%rd31066, %rd31062;
	@%p257 bra 	$L__BB3_88;
	shr.u64 	%rd2897, %rd31065, 32;
	and.b64  	%rd2898, %rd31064, 4294967295;
	add.s64 	%rd31064, %rd2897, %rd2898;
	setp.lt.u64 	%p258, %rd31064, 4294967296;
	mov.b64 	%rd31062, 4294967296;
	mov.u64 	%rd31065, %rd31062;
	mov.u64 	%rd31067, %rd31062;
	@%p258 bra 	$L__BB3_88;
	shr.u64 	%rd2900, %rd31064, 32;
	and.b64  	%rd2901, %rd31063, 4294967295;
	add.s64 	%rd2902, %rd2900, %rd2901;
	setp.gt.u64 	%p259, %rd2902, 4294967295;
	selp.b64 	%rd31062, 1, 4294967296, %p259;
	selp.b64 	%rd31063, 4294967296, %rd2902, %p259;
	mov.b64 	%rd31064, 4294967296;
	mov.u64 	%rd31065, %rd31064;
	mov.u64 	%rd31066, %rd31064;
	mov.u64 	%rd31067, %rd31064;
$L__BB3_88:
	cvt.u32.u64 	%r11447, %rd31069;
	cvt.u32.u64 	%r11446, %rd31068;
	cvt.u32.u64 	%r11445, %rd31067;
	cvt.u32.u64 	%r11444, %rd31066;
	cvt.u32.u64 	%r11443, %rd31065;
	cvt.u32.u64 	%r11442, %rd31064;
	cvt.u32.u64 	%r11441, %rd31063;
	cvt.u32.u64 	%r11440, %rd31062;
	setp.ne.s32 	%p260, %r11431, 0;
	setp.lt.u32 	%p261, %r28, %r11440;
	or.pred  	%p262, %p260, %p261;
	@%p262 bra 	$L__BB3_102;
	setp.gt.u32 	%p263, %r28, %r11440;
	@%p263 bra 	$L__BB3_103;
	setp.lt.u32 	%p264, %r57, %r11441;
	@%p264 bra 	$L__BB3_102;
	setp.gt.u32 	%p265, %r57, %r11441;
	@%p265 bra 	$L__BB3_103;
	setp.lt.u32 	%p266, %r58, %r11442;
	@%p266 bra 	$L__BB3_102;
	setp.gt.u32 	%p267, %r58, %r11442;
	@%p267 bra 	$L__BB3_103;
	setp.lt.u32 	%p268, %r59, %r11443;
	@%p268 bra 	$L__BB3_102;
	setp.gt.u32 	%p269, %r59, %r11443;
	@%p269 bra 	$L__BB3_103;
	setp.lt.u32 	%p270, %r61, %r11444;
	@%p270 bra 	$L__BB3_102;
	setp.gt.u32 	%p271, %r61, %r11444;
	@%p271 bra 	$L__BB3_103;
	setp.lt.u32 	%p272, %r56, %r11445;
	@%p272 bra 	$L__BB3_102;
	setp.gt.u32 	%p273, %r56, %r11445;
	@%p273 bra 	$L__BB3_103;
	setp.lt.u32 	%p274, %r60, %r11446;
	@%p274 bra 	$L__BB3_102;
	setp.gt.u32 	%p275, %r60, %r11446;
	setp.gt.u32 	%p276, %r62, %r11447;
	or.pred  	%p277, %p275, %p276;
	@%p277 bra 	$L__BB3_103;
$L__BB3_102:
	// begin inline asm
	sub.cc.u32 %r11447, %r11447, %r62;
	subc.cc.u32 %r11446, %r11446, %r60;
	subc.cc.u32 %r11445, %r11445, %r56;
	subc.cc.u32 %r11444, %r11444, %r61;
	subc.cc.u32 %r11443, %r11443, %r59;
	subc.cc.u32 %r11442, %r11442, %r58;
	subc.cc.u32 %r11441, %r11441, %r57;
	subc.u32 %r11440, %r11440, %r12163;
	
	// end inline asm
$L__BB3_103:
	setp.gt.u32 	%p278, %r11440, %r28;
	@%p278 bra 	$L__BB3_116;
	bra.uni 	$L__BB3_117;
$L__BB3_104:
	setp.gt.u32 	%p280, %r11441, %r57;
	@%p280 bra 	$L__BB3_116;
	setp.lt.u32 	%p281, %r11441, %r57;
	@%p281 bra 	$L__BB3_118;
	setp.gt.u32 	%p282, %r11442, %r58;
	@%p282 bra 	$L__BB3_116;
	setp.lt.u32 	%p283, %r11442, %r58;
	@%p283 bra 	$L__BB3_118;
	setp.gt.u32 	%p284, %r11443, %r59;
	@%p284 bra 	$L__BB3_116;
	setp.lt.u32 	%p285, %r11443, %r59;
	@%p285 bra 	$L__BB3_118;
	setp.gt.u32 	%p286, %r11444, %r61;
	@%p286 bra 	$L__BB3_116;
	setp.lt.u32 	%p287, %r11444, %r61;
	@%p287 bra 	$L__BB3_118;
	setp.gt.u32 	%p288, %r11445, %r56;
	@%p288 bra 	$L__BB3_116;
	setp.lt.u32 	%p289, %r11445, %r56;
	@%p289 bra 	$L__BB3_118;
	setp.gt.u32 	%p290, %r11446, %r60;
	@%p290 bra 	$L__BB3_116;
	setp.lt.u32 	%p291, %r11446, %r60;
	setp.lt.u32 	%p292, %r11447, %r62;
	or.pred  	%p293, %p291, %p292;
	@%p293 bra 	$L__BB3_118;
$L__BB3_116:
	// begin inline asm
	sub.cc.u32 %r11447, %r11447, %r62;
	subc.cc.u32 %r11446, %r11446, %r60;
	subc.cc.u32 %r11445, %r11445, %r56;
	subc.cc.u32 %r11444, %r11444, %r61;
	subc.cc.u32 %r11443, %r11443, %r59;
	subc.cc.u32 %r11442, %r11442, %r58;
	subc.cc.u32 %r11441, %r11441, %r57;
	subc.u32 %r11440, %r11440, %r12163;
	
	// end inline asm
	bra.uni 	$L__BB3_118;
$L__BB3_117:
	setp.lt.u32 	%p279, %r11440, %r28;
	@%p279 bra 	$L__BB3_118;
	bra.uni 	$L__BB3_104;
$L__BB3_118:
	mul.wide.u32 	%rd2904, %r11414, %r11414;
	shr.u64 	%rd2905, %rd2904, 32;
	mul.wide.u32 	%rd2906, %r11413, %r11414;
	add.s64 	%rd2907, %rd2905, %rd2906;
	shr.u64 	%rd2908, %rd2907, 32;
	mul.wide.u32 	%rd2909, %r11412, %r11414;
	add.s64 	%rd2910, %rd2908, %rd2909;
	shr.u64 	%rd2911, %rd2910, 32;
	mul.wide.u32 	%rd2912, %r11411, %r11414;
	add.s64 	%rd2913, %rd2911, %rd2912;
	shr.u64 	%rd2914, %rd2913, 32;
	mul.wide.u32 	%rd2915, %r11410, %r11414;
	add.s64 	%rd2916, %rd2914, %rd2915;
	shr.u64 	%rd2917, %rd2916, 32;
	mul.wide.u32 	%rd2918, %r11409, %r11414;
	add.s64 	%rd2919, %rd2917, %rd2918;
	shr.u64 	%rd2920, %rd2919, 32;
	mul.wide.u32 	%rd2921, %r11408, %r11414;
	add.s64 	%rd2922, %rd2920, %rd2921;
	shr.u64 	%rd2923, %rd2922, 32;
	mul.wide.u32 	%rd2924, %r11407, %r11414;
	add.s64 	%rd2925, %rd2923, %rd2924;
	shr.u64 	%rd2926, %rd2925, 32;
	and.b64  	%rd2927, %rd2907, 4294967295;
	add.s64 	%rd2928, %rd2906, %rd2927;
	shr.u64 	%rd2929, %rd2928, 32;
	and.b64  	%rd2930, %rd2910, 4294967295;
	mul.wide.u32 	%rd2931, %r11413, %r11413;
	add.s64 	%rd2932, %rd2929, %rd2930;
	add.s64 	%rd2933, %rd2932, %rd2931;
	shr.u64 	%rd2934, %rd2933, 32;
	and.b64  	%rd2935, %rd2913, 4294967295;
	mul.wide.u32 	%rd2936, %r11412, %r11413;
	add.s64 	%rd2937, %rd2934, %rd2935;
	add.s64 	%rd2938, %rd2937, %rd2936;
	shr.u64 	%rd2939, %rd2938, 32;
	and.b64  	%rd2940, %rd2916, 4294967295;
	mul.wide.u32 	%rd2941, %r11411, %r11413;
	add.s64 	%rd2942, %rd2939, %rd2940;
	add.s64 	%rd2943, %rd2942, %rd2941;
	shr.u64 	%rd2944, %rd2943, 32;
	and.b64  	%rd2945, %rd2919, 4294967295;
	mul.wide.u32 	%rd2946, %r11410, %r11413;
	add.s64 	%rd2947, %rd2944, %rd2945;
	add.s64 	%rd2948, %rd2947, %rd2946;
	shr.u64 	%rd2949, %rd2948, 32;
	and.b64  	%rd2950, %rd2922, 4294967295;
	mul.wide.u32 	%rd2951, %r11409, %r11413;
	add.s64 	%rd2952, %rd2949, %rd2950;
	add.s64 	%rd2953, %rd2952, %rd2951;
	shr.u64 	%rd2954, %rd2953, 32;
	and.b64  	%rd2955, %rd2925, 4294967295;
	mul.wide.u32 	%rd2956, %r11408, %r11413;
	add.s64 	%rd2957, %rd2954, %rd2955;
	add.s64 	%rd2958, %rd2957, %rd2956;
	shr.u64 	%rd2959, %rd2958, 32;
	mul.wide.u32 	%rd2960, %r11407, %r11413;
	add.s64 	%rd2961, %rd2959, %rd2926;
	add.s64 	%rd2962, %rd2961, %rd2960;
	shr.u64 	%rd2963, %rd2962, 32;
	and.b64  	%rd2964, %rd2933, 4294967295;
	add.s64 	%rd2965, %rd2909, %rd2964;
	shr.u64 	%rd2966, %rd2965, 32;
	and.b64  	%rd2967, %rd2938, 4294967295;
	add.s64 	%rd2968, %rd2966, %rd2967;
	add.s64 	%rd2969, %rd2968, %rd2936;
	shr.u64 	%rd2970, %rd2969, 32;
	and.b64  	%rd2971, %rd2943, 4294967295;
	mul.wide.u32 	%rd2972, %r11412, %r11412;
	add.s64 	%rd2973, %rd2970, %rd2971;
	add.s64 	%rd2974, %rd2973, %rd2972;
	shr.u64 	%rd2975, %rd2974, 32;
	and.b64  	%rd2976, %rd2948, 4294967295;
	mul.wide.u32 	%rd2977, %r11411, %r11412;
	add.s64 	%rd2978, %rd2975, %rd2976;
	add.s64 	%rd2979, %rd2978, %rd2977;
	shr.u64 	%rd2980, %rd2979, 32;
	and.b64  	%rd2981, %rd2953, 4294967295;
	mul.wide.u32 	%rd2982, %r11410, %r11412;
	add.s64 	%rd2983, %rd2980, %rd2981;
	add.s64 	%rd2984, %rd2983, %rd2982;
	shr.u64 	%rd2985, %rd2984, 32;
	and.b64  	%rd2986, %rd2958, 4294967295;
	mul.wide.u32 	%rd2987, %r11409, %r11412;
	add.s64 	%rd2988, %rd2985, %rd2986;
	add.s64 	%rd2989, %rd2988, %rd2987;
	shr.u64 	%rd2990, %rd2989, 32;
	and.b64  	%rd2991, %rd2962, 4294967295;
	mul.wide.u32 	%rd2992, %r11408, %r11412;
	add.s64 	%rd2993, %rd2990, %rd2991;
	add.s64 	%rd2994, %rd2993, %rd2992;
	shr.u64 	%rd2995, %rd2994, 32;
	mul.wide.u32 	%rd2996, %r11407, %r11412;
	add.s64 	%rd2997, %rd2995, %rd2963;
	add.s64 	%rd2998, %rd2997, %rd2996;
	shr.u64 	%rd2999, %rd2998, 32;
	and.b64  	%rd3000, %rd2969, 4294967295;
	add.s64 	%rd3001, %rd2912, %rd3000;
	shr.u64 	%rd3002, %rd3001, 32;
	and.b64  	%rd3003, %rd2974, 4294967295;
	add.s64 	%rd3004, %rd3002, %rd3003;
	add.s64 	%rd3005, %rd3004, %rd2941;
	shr.u64 	%rd3006, %rd3005, 32;
	and.b64  	%rd3007, %rd2979, 4294967295;
	add.s64 	%rd3008, %rd3006, %rd3007;
	add.s64 	%rd3009, %rd3008, %rd2977;
	shr.u64 	%rd3010, %rd3009, 32;
	and.b64  	%rd3011, %rd2984, 4294967295;
	mul.wide.u32 	%rd3012, %r11411, %r11411;
	add.s64 	%rd3013, %rd3010, %rd3011;
	add.s64 	%rd3014, %rd3013, %rd3012;
	shr.u64 	%rd3015, %rd3014, 32;
	and.b64  	%rd3016, %rd2989, 4294967295;
	mul.wide.u32 	%rd3017, %r11410, %r11411;
	add.s64 	%rd3018, %rd3015, %rd3016;
	add.s64 	%rd3019, %rd3018, %rd3017;
	shr.u64 	%rd3020, %rd3019, 32;
	and.b64  	%rd3021, %rd2994, 4294967295;
	mul.wide.u32 	%rd3022, %r11409, %r11411;
	add.s64 	%rd3023, %rd3020, %rd3021;
	add.s64 	%rd3024, %rd3023, %rd3022;
	shr.u64 	%rd3025, %rd3024, 32;
	and.b64  	%rd3026, %rd2998, 4294967295;
	mul.wide.u32 	%rd3027, %r11408, %r11411;
	add.s64 	%rd3028, %rd3025, %rd3026;
	add.s64 	%rd3029, %rd3028, %rd3027;
	shr.u64 	%rd3030, %rd3029, 32;
	mul.wide.u32 	%rd3031, %r11407, %r11411;
	add.s64 	%rd3032, %rd3030, %rd2999;
	add.s64 	%rd3033, %rd3032, %rd3031;
	shr.u64 	%rd3034, %rd3033, 32;
	and.b64  	%rd3035, %rd3005, 4294967295;
	add.s64 	%rd3036, %rd2915, %rd3035;
	shr.u64 	%rd3037, %rd3036, 32;
	and.b64  	%rd3038, %rd3009, 4294967295;
	add.s64 	%rd3039, %rd3037, %rd3038;
	add.s64 	%rd3040, %rd3039, %rd2946;
	shr.u64 	%rd3041, %rd3040, 32;
	and.b64  	%rd3042, %rd3014, 4294967295;
	add.s64 	%rd3043, %rd3041, %rd3042;
	add.s64 	%rd3044, %rd3043, %rd2982;
	shr.u64 	%rd3045, %rd3044, 32;
	and.b64  	%rd3046, %rd3019, 4294967295;
	add.s64 	%rd3047, %rd3045, %rd3046;
	add.s64 	%rd3048, %rd3047, %rd3017;
	shr.u64 	%rd3049, %rd3048, 32;
	and.b64  	%rd3050, %rd3024, 4294967295;
	mul.wide.u32 	%rd3051, %r11410, %r11410;
	add.s64 	%rd3052, %rd3049, %rd3050;
	add.s64 	%rd3053, %rd3052, %rd3051;
	shr.u64 	%rd3054, %rd3053, 32;
	and.b64  	%rd3055, %rd3029, 4294967295;
	mul.wide.u32 	%rd3056, %r11409, %r11410;
	add.s64 	%rd3057, %rd3054, %rd3055;
	add.s64 	%rd3058, %rd3057, %rd3056;
	shr.u64 	%rd3059, %rd3058, 32;
	and.b64  	%rd3060, %rd3033, 4294967295;
	mul.wide.u32 	%rd3061, %r11408, %r11410;
	add.s64 	%rd3062, %rd3059, %rd3060;
	add.s64 	%rd3063, %rd3062, %rd3061;
	shr.u64 	%rd3064, %rd3063, 32;
	mul.wide.u32 	%rd3065, %r11407, %r11410;
	add.s64 	%rd3066, %rd3064, %rd3034;
	add.s64 	%rd3067, %rd3066, %rd3065;
	shr.u64 	%rd3068, %rd3067, 32;
	and.b64  	%rd3069, %rd3040, 4294967295;
	add.s64 	%rd3070, %rd2918, %rd3069;
	shr.u64 	%rd3071, %rd3070, 32;
	and.b64  	%rd3072, %rd3044, 4294967295;
	add.s64 	%rd3073, %rd3071, %rd3072;
	add.s64 	%rd3074, %rd3073, %rd2951;
	shr.u64 	%rd3075, %rd3074, 32;
	and.b64  	%rd3076, %rd3048, 4294967295;
	add.s64 	%rd3077, %rd3075, %rd3076;
	add.s64 	%rd3078, %rd3077, %rd2987;
	shr.u64 	%rd3079, %rd3078, 32;
	and.b64  	%rd3080, %rd3053, 4294967295;
	add.s64 	%rd3081, %rd3079, %rd3080;
	add.s64 	%rd3082, %rd3081, %rd3022;
	shr.u64 	%rd3083, %rd3082, 32;
	and.b64  	%rd3084, %rd3058, 4294967295;
	add.s64 	%rd3085, %rd3083, %rd3084;
	add.s64 	%rd3086, %rd3085, %rd3056;
	shr.u64 	%rd3087, %rd3086, 32;
	and.b64  	%rd3088, %rd3063, 4294967295;
	mul.wide.u32 	%rd3089, %r11409, %r11409;
	add.s64 	%rd3090, %rd3087, %rd3088;
	add.s64 	%rd3091, %rd3090, %rd3089;
	shr.u64 	%rd3092, %rd3091, 32;
	and.b64  	%rd3093, %rd3067, 4294967295;
	mul.wide.u32 	%rd3094, %r11408, %r11409;
	add.s64 	%rd3095, %rd3092, %rd3093;
	add.s64 	%rd3096, %rd3095, %rd3094;
	shr.u64 	%rd3097, %rd3096, 32;
	mul.wide.u32 	%rd3098, %r11407, %r11409;
	add.s64 	%rd3099, %rd3097, %rd3068;
	add.s64 	%rd3100, %rd3099, %rd3098;
	shr.u64 	%rd3101, %rd3100, 32;
	and.b64  	%rd3102, %rd3074, 4294967295;
	add.s64 	%rd3103, %rd2921, %rd3102;
	shr.u64 	%rd3104, %rd3103, 32;
	and.b64  	%rd3105, %rd3078, 4294967295;
	add.s64 	%rd3106, %rd3104, %rd3105;
	add.s64 	%rd3107, %rd3106, %rd2956;
	shr.u64 	%rd3108, %rd3107, 32;
	and.b64  	%rd3109, %rd3082, 4294967295;
	add.s64 	%rd3110, %rd3108, %rd3109;
	add.s64 	%rd3111, %rd3110, %rd2992;
	shr.u64 	%rd3112, %rd3111, 32;
	and.b64  	%rd3113, %rd3086, 4294967295;
	add.s64 	%rd3114, %rd3112, %rd3113;
	add.s64 	%rd3115, %rd3114, %rd3027;
	shr.u64 	%rd3116, %rd3115, 32;
	and.b64  	%rd3117, %rd3091, 4294967295;
	add.s64 	%rd3118, %rd3116, %rd3117;
	add.s64 	%rd3119, %rd3118, %rd3061;
	shr.u64 	%rd3120, %rd3119, 32;
	and.b64  	%rd3121, %rd3096, 4294967295;
	add.s64 	%rd3122, %rd3120, %rd3121;
	add.s64 	%rd3123, %rd3122, %rd3094;
	shr.u64 	%rd3124, %rd3123, 32;
	and.b64  	%rd3125, %rd3100, 4294967295;
	mul.wide.u32 	%rd3126, %r11408, %r11408;
	add.s64 	%rd3127, %rd3124, %rd3125;
	add.s64 	%rd3128, %rd3127, %rd3126;
	shr.u64 	%rd3129, %rd3128, 32;
	mul.wide.u32 	%rd3130, %r11407, %r11408;
	add.s64 	%rd3131, %rd3129, %rd3101;
	add.s64 	%rd3132, %rd3131, %rd3130;
	shr.u64 	%rd3133, %rd3132, 32;
	and.b64  	%rd3134, %rd3107, 4294967295;
	add.s64 	%rd3135, %rd2924, %rd3134;
	shr.u64 	%rd3136, %rd3135, 32;
	and.b64  	%rd3137, %rd3111, 4294967295;
	add.s64 	%rd3138, %rd3136, %rd3137;
	add.s64 	%rd3139, %rd3138, %rd2960;
	shr.u64 	%rd3140, %rd3139, 32;
	and.b64  	%rd3141, %rd3115, 4294967295;
	add.s64 	%rd3142, %rd3140, %rd3141;
	add.s64 	%rd3143, %rd3142, %rd2996;
	shr.u64 	%rd3144, %rd3143, 32;
	and.b64  	%rd3145, %rd3119, 4294967295;
	add.s64 	%rd3146, %rd3144, %rd3145;
	add.s64 	%rd3147, %rd3146, %rd3031;
	shr.u64 	%rd3148, %rd3147, 32;
	and.b64  	%rd3149, %rd3123, 4294967295;
	add.s64 	%rd3150, %rd3148, %rd3149;
	add.s64 	%rd3151, %rd3150, %rd3065;
	shr.u64 	%rd3152, %rd3151, 32;
	and.b64  	%rd3153, %rd3128, 4294967295;
	add.s64 	%rd3154, %rd3152, %rd3153;
	add.s64 	%rd3155, %rd3154, %rd3098;
	shr.u64 	%rd3156, %rd3155, 32;
	and.b64  	%rd3157, %rd3132, 4294967295;
	add.s64 	%rd3158, %rd3156, %rd3157;
	add.s64 	%rd3159, %rd3158, %rd3130;
	shr.u64 	%rd3160, %rd3159, 32;
	mul.wide.u32 	%rd3161, %r11407, %r11407;
	add.s64 	%rd3162, %rd3160, %rd3133;
	add.s64 	%rd3163, %rd3162, %rd3161;
	shr.u64 	%rd3164, %rd3163, 32;
	{ .reg .b32 tmp; mov.b64 {tmp, %r5913}, %rd3163; }
	and.b64  	%rd3165, %rd3139, 4294967295;
	mul.lo.s64 	%rd3166, %rd3165, 977;
	and.b64  	%rd3167, %rd2904, 4294967293;
	and.b64  	%rd3168, %rd3166, 4294967295;
	add.s64 	%rd31077, %rd3168, %rd3167;
	shr.u64 	%rd3169, %rd3166, 32;
	shr.u64 	%rd3170, %rd31077, 32;
	add.s64 	%rd3171, %rd3170, %rd3169;
	and.b64  	%rd3172, %rd3143, 4294967295;
	mul.lo.s64 	%rd3173, %rd3172, 977;
	and.b64  	%rd3174, %rd2928, 4294967295;
	and.b64  	%rd3175, %rd3173, 4294967295;
	add.s64 	%rd3176, %rd3171, %rd3174;
	add.s64 	%rd3177, %rd3176, %rd3175;
	add.s64 	%rd31076, %rd3177, %rd3165;
	shr.u64 	%rd3178, %rd3173, 32;
	shr.u64 	%rd3179, %rd31076, 32;
	add.s64 	%rd3180, %rd3179, %rd3178;
	and.b64  	%rd3181, %rd3147, 4294967295;
	mul.lo.s64 	%rd3182, %rd3181, 977;
	and.b64  	%rd3183, %rd2965, 4294967295;
	and.b64  	%rd3184, %rd3182, 4294967295;
	add.s64 	%rd3185, %rd3180, %rd3183;
	add.s64 	%rd3186, %rd3185, %rd3184;
	add.s64 	%rd31075, %rd3186, %rd3172;
	shr.u64 	%rd3187, %rd3182, 32;
	shr.u64 	%rd3188, %rd31075, 32;
	add.s64 	%rd3189, %rd3188, %rd3187;
	and.b64  	%rd3190, %rd3151, 4294967295;
	mul.lo.s64 	%rd3191, %rd3190, 977;
	and.b64  	%rd3192, %rd3001, 4294967295;
	and.b64  	%rd3193, %rd3191, 4294967295;
	add.s64 	%rd3194, %rd3189, %rd3192;
	add.s64 	%rd3195, %rd3194, %rd3193;
	add.s64 	%rd31074, %rd3195, %rd3181;
	shr.u64 	%rd3196, %rd3191, 32;
	shr.u64 	%rd3197, %rd31074, 32;
	add.s64 	%rd3198, %rd3197, %rd3196;
	and.b64  	%rd3199, %rd3155, 4294967295;
	mul.lo.s64 	%rd3200, %rd3199, 977;
	and.b64  	%rd3201, %rd3036, 4294967295;
	and.b64  	%rd3202, %rd3200, 4294967295;
	add.s64 	%rd3203, %rd3198, %rd3201;
	add.s64 	%rd3204, %rd3203, %rd3202;
	add.s64 	%rd31073, %rd3204, %rd3190;
	shr.u64 	%rd3205, %rd3200, 32;
	shr.u64 	%rd3206, %rd31073, 32;
	add.s64 	%rd3207, %rd3206, %rd3205;
	and.b64  	%rd3208, %rd3159, 4294967295;
	mul.lo.s64 	%rd3209, %rd3208, 977;
	and.b64  	%rd3210, %rd3070, 4294967295;
	and.b64  	%rd3211, %rd3209, 4294967295;
	add.s64 	%rd3212, %rd3207, %rd3210;
	add.s64 	%rd3213, %rd3212, %rd3211;
	add.s64 	%rd31072, %rd3213, %rd3199;
	shr.u64 	%rd3214, %rd3209, 32;
	shr.u64 	%rd3215, %rd31072, 32;
	add.s64 	%rd3216, %rd3215, %rd3214;
	and.b64  	%rd3217, %rd3163, 4294967295;
	mul.lo.s64 	%rd3218, %rd3217, 977;
	and.b64  	%rd3219, %rd3103, 4294967295;
	and.b64  	%rd3220, %rd3218, 4294967295;
	add.s64 	%rd3221, %rd3216, %rd3219;
	add.s64 	%rd3222, %rd3221, %rd3220;
	add.s64 	%rd31071, %rd3222, %rd3208;
	shr.u64 	%rd3223, %rd3218, 32;
	shr.u64 	%rd3224, %rd31071, 32;
	add.s64 	%rd3225, %rd3224, %rd3223;
	mul.lo.s64 	%rd3226, %rd3164, 977;
	and.b64  	%rd3227, %rd3135, 4294967295;
	and.b64  	%rd3228, %rd3226, 4294967295;
	add.s64 	%rd3229, %rd3225, %rd3227;
	add.s64 	%rd3230, %rd3229, %rd3228;
	add.s64 	%rd31070, %rd3230, %rd3217;
	shr.u64 	%rd3231, %rd3226, 32;
	shr.u64 	%rd3232, %rd31070, 32;
	cvt.u32.u64 	%r5914, %rd3232;
	cvt.u32.u64 	%r5915, %rd3231;
	add.s32 	%r5916, %r5914, %r5915;
	add.s32 	%r186, %r5916, %r5913;
	setp.eq.s32 	%p295, %r186, 0;
	mov.pred 	%p4417, 0;
	@%p295 bra 	$L__BB3_126;
	cvt.u64.u32 	%rd3233, %r186;
	mul.wide.u32 	%rd3234, %r186, 977;
	shr.u64 	%rd3235, %rd3234, 32;
	and.b64  	%rd3236, %rd31077, 4294967295;
	and.b64  	%rd3237, %rd3234, 4294967295;
	add.s64 	%rd31077, %rd3237, %rd3236;
	shr.u64 	%rd3238, %rd31077, 32;
	and.b64  	%rd3239, %rd31076, 4294967295;
	add.s64 	%rd3240, %rd3235, %rd3239;
	add.s64 	%rd3241, %rd3240, %rd3233;
	add.s64 	%rd31076, %rd3241, %rd3238;
	setp.lt.u64 	%p297, %rd31076, 4294967296;
	@%p297 bra 	$L__BB3_126;
	shr.u64 	%rd3242, %rd31076, 32;
	and.b64  	%rd3243, %rd31075, 4294967295;
	add.s64 	%rd31075, %rd3242, %rd3243;
	setp.lt.u64 	%p299, %rd31075, 4294967296;
	@%p299 bra 	$L__BB3_126;
	shr.u64 	%rd3244, %rd31075, 32;
	and.b64  	%rd3245, %rd31074, 4294967295;
	add.s64 	%rd31074, %rd3244, %rd3245;
	setp.lt.u64 	%p301, %rd31074, 4294967296;
	@%p301 bra 	$L__BB3_126;
	shr.u64 	%rd3247, %rd31074, 32;
	and.b64  	%rd3248, %rd31073, 4294967295;
	add.s64 	%rd31073, %rd3247, %rd3248;
	setp.lt.u64 	%p303, %rd31073, 4294967296;
	mov.b64 	%rd31074, 4294967296;
	@%p303 bra 	$L__BB3_126;
	shr.u64 	%rd3250, %rd31073, 32;
	and.b64  	%rd3251, %rd31072, 4294967295;
	add.s64 	%rd31072, %rd3250, %rd3251;
	setp.lt.u64 	%p305, %rd31072, 4294967296;
	mov.b64 	%rd31073, 4294967296;
	mov.u64 	%rd31074, %rd31073;
	@%p305 bra 	$L__BB3_126;
	shr.u64 	%rd3253, %rd31072, 32;
	and.b64  	%rd3254, %rd31071, 4294967295;
	add.s64 	%rd31071, %rd3253, %rd3254;
	setp.lt.u64 	%p307, %rd31071, 4294967296;
	mov.b64 	%rd31072, 4294967296;
	mov.u64 	%rd31073, %rd31072;
	mov.u64 	%rd31074, %rd31072;
	@%p307 bra 	$L__BB3_126;
	shr.u64 	%rd3256, %rd31071, 32;
	and.b64  	%rd3257, %rd31070, 4294967295;
	add.s64 	%rd3258, %rd3256, %rd3257;
	setp.gt.u64 	%p4417, %rd3258, 4294967295;
	min.u64 	%rd31070, %rd3258, 4294967296;
	mov.b64 	%rd31071, 4294967296;
	mov.u64 	%rd31072, %rd31071;
	mov.u64 	%rd31073, %rd31071;
	mov.u64 	%rd31074, %rd31071;
$L__BB3_126:
	cvt.u32.u64 	%r11463, %rd31077;
	cvt.u32.u64 	%r11462, %rd31076;
	cvt.u32.u64 	%r11461, %rd31075;
	cvt.u32.u64 	%r11460, %rd31074;
	cvt.u32.u64 	%r11459, %rd31073;
	cvt.u32.u64 	%r11458, %rd31072;
	cvt.u32.u64 	%r11457, %rd31071;
	cvt.u32.u64 	%r11456, %rd31070;
	setp.lt.u32 	%p308, %r28, %r11456;
	or.pred  	%p309, %p4417, %p308;
	@%p309 bra 	$L__BB3_140;
	setp.gt.u32 	%p310, %r28, %r11456;
	@%p310 bra 	$L__BB3_141;
	setp.lt.u32 	%p311, %r57, %r11457;
	@%p311 bra 	$L__BB3_140;
	setp.gt.u32 	%p312, %r57, %r11457;
	@%p312 bra 	$L__BB3_141;
	setp.lt.u32 	%p313, %r58, %r11458;
	@%p313 bra 	$L__BB3_140;
	setp.gt.u32 	%p314, %r58, %r11458;
	@%p314 bra 	$L__BB3_141;
	setp.lt.u32 	%p315, %r59, %r11459;
	@%p315 bra 	$L__BB3_140;
	setp.gt.u32 	%p316, %r59, %r11459;
	@%p316 bra 	$L__BB3_141;
	setp.lt.u32 	%p317, %r61, %r11460;
	@%p317 bra 	$L__BB3_140;
	setp.gt.u32 	%p318, %r61, %r11460;
	@%p318 bra 	$L__BB3_141;
	setp.lt.u32 	%p319, %r56, %r11461;
	@%p319 bra 	$L__BB3_140;
	setp.gt.u32 	%p320, %r56, %r11461;
	@%p320 bra 	$L__BB3_141;
	setp.lt.u32 	%p321, %r60, %r11462;
	@%p321 bra 	$L__BB3_140;
	setp.gt.u32 	%p322, %r60, %r11462;
	setp.gt.u32 	%p323, %r62, %r11463;
	or.pred  	%p324, %p322, %p323;
	@%p324 bra 	$L__BB3_141;
$L__BB3_140:
	// begin inline asm
	sub.cc.u32 %r11463, %r11463, %r62;
	subc.cc.u32 %r11462, %r11462, %r60;
	subc.cc.u32 %r11461, %r11461, %r56;
	subc.cc.u32 %r11460, %r11460, %r61;
	subc.cc.u32 %r11459, %r11459, %r59;
	subc.cc.u32 %r11458, %r11458, %r58;
	subc.cc.u32 %r11457, %r11457, %r57;
	subc.u32 %r11456, %r11456, %r12163;
	
	// end inline asm
$L__BB3_141:
	setp.gt.u32 	%p325, %r11456, %r28;
	@%p325 bra 	$L__BB3_154;
	bra.uni 	$L__BB3_155;
$L__BB3_142:
	setp.gt.u32 	%p327, %r11457, %r57;
	@%p327 bra 	$L__BB3_154;
	setp.lt.u32 	%p328, %r11457, %r57;
	@%p328 bra 	$L__BB3_156;
	setp.gt.u32 	%p329, %r11458, %r58;
	@%p329 bra 	$L__BB3_154;
	setp.lt.u32 	%p330, %r11458, %r58;
	@%p330 bra 	$L__BB3_156;
	setp.gt.u32 	%p331, %r11459, %r59;
	@%p331 bra 	$L__BB3_154;
	setp.lt.u32 	%p332, %r11459, %r59;
	@%p332 bra 	$L__BB3_156;
	setp.gt.u32 	%p333, %r11460, %r61;
	@%p333 bra 	$L__BB3_154;
	setp.lt.u32 	%p334, %r11460, %r61;
	@%p334 bra 	$L__BB3_156;
	setp.gt.u32 	%p335, %r11461, %r56;
	@%p335 bra 	$L__BB3_154;
	setp.lt.u32 	%p336, %r11461, %r56;
	@%p336 bra 	$L__BB3_156;
	setp.gt.u32 	%p337, %r11462, %r60;
	@%p337 bra 	$L__BB3_154;
	setp.lt.u32 	%p338, %r11462, %r60;
	setp.lt.u32 	%p339, %r11463, %r62;
	or.pred  	%p340, %p338, %p339;
	@%p340 bra 	$L__BB3_156;
$L__BB3_154:
	// begin inline asm
	sub.cc.u32 %r11463, %r11463, %r62;
	subc.cc.u32 %r11462, %r11462, %r60;
	subc.cc.u32 %r11461, %r11461, %r56;
	subc.cc.u32 %r11460, %r11460, %r61;
	subc.cc.u32 %r11459, %r11459, %r59;
	subc.cc.u32 %r11458, %r11458, %r58;
	subc.cc.u32 %r11457, %r11457, %r57;
	subc.u32 %r11456, %r11456, %r12163;
	
	// end inline asm
	bra.uni 	$L__BB3_156;
$L__BB3_155:
	setp.lt.u32 	%p326, %r11456, %r28;
	@%p326 bra 	$L__BB3_156;
	bra.uni 	$L__BB3_142;
$L__BB3_156:
	shl.b32 	%r5965, %r11463, 3;
	shr.u32 	%r5966, %r11463, 29;
	cvt.u64.u32 	%rd3260, %r5966;
	mul.wide.u32 	%rd3261, %r11462, 8;
	or.b64  	%rd3262, %rd3261, %rd3260;
	shr.u64 	%rd3263, %rd3261, 32;
	mul.wide.u32 	%rd3264, %r11461, 8;
	or.b64  	%rd3265, %rd3264, %rd3263;
	shr.u64 	%rd3266, %rd3264, 32;
	mul.wide.u32 	%rd3267, %r11460, 8;
	or.b64  	%rd3268, %rd3267, %rd3266;
	shr.u64 	%rd3269, %rd3267, 32;
	mul.wide.u32 	%rd3270, %r11459, 8;
	add.s64 	%rd3271, %rd3270, %rd3269;
	shr.u64 	%rd3272, %rd3271, 32;
	mul.wide.u32 	%rd3273, %r11458, 8;
	add.s64 	%rd3274, %rd3273, %rd3272;
	shr.u64 	%rd3275, %rd3274, 32;
	mul.wide.u32 	%rd3276, %r11457, 8;
	add.s64 	%rd3277, %rd3276, %rd3275;
	shr.u64 	%rd3278, %rd3277, 32;
	mul.wide.u32 	%rd3279, %r11456, 8;
	add.s64 	%rd3280, %rd3279, %rd3278;
	shr.u64 	%rd3281, %rd3280, 32;
	cvt.u64.u32 	%rd3282, %r5965;
	mad.lo.s64 	%rd31085, %rd3281, 977, %rd3282;
	shr.u64 	%rd3283, %rd31085, 32;
	and.b64  	%rd3284, %rd3262, 4294967295;
	add.s64 	%rd3285, %rd3283, %rd3284;
	add.s64 	%rd31084, %rd3285, %rd3281;
	shr.u64 	%rd3286, %rd31084, 32;
	and.b64  	%rd3287, %rd3265, 4294967295;
	add.s64 	%rd31083, %rd3286, %rd3287;
	shr.u64 	%rd3288, %rd31083, 32;
	and.b64  	%rd3289, %rd3268, 4294967295;
	add.s64 	%rd31082, %rd3288, %rd3289;
	shr.u64 	%rd3290, %rd31082, 32;
	and.b64  	%rd3291, %rd3271, 4294967295;
	add.s64 	%rd31081, %rd3290, %rd3291;
	shr.u64 	%rd3292, %rd31081, 32;
	and.b64  	%rd3293, %rd3274, 4294967295;
	add.s64 	%rd31080, %rd3292, %rd3293;
	shr.u64 	%rd3294, %rd31080, 32;
	and.b64  	%rd3295, %rd3277, 4294967295;
	add.s64 	%rd31079, %rd3294, %rd3295;
	shr.u64 	%rd3296, %rd31079, 32;
	and.b64  	%rd3297, %rd3280, 4294967295;
	add.s64 	%rd31078, %rd3296, %rd3297;
	shr.u64 	%rd106, %rd31078, 32;
	{ .reg .b32 tmp; mov.b64 {tmp, %r11464}, %rd31078; }
	setp.lt.u64 	%p341, %rd31078, 4294967296;
	@%p341 bra 	$L__BB3_163;
	and.b64  	%rd3299, %rd31085, 4294967295;
	mad.lo.s64 	%rd31085, %rd106, 977, %rd3299;
	shr.u64 	%rd3300, %rd31085, 32;
	and.b64  	%rd3301, %rd31084, 4294967295;
	add.s64 	%rd3302, %rd3301, %rd106;
	add.s64 	%rd31084, %rd3302, %rd3300;
	setp.lt.u64 	%p342, %rd31084, 4294967296;
	mov.b64 	%rd31078, 4294967296;
	mov.b32 	%r11464, 0;
	@%p342 bra 	$L__BB3_163;
	shr.u64 	%rd3304, %rd31084, 32;
	and.b64  	%rd3305, %rd31083, 4294967295;
	add.s64 	%rd31083, %rd3304, %rd3305;
	setp.lt.u64 	%p343, %rd31083, 4294967296;
	@%p343 bra 	$L__BB3_163;
	shr.u64 	%rd3307, %rd31083, 32;
	and.b64  	%rd3308, %rd31082, 4294967295;
	add.s64 	%rd31082, %rd3307, %rd3308;
	setp.lt.u64 	%p344, %rd31082, 4294967296;
	mov.b64 	%rd31078, 4294967296;
	mov.u64 	%rd31083, %rd31078;
	@%p344 bra 	$L__BB3_163;
	shr.u64 	%rd3310, %rd31082, 32;
	and.b64  	%rd3311, %rd31081, 4294967295;
	add.s64 	%rd31081, %rd3310, %rd3311;
	setp.lt.u64 	%p345, %rd31081, 4294967296;
	mov.b64 	%rd31078, 4294967296;
	mov.u64 	%rd31082, %rd31078;
	@%p345 bra 	$L__BB3_163;
	shr.u64 	%rd3313, %rd31081, 32;
	and.b64  	%rd3314, %rd31080, 4294967295;
	add.s64 	%rd31080, %rd3313, %rd3314;
	setp.lt.u64 	%p346, %rd31080, 4294967296;
	mov.b64 	%rd31078, 4294967296;
	mov.u64 	%rd31081, %rd31078;
	mov.u64 	%rd31083, %rd31078;
	@%p346 bra 	$L__BB3_163;
	shr.u64 	%rd3316, %rd31080, 32;
	and.b64  	%rd3317, %rd31079, 4294967295;
	add.s64 	%rd3318, %rd3316, %rd3317;
	setp.gt.u64 	%p347, %rd3318, 4294967295;
	selp.b64 	%rd31078, 1, 4294967296, %p347;
	selp.b64 	%rd31079, 4294967296, %rd3318, %p347;
	mov.b64 	%rd31080, 4294967296;
	mov.u64 	%rd31081, %rd31080;
	mov.u64 	%rd31082, %rd31080;
	mov.u64 	%rd31083, %rd31080;
$L__BB3_163:
	cvt.u32.u64 	%r11480, %rd31085;
	cvt.u32.u64 	%r11479, %rd31084;
	cvt.u32.u64 	%r11478, %rd31083;
	cvt.u32.u64 	%r11477, %rd31082;
	cvt.u32.u64 	%r11476, %rd31081;
	cvt.u32.u64 	%r11475, %rd31080;
	cvt.u32.u64 	%r11474, %rd31079;
	cvt.u32.u64 	%r11473, %rd31078;
	setp.ne.s32 	%p348, %r11464, 0;
	setp.lt.u32 	%p349, %r28, %r11473;
	or.pred  	%p350, %p348, %p349;
	@%p350 bra 	$L__BB3_177;
	setp.gt.u32 	%p351, %r28, %r11473;
	@%p351 bra 	$L__BB3_178;
	setp.lt.u32 	%p352, %r57, %r11474;
	@%p352 bra 	$L__BB3_177;
	setp.gt.u32 	%p353, %r57, %r11474;
	@%p353 bra 	$L__BB3_178;
	setp.lt.u32 	%p354, %r58, %r11475;
	@%p354 bra 	$L__BB3_177;
	setp.gt.u32 	%p355, %r58, %r11475;
	@%p355 bra 	$L__BB3_178;
	setp.lt.u32 	%p356, %r59, %r11476;
	@%p356 bra 	$L__BB3_177;
	setp.gt.u32 	%p357, %r59, %r11476;
	@%p357 bra 	$L__BB3_178;
	setp.lt.u32 	%p358, %r61, %r11477;
	@%p358 bra 	$L__BB3_177;
	setp.gt.u32 	%p359, %r61, %r11477;
	@%p359 bra 	$L__BB3_178;
	setp.lt.u32 	%p360, %r56, %r11478;
	@%p360 bra 	$L__BB3_177;
	setp.gt.u32 	%p361, %r56, %r11478;
	@%p361 bra 	$L__BB3_178;
	setp.lt.u32 	%p362, %r60, %r11479;
	@%p362 bra 	$L__BB3_177;
	setp.gt.u32 	%p363, %r60, %r11479;
	setp.gt.u32 	%p364, %r62, %r11480;
	or.pred  	%p365, %p363, %p364;
	@%p365 bra 	$L__BB3_178;
$L__BB3_177:
	// begin inline asm
	sub.cc.u32 %r11480, %r11480, %r62;
	subc.cc.u32 %r11479, %r11479, %r60;
	subc.cc.u32 %r11478, %r11478, %r56;
	subc.cc.u32 %r11477, %r11477, %r61;
	subc.cc.u32 %r11476, %r11476, %r59;
	subc.cc.u32 %r11475, %r11475, %r58;
	subc.cc.u32 %r11474, %r11474, %r57;
	subc.u32 %r11473, %r11473, %r12163;
	
	// end inline asm
$L__BB3_178:
	setp.gt.u32 	%p366, %r11473, %r28;
	@%p366 bra 	$L__BB3_191;
	bra.uni 	$L__BB3_192;
$L__BB3_179:
	setp.gt.u32 	%p368, %r11474, %r57;
	@%p368 bra 	$L__BB3_191;
	setp.lt.u32 	%p369, %r11474, %r57;
	@%p369 bra 	$L__BB3_193;
	setp.gt.u32 	%p370, %r11475, %r58;
	@%p370 bra 	$L__BB3_191;
	setp.lt.u32 	%p371, %r11475, %r58;
	@%p371 bra 	$L__BB3_193;
	setp.gt.u32 	%p372, %r11476, %r59;
	@%p372 bra 	$L__BB3_191;
	setp.lt.u32 	%p373, %r11476, %r59;
	@%p373 bra 	$L__BB3_193;
	setp.gt.u32 	%p374, %r11477, %r61;
	@%p374 bra 	$L__BB3_191;
	setp.lt.u32 	%p375, %r11477, %r61;
	@%p375 bra 	$L__BB3_193;
	setp.gt.u32 	%p376, %r11478, %r56;
	@%p376 bra 	$L__BB3_191;
	setp.lt.u32 	%p377, %r11478, %r56;
	@%p377 bra 	$L__BB3_193;
	setp.gt.u32 	%p378, %r11479, %r60;
	@%p378 bra 	$L__BB3_191;
	setp.lt.u32 	%p379, %r11479, %r60;
	setp.lt.u32 	%p380, %r11480, %r62;
	or.pred  	%p381, %p379, %p380;
	@%p381 bra 	$L__BB3_193;
$L__BB3_191:
	// begin inline asm
	sub.cc.u32 %r11480, %r11480, %r62;
	subc.cc.u32 %r11479, %r11479, %r60;
	subc.cc.u32 %r11478, %r11478, %r56;
	subc.cc.u32 %r11477, %r11477, %r61;
	subc.cc.u32 %r11476, %r11476, %r59;
	subc.cc.u32 %r11475, %r11475, %r58;
	subc.cc.u32 %r11474, %r11474, %r57;
	subc.u32 %r11473, %r11473, %r12163;
	
	// end inline asm
	bra.uni 	$L__BB3_193;
$L__BB3_192:
	setp.lt.u32 	%p367, %r11473, %r28;
	@%p367 bra 	$L__BB3_193;
	bra.uni 	$L__BB3_179;
$L__BB3_193:
	mul.wide.u32 	%rd3320, %r11636, %r11636;
	shr.u64 	%rd3321, %rd3320, 32;
	mul.wide.u32 	%rd3322, %r11635, %r11636;
	add.s64 	%rd3323, %rd3321, %rd3322;
	shr.u64 	%rd3324, %rd3323, 32;
	mul.wide.u32 	%rd3325, %r11634, %r11636;
	add.s64 	%rd3326, %rd3324, %rd3325;
	shr.u64 	%rd3327, %rd3326, 32;
	mul.wide.u32 	%rd3328, %r11633, %r11636;
	add.s64 	%rd3329, %rd3327, %rd3328;
	shr.u64 	%rd3330, %rd3329, 32;
	mul.wide.u32 	%rd3331, %r11632, %r11636;
	add.s64 	%rd3332, %rd3330, %rd3331;
	shr.u64 	%rd3333, %rd3332, 32;
	mul.wide.u32 	%rd3334, %r11631, %r11636;
	add.s64 	%rd3335, %rd3333, %rd3334;
	shr.u64 	%rd3336, %rd3335, 32;
	mul.wide.u32 	%rd3337, %r11630, %r11636;
	add.s64 	%rd3338, %rd3336, %rd3337;
	shr.u64 	%rd3339, %rd3338, 32;
	mul.wide.u32 	%rd3340, %r11629, %r11636;
	add.s64 	%rd3341, %rd3339, %rd3340;
	shr.u64 	%rd3342, %rd3341, 32;
	and.b64  	%rd3343, %rd3323, 4294967295;
	add.s64 	%rd3344, %rd3322, %rd3343;
	shr.u64 	%rd3345, %rd3344, 32;
	and.b64  	%rd3346, %rd3326, 4294967295;
	mul.wide.u32 	%rd3347, %r11635, %r11635;
	add.s64 	%rd3348, %rd3345, %rd3346;
	add.s64 	%rd3349, %rd3348, %rd3347;
	shr.u64 	%rd3350, %rd3349, 32;
	and.b64  	%rd3351, %rd3329, 4294967295;
	mul.wide.u32 	%rd3352, %r11634, %r11635;
	add.s64 	%rd3353, %rd3350, %rd3351;
	add.s64 	%rd3354, %rd3353, %rd3352;
	shr.u64 	%rd3355, %rd3354, 32;
	and.b64  	%rd3356, %rd3332, 4294967295;
	mul.wide.u32 	%rd3357, %r11633, %r11635;
	add.s64 	%rd3358, %rd3355, %rd3356;
	add.s64 	%rd3359, %rd3358, %rd3357;
	shr.u64 	%rd3360, %rd3359, 32;
	and.b64  	%rd3361, %rd3335, 4294967295;
	mul.wide.u32 	%rd3362, %r11632, %r11635;
	add.s64 	%rd3363, %rd3360, %rd3361;
	add.s64 	%rd3364, %rd3363, %rd3362;
	shr.u64 	%rd3365, %rd3364, 32;
	and.b64  	%rd3366, %rd3338, 4294967295;
	mul.wide.u32 	%rd3367, %r11631, %r11635;
	add.s64 	%rd3368, %rd3365, %rd3366;
	add.s64 	%rd3369, %rd3368, %rd3367;
	shr.u64 	%rd3370, %rd3369, 32;
	and.b64  	%rd3371, %rd3341, 4294967295;
	mul.wide.u32 	%rd3372, %r11630, %r11635;
	add.s64 	%rd3373, %rd3370, %rd3371;
	add.s64 	%rd3374, %rd3373, %rd3372;
	shr.u64 	%rd3375, %rd3374, 32;
	mul.wide.u32 	%rd3376, %r11629, %r11635;
	add.s64 	%rd3377, %rd3375, %rd3342;
	add.s64 	%rd3378, %rd3377, %rd3376;
	shr.u64 	%rd3379, %rd3378, 32;
	and.b64  	%rd3380, %rd3349, 4294967295;
	add.s64 	%rd3381, %rd3325, %rd3380;
	shr.u64 	%rd3382, %rd3381, 32;
	and.b64  	%rd3383, %rd3354, 4294967295;
	add.s64 	%rd3384, %rd3382, %rd3383;
	add.s64 	%rd3385, %rd3384, %rd3352;
	shr.u64 	%rd3386, %rd3385, 32;
	and.b64  	%rd3387, %rd3359, 4294967295;
	mul.wide.u32 	%rd3388, %r11634, %r11634;
	add.s64 	%rd3389, %rd3386, %rd3387;
	add.s64 	%rd3390, %rd3389, %rd3388;
	shr.u64 	%rd3391, %rd3390, 32;
	and.b64  	%rd3392, %rd3364, 4294967295;
	mul.wide.u32 	%rd3393, %r11633, %r11634;
	add.s64 	%rd3394, %rd3391, %rd3392;
	add.s64 	%rd3395, %rd3394, %rd3393;
	shr.u64 	%rd3396, %rd3395, 32;
	and.b64  	%rd3397, %rd3369, 4294967295;
	mul.wide.u32 	%rd3398, %r11632, %r11634;
	add.s64 	%rd3399, %rd3396, %rd3397;
	add.s64 	%rd3400, %rd3399, %rd3398;
	shr.u64 	%rd3401, %rd3400, 32;
	and.b64  	%rd3402, %rd3374, 4294967295;
	mul.wide.u32 	%rd3403, %r11631, %r11634;
	add.s64 	%rd3404, %rd3401, %rd3402;
	add.s64 	%rd3405, %rd3404, %rd3403;
	shr.u64 	%rd3406, %rd3405, 32;
	and.b64  	%rd3407, %rd3378, 4294967295;
	mul.wide.u32 	%rd3408, %r11630, %r11634;
	add.s64 	%rd3409, %rd3406, %rd3407;
	add.s64 	%rd3410, %rd3409, %rd3408;
	shr.u64 	%rd3411, %rd3410, 32;
	mul.wide.u32 	%rd3412, %r11629, %r11634;
	add.s64 	%rd3413, %rd3411, %rd3379;
	add.s64 	%rd3414, %rd3413, %rd3412;
	shr.u64 	%rd3415, %rd3414, 32;
	and.b64  	%rd3416, %rd3385, 4294967295;
	add.s64 	%rd3417, %rd3328, %rd3416;
	shr.u64 	%rd3418, %rd3417, 32;
	and.b64  	%rd3419, %rd3390, 4294967295;
	add.s64 	%rd3420, %rd3418, %rd3419;
	add.s64 	%rd3421, %rd3420, %rd3357;
	shr.u64 	%rd3422, %rd3421, 32;
	and.b64  	%rd3423, %rd3395, 4294967295;
	add.s64 	%rd3424, %rd3422, %rd3423;
	add.s64 	%rd3425, %rd3424, %rd3393;
	shr.u64 	%rd3426, %rd3425, 32;
	and.b64  	%rd3427, %rd3400, 4294967295;
	mul.wide.u32 	%rd3428, %r11633, %r11633;
	add.s64 	%rd3429, %rd3426, %rd3427;
	add.s64 	%rd3430, %rd3429, %rd3428;
	shr.u64 	%rd3431, %rd3430, 32;
	and.b64  	%rd3432, %rd3405, 4294967295;
	mul.wide.u32 	%rd3433, %r11632, %r11633;
	add.s64 	%rd3434, %rd3431, %rd3432;
	add.s64 	%rd3435, %rd3434, %rd3433;
	shr.u64 	%rd3436, %rd3435, 32;
	and.b64  	%rd3437, %rd3410, 4294967295;
	mul.wide.u32 	%rd3438, %r11631, %r11633;
	add.s64 	%rd3439, %rd3436, %rd3437;
	add.s64 	%rd3440, %rd3439, %rd3438;
	shr.u64 	%rd3441, %rd3440, 32;
	and.b64  	%rd3442, %rd3414, 4294967295;
	mul.wide.u32 	%rd3443, %r11630, %r11633;
	add.s64 	%rd3444, %rd3441, %rd3442;
	add.s64 	%rd3445, %rd3444, %rd3443;
	shr.u64 	%rd3446, %rd3445, 32;
	mul.wide.u32 	%rd3447, %r11629, %r11633;
	add.s64 	%rd3448, %rd3446, %rd3415;
	add.s64 	%rd3449, %rd3448, %rd3447;
	shr.u64 	%rd3450, %rd3449, 32;
	and.b64  	%rd3451, %rd3421, 4294967295;
	add.s64 	%rd3452, %rd3331, %rd3451;
	shr.u64 	%rd3453, %rd3452, 32;
	and.b64  	%rd3454, %rd3425, 4294967295;
	add.s64 	%rd3455, %rd3453, %rd3454;
	add.s64 	%rd3456, %rd3455, %rd3362;
	shr.u64 	%rd3457, %rd3456, 32;
	and.b64  	%rd3458, %rd3430, 4294967295;
	add.s64 	%rd3459, %rd3457, %rd3458;
	add.s64 	%rd3460, %rd3459, %rd3398;
	shr.u64 	%rd3461, %rd3460, 32;
	and.b64  	%rd3462, %rd3435, 4294967295;
	add.s64 	%rd3463, %rd3461, %rd3462;
	add.s64 	%rd3464, %rd3463, %rd3433;
	shr.u64 	%rd3465, %rd3464, 32;
	and.b64  	%rd3466, %rd3440, 4294967295;
	mul.wide.u32 	%rd3467, %r11632, %r11632;
	add.s64 	%rd3468, %rd3465, %rd3466;
	add.s64 	%rd3469, %rd3468, %rd3467;
	shr.u64 	%rd3470, %rd3469, 32;
	and.b64  	%rd3471, %rd3445, 4294967295;
	mul.wide.u32 	%rd3472, %r11631, %r11632;
	add.s64 	%rd3473, %rd3470, %rd3471;
	add.s64 	%rd3474, %rd3473, %rd3472;
	shr.u64 	%rd3475, %rd3474, 32;
	and.b64  	%rd3476, %rd3449, 4294967295;
	mul.wide.u32 	%rd3477, %r11630, %r11632;
	add.s64 	%rd3478, %rd3475, %rd3476;
	add.s64 	%rd3479, %rd3478, %rd3477;
	shr.u64 	%rd3480, %rd3479, 32;
	mul.wide.u32 	%rd3481, %r11629, %r11632;
	add.s64 	%rd3482, %rd3480, %rd3450;
	add.s64 	%rd3483, %rd3482, %rd3481;
	shr.u64 	%rd3484, %rd3483, 32;
	and.b64  	%rd3485, %rd3456, 4294967295;
	add.s64 	%rd3486, %rd3334, %rd3485;
	shr.u64 	%rd3487, %rd3486, 32;
	and.b64  	%rd3488, %rd3460, 4294967295;
	add.s64 	%rd3489, %rd3487, %rd3488;
	add.s64 	%rd3490, %rd3489, %rd3367;
	shr.u64 	%rd3491, %rd3490, 32;
	and.b64  	%rd3492, %rd3464, 4294967295;
	add.s64 	%rd3493, %rd3491, %rd3492;
	add.s64 	%rd3494, %rd3493, %rd3403;
	shr.u64 	%rd3495, %rd3494, 32;
	and.b64  	%rd3496, %rd3469, 4294967295;
	add.s64 	%rd3497, %rd3495, %rd3496;
	add.s64 	%rd3498, %rd3497, %rd3438;
	shr.u64 	%rd3499, %rd3498, 32;
	and.b64  	%rd3500, %rd3474, 4294967295;
	add.s64 	%rd3501, %rd3499, %rd3500;
	add.s64 	%rd3502, %rd3501, %rd3472;
	shr.u64 	%rd3503, %rd3502, 32;
	and.b64  	%rd3504, %rd3479, 4294967295;
	mul.wide.u32 	%rd3505, %r11631, %r11631;
	add.s64 	%rd3506, %rd3503, %rd3504;
	add.s64 	%rd3507, %rd3506, %rd3505;
	shr.u64 	%rd3508, %rd3507, 32;
	and.b64  	%rd3509, %rd3483, 4294967295;
	mul.wide.u32 	%rd3510, %r11630, %r11631;
	add.s64 	%rd3511, %rd3508, %rd3509;
	add.s64 	%rd3512, %rd3511, %rd3510;
	shr.u64 	%rd3513, %rd3512, 32;
	mul.wide.u32 	%rd3514, %r11629, %r11631;
	add.s64 	%rd3515, %rd3513, %rd3484;
	add.s64 	%rd3516, %rd3515, %rd3514;
	shr.u64 	%rd3517, %rd3516, 32;
	and.b64  	%rd3518, %rd3490, 4294967295;
	add.s64 	%rd3519, %rd3337, %rd3518;
	shr.u64 	%rd3520, %rd3519, 32;
	and.b64  	%rd3521, %rd3494, 4294967295;
	add.s64 	%rd3522, %rd3520, %rd3521;
	add.s64 	%rd3523, %rd3522, %rd3372;
	shr.u64 	%rd3524, %rd3523, 32;
	and.b64  	%rd3525, %rd3498, 4294967295;
	add.s64 	%rd3526, %rd3524, %rd3525;
	add.s64 	%rd3527, %rd3526, %rd3408;
	shr.u64 	%rd3528, %rd3527, 32;
	and.b64  	%rd3529, %rd3502, 4294967295;
	add.s64 	%rd3530, %rd3528, %rd3529;
	add.s64 	%rd3531, %rd3530, %rd3443;
	shr.u64 	%rd3532, %rd3531, 32;
	and.b64  	%rd3533, %rd3507, 4294967295;
	add.s64 	%rd3534, %rd3532, %rd3533;
	add.s64 	%rd3535, %rd3534, %rd3477;
	shr.u64 	%rd3536, %rd3535, 32;
	and.b64  	%rd3537, %rd3512, 4294967295;
	add.s64 	%rd3538, %rd3536, %rd3537;
	add.s64 	%rd3539, %rd3538, %rd3510;
	shr.u64 	%rd3540, %rd3539, 32;
	and.b64  	%rd3541, %rd3516, 4294967295;
	mul.wide.u32 	%rd3542, %r11630, %r11630;
	add.s64 	%rd3543, %rd3540, %rd3541;
	add.s64 	%rd3544, %rd3543, %rd3542;
	shr.u64 	%rd3545, %rd3544, 32;
	mul.wide.u32 	%rd3546, %r11629, %r11630;
	add.s64 	%rd3547, %rd3545, %rd3517;
	add.s64 	%rd3548, %rd3547, %rd3546;
	shr.u64 	%rd3549, %rd3548, 32;
	and.b64  	%rd3550, %rd3523, 4294967295;
	add.s64 	%rd3551, %rd3340, %rd3550;
	shr.u64 	%rd3552, %rd3551, 32;
	and.b64  	%rd3553, %rd3527, 4294967295;
	add.s64 	%rd3554, %rd3552, %rd3553;
	add.s64 	%rd3555, %rd3554, %rd3376;
	shr.u64 	%rd3556, %rd3555, 32;
	and.b64  	%rd3557, %rd3531, 4294967295;
	add.s64 	%rd3558, %rd3556, %rd3557;
	add.s64 	%rd3559, %rd3558, %rd3412;
	shr.u64 	%rd3560, %rd3559, 32;
	and.b64  	%rd3561, %rd3535, 4294967295;
	add.s64 	%rd3562, %rd3560, %rd3561;
	add.s64 	%rd3563, %rd3562, %rd3447;
	shr.u64 	%rd3564, %rd3563, 32;
	and.b64  	%rd3565, %rd3539, 4294967295;
	add.s64 	%rd3566, %rd3564, %rd3565;
	add.s64 	%rd3567, %rd3566, %rd3481;
	shr.u64 	%rd3568, %rd3567, 32;
	and.b64  	%rd3569, %rd3544, 4294967295;
	add.s64 	%rd3570, %rd3568, %rd3569;
	add.s64 	%rd3571, %rd3570, %rd3514;
	shr.u64 	%rd3572, %rd3571, 32;
	and.b64  	%rd3573, %rd3548, 4294967295;
	add.s64 	%rd3574, %rd3572, %rd3573;
	add.s64 	%rd3575, %rd3574, %rd3546;
	shr.u64 	%rd3576, %rd3575, 32;
	mul.wide.u32 	%rd3577, %r11629, %r11629;
	add.s64 	%rd3578, %rd3576, %rd3549;
	add.s64 	%rd3579, %rd3578, %rd3577;
	shr.u64 	%rd3580, %rd3579, 32;
	{ .reg .b32 tmp; mov.b64 {tmp, %r6021}, %rd3579; }
	and.b64  	%rd3581, %rd3555, 4294967295;
	mul.lo.s64 	%rd3582, %rd3581, 977;
	and.b64  	%rd3583, %rd3320, 4294967293;
	and.b64  	%rd3584, %rd3582, 4294967295;
	add.s64 	%rd31093, %rd3584, %rd3583;
	shr.u64 	%rd3585, %rd3582, 32;
	shr.u64 	%rd3586, %rd31093, 32;
	add.s64 	%rd3587, %rd3586, %rd3585;
	and.b64  	%rd3588, %rd3559, 4294967295;
	mul.lo.s64 	%rd3589, %rd3588, 977;
	and.b64  	%rd3590, %rd3344, 4294967295;
	and.b64  	%rd3591, %rd3589, 4294967295;
	add.s64 	%rd3592, %rd3587, %rd3590;
	add.s64 	%rd3593, %rd3592, %rd3591;
	add.s64 	%rd31092, %rd3593, %rd3581;
	shr.u64 	%rd3594, %rd3589, 32;
	shr.u64 	%rd3595, %rd31092, 32;
	add.s64 	%rd3596, %rd3595, %rd3594;
	and.b64  	%rd3597, %rd3563, 4294967295;
	mul.lo.s64 	%rd3598, %rd3597, 977;
	and.b64  	%rd3599, %rd3381, 4294967295;
	and.b64  	%rd3600, %rd3598, 4294967295;
	add.s64 	%rd3601, %rd3596, %rd3599;
	add.s64 	%rd3602, %rd3601, %rd3600;
	add.s64 	%rd31091, %rd3602, %rd3588;
	shr.u64 	%rd3603, %rd3598, 32;
	shr.u64 	%rd3604, %rd31091, 32;
	add.s64 	%rd3605, %rd3604, %rd3603;
	and.b64  	%rd3606, %rd3567, 4294967295;
	mul.lo.s64 	%rd3607, %rd3606, 977;
	and.b64  	%rd3608, %rd3417, 4294967295;
	and.b64  	%rd3609, %rd3607, 4294967295;
	add.s64 	%rd3610, %rd3605, %rd3608;
	add.s64 	%rd3611, %rd3610, %rd3609;
	add.s64 	%rd31090, %rd3611, %rd3597;
	shr.u64 	%rd3612, %rd3607, 32;
	shr.u64 	%rd3613, %rd31090, 32;
	add.s64 	%rd3614, %rd3613, %rd3612;
	and.b64  	%rd3615, %rd3571, 4294967295;
	mul.lo.s64 	%rd3616, %rd3615, 977;
	and.b64  	%rd3617, %rd3452, 4294967295;
	and.b64  	%rd3618, %rd3616, 4294967295;
	add.s64 	%rd3619, %rd3614, %rd3617;
	add.s64 	%rd3620, %rd3619, %rd3618;
	add.s64 	%rd31089, %rd3620, %rd3606;
	shr.u64 	%rd3621, %rd3616, 32;
	shr.u64 	%rd3622, %rd31089, 32;
	add.s64 	%rd3623, %rd3622, %rd3621;
	and.b64  	%rd3624, %rd3575, 4294967295;
	mul.lo.s64 	%rd3625, %rd3624, 977;
	and.b64  	%rd3626, %rd3486, 4294967295;
	and.b64  	%rd3627, %rd3625, 4294967295;
	add.s64 	%rd3628, %rd3623, %rd3626;
	add.s64 	%rd3629, %rd3628, %rd3627;
	add.s64 	%rd31088, %rd3629, %rd3615;
	shr.u64 	%rd3630, %rd3625, 32;
	shr.u64 	%rd3631, %rd31088, 32;
	add.s64 	%rd3632, %rd3631, %rd3630;
	and.b64  	%rd3633, %rd3579, 4294967295;
	mul.lo.s64 	%rd3634, %rd3633, 977;
	and.b64  	%rd3635, %rd3519, 4294967295;
	and.b64  	%rd3636, %rd3634, 4294967295;
	add.s64 	%rd3637, %rd3632, %rd3635;
	add.s64 	%rd3638, %rd3637, %rd3636;
	add.s64 	%rd31087, %rd3638, %rd3624;
	shr.u64 	%rd3639, %rd3634, 32;
	shr.u64 	%rd3640, %rd31087, 32;
	add.s64 	%rd3641, %rd3640, %rd3639;
	mul.lo.s64 	%rd3642, %rd3580, 977;
	and.b64  	%rd3643, %rd3551, 4294967295;
	and.b64  	%rd3644, %rd3642, 4294967295;
	add.s64 	%rd3645, %rd3641, %rd3643;
	add.s64 	%rd3646, %rd3645, %rd3644;
	add.s64 	%rd31086, %rd3646, %rd3633;
	shr.u64 	%rd3647, %rd3642, 32;
	shr.u64 	%rd3648, %rd31086, 32;
	cvt.u32.u64 	%r6022, %rd3648;
	cvt.u32.u64 	%r6023, %rd3647;
	add.s32 	%r6024, %r6022, %r6023;
	add.s32 	%r269, %r6024, %r6021;
	setp.eq.s32 	%p383, %r269, 0;
	mov.pred 	%p4418, 0;
	@%p383 bra 	$L__BB3_201;
	cvt.u64.u32 	%rd3649, %r269;
	mul.wide.u32 	%rd3650, %r269, 977;
	shr.u64 	%rd3651, %rd3650, 32;
	and.b64  	%rd3652, %rd31093, 4294967295;
	and.b64  	%rd3653, %rd3650, 4294967295;
	add.s64 	%rd31093, %rd3653, %rd3652;
	shr.u64 	%rd3654, %rd31093, 32;
	and.b64  	%rd3655, %rd31092, 4294967295;
	add.s64 	%rd3656, %rd3651, %rd3655;
	add.s64 	%rd3657, %rd3656, %rd3649;
	add.s64 	%rd31092, %rd3657, %rd3654;
	setp.lt.u64 	%p385, %rd31092, 4294967296;
	@%p385 bra 	$L__BB3_201;
	shr.u64 	%rd3658, %rd31092, 32;
	and.b64  	%rd3659, %rd31091, 4294967295;
	add.s64 	%rd31091, %rd3658, %rd3659;
	setp.lt.u64 	%p387, %rd31091, 4294967296;
	@%p387 bra 	$L__BB3_201;
	shr.u64 	%rd3660, %rd31091, 32;
	and.b64  	%rd3661, %rd31090, 4294967295;
	add.s64 	%rd31090, %rd3660, %rd3661;
	setp.lt.u64 	%p389, %rd31090, 4294967296;
	@%p389 bra 	$L__BB3_201;
	shr.u64 	%rd3663, %rd31090, 32;
	and.b64  	%rd3664, %rd31089, 4294967295;
	add.s64 	%rd31089, %rd3663, %rd3664;
	setp.lt.u64 	%p391, %rd31089, 4294967296;
	mov.b64 	%rd31090, 4294967296;
	@%p391 bra 	$L__BB3_201;
	shr.u64 	%rd3666, %rd31089, 32;
	and.b64  	%rd3667, %rd31088, 4294967295;
	add.s64 	%rd31088, %rd3666, %rd3667;
	setp.lt.u64 	%p393, %rd31088, 4294967296;
	mov.b64 	%rd31089, 4294967296;
	mov.u64 	%rd31090, %rd31089;
	@%p393 bra 	$L__BB3_201;
	shr.u64 	%rd3669, %rd31088, 32;
	and.b64  	%rd3670, %rd31087, 4294967295;
	add.s64 	%rd31087, %rd3669, %rd3670;
	setp.lt.u64 	%p395, %rd31087, 4294967296;
	mov.b64 	%rd31088, 4294967296;
	mov.u64 	%rd31089, %rd31088;
	mov.u64 	%rd31090, %rd31088;
	@%p395 bra 	$L__BB3_201;
	shr.u64 	%rd3672, %rd31087, 32;
	and.b64  	%rd3673, %rd31086, 4294967295;
	add.s64 	%rd3674, %rd3672, %rd3673;
	setp.gt.u64 	%p4418, %rd3674, 4294967295;
	min.u64 	%rd31086, %rd3674, 4294967296;
	mov.b64 	%rd31087, 4294967296;
	mov.u64 	%rd31088, %rd31087;
	mov.u64 	%rd31089, %rd31087;
	mov.u64 	%rd31090, %rd31087;
$L__BB3_201:
	cvt.u32.u64 	%r11496, %rd31093;
	cvt.u32.u64 	%r11495, %rd31092;
	cvt.u32.u64 	%r11494, %rd31091;
	cvt.u32.u64 	%r11493, %rd31090;
	cvt.u32.u64 	%r11492, %rd31089;
	cvt.u32.u64 	%r11491, %rd31088;
	cvt.u32.u64 	%r11490, %rd31087;
	cvt.u32.u64 	%r11489, %rd31086;
	setp.lt.u32 	%p396, %r28, %r11489;
	or.pred  	%p397, %p4418, %p396;
	@%p397 bra 	$L__BB3_215;
	setp.gt.u32 	%p398, %r28, %r11489;
	@%p398 bra 	$L__BB3_216;
	setp.lt.u32 	%p399, %r57, %r11490;
	@%p399 bra 	$L__BB3_215;
	setp.gt.u32 	%p400, %r57, %r11490;
	@%p400 bra 	$L__BB3_216;
	setp.lt.u32 	%p401, %r58, %r11491;
	@%p401 bra 	$L__BB3_215;
	setp.gt.u32 	%p402, %r58, %r11491;
	@%p402 bra 	$L__BB3_216;
	setp.lt.u32 	%p403, %r59, %r11492;
	@%p403 bra 	$L__BB3_215;
	setp.gt.u32 	%p404, %r59, %r11492;
	@%p404 bra 	$L__BB3_216;
	setp.lt.u32 	%p405, %r61, %r11493;
	@%p405 bra 	$L__BB3_215;
	setp.gt.u32 	%p406, %r61, %r11493;
	@%p406 bra 	$L__BB3_216;
	setp.lt.u32 	%p407, %r56, %r11494;
	@%p407 bra 	$L__BB3_215;
	setp.gt.u32 	%p408, %r56, %r11494;
	@%p408 bra 	$L__BB3_216;
	setp.lt.u32 	%p409, %r60, %r11495;
	@%p409 bra 	$L__BB3_215;
	setp.gt.u32 	%p410, %r60, %r11495;
	setp.gt.u32 	%p411, %r62, %r11496;
	or.pred  	%p412, %p410, %p411;
	@%p412 bra 	$L__BB3_216;
$L__BB3_215:
	// begin inline asm
	sub.cc.u32 %r11496, %r11496, %r62;
	subc.cc.u32 %r11495, %r11495, %r60;
	subc.cc.u32 %r11494, %r11494, %r56;
	subc.cc.u32 %r11493, %r11493, %r61;
	subc.cc.u32 %r11492, %r11492, %r59;
	subc.cc.u32 %r11491, %r11491, %r58;
	subc.cc.u32 %r11490, %r11490, %r57;
	subc.u32 %r11489, %r11489, %r12163;
	
	// end inline asm
$L__BB3_216:
	setp.gt.u32 	%p413, %r11489, %r28;
	@%p413 bra 	$L__BB3_229;
	bra.uni 	$L__BB3_230;
$L__BB3_217:
	setp.gt.u32 	%p415, %r11490, %r57;
	@%p415 bra 	$L__BB3_229;
	setp.lt.u32 	%p416, %r11490, %r57;
	@%p416 bra 	$L__BB3_231;
	setp.gt.u32 	%p417, %r11491, %r58;
	@%p417 bra 	$L__BB3_229;
	setp.lt.u32 	%p418, %r11491, %r58;
	@%p418 bra 	$L__BB3_231;
	setp.gt.u32 	%p419, %r11492, %r59;
	@%p419 bra 	$L__BB3_229;
	setp.lt.u32 	%p420, %r11492, %r59;
	@%p420 bra 	$L__BB3_231;
	setp.gt.u32 	%p421, %r11493, %r61;
	@%p421 bra 	$L__BB3_229;
	setp.lt.u32 	%p422, %r11493, %r61;
	@%p422 bra 	$L__BB3_231;
	setp.gt.u32 	%p423, %r11494, %r56;
	@%p423 bra 	$L__BB3_229;
	setp.lt.u32 	%p424, %r11494, %r56;
	@%p424 bra 	$L__BB3_231;
	setp.gt.u32 	%p425, %r11495, %r60;
	@%p425 bra 	$L__BB3_229;
	setp.lt.u32 	%p426, %r11495, %r60;
	setp.lt.u32 	%p427, %r11496, %r62;
	or.pred  	%p428, %p426, %p427;
	@%p428 bra 	$L__BB3_231;
$L__BB3_229:
	// begin inline asm
	sub.cc.u32 %r11496, %r11496, %r62;
	subc.cc.u32 %r11495, %r11495, %r60;
	subc.cc.u32 %r11494, %r11494, %r56;
	subc.cc.u32 %r11493, %r11493, %r61;
	subc.cc.u32 %r11492, %r11492, %r59;
	subc.cc.u32 %r11491, %r11491, %r58;
	subc.cc.u32 %r11490, %r11490, %r57;
	subc.u32 %r11489, %r11489, %r12163;
	
	// end inline asm
	bra.uni 	$L__BB3_231;
$L__BB3_230:
	setp.lt.u32 	%p414, %r11489, %r28;
	@%p414 bra 	$L__BB3_231;
	bra.uni 	$L__BB3_217;
$L__BB3_231:
	mul.wide.u32 	%rd3676, %r11496, 3;
	shr.u64 	%rd3677, %rd3676, 32;
	mul.wide.u32 	%rd3678, %r11495, 3;
	add.s64 	%rd3679, %rd3678, %rd3677;
	shr.u64 	%rd3680, %rd3679, 32;
	mul.wide.u32 	%rd3681, %r11494, 3;
	add.s64 	%rd3682, %rd3681, %rd3680;
	shr.u64 	%rd3683, %rd3682, 32;
	mul.wide.u32 	%rd3684, %r11493, 3;
	add.s64 	%rd3685, %rd3684, %rd3683;
	shr.u64 	%rd3686, %rd3685, 32;
	mul.wide.u32 	%rd3687, %r11492, 3;
	add.s64 	%rd3688, %rd3687, %rd3686;
	shr.u64 	%rd3689, %rd3688, 32;
	mul.wide.u32 	%rd3690, %r11491, 3;
	add.s64 	%rd3691, %rd3690, %rd3689;
	shr.u64 	%rd3692, %rd3691, 32;
	mul.wide.u32 	%rd3693, %r11490, 3;
	add.s64 	%rd3694, %rd3693, %rd3692;
	shr.u64 	%rd3695, %rd3694, 32;
	mul.wide.u32 	%rd3696, %r11489, 3;
	add.s64 	%rd3697, %rd3696, %rd3695;
	shr.u64 	%rd3698, %rd3697, 32;
	and.b64  	%rd3699, %rd3676, 4294967295;
	mad.lo.s64 	%rd31101, %rd3698, 977, %rd3699;
	shr.u64 	%rd3700, %rd31101, 32;
	and.b64  	%rd3701, %rd3679, 4294967295;
	add.s64 	%rd3702, %rd3700, %rd3701;
	add.s64 	%rd31100, %rd3702, %rd3698;
	shr.u64 	%rd3703, %rd31100, 32;
	and.b64  	%rd3704, %rd3682, 4294967295;
	add.s64 	%rd31099, %rd3703, %rd3704;
	shr.u64 	%rd3705, %rd31099, 32;
	and.b64  	%rd3706, %rd3685, 4294967295;
	add.s64 	%rd31098, %rd3705, %rd3706;
	shr.u64 	%rd3707, %rd31098, 32;
	and.b64  	%rd3708, %rd3688, 4294967295;
	add.s64 	%rd31097, %rd3707, %rd3708;
	shr.u64 	%rd3709, %rd31097, 32;
	and.b64  	%rd3710, %rd3691, 4294967295;
	add.s64 	%rd31096, %rd3709, %rd3710;
	shr.u64 	%rd3711, %rd31096, 32;
	and.b64  	%rd3712, %rd3694, 4294967295;
	add.s64 	%rd31095, %rd3711, %rd3712;
	shr.u64 	%rd3713, %rd31095, 32;
	and.b64  	%rd3714, %rd3697, 4294967295;
	add.s64 	%rd31094, %rd3713, %rd3714;
	shr.u64 	%rd155, %rd31094, 32;
	{ .reg .b32 tmp; mov.b64 {tmp, %r11497}, %rd31094; }
	setp.lt.u64 	%p429, %rd31094, 4294967296;
	@%p429 bra 	$L__BB3_238;
	and.b64  	%rd3716, %rd31101, 4294967295;
	mad.lo.s64 	%rd31101, %rd155, 977, %rd3716;
	shr.u64 	%rd3717, %rd31101, 32;
	and.b64  	%rd3718, %rd31100, 4294967295;
	add.s64 	%rd3719, %rd3718, %rd155;
	add.s64 	%rd31100, %rd3719, %rd3717;
	setp.lt.u64 	%p430, %rd31100, 4294967296;
	mov.b64 	%rd31094, 4294967296;
	mov.b32 	%r11497, 0;
	@%p430 bra 	$L__BB3_238;
	shr.u64 	%rd3721, %rd31100, 32;
	and.b64  	%rd3722, %rd31099, 4294967295;
	add.s64 	%rd31099, %rd3721, %rd3722;
	setp.lt.u64 	%p431, %rd31099, 4294967296;
	@%p431 bra 	$L__BB3_238;
	shr.u64 	%rd3724, %rd31099, 32;
	and.b64  	%rd3725, %rd31098, 4294967295;
	add.s64 	%rd31098, %rd3724, %rd3725;
	setp.lt.u64 	%p432, %rd31098, 4294967296;
	mov.b64 	%rd31094, 4294967296;
	mov.u64 	%rd31099, %rd31094;
	@%p432 bra 	$L__BB3_238;
	shr.u64 	%rd3727, %rd31098, 32;
	and.b64  	%rd3728, %rd31097, 4294967295;
	add.s64 	%rd31097, %rd3727, %rd3728;
	setp.lt.u64 	%p433, %rd31097, 4294967296;
	mov.b64 	%rd31094, 4294967296;
	mov.u64 	%rd31098, %rd31094;
	@%p433 bra 	$L__BB3_238;
	shr.u64 	%rd3730, %rd31097, 32;
	and.b64  	%rd3731, %rd31096, 4294967295;
	add.s64 	%rd31096, %rd3730, %rd3731;
	setp.lt.u64 	%p434, %rd31096, 4294967296;
	mov.b64 	%rd31094, 4294967296;
	mov.u64 	%rd31097, %rd31094;
	mov.u64 	%rd31099, %rd31094;
	@%p434 bra 	$L__BB3_238;
	shr.u64 	%rd3733, %rd31096, 32;
	and.b64  	%rd3734, %rd31095, 4294967295;
	add.s64 	%rd3735, %rd3733, %rd3734;
	setp.gt.u64 	%p435, %rd3735, 4294967295;
	selp.b64 	%rd31094, 1, 4294967296, %p435;
	selp.b64 	%rd31095, 4294967296, %rd3735, %p435;
	mov.b64 	%rd31096, 4294967296;
	mov.u64 	%rd31097, %rd31096;
	mov.u64 	%rd31098, %rd31096;
	mov.u64 	%rd31099, %rd31096;
$L__BB3_238:
	cvt.u32.u64 	%r11513, %rd31101;
	cvt.u32.u64 	%r11512, %rd31100;
	cvt.u32.u64 	%r11511, %rd31099;
	cvt.u32.u64 	%r11510, %rd31098;
	cvt.u32.u64 	%r11509, %rd31097;
	cvt.u32.u64 	%r11508, %rd31096;
	cvt.u32.u64 	%r11507, %rd31095;
	cvt.u32.u64 	%r11506, %rd31094;
	setp.ne.s32 	%p436, %r11497, 0;
	setp.lt.u32 	%p437, %r28, %r11506;
	or.pred  	%p438, %p436, %p437;
	@%p438 bra 	$L__BB3_252;
	setp.gt.u32 	%p439, %r28, %r11506;
	@%p439 bra 	$L__BB3_253;
	setp.lt.u32 	%p440, %r57, %r11507;
	@%p440 bra 	$L__BB3_252;
	setp.gt.u32 	%p441, %r57, %r11507;
	@%p441 bra 	$L__BB3_253;
	setp.lt.u32 	%p442, %r58, %r11508;
	@%p442 bra 	$L__BB3_252;
	setp.gt.u32 	%p443, %r58, %r11508;
	@%p443 bra 	$L__BB3_253;
	setp.lt.u32 	%p444, %r59, %r11509;
	@%p444 bra 	$L__BB3_252;
	setp.gt.u32 	%p445, %r59, %r11509;
	@%p445 bra 	$L__BB3_253;
	setp.lt.u32 	%p446, %r61, %r11510;
	@%p446 bra 	$L__BB3_252;
	setp.gt.u32 	%p447, %r61, %r11510;
	@%p447 bra 	$L__BB3_253;
	setp.lt.u32 	%p448, %r56, %r11511;
	@%p448 bra 	$L__BB3_252;
	setp.gt.u32 	%p449, %r56, %r11511;
	@%p449 bra 	$L__BB3_253;
	setp.lt.u32 	%p450, %r60, %r11512;
	@%p450 bra 	$L__BB3_252;
	setp.gt.u32 	%p451, %r60, %r11512;
	setp.gt.u32 	%p452, %r62, %r11513;
	or.pred  	%p453, %p451, %p452;
	@%p453 bra 	$L__BB3_253;
$L__BB3_252:
	// begin inline asm
	sub.cc.u32 %r11513, %r11513, %r62;
	subc.cc.u32 %r11512, %r11512, %r60;
	subc.cc.u32 %r11511, %r11511, %r56;
	subc.cc.u32 %r11510, %r11510, %r61;
	subc.cc.u32 %r11509, %r11509, %r59;
	subc.cc.u32 %r11508, %r11508, %r58;
	subc.cc.u32 %r11507, %r11507, %r57;
	subc.u32 %r11506, %r11506, %r12163;
	
	// end inline asm
$L__BB3_253:
	setp.gt.u32 	%p454, %r11506, %r12163;
	@%p454 bra 	$L__BB3_266;
	bra.uni 	$L__BB3_267;
$L__BB3_254:
	setp.gt.u32 	%p456, %r11507, %r57;
	@%p456 bra 	$L__BB3_266;
	setp.lt.u32 	%p457, %r11507, %r57;
	@%p457 bra 	$L__BB3_268;
	setp.gt.u32 	%p458, %r11508, %r58;
	@%p458 bra 	$L__BB3_266;
	setp.lt.u32 	%p459, %r11508, %r58;
	@%p459 bra 	$L__BB3_268;
	setp.gt.u32 	%p460, %r11509, %r59;
	@%p460 bra 	$L__BB3_266;
	setp.lt.u32 	%p461, %r11509, %r59;
	@%p461 bra 	$L__BB3_268;
	setp.gt.u32 	%p462, %r11510, %r61;
	@%p462 bra 	$L__BB3_266;
	setp.lt.u32 	%p463, %r11510, %r61;
	@%p463 bra 	$L__BB3_268;
	setp.gt.u32 	%p464, %r11511, %r56;
	@%p464 bra 	$L__BB3_266;
	setp.lt.u32 	%p465, %r11511, %r56;
	@%p465 bra 	$L__BB3_268;
	setp.gt.u32 	%p466, %r11512, %r60;
	@%p466 bra 	$L__BB3_266;
	setp.lt.u32 	%p467, %r11512, %r60;
	setp.lt.u32 	%p468, %r11513, %r62;
	or.pred  	%p469, %p467, %p468;
	@%p469 bra 	$L__BB3_268;
$L__BB3_266:
	// begin inline asm
	sub.cc.u32 %r11513, %r11513, %r62;
	subc.cc.u32 %r11512, %r11512, %r60;
	subc.cc.u32 %r11511, %r11511, %r56;
	subc.cc.u32 %r11510, %r11510, %r61;
	subc.cc.u32 %r11509, %r11509, %r59;
	subc.cc.u32 %r11508, %r11508, %r58;
	subc.cc.u32 %r11507, %r11507, %r57;
	subc.u32 %r11506, %r11506, %r12163;
	
	// end inline asm
	bra.uni 	$L__BB3_268;
$L__BB3_267:
	setp.lt.u32 	%p455, %r11506, %r12163;
	@%p455 bra 	$L__BB3_268;
	bra.uni 	$L__BB3_254;
$L__BB3_268:
	mul.wide.u32 	%rd3737, %r11513, %r11513;
	shr.u64 	%rd3738, %rd3737, 32;
	mul.wide.u32 	%rd3739, %r11512, %r11513;
	add.s64 	%rd3740, %rd3738, %rd3739;
	shr.u64 	%rd3741, %rd3740, 32;
	mul.wide.u32 	%rd3742, %r11511, %r11513;
	add.s64 	%rd3743, %rd3741, %rd3742;
	shr.u64 	%rd3744, %rd3743, 32;
	mul.wide.u32 	%rd3745, %r11510, %r11513;
	add.s64 	%rd3746, %rd3744, %rd3745;
	shr.u64 	%rd3747, %rd3746, 32;
	mul.wide.u32 	%rd3748, %r11509, %r11513;
	add.s64 	%rd3749, %rd3747, %rd3748;
	shr.u64 	%rd3750, %rd3749, 32;
	mul.wide.u32 	%rd3751, %r11508, %r11513;
	add.s64 	%rd3752, %rd3750, %rd3751;
	shr.u64 	%rd3753, %rd3752, 32;
	mul.wide.u32 	%rd3754, %r11507, %r11513;
	add.s64 	%rd3755, %rd3753, %rd3754;
	shr.u64 	%rd3756, %rd3755, 32;
	mul.wide.u32 	%rd3757, %r11506, %r11513;
	add.s64 	%rd3758, %rd3756, %rd3757;
	shr.u64 	%rd3759, %rd3758, 32;
	and.b64  	%rd3760, %rd3740, 4294967295;
	add.s64 	%rd3761, %rd3739, %rd3760;
	shr.u64 	%rd3762, %rd3761, 32;
	and.b64  	%rd3763, %rd3743, 4294967295;
	mul.wide.u32 	%rd3764, %r11512, %r11512;
	add.s64 	%rd3765, %rd3762, %rd3763;
	add.s64 	%rd3766, %rd3765, %rd3764;
	shr.u64 	%rd3767, %rd3766, 32;
	and.b64  	%rd3768, %rd3746, 4294967295;
	mul.wide.u32 	%rd3769, %r11511, %r11512;
	add.s64 	%rd3770, %rd3767, %rd3768;
	add.s64 	%rd3771, %rd3770, %rd3769;
	shr.u64 	%rd3772, %rd3771, 32;
	and.b64  	%rd3773, %rd3749, 4294967295;
	mul.wide.u32 	%rd3774, %r11510, %r11512;
	add.s64 	%rd3775, %rd3772, %rd3773;
	add.s64 	%rd3776, %rd3775, %rd3774;
	shr.u64 	%rd3777, %rd3776, 32;
	and.b64  	%rd3778, %rd3752, 4294967295;
	mul.wide.u32 	%rd3779, %r11509, %r11512;
	add.s64 	%rd3780, %rd3777, %rd3778;
	add.s64 	%rd3781, %rd3780, %rd3779;
	shr.u64 	%rd3782, %rd3781, 32;
	and.b64  	%rd3783, %rd3755, 4294967295;
	mul.wide.u32 	%rd3784, %r11508, %r11512;
	add.s64 	%rd3785, %rd3782, %rd3783;
	add.s64 	%rd3786, %rd3785, %rd3784;
	shr.u64 	%rd3787, %rd3786, 32;
	and.b64  	%rd3788, %rd3758, 4294967295;
	mul.wide.u32 	%rd3789, %r11507, %r11512;
	add.s64 	%rd3790, %rd3787, %rd3788;
	add.s64 	%rd3791, %rd3790, %rd3789;
	shr.u64 	%rd3792, %rd3791, 32;
	mul.wide.u32 	%rd3793, %r11506, %r11512;
	add.s64 	%rd3794, %rd3792, %rd3759;
	add.s64 	%rd3795, %rd3794, %rd3793;
	shr.u64 	%rd3796, %rd3795, 32;
	and.b64  	%rd3797, %rd3766, 4294967295;
	add.s64 	%rd3798, %rd3742, %rd3797;
	shr.u64 	%rd3799, %rd3798, 32;
	and.b64  	%rd3800, %rd3771, 4294967295;
	add.s64 	%rd3801, %rd3799, %rd3800;
	add.s64 	%rd3802, %rd3801, %rd3769;
	shr.u64 	%rd3803, %rd3802, 32;
	and.b64  	%rd3804, %rd3776, 4294967295;
	mul.wide.u32 	%rd3805, %r11511, %r11511;
	add.s64 	%rd3806, %rd3803, %rd3804;
	add.s64 	%rd3807, %rd3806, %rd3805;
	shr.u64 	%rd3808, %rd3807, 32;
	and.b64  	%rd3809, %rd3781, 4294967295;
	mul.wide.u32 	%rd3810, %r11510, %r11511;
	add.s64 	%rd3811, %rd3808, %rd3809;
	add.s64 	%rd3812, %rd3811, %rd3810;
	shr.u64 	%rd3813, %rd3812, 32;
	and.b64  	%rd3814, %rd3786, 4294967295;
	mul.wide.u32 	%rd3815, %r11509, %r11511;
	add.s64 	%rd3816, %rd3813, %rd3814;
	add.s64 	%rd3817, %rd3816, %rd3815;
	shr.u64 	%rd3818, %rd3817, 32;
	and.b64  	%rd3819, %rd3791, 4294967295;
	mul.wide.u32 	%rd3820, %r11508, %r11511;
	add.s64 	%rd3821, %rd3818, %rd3819;
	add.s64 	%rd3822, %rd3821, %rd3820;
	shr.u64 	%rd3823, %rd3822, 32;
	and.b64  	%rd3824, %rd3795, 4294967295;
	mul.wide.u32 	%rd3825, %r11507, %r11511;
	add.s64 	%rd3826, %rd3823, %rd3824;
	add.s64 	%rd3827, %rd3826, %rd3825;
	shr.u64 	%rd3828, %rd3827, 32;
	mul.wide.u32 	%rd3829, %r11506, %r11511;
	add.s64 	%rd3830, %rd3828, %rd3796;
	add.s64 	%rd3831, %rd3830, %rd3829;
	shr.u64 	%rd3832, %rd3831, 32;
	and.b64  	%rd3833, %rd3802, 4294967295;
	add.s64 	%rd3834, %rd3745, %rd3833;
	shr.u64 	%rd3835, %rd3834, 32;
	and.b64  	%rd3836, %rd3807, 4294967295;
	add.s64 	%rd3837, %rd3835, %rd3836;
	add.s64 	%rd3838, %rd3837, %rd3774;
	shr.u64 	%rd3839, %rd3838, 32;
	and.b64  	%rd3840, %rd3812, 4294967295;
	add.s64 	%rd3841, %rd3839, %rd3840;
	add.s64 	%rd3842, %rd3841, %rd3810;
	shr.u64 	%rd3843, %rd3842, 32;
	and.b64  	%rd3844, %rd3817, 4294967295;
	mul.wide.u32 	%rd3845, %r11510, %r11510;
	add.s64 	%rd3846, %rd3843, %rd3844;
	add.s64 	%rd3847, %rd3846, %rd3845;
	shr.u64 	%rd3848, %rd3847, 32;
	and.b64  	%rd3849, %rd3822, 4294967295;
	mul.wide.u32 	%rd3850, %r11509, %r11510;
	add.s64 	%rd3851, %rd3848, %rd3849;
	add.s64 	%rd3852, %rd3851, %rd3850;
	shr.u64 	%rd3853, %rd3852, 32;
	and.b64  	%rd3854, %rd3827, 4294967295;
	mul.wide.u32 	%rd3855, %r11508, %r11510;
	add.s64 	%rd3856, %rd3853, %rd3854;
	add.s64 	%rd3857, %rd3856, %rd3855;
	shr.u64 	%rd3858, %rd3857, 32;
	and.b64  	%rd3859, %rd3831, 4294967295;
	mul.wide.u32 	%rd3860, %r11507, %r11510;
	add.s64 	%rd3861, %rd3858, %rd3859;
	add.s64 	%rd3862, %rd3861, %rd3860;
	shr.u64 	%rd3863, %rd3862, 32;
	mul.wide.u32 	%rd3864, %r11506, %r11510;
	add.s64 	%rd3865, %rd3863, %rd3832;
	add.s64 	%rd3866, %rd3865, %rd3864;
	shr.u64 	%rd3867, %rd3866, 32;
	and.b64  	%rd3868, %rd3838, 4294967295;
	add.s64 	%rd3869, %rd3748, %rd3868;
	shr.u64 	%rd3870, %rd3869, 32;
	and.b64  	%rd3871, %rd3842, 4294967295;
	add.s64 	%rd3872, %rd3870, %rd3871;
	add.s64 	%rd3873, %rd3872, %rd3779;
	shr.u64 	%rd3874, %rd3873, 32;
	and.b64  	%rd3875, %rd3847, 4294967295;
	add.s64 	%rd3876, %rd3874, %rd3875;
	add.s64 	%rd3877, %rd3876, %rd3815;
	shr.u64 	%rd3878, %rd3877, 32;
	and.b64  	%rd3879, %rd3852, 4294967295;
	add.s64 	%rd3880, %rd3878, %rd3879;
	add.s64 	%rd3881, %rd3880, %rd3850;
	shr.u64 	%rd3882, %rd3881, 32;
	and.b64  	%rd3883, %rd3857, 4294967295;
	mul.wide.u32 	%rd3884, %r11509, %r11509;
	add.s64 	%rd3885, %rd3882, %rd3883;
	add.s64 	%rd3886, %rd3885, %rd3884;
	shr.u64 	%rd3887, %rd3886, 32;
	and.b64  	%rd3888, %rd3862, 4294967295;
	mul.wide.u32 	%rd3889, %r11508, %r11509;
	add.s64 	%rd3890, %rd3887, %rd3888;
	add.s64 	%rd3891, %rd3890, %rd3889;
	shr.u64 	%rd3892, %rd3891, 32;
	and.b64  	%rd3893, %rd3866, 4294967295;
	mul.wide.u32 	%rd3894, %r11507, %r11509;
	add.s64 	%rd3895, %rd3892, %rd3893;
	add.s64 	%rd3896, %rd3895, %rd3894;
	shr.u64 	%rd3897, %rd3896, 32;
	mul.wide.u32 	%rd3898, %r11506, %r11509;
	add.s64 	%rd3899, %rd3897, %rd3867;
	add.s64 	%rd3900, %rd3899, %rd3898;
	shr.u64 	%rd3901, %rd3900, 32;
	and.b64  	%rd3902, %rd3873, 4294967295;
	add.s64 	%rd3903, %rd3751, %rd3902;
	shr.u64 	%rd3904, %rd3903, 32;
	and.b64  	%rd3905, %rd3877, 4294967295;
	add.s64 	%rd3906, %rd3904, %rd3905;
	add.s64 	%rd3907, %rd3906, %rd3784;
	shr.u64 	%rd3908, %rd3907, 32;
	and.b64  	%rd3909, %rd3881, 4294967295;
	add.s64 	%rd3910, %rd3908, %rd3909;
	add.s64 	%rd3911, %rd3910, %rd3820;
	shr.u64 	%rd3912, %rd3911, 32;
	and.b64  	%rd3913, %rd3886, 4294967295;
	add.s64 	%rd3914, %rd3912, %rd3913;
	add.s64 	%rd3915, %rd3914, %rd3855;
	shr.u64 	%rd3916, %rd3915, 32;
	and.b64  	%rd3917, %rd3891, 4294967295;
	add.s64 	%rd3918, %rd3916, %rd3917;
	add.s64 	%rd3919, %rd3918, %rd3889;
	shr.u64 	%rd3920, %rd3919, 32;
	and.b64  	%rd3921, %rd3896, 4294967295;
	mul.wide.u32 	%rd3922, %r11508, %r11508;
	add.s64 	%rd3923, %rd3920, %rd3921;
	add.s64 	%rd3924, %rd3923, %rd3922;
	shr.u64 	%rd3925, %rd3924, 32;
	and.b64  	%rd3926, %rd3900, 4294967295;
	mul.wide.u32 	%rd3927, %r11507, %r11508;
	add.s64 	%rd3928, %rd3925, %rd3926;
	add.s64 	%rd3929, %rd3928, %rd3927;
	shr.u64 	%rd3930, %rd3929, 32;
	mul.wide.u32 	%rd3931, %r11506, %r11508;
	add.s64 	%rd3932, %rd3930, %rd3901;
	add.s64 	%rd3933, %rd3932, %rd3931;
	shr.u64 	%rd3934, %rd3933, 32;
	and.b64  	%rd3935, %rd3907, 4294967295;
	add.s64 	%rd3936, %rd3754, %rd3935;
	shr.u64 	%rd3937, %rd3936, 32;
	and.b64  	%rd3938, %rd3911, 4294967295;
	add.s64 	%rd3939, %rd3937, %rd3938;
	add.s64 	%rd3940, %rd3939, %rd3789;
	shr.u64 	%rd3941, %rd3940, 32;
	and.b64  	%rd3942, %rd3915, 4294967295;
	add.s64 	%rd3943, %rd3941, %rd3942;
	add.s64 	%rd3944, %rd3943, %rd3825;
	shr.u64 	%rd3945, %rd3944, 32;
	and.b64  	%rd3946, %rd3919, 4294967295;
	add.s64 	%rd3947, %rd3945, %rd3946;
	add.s64 	%rd3948, %rd3947, %rd3860;
	shr.u64 	%rd3949, %rd3948, 32;
	and.b64  	%rd3950, %rd3924, 4294967295;
	add.s64 	%rd3951, %rd3949, %rd3950;
	add.s64 	%rd3952, %rd3951, %rd3894;
	shr.u64 	%rd3953, %rd3952, 32;
	and.b64  	%rd3954, %rd3929, 4294967295;
	add.s64 	%rd3955, %rd3953, %rd3954;
	add.s64 	%rd3956, %rd3955, %rd3927;
	shr.u64 	%rd3957, %rd3956, 32;
	and.b64  	%rd3958, %rd3933, 4294967295;
	mul.wide.u32 	%rd3959, %r11507, %r11507;
	add.s64 	%rd3960, %rd3957, %rd3958;
	add.s64 	%rd3961, %rd3960, %rd3959;
	shr.u64 	%rd3962, %rd3961, 32;
	mul.wide.u32 	%rd3963, %r11506, %r11507;
	add.s64 	%rd3964, %rd3962, %rd3934;
	add.s64 	%rd3965, %rd3964, %rd3963;
	shr.u64 	%rd3966, %rd3965, 32;
	and.b64  	%rd3967, %rd3940, 4294967295;
	add.s64 	%rd3968, %rd3757, %rd3967;
	shr.u64 	%rd3969, %rd3968, 32;
	and.b64  	%rd3970, %rd3944, 4294967295;
	add.s64 	%rd3971, %rd3969, %rd3970;
	add.s64 	%rd3972, %rd3971, %rd3793;
	shr.u64 	%rd3973, %rd3972, 32;
	and.b64  	%rd3974, %rd3948, 4294967295;
	add.s64 	%rd3975, %rd3973, %rd3974;
	add.s64 	%rd3976, %rd3975, %rd3829;
	shr.u64 	%rd3977, %rd3976, 32;
	and.b64  	%rd3978, %rd3952, 4294967295;
	add.s64 	%rd3979, %rd3977, %rd3978;
	add.s64 	%rd3980, %rd3979, %rd3864;
	shr.u64 	%rd3981, %rd3980, 32;
	and.b64  	%rd3982, %rd3956, 4294967295;
	add.s64 	%rd3983, %rd3981, %rd3982;
	add.s64 	%rd3984, %rd3983, %rd3898;
	shr.u64 	%rd3985, %rd3984, 32;
	and.b64  	%rd3986, %rd3961, 4294967295;
	add.s64 	%rd3987, %rd3985, %rd3986;
	add.s64 	%rd3988, %rd3987, %rd3931;
	shr.u64 	%rd3989, %rd3988, 32;
	and.b64  	%rd3990, %rd3965, 4294967295;
	add.s64 	%rd3991, %rd3989, %rd3990;
	add.s64 	%rd3992, %rd3991, %rd3963;
	shr.u64 	%rd3993, %rd3992, 32;
	mul.wide.u32 	%rd3994, %r11506, %r11506;
	add.s64 	%rd3995, %rd3993, %rd3966;
	add.s64 	%rd3996, %rd3995, %rd3994;
	shr.u64 	%rd3997, %rd3996, 32;
	{ .reg .b32 tmp; mov.b64 {tmp, %r6127}, %rd3996; }
	and.b64  	%rd3998, %rd3972, 4294967295;
	mul.lo.s64 	%rd3999, %rd3998, 977;
	and.b64  	%rd4000, %rd3737, 4294967293;
	and.b64  	%rd4001, %rd3999, 4294967295;
	add.s64 	%rd31109, %rd4001, %rd4000;
	shr.u64 	%rd4002, %rd3999, 32;
	shr.u64 	%rd4003, %rd31109, 32;
	add.s64 	%rd4004, %rd4003, %rd4002;
	and.b64  	%rd4005, %rd3976, 4294967295;
	mul.lo.s64 	%rd4006, %rd4005, 977;
	and.b64  	%rd4007, %rd3761, 4294967295;
	and.b64  	%rd4008, %rd4006, 4294967295;
	add.s64 	%rd4009, %rd4004, %rd4007;
	add.s64 	%rd4010, %rd4009, %rd4008;
	add.s64 	%rd31108, %rd4010, %rd3998;
	shr.u64 	%rd4011, %rd4006, 32;
	shr.u64 	%rd4012, %rd31108, 32;
	add.s64 	%rd4013, %rd4012, %rd4011;
	and.b64  	%rd4014, %rd3980, 4294967295;
	mul.lo.s64 	%rd4015, %rd4014, 977;
	and.b64  	%rd4016, %rd3798, 4294967295;
	and.b64  	%rd4017, %rd4015, 4294967295;
	add.s64 	%rd4018, %rd4013, %rd4016;
	add.s64 	%rd4019, %rd4018, %rd4017;
	add.s64 	%rd31107, %rd4019, %rd4005;
	shr.u64 	%rd4020, %rd4015, 32;
	shr.u64 	%rd4021, %rd31107, 32;
	add.s64 	%rd4022, %rd4021, %rd4020;
	and.b64  	%rd4023, %rd3984, 4294967295;
	mul.lo.s64 	%rd4024, %rd4023, 977;
	and.b64  	%rd4025, %rd3834, 4294967295;
	and.b64  	%rd4026, %rd4024, 4294967295;
	add.s64 	%rd4027, %rd4022, %rd4025;
	add.s64 	%rd4028, %rd4027, %rd4026;
	add.s64 	%rd31106, %rd4028, %rd4014;
	shr.u64 	%rd4029, %rd4024, 32;
	shr.u64 	%rd4030, %rd31106, 32;
	add.s64 	%rd4031, %rd4030, %rd4029;
	and.b64  	%rd4032, %rd3988, 4294967295;
	mul.lo.s64 	%rd4033, %rd4032, 977;
	and.b64  	%rd4034, %rd3869, 4294967295;
	and.b64  	%rd4035, %rd4033, 4294967295;
	add.s64 	%rd4036, %rd4031, %rd4034;
	add.s64 	%rd4037, %rd4036, %rd4035;
	add.s64 	%rd31105, %rd4037, %rd4023;
	shr.u64 	%rd4038, %rd4033, 32;
	shr.u64 	%rd4039, %rd31105, 32;
	add.s64 	%rd4040, %rd4039, %rd4038;
	and.b64  	%rd4041, %rd3992, 4294967295;
	mul.lo.s64 	%rd4042, %rd4041, 977;
	and.b64  	%rd4043, %rd3903, 4294967295;
	and.b64  	%rd4044, %rd4042, 4294967295;
	add.s64 	%rd4045, %rd4040, %rd4043;
	add.s64 	%rd4046, %rd4045, %rd4044;
	add.s64 	%rd31104, %rd4046, %rd4032;
	shr.u64 	%rd4047, %rd4042, 32;
	shr.u64 	%rd4048, %rd31104, 32;
	add.s64 	%rd4049, %rd4048, %rd4047;
	and.b64  	%rd4050, %rd3996, 4294967295;
	mul.lo.s64 	%rd4051, %rd4050, 977;
	and.b64  	%rd4052, %rd3936, 4294967295;
	and.b64  	%rd4053, %rd4051, 4294967295;
	add.s64 	%rd4054, %rd4049, %rd4052;
	add.s64 	%rd4055, %rd4054, %rd4053;
	add.s64 	%rd31103, %rd4055, %rd4041;
	shr.u64 	%rd4056, %rd4051, 32;
	shr.u64 	%rd4057, %rd31103, 32;
	add.s64 	%rd4058, %rd4057, %rd4056;
	mul.lo.s64 	%rd4059, %rd3997, 977;
	and.b64  	%rd4060, %rd3968, 4294967295;
	and.b64  	%rd4061, %rd4059, 4294967295;
	add.s64 	%rd4062, %rd4058, %rd4060;
	add.s64 	%rd4063, %rd4062, %rd4061;
	add.s64 	%rd31102, %rd4063, %rd4050;
	shr.u64 	%rd4064, %rd4059, 32;
	shr.u64 	%rd4065, %rd31102, 32;
	cvt.u32.u64 	%r6128, %rd4065;
	cvt.u32.u64 	%r6129, %rd4064;
	add.s32 	%r6130, %r6128, %r6129;
	add.s32 	%r352, %r6130, %r6127;
	setp.eq.s32 	%p471, %r352, 0;
	mov.pred 	%p4419, 0;
	@%p471 bra 	$L__BB3_276;
	cvt.u64.u32 	%rd4066, %r352;
	mul.wide.u32 	%rd4067, %r352, 977;
	shr.u64 	%rd4068, %rd4067, 32;
	and.b64  	%rd4069, %rd31109, 4294967295;
	and.b64  	%rd4070, %rd4067, 4294967295;
	add.s64 	%rd31109, %rd4070, %rd4069;
	shr.u64 	%rd4071, %rd31109, 32;
	and.b64  	%rd4072, %rd31108, 4294967295;
	add.s64 	%rd4073, %rd4068, %rd4072;
	add.s64 	%rd4074, %rd4073, %rd4066;
	add.s64 	%rd31108, %rd4074, %rd4071;
	setp.lt.u64 	%p473, %rd31108, 4294967296;
	@%p473 bra 	$L__BB3_276;
	shr.u64 	%rd4075, %rd31108, 32;
	and.b64  	%rd4076, %rd31107, 4294967295;
	add.s64 	%rd31107, %rd4075, %rd4076;
	setp.lt.u64 	%p475, %rd31107, 4294967296;
	@%p475 bra 	$L__BB3_276;
	shr.u64 	%rd4077, %rd31107, 32;
	and.b64  	%rd4078, %rd31106, 4294967295;
	add.s64 	%rd31106, %rd4077, %rd4078;
	setp.lt.u64 	%p477, %rd31106, 4294967296;
	@%p477 bra 	$L__BB3_276;
	shr.u64 	%rd4080, %rd31106, 32;
	and.b64  	%rd4081, %rd31105, 4294967295;
	add.s64 	%rd31105, %rd4080, %rd4081;
	setp.lt.u64 	%p479, %rd31105, 4294967296;
	mov.b64 	%rd31106, 4294967296;
	@%p479 bra 	$L__BB3_276;
	shr.u64 	%rd4083, %rd31105, 32;
	and.b64  	%rd4084, %rd31104, 4294967295;
	add.s64 	%rd31104, %rd4083, %rd4084;
	setp.lt.u64 	%p481, %rd31104, 4294967296;
	mov.b64 	%rd31105, 4294967296;
	mov.u64 	%rd31106, %rd31105;
	@%p481 bra 	$L__BB3_276;
	shr.u64 	%rd4086, %rd31104, 32;
	and.b64  	%rd4087, %rd31103, 4294967295;
	add.s64 	%rd31103, %rd4086, %rd4087;
	setp.lt.u64 	%p483, %rd31103, 4294967296;
	mov.b64 	%rd31104, 4294967296;
	mov.u64 	%rd31105, %rd31104;
	mov.u64 	%rd31106, %rd31104;
	@%p483 bra 	$L__BB3_276;
	shr.u64 	%rd4089, %rd31103, 32;
	and.b64  	%rd4090, %rd31102, 4294967295;
	add.s64 	%rd4091, %rd4089, %rd4090;
	setp.gt.u64 	%p4419, %rd4091, 4294967295;
	min.u64 	%rd31102, %rd4091, 4294967296;
	mov.b64 	%rd31103, 4294967296;
	mov.u64 	%rd31104, %rd31103;
	mov.u64 	%rd31105, %rd31103;
	mov.u64 	%rd31106, %rd31103;
$L__BB3_276:
	cvt.u32.u64 	%r11529, %rd31109;
	cvt.u32.u64 	%r11528, %rd31108;
	cvt.u32.u64 	%r11527, %rd31107;
	cvt.u32.u64 	%r11526, %rd31106;
	cvt.u32.u64 	%r11525, %rd31105;
	cvt.u32.u64 	%r11524, %rd31104;
	cvt.u32.u64 	%r11523, %rd31103;
	cvt.u32.u64 	%r11522, %rd31102;
	setp.lt.u32 	%p484, %r12163, %r11522;
	or.pred  	%p485, %p4419, %p484;
	@%p485 bra 	$L__BB3_290;
	setp.gt.u32 	%p486, %r12163, %r11522;
	@%p486 bra 	$L__BB3_291;
	setp.lt.u32 	%p487, %r57, %r11523;
	@%p487 bra 	$L__BB3_290;
	setp.gt.u32 	%p488, %r57, %r11523;
	@%p488 bra 	$L__BB3_291;
	setp.lt.u32 	%p489, %r58, %r11524;
	@%p489 bra 	$L__BB3_290;
	setp.gt.u32 	%p490, %r58, %r11524;
	@%p490 bra 	$L__BB3_291;
	setp.lt.u32 	%p491, %r59, %r11525;
	@%p491 bra 	$L__BB3_290;
	setp.gt.u32 	%p492, %r59, %r11525;
	@%p492 bra 	$L__BB3_291;
	setp.lt.u32 	%p493, %r61, %r11526;
	@%p493 bra 	$L__BB3_290;
	setp.gt.u32 	%p494, %r61, %r11526;
	@%p494 bra 	$L__BB3_291;
	setp.lt.u32 	%p495, %r56, %r11527;
	@%p495 bra 	$L__BB3_290;
	setp.gt.u32 	%p496, %r56, %r11527;
	@%p496 bra 	$L__BB3_291;
	setp.lt.u32 	%p497, %r60, %r11528;
	@%p497 bra 	$L__BB3_290;
	setp.gt.u32 	%p498, %r60, %r11528;
	setp.gt.u32 	%p499, %r62, %r11529;
	or.pred  	%p500, %p498, %p499;
	@%p500 bra 	$L__BB3_291;
$L__BB3_290:
	// begin inline asm
	sub.cc.u32 %r11529, %r11529, %r62;
	subc.cc.u32 %r11528, %r11528, %r60;
	subc.cc.u32 %r11527, %r11527, %r56;
	subc.cc.u32 %r11526, %r11526, %r61;
	subc.cc.u32 %r11525, %r11525, %r59;
	subc.cc.u32 %r11524, %r11524, %r58;
	subc.cc.u32 %r11523, %r11523, %r57;
	subc.u32 %r11522, %r11522, %r12163;
	
	// end inline asm
$L__BB3_291:
	setp.gt.u32 	%p501, %r11522, %r12163;
	@%p501 bra 	$L__BB3_304;
	bra.uni 	$L__BB3_305;
$L__BB3_292:
	setp.gt.u32 	%p503, %r11523, %r57;
	@%p503 bra 	$L__BB3_304;
	setp.lt.u32 	%p504, %r11523, %r57;
	@%p504 bra 	$L__BB3_306;
	setp.gt.u32 	%p505, %r11524, %r58;
	@%p505 bra 	$L__BB3_304;
	setp.lt.u32 	%p506, %r11524, %r58;
	@%p506 bra 	$L__BB3_306;
	setp.gt.u32 	%p507, %r11525, %r59;
	@%p507 bra 	$L__BB3_304;
	setp.lt.u32 	%p508, %r11525, %r59;
	@%p508 bra 	$L__BB3_306;
	setp.gt.u32 	%p509, %r11526, %r61;
	@%p509 bra 	$L__BB3_304;
	setp.lt.u32 	%p510, %r11526, %r61;
	@%p510 bra 	$L__BB3_306;
	setp.gt.u32 	%p511, %r11527, %r56;
	@%p511 bra 	$L__BB3_304;
	setp.lt.u32 	%p512, %r11527, %r56;
	@%p512 bra 	$L__BB3_306;
	setp.gt.u32 	%p513, %r11528, %r60;
	@%p513 bra 	$L__BB3_304;
	setp.lt.u32 	%p514, %r11528, %r60;
	setp.lt.u32 	%p515, %r11529, %r62;
	or.pred  	%p516, %p514, %p515;
	@%p516 bra 	$L__BB3_306;
$L__BB3_304:
	// begin inline asm
	sub.cc.u32 %r11529, %r11529, %r62;
	subc.cc.u32 %r11528, %r11528, %r60;
	subc.cc.u32 %r11527, %r11527, %r56;
	subc.cc.u32 %r11526, %r11526, %r61;
	subc.cc.u32 %r11525, %r11525, %r59;
	subc.cc.u32 %r11524, %r11524, %r58;
	subc.cc.u32 %r11523, %r11523, %r57;
	subc.u32 %r11522, %r11522, %r12163;
	
	// end inline asm
	bra.uni 	$L__BB3_306;
$L__BB3_305:
	setp.lt.u32 	%p502, %r11522, %r12163;
	@%p502 bra 	$L__BB3_306;
	bra.uni 	$L__BB3_292;
$L__BB3_306:
	shl.b32 	%r6179, %r11447, 1;
	shr.u32 	%r6180, %r11447, 31;
	cvt.u64.u32 	%rd4093, %r6180;
	mul.wide.u32 	%rd4094, %r11446, 2;
	or.b64  	%rd4095, %rd4094, %rd4093;
	shr.u64 	%rd4096, %rd4094, 32;
	mul.wide.u32 	%rd4097, %r11445, 2;
	or.b64  	%rd4098, %rd4097, %rd4096;
	shr.u64 	%rd4099, %rd4097, 32;
	mul.wide.u32 	%rd4100, %r11444, 2;
	or.b64  	%rd4101, %rd4100, %rd4099;
	shr.u64 	%rd4102, %rd4100, 32;
	mul.wide.u32 	%rd4103, %r11443, 2;
	add.s64 	%rd4104, %rd4103, %rd4102;
	shr.u64 	%rd4105, %rd4104, 32;
	mul.wide.u32 	%rd4106, %r11442, 2;
	add.s64 	%rd4107, %rd4106, %rd4105;
	shr.u64 	%rd4108, %rd4107, 32;
	mul.wide.u32 	%rd4109, %r11441, 2;
	add.s64 	%rd4110, %rd4109, %rd4108;
	shr.u64 	%rd4111, %rd4110, 32;
	mul.wide.u32 	%rd4112, %r11440, 2;
	add.s64 	%rd4113, %rd4112, %rd4111;
	shr.u64 	%rd4114, %rd4113, 32;
	cvt.u64.u32 	%rd4115, %r6179;
	mad.lo.s64 	%rd31117, %rd4114, 977, %rd4115;
	shr.u64 	%rd4116, %rd31117, 32;
	and.b64  	%rd4117, %rd4095, 4294967295;
	add.s64 	%rd4118, %rd4116, %rd4117;
	add.s64 	%rd31116, %rd4118, %rd4114;
	shr.u64 	%rd4119, %rd31116, 32;
	and.b64  	%rd4120, %rd4098, 4294967295;
	add.s64 	%rd31115, %rd4119, %rd4120;
	shr.u64 	%rd4121, %rd31115, 32;
	and.b64  	%rd4122, %rd4101, 4294967295;
	add.s64 	%rd31114, %rd4121, %rd4122;
	shr.u64 	%rd4123, %rd31114, 32;
	and.b64  	%rd4124, %rd4104, 4294967295;
	add.s64 	%rd31113, %rd4123, %rd4124;
	shr.u64 	%rd4125, %rd31113, 32;
	and.b64  	%rd4126, %rd4107, 4294967295;
	add.s64 	%rd31112, %rd4125, %rd4126;
	shr.u64 	%rd4127, %rd31112, 32;
	and.b64  	%rd4128, %rd4110, 4294967295;
	add.s64 	%rd31111, %rd4127, %rd4128;
	shr.u64 	%rd4129, %rd31111, 32;
	and.b64  	%rd4130, %rd4113, 4294967295;
	add.s64 	%rd31110, %rd4129, %rd4130;
	shr.u64 	%rd204, %rd31110, 32;
	{ .reg .b32 tmp; mov.b64 {tmp, %r11530}, %rd31110; }
	setp.lt.u64 	%p517, %rd31110, 4294967296;
	@%p517 bra 	$L__BB3_313;
	and.b64  	%rd4132, %rd31117, 4294967295;
	mad.lo.s64 	%rd31117, %rd204, 977, %rd4132;
	shr.u64 	%rd4133, %rd31117, 32;
	and.b64  	%rd4134, %rd31116, 4294967295;
	add.s64 	%rd4135, %rd4134, %rd204;
	add.s64 	%rd31116, %rd4135, %rd4133;
	setp.lt.u64 	%p518, %rd31116, 4294967296;
	mov.b64 	%rd31110, 4294967296;
	mov.b32 	%r11530, 0;
	@%p518 bra 	$L__BB3_313;
	shr.u64 	%rd4137, %rd31116, 32;
	and.b64  	%rd4138, %rd31115, 4294967295;
	add.s64 	%rd31115, %rd4137, %rd4138;
	setp.lt.u64 	%p519, %rd31115, 4294967296;
	@%p519 bra 	$L__BB3_313;
	shr.u64 	%rd4140, %rd31115, 32;
	and.b64  	%rd4141, %rd31114, 4294967295;
	add.s64 	%rd31114, %rd4140, %rd4141;
	setp.lt.u64 	%p520, %rd31114, 4294967296;
	mov.b64 	%rd31110, 4294967296;
	mov.u64 	%rd31115, %rd31110;
	@%p520 bra 	$L__BB3_313;
	shr.u64 	%rd4143, %rd31114, 32;
	and.b64  	%rd4144, %rd31113, 4294967295;
	add.s64 	%rd31113, %rd4143, %rd4144;
	setp.lt.u64 	%p521, %rd31113, 4294967296;
	mov.b64 	%rd31110, 4294967296;
	mov.u64 	%rd31114, %rd31110;
	@%p521 bra 	$L__BB3_313;
	shr.u64 	%rd4146, %rd31113, 32;
	and.b64  	%rd4147, %rd31112, 4294967295;
	add.s64 	%rd31112, %rd4146, %rd4147;
	setp.lt.u64 	%p522, %rd31112, 4294967296;
	mov.b64 	%rd31110, 4294967296;
	mov.u64 	%rd31113, %rd31110;
	mov.u64 	%rd31115, %rd31110;
	@%p522 bra 	$L__BB3_313;
	shr.u64 	%rd4149, %rd31112, 32;
	and.b64  	%rd4150, %rd31111, 4294967295;
	add.s64 	%rd4151, %rd4149, %rd4150;
	setp.gt.u64 	%p523, %rd4151, 4294967295;
	selp.b64 	%rd31110, 1, 4294967296, %p523;
	selp.b64 	%rd31111, 4294967296, %rd4151, %p523;
	mov.b64 	%rd31112, 4294967296;
	mov.u64 	%rd31113, %rd31112;
	mov.u64 	%rd31114, %rd31112;
	mov.u64 	%rd31115, %rd31112;
$L__BB3_313:
	cvt.u32.u64 	%r11546, %rd31117;
	cvt.u32.u64 	%r11545, %rd31116;
	cvt.u32.u64 	%r11544, %rd31115;
	cvt.u32.u64 	%r11543, %rd31114;
	cvt.u32.u64 	%r11542, %rd31113;
	cvt.u32.u64 	%r11541, %rd31112;
	cvt.u32.u64 	%r11540, %rd31111;
	cvt.u32.u64 	%r11539, %rd31110;
	setp.ne.s32 	%p524, %r11530, 0;
	setp.lt.u32 	%p525, %r12163, %r11539;
	or.pred  	%p526, %p524, %p525;
	@%p526 bra 	$L__BB3_327;
	setp.gt.u32 	%p527, %r12163, %r11539;
	@%p527 bra 	$L__BB3_328;
	setp.lt.u32 	%p528, %r57, %r11540;
	@%p528 bra 	$L__BB3_327;
	setp.gt.u32 	%p529, %r57, %r11540;
	@%p529 bra 	$L__BB3_328;
	setp.lt.u32 	%p530, %r58, %r11541;
	@%p530 bra 	$L__BB3_327;
	setp.gt.u32 	%p531, %r58, %r11541;
	@%p531 bra 	$L__BB3_328;
	setp.lt.u32 	%p532, %r59, %r11542;
	@%p532 bra 	$L__BB3_327;
	setp.gt.u32 	%p533, %r59, %r11542;
	@%p533 bra 	$L__BB3_328;
	setp.lt.u32 	%p534, %r61, %r11543;
	@%p534 bra 	$L__BB3_327;
	setp.gt.u32 	%p535, %r61, %r11543;
	@%p535 bra 	$L__BB3_328;
	setp.lt.u32 	%p536, %r56, %r11544;
	@%p536 bra 	$L__BB3_327;
	setp.gt.u32 	%p537, %r56, %r11544;
	@%p537 bra 	$L__BB3_328;
	setp.lt.u32 	%p538, %r60, %r11545;
	@%p538 bra 	$L__BB3_327;
	setp.gt.u32 	%p539, %r60, %r11545;
	setp.gt.u32 	%p540, %r62, %r11546;
	or.pred  	%p541, %p539, %p540;
	@%p541 bra 	$L__BB3_328;
$L__BB3_327:
	// begin inline asm
	sub.cc.u32 %r11546, %r11546, %r62;
	subc.cc.u32 %r11545, %r11545, %r60;
	subc.cc.u32 %r11544, %r11544, %r56;
	subc.cc.u32 %r11543, %r11543, %r61;
	subc.cc.u32 %r11542, %r11542, %r59;
	subc.cc.u32 %r11541, %r11541, %r58;
	subc.cc.u32 %r11540, %r11540, %r57;
	subc.u32 %r11539, %r11539, %r12163;
	
	// end inline asm
$L__BB3_328:
	setp.gt.u32 	%p542, %r11539, %r12163;
	@%p542 bra 	$L__BB3_341;
	bra.uni 	$L__BB3_342;
$L__BB3_329:
	setp.gt.u32 	%p544, %r11540, %r57;
	@%p544 bra 	$L__BB3_341;
	setp.lt.u32 	%p545, %r11540, %r57;
	@%p545 bra 	$L__BB3_343;
	setp.gt.u32 	%p546, %r11541, %r58;
	@%p546 bra 	$L__BB3_341;
	setp.lt.u32 	%p547, %r11541, %r58;
	@%p547 bra 	$L__BB3_343;
	setp.gt.u32 	%p548, %r11542, %r59;
	@%p548 bra 	$L__BB3_341;
	setp.lt.u32 	%p549, %r11542, %r59;
	@%p549 bra 	$L__BB3_343;
	setp.gt.u32 	%p550, %r11543, %r61;
	@%p550 bra 	$L__BB3_341;
	setp.lt.u32 	%p551, %r11543, %r61;
	@%p551 bra 	$L__BB3_343;
	setp.gt.u32 	%p552, %r11544, %r56;
	@%p552 bra 	$L__BB3_341;
	setp.lt.u32 	%p553, %r11544, %r56;
	@%p553 bra 	$L__BB3_343;
	setp.gt.u32 	%p554, %r11545, %r60;
	@%p554 bra 	$L__BB3_341;
	setp.lt.u32 	%p555, %r11545, %r60;
	setp.lt.u32 	%p556, %r11546, %r62;
	or.pred  	%p557, %p555, %p556;
	@%p557 bra 	$L__BB3_343;
$L__BB3_341:
	// begin inline asm
	sub.cc.u32 %r11546, %r11546, %r62;
	subc.cc.u32 %r11545, %r11545, %r60;
	subc.cc.u32 %r11544, %r11544, %r56;
	subc.cc.u32 %r11543, %r11543, %r61;
	subc.cc.u32 %r11542, %r11542, %r59;
	subc.cc.u32 %r11541, %r11541, %r58;
	subc.cc.u32 %r11540, %r11540, %r57;
	subc.u32 %r11539, %r11539, %r12163;
	
	// end inline asm
	bra.uni 	$L__BB3_343;
$L__BB3_342:
	setp.lt.u32 	%p543, %r11539, %r12163;
	@%p543 bra 	$L__BB3_343;
	bra.uni 	$L__BB3_329;
$L__BB3_343:
	setp.gt.u32 	%p558, %r11522, %r11539;
	@%p558 bra 	$L__BB3_344;
	bra.uni 	$L__BB3_357;
$L__BB3_344:
	// begin inline asm
	sub.cc.u32 %r11636, %r11529, %r11546;
	subc.cc.u32 %r11635, %r11528, %r11545;
	subc.cc.u32 %r11634, %r11527, %r11544;
	subc.cc.u32 %r11633, %r11526, %r11543;
	subc.cc.u32 %r11632, %r11525, %r11542;
	subc.cc.u32 %r11631, %r11524, %r11541;
	subc.cc.u32 %r11630, %r11523, %r11540;
	subc.u32 %r11629, %r11522, %r11539;
	
	// end inline asm
	bra.uni 	$L__BB3_359;
$L__BB3_345:
	setp.gt.u32 	%p560, %r11523, %r11540;
	@%p560 bra 	$L__BB3_344;
	setp.lt.u32 	%p561, %r11523, %r11540;
	@%p561 bra 	$L__BB3_358;
	setp.gt.u32 	%p562, %r11524, %r11541;
	@%p562 bra 	$L__BB3_344;
	setp.lt.u32 	%p563, %r11524, %r11541;
	@%p563 bra 	$L__BB3_358;
	setp.gt.u32 	%p564, %r11525, %r11542;
	@%p564 bra 	$L__BB3_344;
	setp.lt.u32 	%p565, %r11525, %r11542;
	@%p565 bra 	$L__BB3_358;
	setp.gt.u32 	%p566, %r11526, %r11543;
	@%p566 bra 	$L__BB3_344;
	setp.lt.u32 	%p567, %r11526, %r11543;
	@%p567 bra 	$L__BB3_358;
	setp.gt.u32 	%p568, %r11527, %r11544;
	@%p568 bra 	$L__BB3_344;
	setp.lt.u32 	%p569, %r11527, %r11544;
	@%p569 bra 	$L__BB3_358;
	setp.gt.u32 	%p570, %r11528, %r11545;
	@%p570 bra 	$L__BB3_344;
	setp.lt.u32 	%p571, %r11528, %r11545;
	setp.lt.u32 	%p572, %r11529, %r11546;
	or.pred  	%p573, %p571, %p572;
	@%p573 bra 	$L__BB3_358;
	bra.uni 	$L__BB3_344;
$L__BB3_357:
	setp.ge.u32 	%p559, %r11522, %r11539;
	@%p559 bra 	$L__BB3_345;
$L__BB3_358:
	// begin inline asm
	add.cc.u32 %r6235, %r11529, %r62;
	addc.cc.u32 %r6236, %r11528, %r60;
	addc.cc.u32 %r6237, %r11527, %r56;
	addc.cc.u32 %r6238, %r11526, %r61;
	addc.cc.u32 %r6239, %r11525, %r59;
	addc.cc.u32 %r6240, %r11524, %r58;
	addc.cc.u32 %r6241, %r11523, %r57;
	addc.u32 %r6242, %r11522, %r12163;
	
	// end inline asm
	// begin inline asm
	sub.cc.u32 %r11636, %r6235, %r11546;
	subc.cc.u32 %r11635, %r6236, %r11545;
	subc.cc.u32 %r11634, %r6237, %r11544;
	subc.cc.u32 %r11633, %r6238, %r11543;
	subc.cc.u32 %r11632, %r6239, %r11542;
	subc.cc.u32 %r11631, %r6240, %r11541;
	subc.cc.u32 %r11630, %r6241, %r11540;
	subc.u32 %r11629, %r6242, %r11539;
	
	// end inline asm
$L__BB3_359:
	setp.gt.u32 	%p574, %r11440, %r11629;
	@%p574 bra 	$L__BB3_360;
	bra.uni 	$L__BB3_373;
$L__BB3_360:
	// begin inline asm
	sub.cc.u32 %r11555, %r11447, %r11636;
	subc.cc.u32 %r11556, %r11446, %r11635;
	subc.cc.u32 %r11557, %r11445, %r11634;
	subc.cc.u32 %r11558, %r11444, %r11633;
	subc.cc.u32 %r11559, %r11443, %r11632;
	subc.cc.u32 %r11560, %r11442, %r11631;
	subc.cc.u32 %r11561, %r11441, %r11630;
	subc.u32 %r11562, %r11440, %r11629;
	
	// end inline asm
	bra.uni 	$L__BB3_375;
$L__BB3_361:
	setp.gt.u32 	%p576, %r11441, %r11630;
	@%p576 bra 	$L__BB3_360;
	setp.lt.u32 	%p577, %r11441, %r11630;
	@%p577 bra 	$L__BB3_374;
	setp.gt.u32 	%p578, %r11442, %r11631;
	@%p578 bra 	$L__BB3_360;
	setp.lt.u32 	%p579, %r11442, %r11631;
	@%p579 bra 	$L__BB3_374;
	setp.gt.u32 	%p580, %r11443, %r11632;
	@%p580 bra 	$L__BB3_360;
	setp.lt.u32 	%p581, %r11443, %r11632;
	@%p581 bra 	$L__BB3_374;
	setp.gt.u32 	%p582, %r11444, %r11633;
	@%p582 bra 	$L__BB3_360;
	setp.lt.u32 	%p583, %r11444, %r11633;
	@%p583 bra 	$L__BB3_374;
	setp.gt.u32 	%p584, %r11445, %r11634;
	@%p584 bra 	$L__BB3_360;
	setp.lt.u32 	%p585, %r11445, %r11634;
	@%p585 bra 	$L__BB3_374;
	setp.gt.u32 	%p586, %r11446, %r11635;
	@%p586 bra 	$L__BB3_360;
	setp.lt.u32 	%p587, %r11446, %r11635;
	setp.lt.u32 	%p588, %r11447, %r11636;
	or.pred  	%p589, %p587, %p588;
	@%p589 bra 	$L__BB3_374;
	bra.uni 	$L__BB3_360;
$L__BB3_373:
	setp.ge.u32 	%p575, %r11440, %r11629;
	@%p575 bra 	$L__BB3_361;
$L__BB3_374:
	// begin inline asm
	add.cc.u32 %r6307, %r11447, %r62;
	addc.cc.u32 %r6308, %r11446, %r60;
	addc.cc.u32 %r6309, %r11445, %r56;
	addc.cc.u32 %r6310, %r11444, %r61;
	addc.cc.u32 %r6311, %r11443, %r59;
	addc.cc.u32 %r6312, %r11442, %r58;
	addc.cc.u32 %r6313, %r11441, %r57;
	addc.u32 %r6314, %r11440, %r12163;
	
	// end inline asm
	// begin inline asm
	sub.cc.u32 %r11555, %r6307, %r11636;
	subc.cc.u32 %r11556, %r6308, %r11635;
	subc.cc.u32 %r11557, %r6309, %r11634;
	subc.cc.u32 %r11558, %r6310, %r11633;
	subc.cc.u32 %r11559, %r6311, %r11632;
	subc.cc.u32 %r11560, %r6312, %r11631;
	subc.cc.u32 %r11561, %r6313, %r11630;
	subc.u32 %r11562, %r6314, %r11629;
	
	// end inline asm
$L__BB3_375:
	mul.wide.u32 	%rd4153, %r11555, %r11513;
	shr.u64 	%rd4154, %rd4153, 32;
	mul.wide.u32 	%rd4155, %r11556, %r11513;
	add.s64 	%rd4156, %rd4154, %rd4155;
	shr.u64 	%rd4157, %rd4156, 32;
	mul.wide.u32 	%rd4158, %r11557, %r11513;
	add.s64 	%rd4159, %rd4157, %rd4158;
	shr.u64 	%rd4160, %rd4159, 32;
	mul.wide.u32 	%rd4161, %r11558, %r11513;
	add.s64 	%rd4162, %rd4160, %rd4161;
	shr.u64 	%rd4163, %rd4162, 32;
	mul.wide.u32 	%rd4164, %r11559, %r11513;
	add.s64 	%rd4165, %rd4163, %rd4164;
	shr.u64 	%rd4166, %rd4165, 32;
	mul.wide.u32 	%rd4167, %r11560, %r11513;
	add.s64 	%rd4168, %rd4166, %rd4167;
	shr.u64 	%rd4169, %rd4168, 32;
	mul.wide.u32 	%rd4170, %r11561, %r11513;
	add.s64 	%rd4171, %rd4169, %rd4170;
	shr.u64 	%rd4172, %rd4171, 32;
	mul.wide.u32 	%rd4173, %r11562, %r11513;
	add.s64 	%rd4174, %rd4172, %rd4173;
	shr.u64 	%rd4175, %rd4174, 32;
	and.b64  	%rd4176, %rd4156, 4294967295;
	mul.wide.u32 	%rd4177, %r11555, %r11512;
	add.s64 	%rd4178, %rd4177, %rd4176;
	shr.u64 	%rd4179, %rd4178, 32;
	and.b64  	%rd4180, %rd4159, 4294967295;
	mul.wide.u32 	%rd4181, %r11556, %r11512;
	add.s64 	%rd4182, %rd4179, %rd4180;
	add.s64 	%rd4183, %rd4182, %rd4181;
	shr.u64 	%rd4184, %rd4183, 32;
	and.b64  	%rd4185, %rd4162, 4294967295;
	mul.wide.u32 	%rd4186, %r11557, %r11512;
	add.s64 	%rd4187, %rd4184, %rd4185;
	add.s64 	%rd4188, %rd4187, %rd4186;
	shr.u64 	%rd4189, %rd4188, 32;
	and.b64  	%rd4190, %rd4165, 4294967295;
	mul.wide.u32 	%rd4191, %r11558, %r11512;
	add.s64 	%rd4192, %rd4189, %rd4190;
	add.s64 	%rd4193, %rd4192, %rd4191;
	shr.u64 	%rd4194, %rd4193, 32;
	and.b64  	%rd4195, %rd4168, 4294967295;
	mul.wide.u32 	%rd4196, %r11559, %r11512;
	add.s64 	%rd4197, %rd4194, %rd4195;
	add.s64 	%rd4198, %rd4197, %rd4196;
	shr.u64 	%rd4199, %rd4198, 32;
	and.b64  	%rd4200, %rd4171, 4294967295;
	mul.wide.u32 	%rd4201, %r11560, %r11512;
	add.s64 	%rd4202, %rd4199, %rd4200;
	add.s64 	%rd4203, %rd4202, %rd4201;
	shr.u64 	%rd4204, %rd4203, 32;
	and.b64  	%rd4205, %rd4174, 4294967295;
	mul.wide.u32 	%rd4206, %r11561, %r11512;
	add.s64 	%rd4207, %rd4204, %rd4205;
	add.s64 	%rd4208, %rd4207, %rd4206;
	shr.u64 	%rd4209, %rd4208, 32;
	mul.wide.u32 	%rd4210, %r11562, %r11512;
	add.s64 	%rd4211, %rd4209, %rd4175;
	add.s64 	%rd4212, %rd4211, %rd4210;
	shr.u64 	%rd4213, %rd4212, 32;
	and.b64  	%rd4214, %rd4183, 4294967295;
	mul.wide.u32 	%rd4215, %r11555, %r11511;
	add.s64 	%rd4216, %rd4215, %rd4214;
	shr.u64 	%rd4217, %rd4216, 32;
	and.b64  	%rd4218, %rd4188, 4294967295;
	mul.wide.u32 	%rd4219, %r11556, %r11511;
	add.s64 	%rd4220, %rd4217, %rd4218;
	add.s64 	%rd4221, %rd4220, %rd4219;
	shr.u64 	%rd4222, %rd4221, 32;
	and.b64  	%rd4223, %rd4193, 4294967295;
	mul.wide.u32 	%rd4224, %r11557, %r11511;
	add.s64 	%rd4225, %rd4222, %rd4223;
	add.s64 	%rd4226, %rd4225, %rd4224;
	shr.u64 	%rd4227, %rd4226, 32;
	and.b64  	%rd4228, %rd4198, 4294967295;
	mul.wide.u32 	%rd4229, %r11558, %r11511;
	add.s64 	%rd4230, %rd4227, %rd4228;
	add.s64 	%rd4231, %rd4230, %rd4229;
	shr.u64 	%rd4232, %rd4231, 32;
	and.b64  	%rd4233, %rd4203, 4294967295;
	mul.wide.u32 	%rd4234, %r11559, %r11511;
	add.s64 	%rd4235, %rd4232, %rd4233;
	add.s64 	%rd4236, %rd4235, %rd4234;
	shr.u64 	%rd4237, %rd4236, 32;
	and.b64  	%rd4238, %rd4208, 4294967295;
	mul.wide.u32 	%rd4239, %r11560, %r11511;
	add.s64 	%rd4240, %rd4237, %rd4238;
	add.s64 	%rd4241, %rd4240, %rd4239;
	shr.u64 	%rd4242, %rd4241, 32;
	and.b64  	%rd4243, %rd4212, 4294967295;
	mul.wide.u32 	%rd4244, %r11561, %r11511;
	add.s64 	%rd4245, %rd4242, %rd4243;
	add.s64 	%rd4246, %rd4245, %rd4244;
	shr.u64 	%rd4247, %rd4246, 32;
	mul.wide.u32 	%rd4248, %r11562, %r11511;
	add.s64 	%rd4249, %rd4247, %rd4213;
	add.s64 	%rd4250, %rd4249, %rd4248;
	shr.u64 	%rd4251, %rd4250, 32;
	and.b64  	%rd4252, %rd4221, 4294967295;
	mul.wide.u32 	%rd4253, %r11555, %r11510;
	add.s64 	%rd4254, %rd4253, %rd4252;
	shr.u64 	%rd4255, %rd4254, 32;
	and.b64  	%rd4256, %rd4226, 4294967295;
	mul.wide.u32 	%rd4257, %r11556, %r11510;
	add.s64 	%rd4258, %rd4255, %rd4256;
	add.s64 	%rd4259, %rd4258, %rd4257;
	shr.u64 	%rd4260, %rd4259, 32;
	and.b64  	%rd4261, %rd4231, 4294967295;
	mul.wide.u32 	%rd4262, %r11557, %r11510;
	add.s64 	%rd4263, %rd4260, %rd4261;
	add.s64 	%rd4264, %rd4263, %rd4262;
	shr.u64 	%rd4265, %rd4264, 32;
	and.b64  	%rd4266, %rd4236, 4294967295;
	mul.wide.u32 	%rd4267, %r11558, %r11510;
	add.s64 	%rd4268, %rd4265, %rd4266;
	add.s64 	%rd4269, %rd4268, %rd4267;
	shr.u64 	%rd4270, %rd4269, 32;
	and.b64  	%rd4271, %rd4241, 4294967295;
	mul.wide.u32 	%rd4272, %r11559, %r11510;
	add.s64 	%rd4273, %rd4270, %rd4271;
	add.s64 	%rd4274, %rd4273, %rd4272;
	shr.u64 	%rd4275, %rd4274, 32;
	and.b64  	%rd4276, %rd4246, 4294967295;
	mul.wide.u32 	%rd4277, %r11560, %r11510;
	add.s64 	%rd4278, %rd4275, %rd4276;
	add.s64 	%rd4279, %rd4278, %rd4277;
	shr.u64 	%rd4280, %rd4279, 32;
	and.b64  	%rd4281, %rd4250, 4294967295;
	mul.wide.u32 	%rd4282, %r11561, %r11510;
	add.s64 	%rd4283, %rd4280, %rd4281;
	add.s64 	%rd4284, %rd4283, %rd4282;
	shr.u64 	%rd4285, %rd4284, 32;
	mul.wide.u32 	%rd4286, %r11562, %r11510;
	add.s64 	%rd4287, %rd4285, %rd4251;
	add.s64 	%rd4288, %rd4287, %rd4286;
	shr.u64 	%rd4289, %rd4288, 32;
	and.b64  	%rd4290, %rd4259, 4294967295;
	mul.wide.u32 	%rd4291, %r11555, %r11509;
	add.s64 	%rd4292, %rd4291, %rd4290;
	shr.u64 	%rd4293, %rd4292, 32;
	and.b64  	%rd4294, %rd4264, 4294967295;
	mul.wide.u32 	%rd4295, %r11556, %r11509;
	add.s64 	%rd4296, %rd4293, %rd4294;
	add.s64 	%rd4297, %rd4296, %rd4295;
	shr.u64 	%rd4298, %rd4297, 32;
	and.b64  	%rd4299, %rd4269, 4294967295;
	mul.wide.u32 	%rd4300, %r11557, %r11509;
	add.s64 	%rd4301, %rd4298, %rd4299;
	add.s64 	%rd4302, %rd4301, %rd4300;
	shr.u64 	%rd4303, %rd4302, 32;
	and.b64  	%rd4304, %rd4274, 4294967295;
	mul.wide.u32 	%rd4305, %r11558, %r11509;
	add.s64 	%rd4306, %rd4303, %rd4304;
	add.s64 	%rd4307, %rd4306, %rd4305;
	shr.u64 	%rd4308, %rd4307, 32;
	and.b64  	%rd4309, %rd4279, 4294967295;
	mul.wide.u32 	%rd4310, %r11559, %r11509;
	add.s64 	%rd4311, %rd4308, %rd4309;
	add.s64 	%rd4312, %rd4311, %rd4310;
	shr.u64 	%rd4313, %rd4312, 32;
	and.b64  	%rd4314, %rd4284, 4294967295;
	mul.wide.u32 	%rd4315, %r11560, %r11509;
	add.s64 	%rd4316, %rd4313, %rd4314;
	add.s64 	%rd4317, %rd4316, %rd4315;
	shr.u64 	%rd4318, %rd4317, 32;
	and.b64  	%rd4319, %rd4288, 4294967295;
	mul.wide.u32 	%rd4320, %r11561, %r11509;
	add.s64 	%rd4321, %rd4318, %rd4319;
	add.s64 	%rd4322, %rd4321, %rd4320;
	shr.u64 	%rd4323, %rd4322, 32;
	mul.wide.u32 	%rd4324, %r11562, %r11509;
	add.s64 	%rd4325, %rd4323, %rd4289;
	add.s64 	%rd4326, %rd4325, %rd4324;
	shr.u64 	%rd4327, %rd4326, 32;
	and.b64  	%rd4328, %rd4297, 4294967295;
	mul.wide.u32 	%rd4329, %r11555, %r11508;
	add.s64 	%rd4330, %rd4329, %rd4328;
	shr.u64 	%rd4331, %rd4330, 32;
	and.b64  	%rd4332, %rd4302, 4294967295;
	mul.wide.u32 	%rd4333, %r11556, %r11508;
	add.s64 	%rd4334, %rd4331, %rd4332;
	add.s64 	%rd4335, %rd4334, %rd4333;
	shr.u64 	%rd4336, %rd4335, 32;
	and.b64  	%rd4337, %rd4307, 4294967295;
	mul.wide.u32 	%rd4338, %r11557, %r11508;
	add.s64 	%rd4339, %rd4336, %rd4337;
	add.s64 	%rd4340, %rd4339, %rd4338;
	shr.u64 	%rd4341, %rd4340, 32;
	and.b64  	%rd4342, %rd4312, 4294967295;
	mul.wide.u32 	%rd4343, %r11558, %r11508;
	add.s64 	%rd4344, %rd4341, %rd4342;
	add.s64 	%rd4345, %rd4344, %rd4343;
	shr.u64 	%rd4346, %rd4345, 32;
	and.b64  	%rd4347, %rd4317, 4294967295;
	mul.wide.u32 	%rd4348, %r11559, %r11508;
	add.s64 	%rd4349, %rd4346, %rd4347;
	add.s64 	%rd4350, %rd4349, %rd4348;
	shr.u64 	%rd4351, %rd4350, 32;
	and.b64  	%rd4352, %rd4322, 4294967295;
	mul.wide.u32 	%rd4353, %r11560, %r11508;
	add.s64 	%rd4354, %rd4351, %rd4352;
	add.s64 	%rd4355, %rd4354, %rd4353;
	shr.u64 	%rd4356, %rd4355, 32;
	and.b64  	%rd4357, %rd4326, 4294967295;
	mul.wide.u32 	%rd4358, %r11561, %r11508;
	add.s64 	%rd4359, %rd4356, %rd4357;
	add.s64 	%rd4360, %rd4359, %rd4358;
	shr.u64 	%rd4361, %rd4360, 32;
	mul.wide.u32 	%rd4362, %r11562, %r11508;
	add.s64 	%rd4363, %rd4361, %rd4327;
	add.s64 	%rd4364, %rd4363, %rd4362;
	shr.u64 	%rd4365, %rd4364, 32;
	and.b64  	%rd4366, %rd4335, 4294967295;
	mul.wide.u32 	%rd4367, %r11555, %r11507;
	add.s64 	%rd4368, %rd4367, %rd4366;
	shr.u64 	%rd4369, %rd4368, 32;
	and.b64  	%rd4370, %rd4340, 4294967295;
	mul.wide.u32 	%rd4371, %r11556, %r11507;
	add.s64 	%rd4372, %rd4369, %rd4370;
	add.s64 	%rd4373, %rd4372, %rd4371;
	shr.u64 	%rd4374, %rd4373, 32;
	and.b64  	%rd4375, %rd4345, 4294967295;
	mul.wide.u32 	%rd4376, %r11557, %r11507;
	add.s64 	%rd4377, %rd4374, %rd4375;
	add.s64 	%rd4378, %rd4377, %rd4376;
	shr.u64 	%rd4379, %rd4378, 32;
	and.b64  	%rd4380, %rd4350, 4294967295;
	mul.wide.u32 	%rd4381, %r11558, %r11507;
	add.s64 	%rd4382, %rd4379, %rd4380;
	add.s64 	%rd4383, %rd4382, %rd4381;
	shr.u64 	%rd4384, %rd4383, 32;
	and.b64  	%rd4385, %rd4355, 4294967295;
	mul.wide.u32 	%rd4386, %r11559, %r11507;
	add.s64 	%rd4387, %rd4384, %rd4385;
	add.s64 	%rd4388, %rd4387, %rd4386;
	shr.u64 	%rd4389, %rd4388, 32;
	and.b64  	%rd4390, %rd4360, 4294967295;
	mul.wide.u32 	%rd4391, %r11560, %r11507;
	add.s64 	%rd4392, %rd4389, %rd4390;
	add.s64 	%rd4393, %rd4392, %rd4391;
	shr.u64 	%rd4394, %rd4393, 32;
	and.b64  	%rd4395, %rd4364, 4294967295;
	mul.wide.u32 	%rd4396, %r11561, %r11507;
	add.s64 	%rd4397, %rd4394, %rd4395;
	add.s64 	%rd4398, %rd4397, %rd4396;
	shr.u64 	%rd4399, %rd4398, 32;
	mul.wide.u32 	%rd4400, %r11562, %r11507;
	add.s64 	%rd4401, %rd4399, %rd4365;
	add.s64 	%rd4402, %rd4401, %rd4400;
	shr.u64 	%rd4403, %rd4402, 32;
	and.b64  	%rd4404, %rd4373, 4294967295;
	mul.wide.u32 	%rd4405, %r11555, %r11506;
	add.s64 	%rd4406, %rd4405, %rd4404;
	shr.u64 	%rd4407, %rd4406, 32;
	and.b64  	%rd4408, %rd4378, 4294967295;
	mul.wide.u32 	%rd4409, %r11556, %r11506;
	add.s64 	%rd4410, %rd4407, %rd4408;
	add.s64 	%rd4411, %rd4410, %rd4409;
	shr.u64 	%rd4412, %rd4411, 32;
	and.b64  	%rd4413, %rd4383, 4294967295;
	mul.wide.u32 	%rd4414, %r11557, %r11506;
	add.s64 	%rd4415, %rd4412, %rd4413;
	add.s64 	%rd4416, %rd4415, %rd4414;
	shr.u64 	%rd4417, %rd4416, 32;
	and.b64  	%rd4418, %rd4388, 4294967295;
	mul.wide.u32 	%rd4419, %r11558, %r11506;
	add.s64 	%rd4420, %rd4417, %rd4418;
	add.s64 	%rd4421, %rd4420, %rd4419;
	shr.u64 	%rd4422, %rd4421, 32;
	and.b64  	%rd4423, %rd4393, 4294967295;
	mul.wide.u32 	%rd4424, %r11559, %r11506;
	add.s64 	%rd4425, %rd4422, %rd4423;
	add.s64 	%rd4426, %rd4425, %rd4424;
	shr.u64 	%rd4427, %rd4426, 32;
	and.b64  	%rd4428, %rd4398, 4294967295;
	mul.wide.u32 	%rd4429, %r11560, %r11506;
	add.s64 	%rd4430, %rd4427, %rd4428;
	add.s64 	%rd4431, %rd4430, %rd4429;
	shr.u64 	%rd4432, %rd4431, 32;
	and.b64  	%rd4433, %rd4402, 4294967295;
	mul.wide.u32 	%rd4434, %r11561, %r11506;
	add.s64 	%rd4435, %rd4432, %rd4433;
	add.s64 	%rd4436, %rd4435, %rd4434;
	shr.u64 	%rd4437, %rd4436, 32;
	mul.wide.u32 	%rd4438, %r11562, %r11506;
	add.s64 	%rd4439, %rd4437, %rd4403;
	add.s64 	%rd4440, %rd4439, %rd4438;
	shr.u64 	%rd4441, %rd4440, 32;
	{ .reg .b32 tmp; mov.b64 {tmp, %r6379}, %rd4440; }
	and.b64  	%rd4442, %rd4411, 4294967295;
	mul.lo.s64 	%rd4443, %rd4442, 977;
	and.b64  	%rd4444, %rd4153, 4294967295;
	and.b64  	%rd4445, %rd4443, 4294967295;
	add.s64 	%rd31125, %rd4445, %rd4444;
	shr.u64 	%rd4446, %rd4443, 32;
	shr.u64 	%rd4447, %rd31125, 32;
	add.s64 	%rd4448, %rd4447, %rd4446;
	and.b64  	%rd4449, %rd4416, 4294967295;
	mul.lo.s64 	%rd4450, %rd4449, 977;
	and.b64  	%rd4451, %rd4178, 4294967295;
	and.b64  	%rd4452, %rd4450, 4294967295;
	add.s64 	%rd4453, %rd4448, %rd4451;
	add.s64 	%rd4454, %rd4453, %rd4452;
	add.s64 	%rd31124, %rd4454, %rd4442;
	shr.u64 	%rd4455, %rd4450, 32;
	shr.u64 	%rd4456, %rd31124, 32;
	add.s64 	%rd4457, %rd4456, %rd4455;
	and.b64  	%rd4458, %rd4421, 4294967295;
	mul.lo.s64 	%rd4459, %rd4458, 977;
	and.b64  	%rd4460, %rd4216, 4294967295;
	and.b64  	%rd4461, %rd4459, 4294967295;
	add.s64 	%rd4462, %rd4457, %rd4460;
	add.s64 	%rd4463, %rd4462, %rd4461;
	add.s64 	%rd31123, %rd4463, %rd4449;
	shr.u64 	%rd4464, %rd4459, 32;
	shr.u64 	%rd4465, %rd31123, 32;
	add.s64 	%rd4466, %rd4465, %rd4464;
	and.b64  	%rd4467, %rd4426, 4294967295;
	mul.lo.s64 	%rd4468, %rd4467, 977;
	and.b64  	%rd4469, %rd4254, 4294967295;
	and.b64  	%rd4470, %rd4468, 4294967295;
	add.s64 	%rd4471, %rd4466, %rd4469;
	add.s64 	%rd4472, %rd4471, %rd4470;
	add.s64 	%rd31122, %rd4472, %rd4458;
	shr.u64 	%rd4473, %rd4468, 32;
	shr.u64 	%rd4474, %rd31122, 32;
	add.s64 	%rd4475, %rd4474, %rd4473;
	and.b64  	%rd4476, %rd4431, 4294967295;
	mul.lo.s64 	%rd4477, %rd4476, 977;
	and.b64  	%rd4478, %rd4292, 4294967295;
	and.b64  	%rd4479, %rd4477, 4294967295;
	add.s64 	%rd4480, %rd4475, %rd4478;
	add.s64 	%rd4481, %rd4480, %rd4479;
	add.s64 	%rd31121, %rd4481, %rd4467;
	shr.u64 	%rd4482, %rd4477, 32;
	shr.u64 	%rd4483, %rd31121, 32;
	add.s64 	%rd4484, %rd4483, %rd4482;
	and.b64  	%rd4485, %rd4436, 4294967295;
	mul.lo.s64 	%rd4486, %rd4485, 977;
	and.b64  	%rd4487, %rd4330, 4294967295;
	and.b64  	%rd4488, %rd4486, 4294967295;
	add.s64 	%rd4489, %rd4484, %rd4487;
	add.s64 	%rd4490, %rd4489, %rd4488;
	add.s64 	%rd31120, %rd4490, %rd4476;
	shr.u64 	%rd4491, %rd4486, 32;
	shr.u64 	%rd4492, %rd31120, 32;
	add.s64 	%rd4493, %rd4492, %rd4491;
	and.b64  	%rd4494, %rd4440, 4294967295;
	mul.lo.s64 	%rd4495, %rd4494, 977;
	and.b64  	%rd4496, %rd4368, 4294967295;
	and.b64  	%rd4497, %rd4495, 4294967295;
	add.s64 	%rd4498, %rd4493, %rd4496;
	add.s64 	%rd4499, %rd4498, %rd4497;
	add.s64 	%rd31119, %rd4499, %rd4485;
	shr.u64 	%rd4500, %rd4495, 32;
	shr.u64 	%rd4501, %rd31119, 32;
	add.s64 	%rd4502, %rd4501, %rd4500;
	mul.lo.s64 	%rd4503, %rd4441, 977;
	and.b64  	%rd4504, %rd4406, 4294967295;
	and.b64  	%rd4505, %rd4503, 4294967295;
	add.s64 	%rd4506, %rd4502, %rd4504;
	add.s64 	%rd4507, %rd4506, %rd4505;
	add.s64 	%rd31118, %rd4507, %rd4494;
	shr.u64 	%rd4508, %rd4503, 32;
	shr.u64 	%rd4509, %rd31118, 32;
	cvt.u32.u64 	%r6380, %rd4509;
	cvt.u32.u64 	%r6381, %rd4508;
	add.s32 	%r6382, %r6380, %r6381;
	add.s32 	%r492, %r6382, %r6379;
	setp.eq.s32 	%p591, %r492, 0;
	mov.pred 	%p4420, 0;
	@%p591 bra 	$L__BB3_383;
	cvt.u64.u32 	%rd4510, %r492;
	mul.wide.u32 	%rd4511, %r492, 977;
	shr.u64 	%rd4512, %rd4511, 32;
	and.b64  	%rd4513, %rd31125, 4294967295;
	and.b64  	%rd4514, %rd4511, 4294967295;
	add.s64 	%rd31125, %rd4514, %rd4513;
	shr.u64 	%rd4515, %rd31125, 32;
	and.b64  	%rd4516, %rd31124, 4294967295;
	add.s64 	%rd4517, %rd4512, %rd4516;
	add.s64 	%rd4518, %rd4517, %rd4510;
	add.s64 	%rd31124, %rd4518, %rd4515;
	setp.lt.u64 	%p593, %rd31124, 4294967296;
	@%p593 bra 	$L__BB3_383;
	shr.u64 	%rd4519, %rd31124, 32;
	and.b64  	%rd4520, %rd31123, 4294967295;
	add.s64 	%rd31123, %rd4519, %rd4520;
	setp.lt.u64 	%p595, %rd31123, 4294967296;
	@%p595 bra 	$L__BB3_383;
	shr.u64 	%rd4521, %rd31123, 32;
	and.b64  	%rd4522, %rd31122, 4294967295;
	add.s64 	%rd31122, %rd4521, %rd4522;
	setp.lt.u64 	%p597, %rd31122, 4294967296;
	@%p597 bra 	$L__BB3_383;
	shr.u64 	%rd4524, %rd31122, 32;
	and.b64  	%rd4525, %rd31121, 4294967295;
	add.s64 	%rd31121, %rd4524, %rd4525;
	setp.lt.u64 	%p599, %rd31121, 4294967296;
	mov.b64 	%rd31122, 4294967296;
	@%p599 bra 	$L__BB3_383;
	shr.u64 	%rd4527, %rd31121, 32;
	and.b64  	%rd4528, %rd31120, 4294967295;
	add.s64 	%rd31120, %rd4527, %rd4528;
	setp.lt.u64 	%p601, %rd31120, 4294967296;
	mov.b64 	%rd31121, 4294967296;
	mov.u64 	%rd31122, %rd31121;
	@%p601 bra 	$L__BB3_383;
	shr.u64 	%rd4530, %rd31120, 32;
	and.b64  	%rd4531, %rd31119, 4294967295;
	add.s64 	%rd31119, %rd4530, %rd4531;
	setp.lt.u64 	%p603, %rd31119, 4294967296;
	mov.b64 	%rd31120, 4294967296;
	mov.u64 	%rd31121, %rd31120;
	mov.u64 	%rd31122, %rd31120;
	@%p603 bra 	$L__BB3_383;
	shr.u64 	%rd4533, %rd31119, 32;
	and.b64  	%rd4534, %rd31118, 4294967295;
	add.s64 	%rd4535, %rd4533, %rd4534;
	setp.gt.u64 	%p4420, %rd4535, 4294967295;
	min.u64 	%rd31118, %rd4535, 4294967296;
	mov.b64 	%rd31119, 4294967296;
	mov.u64 	%rd31120, %rd31119;
	mov.u64 	%rd31121, %rd31119;
	mov.u64 	%rd31122, %rd31119;
$L__BB3_383:
	cvt.u32.u64 	%r11578, %rd31125;
	cvt.u32.u64 	%r11577, %rd31124;
	cvt.u32.u64 	%r11576, %rd31123;
	cvt.u32.u64 	%r11575, %rd31122;
	cvt.u32.u64 	%r11574, %rd31121;
	cvt.u32.u64 	%r11573, %rd31120;
	cvt.u32.u64 	%r11572, %rd31119;
	cvt.u32.u64 	%r11571, %rd31118;
	setp.lt.u32 	%p604, %r12163, %r11571;
	or.pred  	%p605, %p4420, %p604;
	@%p605 bra 	$L__BB3_397;
	setp.gt.u32 	%p606, %r12163, %r11571;
	@%p606 bra 	$L__BB3_398;
	setp.lt.u32 	%p607, %r57, %r11572;
	@%p607 bra 	$L__BB3_397;
	setp.gt.u32 	%p608, %r57, %r11572;
	@%p608 bra 	$L__BB3_398;
	setp.lt.u32 	%p609, %r58, %r11573;
	@%p609 bra 	$L__BB3_397;
	setp.gt.u32 	%p610, %r58, %r11573;
	@%p610 bra 	$L__BB3_398;
	setp.lt.u32 	%p611, %r59, %r11574;
	@%p611 bra 	$L__BB3_397;
	setp.gt.u32 	%p612, %r59, %r11574;
	@%p612 bra 	$L__BB3_398;
	setp.lt.u32 	%p613, %r61, %r11575;
	@%p613 bra 	$L__BB3_397;
	setp.gt.u32 	%p614, %r61, %r11575;
	@%p614 bra 	$L__BB3_398;
	setp.lt.u32 	%p615, %r56, %r11576;
	@%p615 bra 	$L__BB3_397;
	setp.gt.u32 	%p616, %r56, %r11576;
	@%p616 bra 	$L__BB3_398;
	setp.lt.u32 	%p617, %r60, %r11577;
	@%p617 bra 	$L__BB3_397;
	setp.gt.u32 	%p618, %r60, %r11577;
	setp.gt.u32 	%p619, %r62, %r11578;
	or.pred  	%p620, %p618, %p619;
	@%p620 bra 	$L__BB3_398;
$L__BB3_397:
	// begin inline asm
	sub.cc.u32 %r11578, %r11578, %r62;
	subc.cc.u32 %r11577, %r11577, %r60;
	subc.cc.u32 %r11576, %r11576, %r56;
	subc.cc.u32 %r11575, %r11575, %r61;
	subc.cc.u32 %r11574, %r11574, %r59;
	subc.cc.u32 %r11573, %r11573, %r58;
	subc.cc.u32 %r11572, %r11572, %r57;
	subc.u32 %r11571, %r11571, %r12163;
	
	// end inline asm
$L__BB3_398:
	setp.gt.u32 	%p621, %r11571, %r12163;
	@%p621 bra 	$L__BB3_411;
	bra.uni 	$L__BB3_412;
$L__BB3_399:
	setp.gt.u32 	%p623, %r11572, %r57;
	@%p623 bra 	$L__BB3_411;
	setp.lt.u32 	%p624, %r11572, %r57;
	@%p624 bra 	$L__BB3_413;
	setp.gt.u32 	%p625, %r11573, %r58;
	@%p625 bra 	$L__BB3_411;
	setp.lt.u32 	%p626, %r11573, %r58;
	@%p626 bra 	$L__BB3_413;
	setp.gt.u32 	%p627, %r11574, %r59;
	@%p627 bra 	$L__BB3_411;
	setp.lt.u32 	%p628, %r11574, %r59;
	@%p628 bra 	$L__BB3_413;
	setp.gt.u32 	%p629, %r11575, %r61;
	@%p629 bra 	$L__BB3_411;
	setp.lt.u32 	%p630, %r11575, %r61;
	@%p630 bra 	$L__BB3_413;
	setp.gt.u32 	%p631, %r11576, %r56;
	@%p631 bra 	$L__BB3_411;
	setp.lt.u32 	%p632, %r11576, %r56;
	@%p632 bra 	$L__BB3_413;
	setp.gt.u32 	%p633, %r11577, %r60;
	@%p633 bra 	$L__BB3_411;
	setp.lt.u32 	%p634, %r11577, %r60;
	setp.lt.u32 	%p635, %r11578, %r62;
	or.pred  	%p636, %p634, %p635;
	@%p636 bra 	$L__BB3_413;
$L__BB3_411:
	// begin inline asm
	sub.cc.u32 %r11578, %r11578, %r62;
	subc.cc.u32 %r11577, %r11577, %r60;
	subc.cc.u32 %r11576, %r11576, %r56;
	subc.cc.u32 %r11575, %r11575, %r61;
	subc.cc.u32 %r11574, %r11574, %r59;
	subc.cc.u32 %r11573, %r11573, %r58;
	subc.cc.u32 %r11572, %r11572, %r57;
	subc.u32 %r11571, %r11571, %r12163;
	
	// end inline asm
	bra.uni 	$L__BB3_413;
$L__BB3_412:
	setp.lt.u32 	%p622, %r11571, %r12163;
	@%p622 bra 	$L__BB3_413;
	bra.uni 	$L__BB3_399;
$L__BB3_413:
	setp.gt.u32 	%p637, %r11571, %r11473;
	@%p637 bra 	$L__BB3_414;
	bra.uni 	$L__BB3_427;
$L__BB3_414:
	// begin inline asm
	sub.cc.u32 %r11628, %r11578, %r11480;
	subc.cc.u32 %r11627, %r11577, %r11479;
	subc.cc.u32 %r11626, %r11576, %r11478;
	subc.cc.u32 %r11625, %r11575, %r11477;
	subc.cc.u32 %r11624, %r11574, %r11476;
	subc.cc.u32 %r11623, %r11573, %r11475;
	subc.cc.u32 %r11622, %r11572, %r11474;
	subc.u32 %r11621, %r11571, %r11473;
	
	// end inline asm
	bra.uni 	$L__BB3_429;
$L__BB3_415:
	setp.gt.u32 	%p639, %r11572, %r11474;
	@%p639 bra 	$L__BB3_414;
	setp.lt.u32 	%p640, %r11572, %r11474;
	@%p640 bra 	$L__BB3_428;
	setp.gt.u32 	%p641, %r11573, %r11475;
	@%p641 bra 	$L__BB3_414;
	setp.lt.u32 	%p642, %r11573, %r11475;
	@%p642 bra 	$L__BB3_428;
	setp.gt.u32 	%p643, %r11574, %r11476;
	@%p643 bra 	$L__BB3_414;
	setp.lt.u32 	%p644, %r11574, %r11476;
	@%p644 bra 	$L__BB3_428;
	setp.gt.u32 	%p645, %r11575, %r11477;
	@%p645 bra 	$L__BB3_414;
	setp.lt.u32 	%p646, %r11575, %r11477;
	@%p646 bra 	$L__BB3_428;
	setp.gt.u32 	%p647, %r11576, %r11478;
	@%p647 bra 	$L__BB3_414;
	setp.lt.u32 	%p648, %r11576, %r11478;
	@%p648 bra 	$L__BB3_428;
	setp.gt.u32 	%p649, %r11577, %r11479;
	@%p649 bra 	$L__BB3_414;
	setp.lt.u32 	%p650, %r11577, %r11479;
	setp.lt.u32 	%p651, %r11578, %r11480;
	or.pred  	%p652, %p650, %p651;
	@%p652 bra 	$L__BB3_428;
	bra.uni 	$L__BB3_414;
$L__BB3_427:
	setp.ge.u32 	%p638, %r11571, %r11473;
	@%p638 bra 	$L__BB3_415;
$L__BB3_428:
	// begin inline asm
	add.cc.u32 %r6431, %r11578, %r62;
	addc.cc.u32 %r6432, %r11577, %r60;
	addc.cc.u32 %r6433, %r11576, %r56;
	addc.cc.u32 %r6434, %r11575, %r61;
	addc.cc.u32 %r6435, %r11574, %r59;
	addc.cc.u32 %r6436, %r11573, %r58;
	addc.cc.u32 %r6437, %r11572, %r57;
	addc.u32 %r6438, %r11571, %r12163;
	
	// end inline asm
	// begin inline asm
	sub.cc.u32 %r11628, %r6431, %r11480;
	subc.cc.u32 %r11627, %r6432, %r11479;
	subc.cc.u32 %r11626, %r6433, %r11478;
	subc.cc.u32 %r11625, %r6434, %r11477;
	subc.cc.u32 %r11624, %r6435, %r11476;
	subc.cc.u32 %r11623, %r6436, %r11475;
	subc.cc.u32 %r11622, %r6437, %r11474;
	subc.u32 %r11621, %r6438, %r11473;
	
	// end inline asm
$L__BB3_429:
	shl.b32 	%r6503, %r44, 1;
	shr.u32 	%r6504, %r44, 31;
	cvt.u64.u32 	%rd4537, %r6504;
	mul.wide.u32 	%rd4538, %r43, 2;
	or.b64  	%rd4539, %rd4538, %rd4537;
	shr.u64 	%rd4540, %rd4538, 32;
	mul.wide.u32 	%rd4541, %r42, 2;
	or.b64  	%rd4542, %rd4540, %rd4541;
	shr.u64 	%rd4543, %rd4541, 32;
	mul.wide.u32 	%rd4544, %r41, 2;
	or.b64  	%rd4545, %rd4543, %rd4544;
	shr.u64 	%rd4546, %rd4544, 32;
	mul.wide.u32 	%rd4547, %r40, 2;
	add.s64 	%rd4548, %rd4546, %rd4547;
	shr.u64 	%rd4549, %rd4548, 32;
	mul.wide.u32 	%rd4550, %r39, 2;
	add.s64 	%rd4551, %rd4549, %rd4550;
	shr.u64 	%rd4552, %rd4551, 32;
	mul.wide.u32 	%rd4553, %r38, 2;
	add.s64 	%rd4554, %rd4552, %rd4553;
	shr.u64 	%rd4555, %rd4554, 32;
	mul.wide.u32 	%rd4556, %r37, 2;
	add.s64 	%rd4557, %rd4555, %rd4556;
	shr.u64 	%rd4558, %rd4557, 32;
	cvt.u64.u32 	%rd4559, %r6503;
	mad.lo.s64 	%rd31133, %rd4558, 977, %rd4559;
	shr.u64 	%rd4560, %rd31133, 32;
	and.b64  	%rd4561, %rd4539, 4294967295;
	add.s64 	%rd4562, %rd4560, %rd4561;
	add.s64 	%rd31132, %rd4562, %rd4558;
	shr.u64 	%rd4563, %rd31132, 32;
	and.b64  	%rd4564, %rd4542, 4294967295;
	add.s64 	%rd31131, %rd4563, %rd4564;
	shr.u64 	%rd4565, %rd31131, 32;
	and.b64  	%rd4566, %rd4545, 4294967295;
	add.s64 	%rd31130, %rd4565, %rd4566;
	shr.u64 	%rd4567, %rd31130, 32;
	and.b64  	%rd4568, %rd4548, 4294967295;
	add.s64 	%rd31129, %rd4567, %rd4568;
	shr.u64 	%rd4569, %rd31129, 32;
	and.b64  	%rd4570, %rd4551, 4294967295;
	add.s64 	%rd31128, %rd4569, %rd4570;
	shr.u64 	%rd4571, %rd31128, 32;
	and.b64  	%rd4572, %rd4554, 4294967295;
	add.s64 	%rd31127, %rd4571, %rd4572;
	shr.u64 	%rd4573, %rd31127, 32;
	and.b64  	%rd4574, %rd4557, 4294967295;
	add.s64 	%rd31126, %rd4573, %rd4574;
	shr.u64 	%rd253, %rd31126, 32;
	{ .reg .b32 tmp; mov.b64 {tmp, %r11587}, %rd31126; }
	setp.lt.u64 	%p653, %rd31126, 4294967296;
	@%p653 bra 	$L__BB3_436;
	and.b64  	%rd4576, %rd31133, 4294967295;
	mad.lo.s64 	%rd31133, %rd253, 977, %rd4576;
	shr.u64 	%rd4577, %rd31133, 32;
	and.b64  	%rd4578, %rd31132, 4294967295;
	add.s64 	%rd4579, %rd4578, %rd253;
	add.s64 	%rd31132, %rd4579, %rd4577;
	setp.lt.u64 	%p654, %rd31132, 4294967296;
	mov.b64 	%rd31126, 4294967296;
	mov.b32 	%r11587, 0;
	@%p654 bra 	$L__BB3_436;
	shr.u64 	%rd4581, %rd31132, 32;
	and.b64  	%rd4582, %rd31131, 4294967295;
	add.s64 	%rd31131, %rd4581, %rd4582;
	setp.lt.u64 	%p655, %rd31131, 4294967296;
	@%p655 bra 	$L__BB3_436;
	shr.u64 	%rd4584, %rd31131, 32;
	and.b64  	%rd4585, %rd31130, 4294967295;
	add.s64 	%rd31130, %rd4584, %rd4585;
	setp.lt.u64 	%p656, %rd31130, 4294967296;
	mov.b64 	%rd31126, 4294967296;
	mov.u64 	%rd31131, %rd31126;
	@%p656 bra 	$L__BB3_436;
	shr.u64 	%rd4587, %rd31130, 32;
	and.b64  	%rd4588, %rd31129, 4294967295;
	add.s64 	%rd31129, %rd4587, %rd4588;
	setp.lt.u64 	%p657, %rd31129, 4294967296;
	mov.b64 	%rd31126, 4294967296;
	mov.u64 	%rd31130, %rd31126;
	@%p657 bra 	$L__BB3_436;
	shr.u64 	%rd4590, %rd31129, 32;
	and.b64  	%rd4591, %rd31128, 4294967295;
	add.s64 	%rd31128, %rd4590, %rd4591;
	setp.lt.u64 	%p658, %rd31128, 4294967296;
	mov.b64 	%rd31126, 4294967296;
	mov.u64 	%rd31129, %rd31126;
	mov.u64 	%rd31131, %rd31126;
	@%p658 bra 	$L__BB3_436;
	shr.u64 	%rd4593, %rd31128, 32;
	and.b64  	%rd4594, %rd31127, 4294967295;
	add.s64 	%rd4595, %rd4593, %rd4594;
	setp.gt.u64 	%p659, %rd4595, 4294967295;
	selp.b64 	%rd31126, 1, 4294967296, %p659;
	selp.b64 	%rd31127, 4294967296, %rd4595, %p659;
	mov.b64 	%rd31128, 4294967296;
	mov.u64 	%rd31129, %rd31128;
	mov.u64 	%rd31130, %rd31128;
	mov.u64 	%rd31131, %rd31128;
$L__BB3_436:
	cvt.u32.u64 	%r11603, %rd31133;
	cvt.u32.u64 	%r11602, %rd31132;
	cvt.u32.u64 	%r11601, %rd31131;
	cvt.u32.u64 	%r11600, %rd31130;
	cvt.u32.u64 	%r11599, %rd31129;
	cvt.u32.u64 	%r11598, %rd31128;
	cvt.u32.u64 	%r11597, %rd31127;
	cvt.u32.u64 	%r11596, %rd31126;
	setp.ne.s32 	%p660, %r11587, 0;
	setp.lt.u32 	%p661, %r12163, %r11596;
	or.pred  	%p662, %p660, %p661;
	@%p662 bra 	$L__BB3_450;
	setp.gt.u32 	%p663, %r12163, %r11596;
	@%p663 bra 	$L__BB3_451;
	setp.lt.u32 	%p664, %r57, %r11597;
	@%p664 bra 	$L__BB3_450;
	setp.gt.u32 	%p665, %r57, %r11597;
	@%p665 bra 	$L__BB3_451;
	setp.lt.u32 	%p666, %r58, %r11598;
	@%p666 bra 	$L__BB3_450;
	setp.gt.u32 	%p667, %r58, %r11598;
	@%p667 bra 	$L__BB3_451;
	setp.lt.u32 	%p668, %r59, %r11599;
	@%p668 bra 	$L__BB3_450;
	setp.gt.u32 	%p669, %r59, %r11599;
	@%p669 bra 	$L__BB3_451;
	setp.lt.u32 	%p670, %r61, %r11600;
	@%p670 bra 	$L__BB3_450;
	setp.gt.u32 	%p671, %r61, %r11600;
	@%p671 bra 	$L__BB3_451;
	setp.lt.u32 	%p672, %r56, %r11601;
	@%p672 bra 	$L__BB3_450;
	setp.gt.u32 	%p673, %r56, %r11601;
	@%p673 bra 	$L__BB3_451;
	setp.lt.u32 	%p674, %r60, %r11602;
	@%p674 bra 	$L__BB3_450;
	setp.gt.u32 	%p675, %r60, %r11602;
	setp.gt.u32 	%p676, %r62, %r11603;
	or.pred  	%p677, %p675, %p676;
	@%p677 bra 	$L__BB3_451;
$L__BB3_450:
	// begin inline asm
	sub.cc.u32 %r11603, %r11603, %r62;
	subc.cc.u32 %r11602, %r11602, %r60;
	subc.cc.u32 %r11601, %r11601, %r56;
	subc.cc.u32 %r11600, %r11600, %r61;
	subc.cc.u32 %r11599, %r11599, %r59;
	subc.cc.u32 %r11598, %r11598, %r58;
	subc.cc.u32 %r11597, %r11597, %r57;
	subc.u32 %r11596, %r11596, %r12163;
	
	// end inline asm
$L__BB3_451:
	setp.gt.u32 	%p678, %r11596, %r12163;
	@%p678 bra 	$L__BB3_464;
	bra.uni 	$L__BB3_465;
$L__BB3_452:
	setp.gt.u32 	%p680, %r11597, %r57;
	@%p680 bra 	$L__BB3_464;
	setp.lt.u32 	%p681, %r11597, %r57;
	@%p681 bra 	$L__BB3_466;
	setp.gt.u32 	%p682, %r11598, %r58;
	@%p682 bra 	$L__BB3_464;
	setp.lt.u32 	%p683, %r11598, %r58;
	@%p683 bra 	$L__BB3_466;
	setp.gt.u32 	%p684, %r11599, %r59;
	@%p684 bra 	$L__BB3_464;
	setp.lt.u32 	%p685, %r11599, %r59;
	@%p685 bra 	$L__BB3_466;
	setp.gt.u32 	%p686, %r11600, %r61;
	@%p686 bra 	$L__BB3_464;
	setp.lt.u32 	%p687, %r11600, %r61;
	@%p687 bra 	$L__BB3_466;
	setp.gt.u32 	%p688, %r11601, %r56;
	@%p688 bra 	$L__BB3_464;
	setp.lt.u32 	%p689, %r11601, %r56;
	@%p689 bra 	$L__BB3_466;
	setp.gt.u32 	%p690, %r11602, %r60;
	@%p690 bra 	$L__BB3_464;
	setp.lt.u32 	%p691, %r11602, %r60;
	setp.lt.u32 	%p692, %r11603, %r62;
	or.pred  	%p693, %p691, %p692;
	@%p693 bra 	$L__BB3_466;
$L__BB3_464:
	// begin inline asm
	sub.cc.u32 %r11603, %r11603, %r62;
	subc.cc.u32 %r11602, %r11602, %r60;
	subc.cc.u32 %r11601, %r11601, %r56;
	subc.cc.u32 %r11600, %r11600, %r61;
	subc.cc.u32 %r11599, %r11599, %r59;
	subc.cc.u32 %r11598, %r11598, %r58;
	subc.cc.u32 %r11597, %r11597, %r57;
	subc.u32 %r11596, %r11596, %r12163;
	
	// end inline asm
	bra.uni 	$L__BB3_466;
$L__BB3_465:
	setp.lt.u32 	%p679, %r11596, %r12163;
	@%p679 bra 	$L__BB3_466;
	bra.uni 	$L__BB3_452;
$L__BB3_466:
	mul.wide.u32 	%rd4597, %r11620, %r11603;
	shr.u64 	%rd4598, %rd4597, 32;
	mul.wide.u32 	%rd4599, %r11619, %r11603;
	add.s64 	%rd4600, %rd4598, %rd4599;
	shr.u64 	%rd4601, %rd4600, 32;
	mul.wide.u32 	%rd4602, %r11618, %r11603;
	add.s64 	%rd4603, %rd4601, %rd4602;
	shr.u64 	%rd4604, %rd4603, 32;
	mul.wide.u32 	%rd4605, %r11617, %r11603;
	add.s64 	%rd4606, %rd4604, %rd4605;
	shr.u64 	%rd4607, %rd4606, 32;
	mul.wide.u32 	%rd4608, %r11616, %r11603;
	add.s64 	%rd4609, %rd4607, %rd4608;
	shr.u64 	%rd4610, %rd4609, 32;
	mul.wide.u32 	%rd4611, %r11615, %r11603;
	add.s64 	%rd4612, %rd4610, %rd4611;
	shr.u64 	%rd4613, %rd4612, 32;
	mul.wide.u32 	%rd4614, %r11614, %r11603;
	add.s64 	%rd4615, %rd4613, %rd4614;
	shr.u64 	%rd4616, %rd4615, 32;
	mul.wide.u32 	%rd4617, %r11613, %r11603;
	add.s64 	%rd4618, %rd4616, %rd4617;
	shr.u64 	%rd4619, %rd4618, 32;
	and.b64  	%rd4620, %rd4600, 4294967295;
	mul.wide.u32 	%rd4621, %r11620, %r11602;
	add.s64 	%rd4622, %rd4621, %rd4620;
	shr.u64 	%rd4623, %rd4622, 32;
	and.b64  	%rd4624, %rd4603, 4294967295;
	mul.wide.u32 	%rd4625, %r11619, %r11602;
	add.s64 	%rd4626, %rd4623, %rd4624;
	add.s64 	%rd4627, %rd4626, %rd4625;
	shr.u64 	%rd4628, %rd4627, 32;
	and.b64  	%rd4629, %rd4606, 4294967295;
	mul.wide.u32 	%rd4630, %r11618, %r11602;
	add.s64 	%rd4631, %rd4628, %rd4629;
	add.s64 	%rd4632, %rd4631, %rd4630;
	shr.u64 	%rd4633, %rd4632, 32;
	and.b64  	%rd4634, %rd4609, 4294967295;
	mul.wide.u32 	%rd4635, %r11617, %r11602;
	add.s64 	%rd4636, %rd4633, %rd4634;
	add.s64 	%rd4637, %rd4636, %rd4635;
	shr.u64 	%rd4638, %rd4637, 32;
	and.b64  	%rd4639, %rd4612, 4294967295;
	mul.wide.u32 	%rd4640, %r11616, %r11602;
	add.s64 	%rd4641, %rd4638, %rd4639;
	add.s64 	%rd4642, %rd4641, %rd4640;
	shr.u64 	%rd4643, %rd4642, 32;
	and.b64  	%rd4644, %rd4615, 4294967295;
	mul.wide.u32 	%rd4645, %r11615, %r11602;
	add.s64 	%rd4646, %rd4643, %rd4644;
	add.s64 	%rd4647, %rd4646, %rd4645;
	shr.u64 	%rd4648, %rd4647, 32;
	and.b64  	%rd4649, %rd4618, 4294967295;
	mul.wide.u32 	%rd4650, %r11614, %r11602;
	add.s64 	%rd4651, %rd4648, %rd4649;
	add.s64 	%rd4652, %rd4651, %rd4650;
	shr.u64 	%rd4653, %rd4652, 32;
	mul.wide.u32 	%rd4654, %r11613, %r11602;
	add.s64 	%rd4655, %rd4653, %rd4619;
	add.s64 	%rd4656, %rd4655, %rd4654;
	shr.u64 	%rd4657, %rd4656, 32;
	and.b64  	%rd4658, %rd4627, 4294967295;
	mul.wide.u32 	%rd4659, %r11620, %r11601;
	add.s64 	%rd4660, %rd4659, %rd4658;
	shr.u64 	%rd4661, %rd4660, 32;
	and.b64  	%rd4662, %rd4632, 4294967295;
	mul.wide.u32 	%rd4663, %r11619, %r11601;
	add.s64 	%rd4664, %rd4661, %rd4662;
	add.s64 	%rd4665, %rd4664, %rd4663;
	shr.u64 	%rd4666, %rd4665, 32;
	and.b64  	%rd4667, %rd4637, 4294967295;
	mul.wide.u32 	%rd4668, %r11618, %r11601;
	add.s64 	%rd4669, %rd4666, %rd4667;
	add.s64 	%rd4670, %rd4669, %rd4668;
	shr.u64 	%rd4671, %rd4670, 32;
	and.b64  	%rd4672, %rd4642, 4294967295;
	mul.wide.u32 	%rd4673, %r11617, %r11601;
	add.s64 	%rd4674, %rd4671, %rd4672;
	add.s64 	%rd4675, %rd4674, %rd4673;
	shr.u64 	%rd4676, %rd4675, 32;
	and.b64  	%rd4677, %rd4647, 4294967295;
	mul.wide.u32 	%rd4678, %r11616, %r11601;
	add.s64 	%rd4679, %rd4676, %rd4677;
	add.s64 	%rd4680, %rd4679, %rd4678;
	shr.u64 	%rd4681, %rd4680, 32;
	and.b64  	%rd4682, %rd4652, 4294967295;
	mul.wide.u32 	%rd4683, %r11615, %r11601;
	add.s64 	%rd4684, %rd4681, %rd4682;
	add.s64 	%rd4685, %rd4684, %rd4683;
	shr.u64 	%rd4686, %rd4685, 32;
	and.b64  	%rd4687, %rd4656, 4294967295;
	mul.wide.u32 	%rd4688, %r11614, %r11601;
	add.s64 	%rd4689, %rd4686, %rd4687;
	add.s64 	%rd4690, %rd4689, %rd4688;
	shr.u64 	%rd4691, %rd4690, 32;
	mul.wide.u32 	%rd4692, %r11613, %r11601;
	add.s64 	%rd4693, %rd4691, %rd4657;
	add.s64 	%rd4694, %rd4693, %rd4692;
	shr.u64 	%rd4695, %rd4694, 32;
	and.b64  	%rd4696, %rd4665, 4294967295;
	mul.wide.u32 	%rd4697, %r11620, %r11600;
	add.s64 	%rd4698, %rd4697, %rd4696;
	shr.u64 	%rd4699, %rd4698, 32;
	and.b64  	%rd4700, %rd4670, 4294967295;
	mul.wide.u32 	%rd4701, %r11619, %r11600;
	add.s64 	%rd4702, %rd4699, %rd4700;
	add.s64 	%rd4703, %rd4702, %rd4701;
	shr.u64 	%rd4704, %rd4703, 32;
	and.b64  	%rd4705, %rd4675, 4294967295;
	mul.wide.u32 	%rd4706, %r11618, %r11600;
	add.s64 	%rd4707, %rd4704, %rd4705;
	add.s64 	%rd4708, %rd4707, %rd4706;
	shr.u64 	%rd4709, %rd4708, 32;
	and.b64  	%rd4710, %rd4680, 4294967295;
	mul.wide.u32 	%rd4711, %r11617, %r11600;
	add.s64 	%rd4712, %rd4709, %rd4710;
	add.s64 	%rd4713, %rd4712, %rd4711;
	shr.u64 	%rd4714, %rd4713, 32;
	and.b64  	%rd4715, %rd4685, 4294967295;
	mul.wide.u32 	%rd4716, %r11616, %r11600;
	add.s64 	%rd4717, %rd4714, %rd4715;
	add.s64 	%rd4718, %rd4717, %rd4716;
	shr.u64 	%rd4719, %rd4718, 32;
	and.b64  	%rd4720, %rd4690, 4294967295;
	mul.wide.u32 	%rd4721, %r11615, %r11600;
	add.s64 	%rd4722, %rd4719, %rd4720;
	add.s64 	%rd4723, %rd4722, %rd4721;
	shr.u64 	%rd4724, %rd4723, 32;
	and.b64  	%rd4725, %rd4694, 4294967295;
	mul.wide.u32 	%rd4726, %r11614, %r11600;
	add.s64 	%rd4727, %rd4724, %rd4725;
	add.s64 	%rd4728, %rd4727, %rd4726;
	shr.u64 	%rd4729, %rd4728, 32;
	mul.wide.u32 	%rd4730, %r11613, %r11600;
	add.s64 	%rd4731, %rd4729, %rd4695;
	add.s64 	%rd4732, %rd4731, %rd4730;
	shr.u64 	%rd4733, %rd4732, 32;
	and.b64  	%rd4734, %rd4703, 4294967295;
	mul.wide.u32 	%rd4735, %r11620, %r11599;
	add.s64 	%rd4736, %rd4735, %rd4734;
	shr.u64 	%rd4737, %rd4736, 32;
	and.b64  	%rd4738, %rd4708, 4294967295;
	mul.wide.u32 	%rd4739, %r11619, %r11599;
	add.s64 	%rd4740, %rd4737, %rd4738;
	add.s64 	%rd4741, %rd4740, %rd4739;
	shr.u64 	%rd4742, %rd4741, 32;
	and.b64  	%rd4743, %rd4713, 4294967295;
	mul.wide.u32 	%rd4744, %r11618, %r11599;
	add.s64 	%rd4745, %rd4742, %rd4743;
	add.s64 	%rd4746, %rd4745, %rd4744;
	shr.u64 	%rd4747, %rd4746, 32;
	and.b64  	%rd4748, %rd4718, 4294967295;
	mul.wide.u32 	%rd4749, %r11617, %r11599;
	add.s64 	%rd4750, %rd4747, %rd4748;
	add.s64 	%rd4751, %rd4750, %rd4749;
	shr.u64 	%rd4752, %rd4751, 32;
	and.b64  	%rd4753, %rd4723, 4294967295;
	mul.wide.u32 	%rd4754, %r11616, %r11599;
	add.s64 	%rd4755, %rd4752, %rd4753;
	add.s64 	%rd4756, %rd4755, %rd4754;
	shr.u64 	%rd4757, %rd4756, 32;
	and.b64  	%rd4758, %rd4728, 4294967295;
	mul.wide.u32 	%rd4759, %r11615, %r11599;
	add.s64 	%rd4760, %rd4757, %rd4758;
	add.s64 	%rd4761, %rd4760, %rd4759;
	shr.u64 	%rd4762, %rd4761, 32;
	and.b64  	%rd4763, %rd4732, 4294967295;
	mul.wide.u32 	%rd4764, %r11614, %r11599;
	add.s64 	%rd4765, %rd4762, %rd4763;
	add.s64 	%rd4766, %rd4765, %rd4764;
	shr.u64 	%rd4767, %rd4766, 32;
	mul.wide.u32 	%rd4768, %r11613, %r11599;
	add.s64 	%rd4769, %rd4767, %rd4733;
	add.s64 	%rd4770, %rd4769, %rd4768;
	shr.u64 	%rd4771, %rd4770, 32;
	and.b64  	%rd4772, %rd4741, 4294967295;
	mul.wide.u32 	%rd4773, %r11620, %r11598;
	add.s64 	%rd4774, %rd4773, %rd4772;
	shr.u64 	%rd4775, %rd4774, 32;
	and.b64  	%rd4776, %rd4746, 4294967295;
	mul.wide.u32 	%rd4777, %r11619, %r11598;
	add.s64 	%rd4778, %rd4775, %rd4776;
	add.s64 	%rd4779, %rd4778, %rd4777;
	shr.u64 	%rd4780, %rd4779, 32;
	and.b64  	%rd4781, %rd4751, 4294967295;
	mul.wide.u32 	%rd4782, %r11618, %r11598;
	add.s64 	%rd4783, %rd4780, %rd4781;
	add.s64 	%rd4784, %rd4783, %rd4782;
	shr.u64 	%rd4785, %rd4784, 32;
	and.b64  	%rd4786, %rd4756, 4294967295;
	mul.wide.u32 	%rd4787, %r11617, %r11598;
	add.s64 	%rd4788, %rd4785, %rd4786;
	add.s64 	%rd4789, %rd4788, %rd4787;
	shr.u64 	%rd4790, %rd4789, 32;
	and.b64  	%rd4791, %rd4761, 4294967295;
	mul.wide.u32 	%rd4792, %r11616, %r11598;
	add.s64 	%rd4793, %rd4790, %rd4791;
	add.s64 	%rd4794, %rd4793, %rd4792;
	shr.u64 	%rd4795, %rd4794, 32;
	and.b64  	%rd4796, %rd4766, 4294967295;
	mul.wide.u32 	%rd4797, %r11615, %r11598;
	add.s64 	%rd4798, %rd4795, %rd4796;
	add.s64 	%rd4799, %rd4798, %rd4797;
	shr.u64 	%rd4800, %rd4799, 32;
	and.b64  	%rd4801, %rd4770, 4294967295;
	mul.wide.u32 	%rd4802, %r11614, %r11598;
	add.s64 	%rd4803, %rd4800, %rd4801;
	add.s64 	%rd4804, %rd4803, %rd4802;
	shr.u64 	%rd4805, %rd4804, 32;
	mul.wide.u32 	%rd4806, %r11613, %r11598;
	add.s64 	%rd4807, %rd4805, %rd4771;
	add.s64 	%rd4808, %rd4807, %rd4806;
	shr.u64 	%rd4809, %rd4808, 32;
	and.b64  	%rd4810, %rd4779, 4294967295;
	mul.wide.u32 	%rd4811, %r11620, %r11597;
	add.s64 	%rd4812, %rd4811, %rd4810;
	shr.u64 	%rd4813, %rd4812, 32;
	and.b64  	%rd4814, %rd4784, 4294967295;
	mul.wide.u32 	%rd4815, %r11619, %r11597;
	add.s64 	%rd4816, %rd4813, %rd4814;
	add.s64 	%rd4817, %rd4816, %rd4815;
	shr.u64 	%rd4818, %rd4817, 32;
	and.b64  	%rd4819, %rd4789, 4294967295;
	mul.wide.u32 	%rd4820, %r11618, %r11597;
	add.s64 	%rd4821, %rd4818, %rd4819;
	add.s64 	%rd4822, %rd4821, %rd4820;
	shr.u64 	%rd4823, %rd4822, 32;
	and.b64  	%rd4824, %rd4794, 4294967295;
	mul.wide.u32 	%rd4825, %r11617, %r11597;
	add.s64 	%rd4826, %rd4823, %rd4824;
	add.s64 	%rd4827, %rd4826, %rd4825;
	shr.u64 	%rd4828, %rd4827, 32;
	and.b64  	%rd4829, %rd4799, 4294967295;
	mul.wide.u32 	%rd4830, %r11616, %r11597;
	add.s64 	%rd4831, %rd4828, %rd4829;
	add.s64 	%rd4832, %rd4831, %rd4830;
	shr.u64 	%rd4833, %rd4832, 32;
	and.b64  	%rd4834, %rd4804, 4294967295;
	mul.wide.u32 	%rd4835, %r11615, %r11597;
	add.s64 	%rd4836, %rd4833, %rd4834;
	add.s64 	%rd4837, %rd4836, %rd4835;
	shr.u64 	%rd4838, %rd4837, 32;
	and.b64  	%rd4839, %rd4808, 4294967295;
	mul.wide.u32 	%rd4840, %r11614, %r11597;
	add.s64 	%rd4841, %rd4838, %rd4839;
	add.s64 	%rd4842, %rd4841, %rd4840;
	shr.u64 	%rd4843, %rd4842, 32;
	mul.wide.u32 	%rd4844, %r11613, %r11597;
	add.s64 	%rd4845, %rd4843, %rd4809;
	add.s64 	%rd4846, %rd4845, %rd4844;
	shr.u64 	%rd4847, %rd4846, 32;
	and.b64  	%rd4848, %rd4817, 4294967295;
	mul.wide.u32 	%rd4849, %r11620, %r11596;
	add.s64 	%rd4850, %rd4849, %rd4848;
	shr.u64 	%rd4851, %rd4850, 32;
	and.b64  	%rd4852, %rd4822, 4294967295;
	mul.wide.u32 	%rd4853, %r11619, %r11596;
	add.s64 	%rd4854, %rd4851, %rd4852;
	add.s64 	%rd4855, %rd4854, %rd4853;
	shr.u64 	%rd4856, %rd4855, 32;
	and.b64  	%rd4857, %rd4827, 4294967295;
	mul.wide.u32 	%rd4858, %r11618, %r11596;
	add.s64 	%rd4859, %rd4856, %rd4857;
	add.s64 	%rd4860, %rd4859, %rd4858;
	shr.u64 	%rd4861, %rd4860, 32;
	and.b64  	%rd4862, %rd4832, 4294967295;
	mul.wide.u32 	%rd4863, %r11617, %r11596;
	add.s64 	%rd4864, %rd4861, %rd4862;
	add.s64 	%rd4865, %rd4864, %rd4863;
	shr.u64 	%rd4866, %rd4865, 32;
	and.b64  	%rd4867, %rd4837, 4294967295;
	mul.wide.u32 	%rd4868, %r11616, %r11596;
	add.s64 	%rd4869, %rd4866, %rd4867;
	add.s64 	%rd4870, %rd4869, %rd4868;
	shr.u64 	%rd4871, %rd4870, 32;
	and.b64  	%rd4872, %rd4842, 4294967295;
	mul.wide.u32 	%rd4873, %r11615, %r11596;
	add.s64 	%rd4874, %rd4871, %rd4872;
	add.s64 	%rd4875, %rd4874, %rd4873;
	shr.u64 	%rd4876, %rd4875, 32;
	and.b64  	%rd4877, %rd4846, 4294967295;
	mul.wide.u32 	%rd4878, %r11614, %r11596;
	add.s64 	%rd4879, %rd4876, %rd4877;
	add.s64 	%rd4880, %rd4879, %rd4878;
	shr.u64 	%rd4881, %rd4880, 32;
	mul.wide.u32 	%rd4882, %r11613, %r11596;
	add.s64 	%rd4883, %rd4881, %rd4847;
	add.s64 	%rd4884, %rd4883, %rd4882;
	shr.u64 	%rd4885, %rd4884, 32;
	{ .reg .b32 tmp; mov.b64 {tmp, %r6559}, %rd4884; }
	and.b64  	%rd4886, %rd4855, 4294967295;
	mul.lo.s64 	%rd4887, %rd4886, 977;
	and.b64  	%rd4888, %rd4597, 4294967295;
	and.b64  	%rd4889, %rd4887, 4294967295;
	add.s64 	%rd31141, %rd4889, %rd4888;
	shr.u64 	%rd4890, %rd4887, 32;
	shr.u64 	%rd4891, %rd31141, 32;
	add.s64 	%rd4892, %rd4891, %rd4890;
	and.b64  	%rd4893, %rd4860, 4294967295;
	mul.lo.s64 	%rd4894, %rd4893, 977;
	and.b64  	%rd4895, %rd4622, 4294967295;
	and.b64  	%rd4896, %rd4894, 4294967295;
	add.s64 	%rd4897, %rd4892, %rd4895;
	add.s64 	%rd4898, %rd4897, %rd4896;
	add.s64 	%rd31140, %rd4898, %rd4886;
	shr.u64 	%rd4899, %rd4894, 32;
	shr.u64 	%rd4900, %rd31140, 32;
	add.s64 	%rd4901, %rd4900, %rd4899;
	and.b64  	%rd4902, %rd4865, 4294967295;
	mul.lo.s64 	%rd4903, %rd4902, 977;
	and.b64  	%rd4904, %rd4660, 4294967295;
	and.b64  	%rd4905, %rd4903, 4294967295;
	add.s64 	%rd4906, %rd4901, %rd4904;
	add.s64 	%rd4907, %rd4906, %rd4905;
	add.s64 	%rd31139, %rd4907, %rd4893;
	shr.u64 	%rd4908, %rd4903, 32;
	shr.u64 	%rd4909, %rd31139, 32;
	add.s64 	%rd4910, %rd4909, %rd4908;
	and.b64  	%rd4911, %rd4870, 4294967295;
	mul.lo.s64 	%rd4912, %rd4911, 977;
	and.b64  	%rd4913, %rd4698, 4294967295;
	and.b64  	%rd4914, %rd4912, 4294967295;
	add.s64 	%rd4915, %rd4910, %rd4913;
	add.s64 	%rd4916, %rd4915, %rd4914;
	add.s64 	%rd31138, %rd4916, %rd4902;
	shr.u64 	%rd4917, %rd4912, 32;
	shr.u64 	%rd4918, %rd31138, 32;
	add.s64 	%rd4919, %rd4918, %rd4917;
	and.b64  	%rd4920, %rd4875, 4294967295;
	mul.lo.s64 	%rd4921, %rd4920, 977;
	and.b64  	%rd4922, %rd4736, 4294967295;
	and.b64  	%rd4923, %rd4921, 4294967295;
	add.s64 	%rd4924, %rd4919, %rd4922;
	add.s64 	%rd4925, %rd4924, %rd4923;
	add.s64 	%rd31137, %rd4925, %rd4911;
	shr.u64 	%rd4926, %rd4921, 32;
	shr.u64 	%rd4927, %rd31137, 32;
	add.s64 	%rd4928, %rd4927, %rd4926;
	and.b64  	%rd4929, %rd4880, 4294967295;
	mul.lo.s64 	%rd4930, %rd4929, 977;
	and.b64  	%rd4931, %rd4774, 4294967295;
	and.b64  	%rd4932, %rd4930, 4294967295;
	add.s64 	%rd4933, %rd4928, %rd4931;
	add.s64 	%rd4934, %rd4933, %rd4932;
	add.s64 	%rd31136, %rd4934, %rd4920;
	shr.u64 	%rd4935, %rd4930, 32;
	shr.u64 	%rd4936, %rd31136, 32;
	add.s64 	%rd4937, %rd4936, %rd4935;
	and.b64  	%rd4938, %rd4884, 4294967295;
	mul.lo.s64 	%rd4939, %rd4938, 977;
	and.b64  	%rd4940, %rd4812, 4294967295;
	and.b64  	%rd4941, %rd4939, 4294967295;
	add.s64 	%rd4942, %rd4937, %rd4940;
	add.s64 	%rd4943, %rd4942, %rd4941;
	add.s64 	%rd31135, %rd4943, %rd4929;
	shr.u64 	%rd4944, %rd4939, 32;
	shr.u64 	%rd4945, %rd31135, 32;
	add.s64 	%rd4946, %rd4945, %rd4944;
	mul.lo.s64 	%rd4947, %rd4885, 977;
	and.b64  	%rd4948, %rd4850, 4294967295;
	and.b64  	%rd4949, %rd4947, 4294967295;
	add.s64 	%rd4950, %rd4946, %rd4948;
	add.s64 	%rd4951, %rd4950, %rd4949;
	add.s64 	%rd31134, %rd4951, %rd4938;
	shr.u64 	%rd4952, %rd4947, 32;
	shr.u64 	%rd4953, %rd31134, 32;
	cvt.u32.u64 	%r6560, %rd4953;
	cvt.u32.u64 	%r6561, %rd4952;
	add.s32 	%r6562, %r6560, %r6561;
	add.s32 	%r607, %r6562, %r6559;
	setp.eq.s32 	%p695, %r607, 0;
	mov.pred 	%p4421, 0;
	@%p695 bra 	$L__BB3_474;
	cvt.u64.u32 	%rd4954, %r607;
	mul.wide.u32 	%rd4955, %r607, 977;
	shr.u64 	%rd4956, %rd4955, 32;
	and.b64  	%rd4957, %rd31141, 4294967295;
	and.b64  	%rd4958, %rd4955, 4294967295;
	add.s64 	%rd31141, %rd4958, %rd4957;
	shr.u64 	%rd4959, %rd31141, 32;
	and.b64  	%rd4960, %rd31140, 4294967295;
	add.s64 	%rd4961, %rd4956, %rd4960;
	add.s64 	%rd4962, %rd4961, %rd4954;
	add.s64 	%rd31140, %rd4962, %rd4959;
	setp.lt.u64 	%p697, %rd31140, 4294967296;
	@%p697 bra 	$L__BB3_474;
	shr.u64 	%rd4963, %rd31140, 32;
	and.b64  	%rd4964, %rd31139, 4294967295;
	add.s64 	%rd31139, %rd4963, %rd4964;
	setp.lt.u64 	%p699, %rd31139, 4294967296;
	@%p699 bra 	$L__BB3_474;
	shr.u64 	%rd4965, %rd31139, 32;
	and.b64  	%rd4966, %rd31138, 4294967295;
	add.s64 	%rd31138, %rd4965, %rd4966;
	setp.lt.u64 	%p701, %rd31138, 4294967296;
	@%p701 bra 	$L__BB3_474;
	shr.u64 	%rd4968, %rd31138, 32;
	and.b64  	%rd4969, %rd31137, 4294967295;
	add.s64 	%rd31137, %rd4968, %rd4969;
	setp.lt.u64 	%p703, %rd31137, 4294967296;
	mov.b64 	%rd31138, 4294967296;
	@%p703 bra 	$L__BB3_474;
	shr.u64 	%rd4971, %rd31137, 32;
	and.b64  	%rd4972, %rd31136, 4294967295;
	add.s64 	%rd31136, %rd4971, %rd4972;
	setp.lt.u64 	%p705, %rd31136, 4294967296;
	mov.b64 	%rd31137, 4294967296;
	mov.u64 	%rd31138, %rd31137;
	@%p705 bra 	$L__BB3_474;
	shr.u64 	%rd4974, %rd31136, 32;
	and.b64  	%rd4975, %rd31135, 4294967295;
	add.s64 	%rd31135, %rd4974, %rd4975;
	setp.lt.u64 	%p707, %rd31135, 4294967296;
	mov.b64 	%rd31136, 4294967296;
	mov.u64 	%rd31137, %rd31136;
	mov.u64 	%rd31138, %rd31136;
	@%p707 bra 	$L__BB3_474;
	shr.u64 	%rd4977, %rd31135, 32;
	and.b64  	%rd4978, %rd31134, 4294967295;
	add.s64 	%rd4979, %rd4977, %rd4978;
	setp.gt.u64 	%p4421, %rd4979, 4294967295;
	min.u64 	%rd31134, %rd4979, 4294967296;
	mov.b64 	%rd31135, 4294967296;
	mov.u64 	%rd31136, %rd31135;
	mov.u64 	%rd31137, %rd31135;
	mov.u64 	%rd31138, %rd31135;
$L__BB3_474:
	cvt.u32.u64 	%r11620, %rd31141;
	cvt.u32.u64 	%r11619, %rd31140;
	cvt.u32.u64 	%r11618, %rd31139;
	cvt.u32.u64 	%r11617, %rd31138;
	cvt.u32.u64 	%r11616, %rd31137;
	cvt.u32.u64 	%r11615, %rd31136;
	cvt.u32.u64 	%r11614, %rd31135;
	cvt.u32.u64 	%r11613, %rd31134;
	setp.lt.u32 	%p708, %r12163, %r11613;
	or.pred  	%p709, %p4421, %p708;
	@%p709 bra 	$L__BB3_488;
	setp.gt.u32 	%p710, %r12163, %r11613;
	@%p710 bra 	$L__BB3_489;
	setp.lt.u32 	%p711, %r57, %r11614;
	@%p711 bra 	$L__BB3_488;
	setp.gt.u32 	%p712, %r57, %r11614;
	@%p712 bra 	$L__BB3_489;
	setp.lt.u32 	%p713, %r58, %r11615;
	@%p713 bra 	$L__BB3_488;
	setp.gt.u32 	%p714, %r58, %r11615;
	@%p714 bra 	$L__BB3_489;
	setp.lt.u32 	%p715, %r59, %r11616;
	@%p715 bra 	$L__BB3_488;
	setp.gt.u32 	%p716, %r59, %r11616;
	@%p716 bra 	$L__BB3_489;
	setp.lt.u32 	%p717, %r61, %r11617;
	@%p717 bra 	$L__BB3_488;
	setp.gt.u32 	%p718, %r61, %r11617;
	@%p718 bra 	$L__BB3_489;
	setp.lt.u32 	%p719, %r56, %r11618;
	@%p719 bra 	$L__BB3_488;
	setp.gt.u32 	%p720, %r56, %r11618;
	@%p720 bra 	$L__BB3_489;
	setp.lt.u32 	%p721, %r60, %r11619;
	@%p721 bra 	$L__BB3_488;
	setp.gt.u32 	%p722, %r60, %r11619;
	setp.gt.u32 	%p723, %r62, %r11620;
	or.pred  	%p724, %p722, %p723;
	@%p724 bra 	$L__BB3_489;
$L__BB3_488:
	// begin inline asm
	sub.cc.u32 %r11620, %r11620, %r62;
	subc.cc.u32 %r11619, %r11619, %r60;
	subc.cc.u32 %r11618, %r11618, %r56;
	subc.cc.u32 %r11617, %r11617, %r61;
	subc.cc.u32 %r11616, %r11616, %r59;
	subc.cc.u32 %r11615, %r11615, %r58;
	subc.cc.u32 %r11614, %r11614, %r57;
	subc.u32 %r11613, %r11613, %r12163;
	
	// end inline asm
$L__BB3_489:
	setp.gt.u32 	%p725, %r11613, %r12163;
	@%p725 bra 	$L__BB3_502;
	bra.uni 	$L__BB3_503;
$L__BB3_490:
	setp.gt.u32 	%p728, %r11614, %r57;
	@%p728 bra 	$L__BB3_502;
	setp.lt.u32 	%p730, %r11614, %r57;
	@%p730 bra 	$L__BB3_504;
	setp.gt.u32 	%p731, %r11615, %r58;
	@%p731 bra 	$L__BB3_502;
	setp.lt.u32 	%p733, %r11615, %r58;
	@%p733 bra 	$L__BB3_504;
	setp.gt.u32 	%p734, %r11616, %r59;
	@%p734 bra 	$L__BB3_502;
	setp.lt.u32 	%p736, %r11616, %r59;
	@%p736 bra 	$L__BB3_504;
	setp.gt.u32 	%p737, %r11617, %r61;
	@%p737 bra 	$L__BB3_502;
	setp.lt.u32 	%p739, %r11617, %r61;
	@%p739 bra 	$L__BB3_504;
	setp.gt.u32 	%p740, %r11618, %r56;
	@%p740 bra 	$L__BB3_502;
	setp.lt.u32 	%p742, %r11618, %r56;
	@%p742 bra 	$L__BB3_504;
	setp.gt.u32 	%p743, %r11619, %r60;
	@%p743 bra 	$L__BB3_502;
	setp.lt.u32 	%p745, %r11619, %r60;
	setp.lt.u32 	%p746, %r11620, %r62;
	or.pred  	%p747, %p745, %p746;
	@%p747 bra 	$L__BB3_504;
$L__BB3_502:
	// begin inline asm
	sub.cc.u32 %r11620, %r11620, %r62;
	subc.cc.u32 %r11619, %r11619, %r60;
	subc.cc.u32 %r11618, %r11618, %r56;
	subc.cc.u32 %r11617, %r11617, %r61;
	subc.cc.u32 %r11616, %r11616, %r59;
	subc.cc.u32 %r11615, %r11615, %r58;
	subc.cc.u32 %r11614, %r11614, %r57;
	subc.u32 %r11613, %r11613, %r12163;
	
	// end inline asm
	mov.b16 	%rs43, 0;
	mov.pred 	%p4422, -1;
	bra.uni 	$L__BB3_504;
$L__BB3_503:
	setp.lt.u32 	%p727, %r11613, %r12163;
	mov.b16 	%rs43, 0;
	mov.pred 	%p4422, -1;
	@%p727 bra 	$L__BB3_504;
	bra.uni 	$L__BB3_490;
$L__BB3_504:
	add.s32 	%r11398, %r11398, 1;
	setp.ne.s32 	%p749, %r11398, 8;
	@%p749 bra 	$L__BB3_3;
	ld.param.u64 	%rd31045, [_Z26test_scalar_multiplicationP7ECPointP6BigInti_param_1];
	add.s32 	%r6611, %r27, 7;
	shr.u32 	%r6612, %r6611, 5;
	and.b32  	%r6613, %r6611, 31;
	cvta.to.global.u64 	%rd4981, %rd31045;
	mul.wide.s32 	%rd4982, %r5741, 32;
	add.s64 	%rd4983, %rd4981, %rd4982;
	mul.wide.u32 	%rd4984, %r6612, 4;
	add.s64 	%rd4985, %rd4983, %rd4984;
	ld.global.u32 	%r6618, [%rd4985];
	shr.u32 	%r6619, %r6618, %r6613;
	shl.b32 	%r6620, %r6619, 1;
	and.b32  	%r6621, %r6620, 2;
	add.s32 	%r6622, %r27, 6;
	shr.u32 	%r6623, %r6622, 5;
	and.b32  	%r6624, %r6622, 31;
	mul.wide.u32 	%rd4986, %r6623, 4;
	add.s64 	%rd4987, %rd4983, %rd4986;
	ld.global.u32 	%r6625, [%rd4987];
	shr.u32 	%r6626, %r6625, %r6624;
	and.b32  	%r6627, %r6626, 1;
	or.b32  	%r6628, %r6627, %r6621;
	add.s32 	%r6629, %r27, 5;
	shr.u32 	%r6630, %r6629, 5;
	and.b32  	%r6631, %r6629, 31;
	mul.wide.u32 	%rd4988, %r6630, 4;
	add.s64 	%rd4989, %rd4983, %rd4988;
	ld.global.u32 	%r6632, [%rd4989];
	shr.u32 	%r6633, %r6632, %r6631;
	shl.b32 	%r6634, %r6633, 1;
	and.b32  	%r6635, %r6634, 2;
	shl.b32 	%r6636, %r6628, 2;
	or.b32  	%r6637, %r6636, %r6635;
	add.s32 	%r6638, %r27, 4;
	shr.u32 	%r6639, %r6638, 5;
	and.b32  	%r6640, %r6638, 31;
	mul.wide.u32 	%rd4990, %r6639, 4;
	add.s64 	%rd4991, %rd4983, %rd4990;
	ld.global.u32 	%r6641, [%rd4991];
	shr.u32 	%r6642, %r6641, %r6640;
	and.b32  	%r6643, %r6642, 1;
	or.b32  	%r6644, %r6643, %r6637;
	add.s32 	%r6645, %r27, 3;
	shr.u32 	%r6646, %r6645, 5;
	and.b32  	%r6647, %r6645, 31;
	mul.wide.u32 	%rd4992, %r6646, 4;
	add.s64 	%rd4993, %rd4983, %rd4992;
	ld.global.u32 	%r6648, [%rd4993];
	shr.u32 	%r6649, %r6648, %r6647;
	shl.b32 	%r6650, %r6649, 1;
	and.b32  	%r6651, %r6650, 2;
	shl.b32 	%r6652, %r6644, 2;
	or.b32  	%r6653, %r6652, %r6651;
	add.s32 	%r6654, %r27, 2;
	shr.u32 	%r6655, %r6654, 5;
	and.b32  	%r6656, %r6654, 31;
	mul.wide.u32 	%rd4994, %r6655, 4;
	add.s64 	%rd4995, %rd4983, %rd4994;
	ld.global.u32 	%r6657, [%rd4995];
	shr.u32 	%r6658, %r6657, %r6656;
	and.b32  	%r6659, %r6658, 1;
	or.b32  	%r6660, %r6659, %r6653;
	add.s32 	%r6661, %r27, 1;
	shr.u32 	%r6662, %r6661, 5;
	and.b32  	%r6663, %r6661, 31;
	mul.wide.u32 	%rd4996, %r6662, 4;
	add.s64 	%rd4997, %rd4983, %rd4996;
	ld.global.u32 	%r6664, [%rd4997];
	shr.u32 	%r6665, %r6664, %r6663;
	shl.b32 	%r6666, %r6665, 1;
	and.b32  	%r6667, %r6666, 2;
	shl.b32 	%r6668, %r6660, 2;
	or.b32  	%r6669, %r6668, %r6667;
	shr.u32 	%r6670, %r27, 5;
	and.b32  	%r6671, %r27, 31;
	mul.wide.u32 	%rd4998, %r6670, 4;
	add.s64 	%rd4999, %rd4983, %rd4998;
	ld.global.u32 	%r6672, [%rd4999];
	shr.u32 	%r6673, %r6672, %r6671;
	and.b32  	%r6674, %r6673, 1;
	or.b32  	%r666, %r6674, %r6669;
	setp.eq.s32 	%p750, %r666, 0;
	mov.u16 	%rs44, %rs43;
	mov.u32 	%r12164, %r11613;
	mov.u32 	%r12165, %r11614;
	mov.u32 	%r12166, %r11615;
	mov.u32 	%r12167, %r11616;
	mov.u32 	%r12168, %r11617;
	mov.u32 	%r12169, %r11618;
	mov.u32 	%r12170, %r11619;
	mov.u32 	%r12171, %r11620;
	mov.u32 	%r12172, %r11621;
	mov.u32 	%r12173, %r11622;
	mov.u32 	%r12174, %r11623;
	mov.u32 	%r12175, %r11624;
	mov.u32 	%r12176, %r11625;
	mov.u32 	%r12177, %r11626;
	mov.u32 	%r12178, %r11627;
	mov.u32 	%r12179, %r11628;
	mov.u32 	%r12180, %r11629;
	mov.u32 	%r12181, %r11630;
	mov.u32 	%r12182, %r11631;
	mov.u32 	%r12183, %r11632;
	mov.u32 	%r12184, %r11633;
	mov.u32 	%r12185, %r11634;
	mov.u32 	%r12186, %r11635;
	mov.u32 	%r12187, %r11636;
	@%p750 bra 	$L__BB3_1753;
	ld.global.u64 	%rd5024, [d_precomp_G];
	mul.wide.u32 	%rd5025, %r666, 100;
	add.s64 	%rd5000, %rd5024, %rd5025;
	add.s64 	%rd5002, %rd5000, 64;
	add.s64 	%rd5001, %rd5000, 32;
	// begin inline asm
	ld.global.nc.u32 %r6675, [%rd5000];
	// end inline asm
	// begin inline asm
	ld.global.nc.u32 %r6676, [%rd5001];
	// end inline asm
	// begin inline asm
	ld.global.nc.u32 %r6677, [%rd5002];
	// end inline asm
	add.s64 	%rd5003, %rd5000, 4;
	// begin inline asm
	ld.global.nc.u32 %r6678, [%rd5003];
	// end inline asm
	add.s64 	%rd5004, %rd5000, 36;
	// begin inline asm
	ld.global.nc.u32 %r6679, [%rd5004];
	// end inline asm
	add.s64 	%rd5005, %rd5000, 68;
	// begin inline asm
	ld.global.nc.u32 %r6680, [%rd5005];
	// end inline asm
	add.s64 	%rd5006, %rd5000, 8;
	// begin inline asm
	ld.global.nc.u32 %r6681, [%rd5006];
	// end inline asm
	add.s64 	%rd5007, %rd5000, 40;
	// begin inline asm
	ld.global.nc.u32 %r6682, [%rd5007];
	// end inline asm
	add.s64 	%rd5008, %rd5000, 72;
	// begin inline asm
	ld.global.nc.u32 %r6683, [%rd5008];
	// end inline asm
	add.s64 	%rd5009, %rd5000, 12;
	// begin inline asm
	ld.global.nc.u32 %r6684, [%rd5009];
	// end inline asm
	add.s64 	%rd5010, %rd5000, 44;
	// begin inline asm
	ld.global.nc.u32 %r6685, [%rd5010];
	// end inline asm
	add.s64 	%rd5011, %rd5000, 76;
	// begin inline asm
	ld.global.nc.u32 %r6686, [%rd5011];
	// end inline asm
	add.s64 	%rd5012, %rd5000, 16;
	// begin inline asm
	ld.global.nc.u32 %r6687, [%rd5012];
	// end inline asm
	add.s64 	%rd5013, %rd5000, 48;
	// begin inline asm
	ld.global.nc.u32 %r6688, [%rd5013];
	// end inline asm
	add.s64 	%rd5014, %rd5000, 80;
	// begin inline asm
	ld.global.nc.u32 %r6689, [%rd5014];
	// end inline asm
	add.s64 	%rd5015, %rd5000, 20;
	// begin inline asm
	ld.global.nc.u32 %r6690, [%rd5015];
	// end inline asm
	add.s64 	%rd5016, %rd5000, 52;
	// begin inline asm
	ld.global.nc.u32 %r6691, [%rd5016];
	// end inline asm
	add.s64 	%rd5017, %rd5000, 84;
	// begin inline asm
	ld.global.nc.u32 %r6692, [%rd5017];
	// end inline asm
	add.s64 	%rd5018, %rd5000, 24;
	// begin inline asm
	ld.global.nc.u32 %r6693, [%rd5018];
	// end inline asm
	add.s64 	%rd5019, %rd5000, 56;
	// begin inline asm
	ld.global.nc.u32 %r6694, [%rd5019];
	// end inline asm
	add.s64 	%rd5020, %rd5000, 88;
	// begin inline asm
	ld.global.nc.u32 %r6695, [%rd5020];
	// end inline asm
	add.s64 	%rd5021, %rd5000, 28;
	// begin inline asm
	ld.global.nc.u32 %r6696, [%rd5021];
	// end inline asm
	add.s64 	%rd5022, %rd5000, 60;
	// begin inline asm
	ld.global.nc.u32 %r6697, [%rd5022];
	// end inline asm
	add.s64 	%rd5023, %rd5000, 92;
	// begin inline asm
	ld.global.nc.u32 %r6698, [%rd5023];
	// end inline asm
	ld.u8 	%rs44, [%rd5000+96];
	not.pred 	%p751, %p4422;
	mov.u32 	%r12164, %r6698;
	mov.u32 	%r12165, %r6695;
	mov.u32 	%r12166, %r6692;
	mov.u32 	%r12167, %r6689;
	mov.u32 	%r12168, %r6686;
	mov.u32 	%r12169, %r6683;
	mov.u32 	%r12170, %r6680;
	mov.u32 	%r12171, %r6677;
	mov.u32 	%r12172, %r6697;
	mov.u32 	%r12173, %r6694;
	mov.u32 	%r12174, %r6691;
	mov.u32 	%r12175, %r6688;
	mov.u32 	%r12176, %r6685;
	mov.u32 	%r12177, %r6682;
	mov.u32 	%r12178, %r6679;
	mov.u32 	%r12179, %r6676;
	mov.u32 	%r12180, %r6696;
	mov.u32 	%r12181, %r6693;
	mov.u32 	%r12182, %r6690;
	mov.u32 	%r12183, %r6687;
	mov.u32 	%r12184, %r6684;
	mov.u32 	%r12185, %r6681;
	mov.u32 	%r12186, %r6678;
	mov.u32 	%r12187, %r6675;
	@%p751 bra 	$L__BB3_1753;
	setp.ne.s16 	%p752, %rs44, 0;
	mov.u16 	%rs44, %rs43;
	mov.u32 	%r12164, %r11613;
	mov.u32 	%r12165, %r11614;
	mov.u32 	%r12166, %r11615;
	mov.u32 	%r12167, %r11616;
	mov.u32 	%r12168, %r11617;
	mov.u32 	%r12169, %r11618;
	mov.u32 	%r12170, %r11619;
	mov.u32 	%r12171, %r11620;
	mov.u32 	%r12172, %r11621;
	mov.u32 	%r12173, %r11622;
	mov.u32 	%r12174, %r11623;
	mov.u32 	%r12175, %r11624;
	mov.u32 	%r12176, %r11625;
	mov.u32 	%r12177, %r11626;
	mov.u32 	%r12178, %r11627;
	mov.u32 	%r12179, %r11628;
	mov.u32 	%r12180, %r11629;
	mov.u32 	%r12181, %r11630;
	mov.u32 	%r12182, %r11631;
	mov.u32 	%r12183, %r11632;
	mov.u32 	%r12184, %r11633;
	mov.u32 	%r12185, %r11634;
	mov.u32 	%r12186, %r11635;
	mov.u32 	%r12187, %r11636;
	@%p752 bra 	$L__BB3_1753;
	mul.wide.u32 	%rd5026, %r11620, %r11620;
	shr.u64 	%rd5027, %rd5026, 32;
	mul.wide.u32 	%rd5028, %r11619, %r11620;
	add.s64 	%rd5029, %rd5027, %rd5028;
	shr.u64 	%rd5030, %rd5029, 32;
	mul.wide.u32 	%rd5031, %r11618, %r11620;
	add.s64 	%rd5032, %rd5030, %rd5031;
	shr.u64 	%rd5033, %rd5032, 32;
	mul.wide.u32 	%rd5034, %r11617, %r11620;
	add.s64 	%rd5035, %rd5033, %rd5034;
	shr.u64 	%rd5036, %rd5035, 32;
	mul.wide.u32 	%rd5037, %r11616, %r11620;
	add.s64 	%rd5038, %rd5036, %rd5037;
	shr.u64 	%rd5039, %rd5038, 32;
	mul.wide.u32 	%rd5040, %r11615, %r11620;
	add.s64 	%rd5041, %rd5039, %rd5040;
	shr.u64 	%rd5042, %rd5041, 32;
	mul.wide.u32 	%rd5043, %r11614, %r11620;
	add.s64 	%rd5044, %rd5042, %rd5043;
	shr.u64 	%rd5045, %rd5044, 32;
	mul.wide.u32 	%rd5046, %r11613, %r11620;
	add.s64 	%rd5047, %rd5045, %rd5046;
	shr.u64 	%rd5048, %rd5047, 32;
	and.b64  	%rd5049, %rd5029, 4294967295;
	add.s64 	%rd5050, %rd5028, %rd5049;
	shr.u64 	%rd5051, %rd5050, 32;
	and.b64  	%rd5052, %rd5032, 4294967295;
	mul.wide.u32 	%rd5053, %r11619, %r11619;
	add.s64 	%rd5054, %rd5051, %rd5052;
	add.s64 	%rd5055, %rd5054, %rd5053;
	shr.u64 	%rd5056, %rd5055, 32;
	and.b64  	%rd5057, %rd5035, 4294967295;
	mul.wide.u32 	%rd5058, %r11618, %r11619;
	add.s64 	%rd5059, %rd5056, %rd5057;
	add.s64 	%rd5060, %rd5059, %rd5058;
	shr.u64 	%rd5061, %rd5060, 32;
	and.b64  	%rd5062, %rd5038, 4294967295;
	mul.wide.u32 	%rd5063, %r11617, %r11619;
	add.s64 	%rd5064, %rd5061, %rd5062;
	add.s64 	%rd5065, %rd5064, %rd5063;
	shr.u64 	%rd5066, %rd5065, 32;
	and.b64  	%rd5067, %rd5041, 4294967295;
	mul.wide.u32 	%rd5068, %r11616, %r11619;
	add.s64 	%rd5069, %rd5066, %rd5067;
	add.s64 	%rd5070, %rd5069, %rd5068;
	shr.u64 	%rd5071, %rd5070, 32;
	and.b64  	%rd5072, %rd5044, 4294967295;
	mul.wide.u32 	%rd5073, %r11615, %r11619;
	add.s64 	%rd5074, %rd5071, %rd5072;
	add.s64 	%rd5075, %rd5074, %rd5073;
	shr.u64 	%rd5076, %rd5075, 32;
	and.b64  	%rd5077, %rd5047, 4294967295;
	mul.wide.u32 	%rd5078, %r11614, %r11619;
	add.s64 	%rd5079, %rd5076, %rd5077;
	add.s64 	%rd5080, %rd5079, %rd5078;
	shr.u64 	%rd5081, %rd5080, 32;
	mul.wide.u32 	%rd5082, %r11613, %r11619;
	add.s64 	%rd5083, %rd5081, %rd5048;
	add.s64 	%rd5084, %rd5083, %rd5082;
	shr.u64 	%rd5085, %rd5084, 32;
	and.b64  	%rd5086, %rd5055, 4294967295;
	add.s64 	%rd5087, %rd5031, %rd5086;
	shr.u64 	%rd5088, %rd5087, 32;
	and.b64  	%rd5089, %rd5060, 4294967295;
	add.s64 	%rd5090, %rd5088, %rd5089;
	add.s64 	%rd5091, %rd5090, %rd5058;
	shr.u64 	%rd5092, %rd5091, 32;
	and.b64  	%rd5093, %rd5065, 4294967295;
	mul.wide.u32 	%rd5094, %r11618, %r11618;
	add.s64 	%rd5095, %rd5092, %rd5093;
	add.s64 	%rd5096, %rd5095, %rd5094;
	shr.u64 	%rd5097, %rd5096, 32;
	and.b64  	%rd5098, %rd5070, 4294967295;
	mul.wide.u32 	%rd5099, %r11617, %r11618;
	add.s64 	%rd5100, %rd5097, %rd5098;
	add.s64 	%rd5101, %rd5100, %rd5099;
	shr.u64 	%rd5102, %rd5101, 32;
	and.b64  	%rd5103, %rd5075, 4294967295;
	mul.wide.u32 	%rd5104, %r11616, %r11618;
	add.s64 	%rd5105, %rd5102, %rd5103;
	add.s64 	%rd5106, %rd5105, %rd5104;
	shr.u64 	%rd5107, %rd5106, 32;
	and.b64  	%rd5108, %rd5080, 4294967295;
	mul.wide.u32 	%rd5109, %r11615, %r11618;
	add.s64 	%rd5110, %rd5107, %rd5108;
	add.s64 	%rd5111, %rd5110, %rd5109;
	shr.u64 	%rd5112, %rd5111, 32;
	and.b64  	%rd5113, %rd5084, 4294967295;
	mul.wide.u32 	%rd5114, %r11614, %r11618;
	add.s64 	%rd5115, %rd5112, %rd5113;
	add.s64 	%rd5116, %rd5115, %rd5114;
	shr.u64 	%rd5117, %rd5116, 32;
	mul.wide.u32 	%rd5118, %r11613, %r11618;
	add.s64 	%rd5119, %rd5117, %rd5085;
	add.s64 	%rd5120, %rd5119, %rd5118;
	shr.u64 	%rd5121, %rd5120, 32;
	and.b64  	%rd5122, %rd5091, 4294967295;
	add.s64 	%rd5123, %rd5034, %rd5122;
	shr.u64 	%rd5124, %rd5123, 32;
	and.b64  	%rd5125, %rd5096, 4294967295;
	add.s64 	%rd5126, %rd5124, %rd5125;
	add.s64 	%rd5127, %rd5126, %rd5063;
	shr.u64 	%rd5128, %rd5127, 32;
	and.b64  	%rd5129, %rd5101, 4294967295;
	add.s64 	%rd5130, %rd5128, %rd5129;
	add.s64 	%rd5131, %rd5130, %rd5099;
	shr.u64 	%rd5132, %rd5131, 32;
	and.b64  	%rd5133, %rd5106, 4294967295;
	mul.wide.u32 	%rd5134, %r11617, %r11617;
	add.s64 	%rd5135, %rd5132, %rd5133;
	add.s64 	%rd5136, %rd5135, %rd5134;
	shr.u64 	%rd5137, %rd5136, 32;
	and.b64  	%rd5138, %rd5111, 4294967295;
	mul.wide.u32 	%rd5139, %r11616, %r11617;
	add.s64 	%rd5140, %rd5137, %rd5138;
	add.s64 	%rd5141, %rd5140, %rd5139;
	shr.u64 	%rd5142, %rd5141, 32;
	and.b64  	%rd5143, %rd5116, 4294967295;
	mul.wide.u32 	%rd5144, %r11615, %r11617;
	add.s64 	%rd5145, %rd5142, %rd5143;
	add.s64 	%rd5146, %rd5145, %rd5144;
	shr.u64 	%rd5147, %rd5146, 32;
	and.b64  	%rd5148, %rd5120, 4294967295;
	mul.wide.u32 	%rd5149, %r11614, %r11617;
	add.s64 	%rd5150, %rd5147, %rd5148;
	add.s64 	%rd5151, %rd5150, %rd5149;
	shr.u64 	%rd5152, %rd5151, 32;
	mul.wide.u32 	%rd5153, %r11613, %r11617;
	add.s64 	%rd5154, %rd5152, %rd5121;
	add.s64 	%rd5155, %rd5154, %rd5153;
	shr.u64 	%rd5156, %rd5155, 32;
	and.b64  	%rd5157, %rd5127, 4294967295;
	add.s64 	%rd5158, %rd5037, %rd5157;
	shr.u64 	%rd5159, %rd5158, 32;
	and.b64  	%rd5160, %rd5131, 4294967295;
	add.s64 	%rd5161, %rd5159, %rd5160;
	add.s64 	%rd5162, %rd5161, %rd5068;
	shr.u64 	%rd5163, %rd5162, 32;
	and.b64  	%rd5164, %rd5136, 4294967295;
	add.s64 	%rd5165, %rd5163, %rd5164;
	add.s64 	%rd5166, %rd5165, %rd5104;
	shr.u64 	%rd5167, %rd5166, 32;
	and.b64  	%rd5168, %rd5141, 4294967295;
	add.s64 	%rd5169, %rd5167, %rd5168;
	add.s64 	%rd5170, %rd5169, %rd5139;
	shr.u64 	%rd5171, %rd5170, 32;
	and.b64  	%rd5172, %rd5146, 4294967295;
	mul.wide.u32 	%rd5173, %r11616, %r11616;
	add.s64 	%rd5174, %rd5171, %rd5172;
	add.s64 	%rd5175, %rd5174, %rd5173;
	shr.u64 	%rd5176, %rd5175, 32;
	and.b64  	%rd5177, %rd5151, 4294967295;
	mul.wide.u32 	%rd5178, %r11615, %r11616;
	add.s64 	%rd5179, %rd5176, %rd5177;
	add.s64 	%rd5180, %rd5179, %rd5178;
	shr.u64 	%rd5181, %rd5180, 32;
	and.b64  	%rd5182, %rd5155, 4294967295;
	mul.wide.u32 	%rd5183, %r11614, %r11616;
	add.s64 	%rd5184, %rd5181, %rd5182;
	add.s64 	%rd5185, %rd5184, %rd5183;
	shr.u64 	%rd5186, %rd5185, 32;
	mul.wide.u32 	%rd5187, %r11613, %r11616;
	add.s64 	%rd5188, %rd5186, %rd5156;
	add.s64 	%rd5189, %rd5188, %rd5187;
	shr.u64 	%rd5190, %rd5189, 32;
	and.b64  	%rd5191, %rd5162, 4294967295;
	add.s64 	%rd5192, %rd5040, %rd5191;
	shr.u64 	%rd5193, %rd5192, 32;
	and.b64  	%rd5194, %rd5166, 4294967295;
	add.s64 	%rd5195, %rd5193, %rd5194;
	add.s64 	%rd5196, %rd5195, %rd5073;
	shr.u64 	%rd5197, %rd5196, 32;
	and.b64  	%rd5198, %rd5170, 4294967295;
	add.s64 	%rd5199, %rd5197, %rd5198;
	add.s64 	%rd5200, %rd5199, %rd5109;
	shr.u64 	%rd5201, %rd5200, 32;
	and.b64  	%rd5202, %rd5175, 4294967295;
	add.s64 	%rd5203, %rd5201, %rd5202;
	add.s64 	%rd5204, %rd5203, %rd5144;
	shr.u64 	%rd5205, %rd5204, 32;
	and.b64  	%rd5206, %rd5180, 4294967295;
	add.s64 	%rd5207, %rd5205, %rd5206;
	add.s64 	%rd5208, %rd5207, %rd5178;
	shr.u64 	%rd5209, %rd5208, 32;
	and.b64  	%rd5210, %rd5185, 4294967295;
	mul.wide.u32 	%rd5211, %r11615, %r11615;
	add.s64 	%rd5212, %rd5209, %rd5210;
	add.s64 	%rd5213, %rd5212, %rd5211;
	shr.u64 	%rd5214, %rd5213, 32;
	and.b64  	%rd5215, %rd5189, 4294967295;
	mul.wide.u32 	%rd5216, %r11614, %r11615;
	add.s64 	%rd5217, %rd5214, %rd5215;
	add.s64 	%rd5218, %rd5217, %rd5216;
	shr.u64 	%rd5219, %rd5218, 32;
	mul.wide.u32 	%rd5220, %r11613, %r11615;
	add.s64 	%rd5221, %rd5219, %rd5190;
	add.s64 	%rd5222, %rd5221, %rd5220;
	shr.u64 	%rd5223, %rd5222, 32;
	and.b64  	%rd5224, %rd5196, 4294967295;
	add.s64 	%rd5225, %rd5043, %rd5224;
	shr.u64 	%rd5226, %rd5225, 32;
	and.b64  	%rd5227, %rd5200, 4294967295;
	add.s64 	%rd5228, %rd5226, %rd5227;
	add.s64 	%rd5229, %rd5228, %rd5078;
	shr.u64 	%rd5230, %rd5229, 32;
	and.b64  	%rd5231, %rd5204, 4294967295;
	add.s64 	%rd5232, %rd5230, %rd5231;
	add.s64 	%rd5233, %rd5232, %rd5114;
	shr.u64 	%rd5234, %rd5233, 32;
	and.b64  	%rd5235, %rd5208, 4294967295;
	add.s64 	%rd5236, %rd5234, %rd5235;
	add.s64 	%rd5237, %rd5236, %rd5149;
	shr.u64 	%rd5238, %rd5237, 32;
	and.b64  	%rd5239, %rd5213, 4294967295;
	add.s64 	%rd5240, %rd5238, %rd5239;
	add.s64 	%rd5241, %rd5240, %rd5183;
	shr.u64 	%rd5242, %rd5241, 32;
	and.b64  	%rd5243, %rd5218, 4294967295;
	add.s64 	%rd5244, %rd5242, %rd5243;
	add.s64 	%rd5245, %rd5244, %rd5216;
	shr.u64 	%rd5246, %rd5245, 32;
	and.b64  	%rd5247, %rd5222, 4294967295;
	mul.wide.u32 	%rd5248, %r11614, %r11614;
	add.s64 	%rd5249, %rd5246, %rd5247;
	add.s64 	%rd5250, %rd5249, %rd5248;
	shr.u64 	%rd5251, %rd5250, 32;
	mul.wide.u32 	%rd5252, %r11613, %r11614;
	add.s64 	%rd5253, %rd5251, %rd5223;
	add.s64 	%rd5254, %rd5253, %rd5252;
	shr.u64 	%rd5255, %rd5254, 32;
	and.b64  	%rd5256, %rd5229, 4294967295;
	add.s64 	%rd5257, %rd5046, %rd5256;
	shr.u64 	%rd5258, %rd5257, 32;
	and.b64  	%rd5259, %rd5233, 4294967295;
	add.s64 	%rd5260, %rd5258, %rd5259;
	add.s64 	%rd5261, %rd5260, %rd5082;
	shr.u64 	%rd5262, %rd5261, 32;
	and.b64  	%rd5263, %rd5237, 4294967295;
	add.s64 	%rd5264, %rd5262, %rd5263;
	add.s64 	%rd5265, %rd5264, %rd5118;
	shr.u64 	%rd5266, %rd5265, 32;
	and.b64  	%rd5267, %rd5241, 4294967295;
	add.s64 	%rd5268, %rd5266, %rd5267;
	add.s64 	%rd5269, %rd5268, %rd5153;
	shr.u64 	%rd5270, %rd5269, 32;
	and.b64  	%rd5271, %rd5245, 4294967295;
	add.s64 	%rd5272, %rd5270, %rd5271;
	add.s64 	%rd5273, %rd5272, %rd5187;
	shr.u64 	%rd5274, %rd5273, 32;
	and.b64  	%rd5275, %rd5250, 4294967295;
	add.s64 	%rd5276, %rd5274, %rd5275;
	add.s64 	%rd5277, %rd5276, %rd5220;
	shr.u64 	%rd5278, %rd5277, 32;
	and.b64  	%rd5279, %rd5254, 4294967295;
	add.s64 	%rd5280, %rd5278, %rd5279;
	add.s64 	%rd5281, %rd5280, %rd5252;
	shr.u64 	%rd5282, %rd5281, 32;
	mul.wide.u32 	%rd5283, %r11613, %r11613;
	add.s64 	%rd5284, %rd5282, %rd5255;
	add.s64 	%rd5285, %rd5284, %rd5283;
	shr.u64 	%rd5286, %rd5285, 32;
	{ .reg .b32 tmp; mov.b64 {tmp, %r6699}, %rd5285; }
	and.b64  	%rd5287, %rd5261, 4294967295;
	mul.lo.s64 	%rd5288, %rd5287, 977;
	and.b64  	%rd5289, %rd5026, 4294967293;
	and.b64  	%rd5290, %rd5288, 4294967295;
	add.s64 	%rd31149, %rd5290, %rd5289;
	shr.u64 	%rd5291, %rd5288, 32;
	shr.u64 	%rd5292, %rd31149, 32;
	add.s64 	%rd5293, %rd5292, %rd5291;
	and.b64  	%rd5294, %rd5265, 4294967295;
	mul.lo.s64 	%rd5295, %rd5294, 977;
	and.b64  	%rd5296, %rd5050, 4294967295;
	and.b64  	%rd5297, %rd5295, 4294967295;
	add.s64 	%rd5298, %rd5293, %rd5296;
	add.s64 	%rd5299, %rd5298, %rd5297;
	add.s64 	%rd31148, %rd5299, %rd5287;
	shr.u64 	%rd5300, %rd5295, 32;
	shr.u64 	%rd5301, %rd31148, 32;
	add.s64 	%rd5302, %rd5301, %rd5300;
	and.b64  	%rd5303, %rd5269, 4294967295;
	mul.lo.s64 	%rd5304, %rd5303, 977;
	and.b64  	%rd5305, %rd5087, 4294967295;
	and.b64  	%rd5306, %rd5304, 4294967295;
	add.s64 	%rd5307, %rd5302, %rd5305;
	add.s64 	%rd5308, %rd5307, %rd5306;
	add.s64 	%rd31147, %rd5308, %rd5294;
	shr.u64 	%rd5309, %rd5304, 32;
	shr.u64 	%rd5310, %rd31147, 32;
	add.s64 	%rd5311, %rd5310, %rd5309;
	and.b64  	%rd5312, %rd5273, 4294967295;
	mul.lo.s64 	%rd5313, %rd5312, 977;
	and.b64  	%rd5314, %rd5123, 4294967295;
	and.b64  	%rd5315, %rd5313, 4294967295;
	add.s64 	%rd5316, %rd5311, %rd5314;
	add.s64 	%rd5317, %rd5316, %rd5315;
	add.s64 	%rd31146, %rd5317, %rd5303;
	shr.u64 	%rd5318, %rd5313, 32;
	shr.u64 	%rd5319, %rd31146, 32;
	add.s64 	%rd5320, %rd5319, %rd5318;
	and.b64  	%rd5321, %rd5277, 4294967295;
	mul.lo.s64 	%rd5322, %rd5321, 977;
	and.b64  	%rd5323, %rd5158, 4294967295;
	and.b64  	%rd5324, %rd5322, 4294967295;
	add.s64 	%rd5325, %rd5320, %rd5323;
	add.s64 	%rd5326, %rd5325, %rd5324;
	add.s64 	%rd31145, %rd5326, %rd5312;
	shr.u64 	%rd5327, %rd5322, 32;
	shr.u64 	%rd5328, %rd31145, 32;
	add.s64 	%rd5329, %rd5328, %rd5327;
	and.b64  	%rd5330, %rd5281, 4294967295;
	mul.lo.s64 	%rd5331, %rd5330, 977;
	and.b64  	%rd5332, %rd5192, 4294967295;
	and.b64  	%rd5333, %rd5331, 4294967295;
	add.s64 	%rd5334, %rd5329, %rd5332;
	add.s64 	%rd5335, %rd5334, %rd5333;
	add.s64 	%rd31144, %rd5335, %rd5321;
	shr.u64 	%rd5336, %rd5331, 32;
	shr.u64 	%rd5337, %rd31144, 32;
	add.s64 	%rd5338, %rd5337, %rd5336;
	and.b64  	%rd5339, %rd5285, 4294967295;
	mul.lo.s64 	%rd5340, %rd5339, 977;
	and.b64  	%rd5341, %rd5225, 4294967295;
	and.b64  	%rd5342, %rd5340, 4294967295;
	add.s64 	%rd5343, %rd5338, %rd5341;
	add.s64 	%rd5344, %rd5343, %rd5342;
	add.s64 	%rd31143, %rd5344, %rd5330;
	shr.u64 	%rd5345, %rd5340, 32;
	shr.u64 	%rd5346, %rd31143, 32;
	add.s64 	%rd5347, %rd5346, %rd5345;
	mul.lo.s64 	%rd5348, %rd5286, 977;
	and.b64  	%rd5349, %rd5257, 4294967295;
	and.b64  	%rd5350, %rd5348, 4294967295;
	add.s64 	%rd5351, %rd5347, %rd5349;
	add.s64 	%rd5352, %rd5351, %rd5350;
	add.s64 	%rd31142, %rd5352, %rd5339;
	shr.u64 	%rd5353, %rd5348, 32;
	shr.u64 	%rd5354, %rd31142, 32;
	cvt.u32.u64 	%r6700, %rd5354;
	cvt.u32.u64 	%r6701, %rd5353;
	add.s32 	%r6702, %r6700, %r6701;
	add.s32 	%r691, %r6702, %r6699;
	setp.eq.s32 	%p754, %r691, 0;
	mov.pred 	%p4423, 0;
	@%p754 bra 	$L__BB3_516;
	cvt.u64.u32 	%rd5355, %r691;
	mul.wide.u32 	%rd5356, %r691, 977;
	shr.u64 	%rd5357, %rd5356, 32;
	and.b64  	%rd5358, %rd31149, 4294967295;
	and.b64  	%rd5359, %rd5356, 4294967295;
	add.s64 	%rd31149, %rd5359, %rd5358;
	shr.u64 	%rd5360, %rd31149, 32;
	and.b64  	%rd5361, %rd31148, 4294967295;
	add.s64 	%rd5362, %rd5357, %rd5361;
	add.s64 	%rd5363, %rd5362, %rd5355;
	add.s64 	%rd31148, %rd5363, %rd5360;
	setp.lt.u64 	%p756, %rd31148, 4294967296;
	@%p756 bra 	$L__BB3_516;
	shr.u64 	%rd5364, %rd31148, 32;
	and.b64  	%rd5365, %rd31147, 4294967295;
	add.s64 	%rd31147, %rd5364, %rd5365;
	setp.lt.u64 	%p758, %rd31147, 4294967296;
	@%p758 bra 	$L__BB3_516;
	shr.u64 	%rd5366, %rd31147, 32;
	and.b64  	%rd5367, %rd31146, 4294967295;
	add.s64 	%rd31146, %rd5366, %rd5367;
	setp.lt.u64 	%p760, %rd31146, 4294967296;
	@%p760 bra 	$L__BB3_516;
	shr.u64 	%rd5369, %rd31146, 32;
	and.b64  	%rd5370, %rd31145, 4294967295;
	add.s64 	%rd31145, %rd5369, %rd5370;
	setp.lt.u64 	%p762, %rd31145, 4294967296;
	mov.b64 	%rd31146, 4294967296;
	@%p762 bra 	$L__BB3_516;
	shr.u64 	%rd5372, %rd31145, 32;
	and.b64  	%rd5373, %rd31144, 4294967295;
	add.s64 	%rd31144, %rd5372, %rd5373;
	setp.lt.u64 	%p764, %rd31144, 4294967296;
	mov.b64 	%rd31145, 4294967296;
	mov.u64 	%rd31146, %rd31145;
	@%p764 bra 	$L__BB3_516;
	shr.u64 	%rd5375, %rd31144, 32;
	and.b64  	%rd5376, %rd31143, 4294967295;
	add.s64 	%rd31143, %rd5375, %rd5376;
	setp.lt.u64 	%p766, %rd31143, 4294967296;
	mov.b64 	%rd31144, 4294967296;
	mov.u64 	%rd31145, %rd31144;
	mov.u64 	%rd31146, %rd31144;
	@%p766 bra 	$L__BB3_516;
	shr.u64 	%rd5378, %rd31143, 32;
	and.b64  	%rd5379, %rd31142, 4294967295;
	add.s64 	%rd5380, %rd5378, %rd5379;
	setp.gt.u64 	%p4423, %rd5380, 4294967295;
	min.u64 	%rd31142, %rd5380, 4294967296;
	mov.b64 	%rd31143, 4294967296;
	mov.u64 	%rd31144, %rd31143;
	mov.u64 	%rd31145, %rd31143;
	mov.u64 	%rd31146, %rd31143;
$L__BB3_516:
	ld.const.u32 	%r692, [const_p+8];
	ld.const.u32 	%r693, [const_p+24];
	ld.const.u32 	%r694, [const_p+20];
	ld.const.u32 	%r695, [const_p+16];
	ld.const.u32 	%r696, [const_p+4];
	ld.const.u32 	%r697, [const_p+12];
	ld.const.u32 	%r698, [const_p];
	cvt.u32.u64 	%r11652, %rd31149;
	cvt.u32.u64 	%r11651, %rd31148;
	cvt.u32.u64 	%r11650, %rd31147;
	cvt.u32.u64 	%r11649, %rd31146;
	cvt.u32.u64 	%r11648, %rd31145;
	cvt.u32.u64 	%r11647, %rd31144;
	cvt.u32.u64 	%r11646, %rd31143;
	cvt.u32.u64 	%r11645, %rd31142;
	ld.const.u32 	%r6703, [const_p+28];
	setp.lt.u32 	%p767, %r6703, %r11645;
	or.pred  	%p768, %p4423, %p767;
	@%p768 bra 	$L__BB3_530;
	setp.gt.u32 	%p769, %r6703, %r11645;
	@%p769 bra 	$L__BB3_531;
	setp.lt.u32 	%p770, %r693, %r11646;
	@%p770 bra 	$L__BB3_530;
	setp.gt.u32 	%p771, %r693, %r11646;
	@%p771 bra 	$L__BB3_531;
	setp.lt.u32 	%p772, %r694, %r11647;
	@%p772 bra 	$L__BB3_530;
	setp.gt.u32 	%p773, %r694, %r11647;
	@%p773 bra 	$L__BB3_531;
	setp.lt.u32 	%p774, %r695, %r11648;
	@%p774 bra 	$L__BB3_530;
	setp.gt.u32 	%p775, %r695, %r11648;
	@%p775 bra 	$L__BB3_531;
	setp.lt.u32 	%p776, %r697, %r11649;
	@%p776 bra 	$L__BB3_530;
	setp.gt.u32 	%p777, %r697, %r11649;
	@%p777 bra 	$L__BB3_531;
	setp.lt.u32 	%p778, %r692, %r11650;
	@%p778 bra 	$L__BB3_530;
	setp.gt.u32 	%p779, %r692, %r11650;
	@%p779 bra 	$L__BB3_531;
	setp.lt.u32 	%p780, %r696, %r11651;
	@%p780 bra 	$L__BB3_530;
	setp.gt.u32 	%p781, %r696, %r11651;
	setp.gt.u32 	%p782, %r698, %r11652;
	or.pred  	%p783, %p781, %p782;
	@%p783 bra 	$L__BB3_531;
$L__BB3_530:
	// begin inline asm
	sub.cc.u32 %r11652, %r11652, %r698;
	subc.cc.u32 %r11651, %r11651, %r696;
	subc.cc.u32 %r11650, %r11650, %r692;
	subc.cc.u32 %r11649, %r11649, %r697;
	subc.cc.u32 %r11648, %r11648, %r695;
	subc.cc.u32 %r11647, %r11647, %r694;
	subc.cc.u32 %r11646, %r11646, %r693;
	subc.u32 %r11645, %r11645, %r6703;
	
	// end inline asm
$L__BB3_531:
	setp.gt.u32 	%p784, %r11645, %r6703;
	@%p784 bra 	$L__BB3_544;
	bra.uni 	$L__BB3_545;
$L__BB3_532:
	setp.gt.u32 	%p786, %r11646, %r693;
	@%p786 bra 	$L__BB3_544;
	setp.lt.u32 	%p787, %r11646, %r693;
	@%p787 bra 	$L__BB3_546;
	setp.gt.u32 	%p788, %r11647, %r694;
	@%p788 bra 	$L__BB3_544;
	setp.lt.u32 	%p789, %r11647, %r694;
	@%p789 bra 	$L__BB3_546;
	setp.gt.u32 	%p790, %r11648, %r695;
	@%p790 bra 	$L__BB3_544;
	setp.lt.u32 	%p791, %r11648, %r695;
	@%p791 bra 	$L__BB3_546;
	setp.gt.u32 	%p792, %r11649, %r697;
	@%p792 bra 	$L__BB3_544;
	setp.lt.u32 	%p793, %r11649, %r697;
	@%p793 bra 	$L__BB3_546;
	setp.gt.u32 	%p794, %r11650, %r692;
	@%p794 bra 	$L__BB3_544;
	setp.lt.u32 	%p795, %r11650, %r692;
	@%p795 bra 	$L__BB3_546;
	setp.gt.u32 	%p796, %r11651, %r696;
	@%p796 bra 	$L__BB3_544;
	setp.lt.u32 	%p797, %r11651, %r696;
	setp.lt.u32 	%p798, %r11652, %r698;
	or.pred  	%p799, %p797, %p798;
	@%p799 bra 	$L__BB3_546;
$L__BB3_544:
	// begin inline asm
	sub.cc.u32 %r11652, %r11652, %r698;
	subc.cc.u32 %r11651, %r11651, %r696;
	subc.cc.u32 %r11650, %r11650, %r692;
	subc.cc.u32 %r11649, %r11649, %r697;
	subc.cc.u32 %r11648, %r11648, %r695;
	subc.cc.u32 %r11647, %r11647, %r694;
	subc.cc.u32 %r11646, %r11646, %r693;
	subc.u32 %r11645, %r11645, %r6703;
	
	// end inline asm
	bra.uni 	$L__BB3_546;
$L__BB3_545:
	setp.lt.u32 	%p785, %r11645, %r6703;
	@%p785 bra 	$L__BB3_546;
	bra.uni 	$L__BB3_532;
$L__BB3_546:
	mul.wide.u32 	%rd5382, %r6677, %r6677;
	shr.u64 	%rd5383, %rd5382, 32;
	mul.wide.u32 	%rd5384, %r6680, %r6677;
	add.s64 	%rd5385, %rd5383, %rd5384;
	shr.u64 	%rd5386, %rd5385, 32;
	mul.wide.u32 	%rd5387, %r6683, %r6677;
	add.s64 	%rd5388, %rd5386, %rd5387;
	shr.u64 	%rd5389, %rd5388, 32;
	mul.wide.u32 	%rd5390, %r6686, %r6677;
	add.s64 	%rd5391, %rd5389, %rd5390;
	shr.u64 	%rd5392, %rd5391, 32;
	mul.wide.u32 	%rd5393, %r6689, %r6677;
	add.s64 	%rd5394, %rd5392, %rd5393;
	shr.u64 	%rd5395, %rd5394, 32;
	mul.wide.u32 	%rd5396, %r6692, %r6677;
	add.s64 	%rd5397, %rd5395, %rd5396;
	shr.u64 	%rd5398, %rd5397, 32;
	mul.wide.u32 	%rd5399, %r6695, %r6677;
	add.s64 	%rd5400, %rd5398, %rd5399;
	shr.u64 	%rd5401, %rd5400, 32;
	mul.wide.u32 	%rd5402, %r6698, %r6677;
	add.s64 	%rd5403, %rd5401, %rd5402;
	shr.u64 	%rd5404, %rd5403, 32;
	and.b64  	%rd5405, %rd5385, 4294967295;
	add.s64 	%rd5406, %rd5384, %rd5405;
	shr.u64 	%rd5407, %rd5406, 32;
	and.b64  	%rd5408, %rd5388, 4294967295;
	mul.wide.u32 	%rd5409, %r6680, %r6680;
	add.s64 	%rd5410, %rd5407, %rd5408;
	add.s64 	%rd5411, %rd5410, %rd5409;
	shr.u64 	%rd5412, %rd5411, 32;
	and.b64  	%rd5413, %rd5391, 4294967295;
	mul.wide.u32 	%rd5414, %r6683, %r6680;
	add.s64 	%rd5415, %rd5412, %rd5413;
	add.s64 	%rd5416, %rd5415, %rd5414;
	shr.u64 	%rd5417, %rd5416, 32;
	and.b64  	%rd5418, %rd5394, 4294967295;
	mul.wide.u32 	%rd5419, %r6686, %r6680;
	add.s64 	%rd5420, %rd5417, %rd5418;
	add.s64 	%rd5421, %rd5420, %rd5419;
	shr.u64 	%rd5422, %rd5421, 32;
	and.b64  	%rd5423, %rd5397, 4294967295;
	mul.wide.u32 	%rd5424, %r6689, %r6680;
	add.s64 	%rd5425, %rd5422, %rd5423;
	add.s64 	%rd5426, %rd5425, %rd5424;
	shr.u64 	%rd5427, %rd5426, 32;
	and.b64  	%rd5428, %rd5400, 4294967295;
	mul.wide.u32 	%rd5429, %r6692, %r6680;
	add.s64 	%rd5430, %rd5427, %rd5428;
	add.s64 	%rd5431, %rd5430, %rd5429;
	shr.u64 	%rd5432, %rd5431, 32;
	and.b64  	%rd5433, %rd5403, 4294967295;
	mul.wide.u32 	%rd5434, %r6695, %r6680;
	add.s64 	%rd5435, %rd5432, %rd5433;
	add.s64 	%rd5436, %rd5435, %rd5434;
	shr.u64 	%rd5437, %rd5436, 32;
	mul.wide.u32 	%rd5438, %r6698, %r6680;
	add.s64 	%rd5439, %rd5437, %rd5404;
	add.s64 	%rd5440, %rd5439, %rd5438;
	shr.u64 	%rd5441, %rd5440, 32;
	and.b64  	%rd5442, %rd5411, 4294967295;
	add.s64 	%rd5443, %rd5387, %rd5442;
	shr.u64 	%rd5444, %rd5443, 32;
	and.b64  	%rd5445, %rd5416, 4294967295;
	add.s64 	%rd5446, %rd5444, %rd5445;
	add.s64 	%rd5447, %rd5446, %rd5414;
	shr.u64 	%rd5448, %rd5447, 32;
	and.b64  	%rd5449, %rd5421, 4294967295;
	mul.wide.u32 	%rd5450, %r6683, %r6683;
	add.s64 	%rd5451, %rd5448, %rd5449;
	add.s64 	%rd5452, %rd5451, %rd5450;
	shr.u64 	%rd5453, %rd5452, 32;
	and.b64  	%rd5454, %rd5426, 4294967295;
	mul.wide.u32 	%rd5455, %r6686, %r6683;
	add.s64 	%rd5456, %rd5453, %rd5454;
	add.s64 	%rd5457, %rd5456, %rd5455;
	shr.u64 	%rd5458, %rd5457, 32;
	and.b64  	%rd5459, %rd5431, 4294967295;
	mul.wide.u32 	%rd5460, %r6689, %r6683;
	add.s64 	%rd5461, %rd5458, %rd5459;
	add.s64 	%rd5462, %rd5461, %rd5460;
	shr.u64 	%rd5463, %rd5462, 32;
	and.b64  	%rd5464, %rd5436, 4294967295;
	mul.wide.u32 	%rd5465, %r6692, %r6683;
	add.s64 	%rd5466, %rd5463, %rd5464;
	add.s64 	%rd5467, %rd5466, %rd5465;
	shr.u64 	%rd5468, %rd5467, 32;
	and.b64  	%rd5469, %rd5440, 4294967295;
	mul.wide.u32 	%rd5470, %r6695, %r6683;
	add.s64 	%rd5471, %rd5468, %rd5469;
	add.s64 	%rd5472, %rd5471, %rd5470;
	shr.u64 	%rd5473, %rd5472, 32;
	mul.wide.u32 	%rd5474, %r6698, %r6683;
	add.s64 	%rd5475, %rd5473, %rd5441;
	add.s64 	%rd5476, %rd5475, %rd5474;
	shr.u64 	%rd5477, %rd5476, 32;
	and.b64  	%rd5478, %rd5447, 4294967295;
	add.s64 	%rd5479, %rd5390, %rd5478;
	shr.u64 	%rd5480, %rd5479, 32;
	and.b64  	%rd5481, %rd5452, 4294967295;
	add.s64 	%rd5482, %rd5480, %rd5481;
	add.s64 	%rd5483, %rd5482, %rd5419;
	shr.u64 	%rd5484, %rd5483, 32;
	and.b64  	%rd5485, %rd5457, 4294967295;
	add.s64 	%rd5486, %rd5484, %rd5485;
	add.s64 	%rd5487, %rd5486, %rd5455;
	shr.u64 	%rd5488, %rd5487, 32;
	and.b64  	%rd5489, %rd5462, 4294967295;
	mul.wide.u32 	%rd5490, %r6686, %r6686;
	add.s64 	%rd5491, %rd5488, %rd5489;
	add.s64 	%rd5492, %rd5491, %rd5490;
	shr.u64 	%rd5493, %rd5492, 32;
	and.b64  	%rd5494, %rd5467, 4294967295;
	mul.wide.u32 	%rd5495, %r6689, %r6686;
	add.s64 	%rd5496, %rd5493, %rd5494;
	add.s64 	%rd5497, %rd5496, %rd5495;
	shr.u64 	%rd5498, %rd5497, 32;
	and.b64  	%rd5499, %rd5472, 4294967295;
	mul.wide.u32 	%rd5500, %r6692, %r6686;
	add.s64 	%rd5501, %rd5498, %rd5499;
	add.s64 	%rd5502, %rd5501, %rd5500;
	shr.u64 	%rd5503, %rd5502, 32;
	and.b64  	%rd5504, %rd5476, 4294967295;
	mul.wide.u32 	%rd5505, %r6695, %r6686;
	add.s64 	%rd5506, %rd5503, %rd5504;
	add.s64 	%rd5507, %rd5506, %rd5505;
	shr.u64 	%rd5508, %rd5507, 32;
	mul.wide.u32 	%rd5509, %r6698, %r6686;
	add.s64 	%rd5510, %rd5508, %rd5477;
	add.s64 	%rd5511, %rd5510, %rd5509;
	shr.u64 	%rd5512, %rd5511, 32;
	and.b64  	%rd5513, %rd5483, 4294967295;
	add.s64 	%rd5514, %rd5393, %rd5513;
	shr.u64 	%rd5515, %rd5514, 32;
	and.b64  	%rd5516, %rd5487, 4294967295;
	add.s64 	%rd5517, %rd5515, %rd5516;
	add.s64 	%rd5518, %rd5517, %rd5424;
	shr.u64 	%rd5519, %rd5518, 32;
	and.b64  	%rd5520, %rd5492, 4294967295;
	add.s64 	%rd5521, %rd5519, %rd5520;
	add.s64 	%rd5522, %rd5521, %rd5460;
	shr.u64 	%rd5523, %rd5522, 32;
	and.b64  	%rd5524, %rd5497, 4294967295;
	add.s64 	%rd5525, %rd5523, %rd5524;
	add.s64 	%rd5526, %rd5525, %rd5495;
	shr.u64 	%rd5527, %rd5526, 32;
	and.b64  	%rd5528, %rd5502, 4294967295;
	mul.wide.u32 	%rd5529, %r6689, %r6689;
	add.s64 	%rd5530, %rd5527, %rd5528;
	add.s64 	%rd5531, %rd5530, %rd5529;
	shr.u64 	%rd5532, %rd5531, 32;
	and.b64  	%rd5533, %rd5507, 4294967295;
	mul.wide.u32 	%rd5534, %r6692, %r6689;
	add.s64 	%rd5535, %rd5532, %rd5533;
	add.s64 	%rd5536, %rd5535, %rd5534;
	shr.u64 	%rd5537, %rd5536, 32;
	and.b64  	%rd5538, %rd5511, 4294967295;
	mul.wide.u32 	%rd5539, %r6695, %r6689;
	add.s64 	%rd5540, %rd5537, %rd5538;
	add.s64 	%rd5541, %rd5540, %rd5539;
	shr.u64 	%rd5542, %rd5541, 32;
	mul.wide.u32 	%rd5543, %r6698, %r6689;
	add.s64 	%rd5544, %rd5542, %rd5512;
	add.s64 	%rd5545, %rd5544, %rd5543;
	shr.u64 	%rd5546, %rd5545, 32;
	and.b64  	%rd5547, %rd5518, 4294967295;
	add.s64 	%rd5548, %rd5396, %rd5547;
	shr.u64 	%rd5549, %rd5548, 32;
	and.b64  	%rd5550, %rd5522, 4294967295;
	add.s64 	%rd5551, %rd5549, %rd5550;
	add.s64 	%rd5552, %rd5551, %rd5429;
	shr.u64 	%rd5553, %rd5552, 32;
	and.b64  	%rd5554, %rd5526, 4294967295;
	add.s64 	%rd5555, %rd5553, %rd5554;
	add.s64 	%rd5556, %rd5555, %rd5465;
	shr.u64 	%rd5557, %rd5556, 32;
	and.b64  	%rd5558, %rd5531, 4294967295;
	add.s64 	%rd5559, %rd5557, %rd5558;
	add.s64 	%rd5560, %rd5559, %rd5500;
	shr.u64 	%rd5561, %rd5560, 32;
	and.b64  	%rd5562, %rd5536, 4294967295;
	add.s64 	%rd5563, %rd5561, %rd5562;
	add.s64 	%rd5564, %rd5563, %rd5534;
	shr.u64 	%rd5565, %rd5564, 32;
	and.b64  	%rd5566, %rd5541, 4294967295;
	mul.wide.u32 	%rd5567, %r6692, %r6692;
	add.s64 	%rd5568, %rd5565, %rd5566;
	add.s64 	%rd5569, %rd5568, %rd5567;
	shr.u64 	%rd5570, %rd5569, 32;
	and.b64  	%rd5571, %rd5545, 4294967295;
	mul.wide.u32 	%rd5572, %r6695, %r6692;
	add.s64 	%rd5573, %rd5570, %rd5571;
	add.s64 	%rd5574, %rd5573, %rd5572;
	shr.u64 	%rd5575, %rd5574, 32;
	mul.wide.u32 	%rd5576, %r6698, %r6692;
	add.s64 	%rd5577, %rd5575, %rd5546;
	add.s64 	%rd5578, %rd5577, %rd5576;
	shr.u64 	%rd5579, %rd5578, 32;
	and.b64  	%rd5580, %rd5552, 4294967295;
	add.s64 	%rd5581, %rd5399, %rd5580;
	shr.u64 	%rd5582, %rd5581, 32;
	and.b64  	%rd5583, %rd5556, 4294967295;
	add.s64 	%rd5584, %rd5582, %rd5583;
	add.s64 	%rd5585, %rd5584, %rd5434;
	shr.u64 	%rd5586, %rd5585, 32;
	and.b64  	%rd5587, %rd5560, 4294967295;
	add.s64 	%rd5588, %rd5586, %rd5587;
	add.s64 	%rd5589, %rd5588, %rd5470;
	shr.u64 	%rd5590, %rd5589, 32;
	and.b64  	%rd5591, %rd5564, 4294967295;
	add.s64 	%rd5592, %rd5590, %rd5591;
	add.s64 	%rd5593, %rd5592, %rd5505;
	shr.u64 	%rd5594, %rd5593, 32;
	and.b64  	%rd5595, %rd5569, 4294967295;
	add.s64 	%rd5596, %rd5594, %rd5595;
	add.s64 	%rd5597, %rd5596, %rd5539;
	shr.u64 	%rd5598, %rd5597, 32;
	and.b64  	%rd5599, %rd5574, 4294967295;
	add.s64 	%rd5600, %rd5598, %rd5599;
	add.s64 	%rd5601, %rd5600, %rd5572;
	shr.u64 	%rd5602, %rd5601, 32;
	and.b64  	%rd5603, %rd5578, 4294967295;
	mul.wide.u32 	%rd5604, %r6695, %r6695;
	add.s64 	%rd5605, %rd5602, %rd5603;
	add.s64 	%rd5606, %rd5605, %rd5604;
	shr.u64 	%rd5607, %rd5606, 32;
	mul.wide.u32 	%rd5608, %r6698, %r6695;
	add.s64 	%rd5609, %rd5607, %rd5579;
	add.s64 	%rd5610, %rd5609, %rd5608;
	shr.u64 	%rd5611, %rd5610, 32;
	and.b64  	%rd5612, %rd5585, 4294967295;
	add.s64 	%rd5613, %rd5402, %rd5612;
	shr.u64 	%rd5614, %rd5613, 32;
	and.b64  	%rd5615, %rd5589, 4294967295;
	add.s64 	%rd5616, %rd5614, %rd5615;
	add.s64 	%rd5617, %rd5616, %rd5438;
	shr.u64 	%rd5618, %rd5617, 32;
	and.b64  	%rd5619, %rd5593, 4294967295;
	add.s64 	%rd5620, %rd5618, %rd5619;
	add.s64 	%rd5621, %rd5620, %rd5474;
	shr.u64 	%rd5622, %rd5621, 32;
	and.b64  	%rd5623, %rd5597, 4294967295;
	add.s64 	%rd5624, %rd5622, %rd5623;
	add.s64 	%rd5625, %rd5624, %rd5509;
	shr.u64 	%rd5626, %rd5625, 32;
	and.b64  	%rd5627, %rd5601, 4294967295;
	add.s64 	%rd5628, %rd5626, %rd5627;
	add.s64 	%rd5629, %rd5628, %rd5543;
	shr.u64 	%rd5630, %rd5629, 32;
	and.b64  	%rd5631, %rd5606, 4294967295;
	add.s64 	%rd5632, %rd5630, %rd5631;
	add.s64 	%rd5633, %rd5632, %rd5576;
	shr.u64 	%rd5634, %rd5633, 32;
	and.b64  	%rd5635, %rd5610, 4294967295;
	add.s64 	%rd5636, %rd5634, %rd5635;
	add.s64 	%rd5637, %rd5636, %rd5608;
	shr.u64 	%rd5638, %rd5637, 32;
	mul.wide.u32 	%rd5639, %r6698, %r6698;
	add.s64 	%rd5640, %rd5638, %rd5611;
	add.s64 	%rd5641, %rd5640, %rd5639;
	shr.u64 	%rd5642, %rd5641, 32;
	{ .reg .b32 tmp; mov.b64 {tmp, %r6752}, %rd5641; }
	and.b64  	%rd5643, %rd5617, 4294967295;
	mul.lo.s64 	%rd5644, %rd5643, 977;
	and.b64  	%rd5645, %rd5382, 4294967293;
	and.b64  	%rd5646, %rd5644, 4294967295;
	add.s64 	%rd31157, %rd5646, %rd5645;
	shr.u64 	%rd5647, %rd5644, 32;
	shr.u64 	%rd5648, %rd31157, 32;
	add.s64 	%rd5649, %rd5648, %rd5647;
	and.b64  	%rd5650, %rd5621, 4294967295;
	mul.lo.s64 	%rd5651, %rd5650, 977;
	and.b64  	%rd5652, %rd5406, 4294967295;
	and.b64  	%rd5653, %rd5651, 4294967295;
	add.s64 	%rd5654, %rd5649, %rd5652;
	add.s64 	%rd5655, %rd5654, %rd5653;
	add.s64 	%rd31156, %rd5655, %rd5643;
	shr.u64 	%rd5656, %rd5651, 32;
	shr.u64 	%rd5657, %rd31156, 32;
	add.s64 	%rd5658, %rd5657, %rd5656;
	and.b64  	%rd5659, %rd5625, 4294967295;
	mul.lo.s64 	%rd5660, %rd5659, 977;
	and.b64  	%rd5661, %rd5443, 4294967295;
	and.b64  	%rd5662, %rd5660, 4294967295;
	add.s64 	%rd5663, %rd5658, %rd5661;
	add.s64 	%rd5664, %rd5663, %rd5662;
	add.s64 	%rd31155, %rd5664, %rd5650;
	shr.u64 	%rd5665, %rd5660, 32;
	shr.u64 	%rd5666, %rd31155, 32;
	add.s64 	%rd5667, %rd5666, %rd5665;
	and.b64  	%rd5668, %rd5629, 4294967295;
	mul.lo.s64 	%rd5669, %rd5668, 977;
	and.b64  	%rd5670, %rd5479, 4294967295;
	and.b64  	%rd5671, %rd5669, 4294967295;
	add.s64 	%rd5672, %rd5667, %rd5670;
	add.s64 	%rd5673, %rd5672, %rd5671;
	add.s64 	%rd31154, %rd5673, %rd5659;
	shr.u64 	%rd5674, %rd5669, 32;
	shr.u64 	%rd5675, %rd31154, 32;
	add.s64 	%rd5676, %rd5675, %rd5674;
	and.b64  	%rd5677, %rd5633, 4294967295;
	mul.lo.s64 	%rd5678, %rd5677, 977;
	and.b64  	%rd5679, %rd5514, 4294967295;
	and.b64  	%rd5680, %rd5678, 4294967295;
	add.s64 	%rd5681, %rd5676, %rd5679;
	add.s64 	%rd5682, %rd5681, %rd5680;
	add.s64 	%rd31153, %rd5682, %rd5668;
	shr.u64 	%rd5683, %rd5678, 32;
	shr.u64 	%rd5684, %rd31153, 32;
	add.s64 	%rd5685, %rd5684, %rd5683;
	and.b64  	%rd5686, %rd5637, 4294967295;
	mul.lo.s64 	%rd5687, %rd5686, 977;
	and.b64  	%rd5688, %rd5548, 4294967295;
	and.b64  	%rd5689, %rd5687, 4294967295;
	add.s64 	%rd5690, %rd5685, %rd5688;
	add.s64 	%rd5691, %rd5690, %rd5689;
	add.s64 	%rd31152, %rd5691, %rd5677;
	shr.u64 	%rd5692, %rd5687, 32;
	shr.u64 	%rd5693, %rd31152, 32;
	add.s64 	%rd5694, %rd5693, %rd5692;
	and.b64  	%rd5695, %rd5641, 4294967295;
	mul.lo.s64 	%rd5696, %rd5695, 977;
	and.b64  	%rd5697, %rd5581, 4294967295;
	and.b64  	%rd5698, %rd5696, 4294967295;
	add.s64 	%rd5699, %rd5694, %rd5697;
	add.s64 	%rd5700, %rd5699, %rd5698;
	add.s64 	%rd31151, %rd5700, %rd5686;
	shr.u64 	%rd5701, %rd5696, 32;
	shr.u64 	%rd5702, %rd31151, 32;
	add.s64 	%rd5703, %rd5702, %rd5701;
	mul.lo.s64 	%rd5704, %rd5642, 977;
	and.b64  	%rd5705, %rd5613, 4294967295;
	and.b64  	%rd5706, %rd5704, 4294967295;
	add.s64 	%rd5707, %rd5703, %rd5705;
	add.s64 	%rd5708, %rd5707, %rd5706;
	add.s64 	%rd31150, %rd5708, %rd5695;
	shr.u64 	%rd5709, %rd5704, 32;
	shr.u64 	%rd5710, %rd31150, 32;
	cvt.u32.u64 	%r6753, %rd5710;
	cvt.u32.u64 	%r6754, %rd5709;
	add.s32 	%r6755, %r6753, %r6754;
	add.s32 	%r740, %r6755, %r6752;
	setp.eq.s32 	%p801, %r740, 0;
	mov.pred 	%p4424, 0;
	@%p801 bra 	$L__BB3_554;
	cvt.u64.u32 	%rd5711, %r740;
	mul.wide.u32 	%rd5712, %r740, 977;
	shr.u64 	%rd5713, %rd5712, 32;
	and.b64  	%rd5714, %rd31157, 4294967295;
	and.b64  	%rd5715, %rd5712, 4294967295;
	add.s64 	%rd31157, %rd5715, %rd5714;
	shr.u64 	%rd5716, %rd31157, 32;
	and.b64  	%rd5717, %rd31156, 4294967295;
	add.s64 	%rd5718, %rd5713, %rd5717;
	add.s64 	%rd5719, %rd5718, %rd5711;
	add.s64 	%rd31156, %rd5719, %rd5716;
	setp.lt.u64 	%p803, %rd31156, 4294967296;
	@%p803 bra 	$L__BB3_554;
	shr.u64 	%rd5720, %rd31156, 32;
	and.b64  	%rd5721, %rd31155, 4294967295;
	add.s64 	%rd31155, %rd5720, %rd5721;
	setp.lt.u64 	%p805, %rd31155, 4294967296;
	@%p805 bra 	$L__BB3_554;
	shr.u64 	%rd5722, %rd31155, 32;
	and.b64  	%rd5723, %rd31154, 4294967295;
	add.s64 	%rd31154, %rd5722, %rd5723;
	setp.lt.u64 	%p807, %rd31154, 4294967296;
	@%p807 bra 	$L__BB3_554;
	shr.u64 	%rd5725, %rd31154, 32;
	and.b64  	%rd5726, %rd31153, 4294967295;
	add.s64 	%rd31153, %rd5725, %rd5726;
	setp.lt.u64 	%p809, %rd31153, 4294967296;
	mov.b64 	%rd31154, 4294967296;
	@%p809 bra 	$L__BB3_554;
	shr.u64 	%rd5728, %rd31153, 32;
	and.b64  	%rd5729, %rd31152, 4294967295;
	add.s64 	%rd31152, %rd5728, %rd5729;
	setp.lt.u64 	%p811, %rd31152, 4294967296;
	mov.b64 	%rd31153, 4294967296;
	mov.u64 	%rd31154, %rd31153;
	@%p811 bra 	$L__BB3_554;
	shr.u64 	%rd5731, %rd31152, 32;
	and.b64  	%rd5732, %rd31151, 4294967295;
	add.s64 	%rd31151, %rd5731, %rd5732;
	setp.lt.u64 	%p813, %rd31151, 4294967296;
	mov.b64 	%rd31152, 4294967296;
	mov.u64 	%rd31153, %rd31152;
	mov.u64 	%rd31154, %rd31152;
	@%p813 bra 	$L__BB3_554;
	shr.u64 	%rd5734, %rd31151, 32;
	and.b64  	%rd5735, %rd31150, 4294967295;
	add.s64 	%rd5736, %rd5734, %rd5735;
	setp.gt.u64 	%p4424, %rd5736, 4294967295;
	min.u64 	%rd31150, %rd5736, 4294967296;
	mov.b64 	%rd31151, 4294967296;
	mov.u64 	%rd31152, %rd31151;
	mov.u64 	%rd31153, %rd31151;
	mov.u64 	%rd31154, %rd31151;
$L__BB3_554:
	cvt.u32.u64 	%r11668, %rd31157;
	cvt.u32.u64 	%r11667, %rd31156;
	cvt.u32.u64 	%r11666, %rd31155;
	cvt.u32.u64 	%r11665, %rd31154;
	cvt.u32.u64 	%r11664, %rd31153;
	cvt.u32.u64 	%r11663, %rd31152;
	cvt.u32.u64 	%r11662, %rd31151;
	cvt.u32.u64 	%r11661, %rd31150;
	setp.lt.u32 	%p814, %r6703, %r11661;
	or.pred  	%p815, %p4424, %p814;
	@%p815 bra 	$L__BB3_568;
	setp.gt.u32 	%p816, %r6703, %r11661;
	@%p816 bra 	$L__BB3_569;
	setp.lt.u32 	%p817, %r693, %r11662;
	@%p817 bra 	$L__BB3_568;
	setp.gt.u32 	%p818, %r693, %r11662;
	@%p818 bra 	$L__BB3_569;
	setp.lt.u32 	%p819, %r694, %r11663;
	@%p819 bra 	$L__BB3_568;
	setp.gt.u32 	%p820, %r694, %r11663;
	@%p820 bra 	$L__BB3_569;
	setp.lt.u32 	%p821, %r695, %r11664;
	@%p821 bra 	$L__BB3_568;
	setp.gt.u32 	%p822, %r695, %r11664;
	@%p822 bra 	$L__BB3_569;
	setp.lt.u32 	%p823, %r697, %r11665;
	@%p823 bra 	$L__BB3_568;
	setp.gt.u32 	%p824, %r697, %r11665;
	@%p824 bra 	$L__BB3_569;
	setp.lt.u32 	%p825, %r692, %r11666;
	@%p825 bra 	$L__BB3_568;
	setp.gt.u32 	%p826, %r692, %r11666;
	@%p826 bra 	$L__BB3_569;
	setp.lt.u32 	%p827, %r696, %r11667;
	@%p827 bra 	$L__BB3_568;
	setp.gt.u32 	%p828, %r696, %r11667;
	setp.gt.u32 	%p829, %r698, %r11668;
	or.pred  	%p830, %p828, %p829;
	@%p830 bra 	$L__BB3_569;
$L__BB3_568:
	// begin inline asm
	sub.cc.u32 %r11668, %r11668, %r698;
	subc.cc.u32 %r11667, %r11667, %r696;
	subc.cc.u32 %r11666, %r11666, %r692;
	subc.cc.u32 %r11665, %r11665, %r697;
	subc.cc.u32 %r11664, %r11664, %r695;
	subc.cc.u32 %r11663, %r11663, %r694;
	subc.cc.u32 %r11662, %r11662, %r693;
	subc.u32 %r11661, %r11661, %r6703;
	
	// end inline asm
$L__BB3_569:
	setp.gt.u32 	%p831, %r11661, %r6703;
	@%p831 bra 	$L__BB3_582;
	bra.uni 	$L__BB3_583;
$L__BB3_570:
	setp.gt.u32 	%p833, %r11662, %r693;
	@%p833 bra 	$L__BB3_582;
	setp.lt.u32 	%p834, %r11662, %r693;
	@%p834 bra 	$L__BB3_584;
	setp.gt.u32 	%p835, %r11663, %r694;
	@%p835 bra 	$L__BB3_582;
	setp.lt.u32 	%p836, %r11663, %r694;
	@%p836 bra 	$L__BB3_584;
	setp.gt.u32 	%p837, %r11664, %r695;
	@%p837 bra 	$L__BB3_582;
	setp.lt.u32 	%p838, %r11664, %r695;
	@%p838 bra 	$L__BB3_584;
	setp.gt.u32 	%p839, %r11665, %r697;
	@%p839 bra 	$L__BB3_582;
	setp.lt.u32 	%p840, %r11665, %r697;
	@%p840 bra 	$L__BB3_584;
	setp.gt.u32 	%p841, %r11666, %r692;
	@%p841 bra 	$L__BB3_582;
	setp.lt.u32 	%p842, %r11666, %r692;
	@%p842 bra 	$L__BB3_584;
	setp.gt.u32 	%p843, %r11667, %r696;
	@%p843 bra 	$L__BB3_582;
	setp.lt.u32 	%p844, %r11667, %r696;
	setp.lt.u32 	%p845, %r11668, %r698;
	or.pred  	%p846, %p844, %p845;
	@%p846 bra 	$L__BB3_584;
$L__BB3_582:
	// begin inline asm
	sub.cc.u32 %r11668, %r11668, %r698;
	subc.cc.u32 %r11667, %r11667, %r696;
	subc.cc.u32 %r11666, %r11666, %r692;
	subc.cc.u32 %r11665, %r11665, %r697;
	subc.cc.u32 %r11664, %r11664, %r695;
	subc.cc.u32 %r11663, %r11663, %r694;
	subc.cc.u32 %r11662, %r11662, %r693;
	subc.u32 %r11661, %r11661, %r6703;
	
	// end inline asm
	bra.uni 	$L__BB3_584;
$L__BB3_583:
	setp.lt.u32 	%p832, %r11661, %r6703;
	@%p832 bra 	$L__BB3_584;
	bra.uni 	$L__BB3_570;
$L__BB3_584:
	mul.wide.u32 	%rd5738, %r11668, %r11636;
	shr.u64 	%rd5739, %rd5738, 32;
	mul.wide.u32 	%rd5740, %r11667, %r11636;
	add.s64 	%rd5741, %rd5739, %rd5740;
	shr.u64 	%rd5742, %rd5741, 32;
	mul.wide.u32 	%rd5743, %r11666, %r11636;
	add.s64 	%rd5744, %rd5742, %rd5743;
	shr.u64 	%rd5745, %rd5744, 32;
	mul.wide.u32 	%rd5746, %r11665, %r11636;
	add.s64 	%rd5747, %rd5745, %rd5746;
	shr.u64 	%rd5748, %rd5747, 32;
	mul.wide.u32 	%rd5749, %r11664, %r11636;
	add.s64 	%rd5750, %rd5748, %rd5749;
	shr.u64 	%rd5751, %rd5750, 32;
	mul.wide.u32 	%rd5752, %r11663, %r11636;
	add.s64 	%rd5753, %rd5751, %rd5752;
	shr.u64 	%rd5754, %rd5753, 32;
	mul.wide.u32 	%rd5755, %r11662, %r11636;
	add.s64 	%rd5756, %rd5754, %rd5755;
	shr.u64 	%rd5757, %rd5756, 32;
	mul.wide.u32 	%rd5758, %r11661, %r11636;
	add.s64 	%rd5759, %rd5757, %rd5758;
	shr.u64 	%rd5760, %rd5759, 32;
	and.b64  	%rd5761, %rd5741, 4294967295;
	mul.wide.u32 	%rd5762, %r11668, %r11635;
	add.s64 	%rd5763, %rd5762, %rd5761;
	shr.u64 	%rd5764, %rd5763, 32;
	and.b64  	%rd5765, %rd5744, 4294967295;
	mul.wide.u32 	%rd5766, %r11667, %r11635;
	add.s64 	%rd5767, %rd5764, %rd5765;
	add.s64 	%rd5768, %rd5767, %rd5766;
	shr.u64 	%rd5769, %rd5768, 32;
	and.b64  	%rd5770, %rd5747, 4294967295;
	mul.wide.u32 	%rd5771, %r11666, %r11635;
	add.s64 	%rd5772, %rd5769, %rd5770;
	add.s64 	%rd5773, %rd5772, %rd5771;
	shr.u64 	%rd5774, %rd5773, 32;
	and.b64  	%rd5775, %rd5750, 4294967295;
	mul.wide.u32 	%rd5776, %r11665, %r11635;
	add.s64 	%rd5777, %rd5774, %rd5775;
	add.s64 	%rd5778, %rd5777, %rd5776;
	shr.u64 	%rd5779, %rd5778, 32;
	and.b64  	%rd5780, %rd5753, 4294967295;
	mul.wide.u32 	%rd5781, %r11664, %r11635;
	add.s64 	%rd5782, %rd5779, %rd5780;
	add.s64 	%rd5783, %rd5782, %rd5781;
	shr.u64 	%rd5784, %rd5783, 32;
	and.b64  	%rd5785, %rd5756, 4294967295;
	mul.wide.u32 	%rd5786, %r11663, %r11635;
	add.s64 	%rd5787, %rd5784, %rd5785;
	add.s64 	%rd5788, %rd5787, %rd5786;
	shr.u64 	%rd5789, %rd5788, 32;
	and.b64  	%rd5790, %rd5759, 4294967295;
	mul.wide.u32 	%rd5791, %r11662, %r11635;
	add.s64 	%rd5792, %rd5789, %rd5790;
	add.s64 	%rd5793, %rd5792, %rd5791;
	shr.u64 	%rd5794, %rd5793, 32;
	mul.wide.u32 	%rd5795, %r11661, %r11635;
	add.s64 	%rd5796, %rd5794, %rd5760;
	add.s64 	%rd5797, %rd5796, %rd5795;
	shr.u64 	%rd5798, %rd5797, 32;
	and.b64  	%rd5799, %rd5768, 4294967295;
	mul.wide.u32 	%rd5800, %r11668, %r11634;
	add.s64 	%rd5801, %rd5800, %rd5799;
	shr.u64 	%rd5802, %rd5801, 32;
	and.b64  	%rd5803, %rd5773, 4294967295;
	mul.wide.u32 	%rd5804, %r11667, %r11634;
	add.s64 	%rd5805, %rd5802, %rd5803;
	add.s64 	%rd5806, %rd5805, %rd5804;
	shr.u64 	%rd5807, %rd5806, 32;
	and.b64  	%rd5808, %rd5778, 4294967295;
	mul.wide.u32 	%rd5809, %r11666, %r11634;
	add.s64 	%rd5810, %rd5807, %rd5808;
	add.s64 	%rd5811, %rd5810, %rd5809;
	shr.u64 	%rd5812, %rd5811, 32;
	and.b64  	%rd5813, %rd5783, 4294967295;
	mul.wide.u32 	%rd5814, %r11665, %r11634;
	add.s64 	%rd5815, %rd5812, %rd5813;
	add.s64 	%rd5816, %rd5815, %rd5814;
	shr.u64 	%rd5817, %rd5816, 32;
	and.b64  	%rd5818, %rd5788, 4294967295;
	mul.wide.u32 	%rd5819, %r11664, %r11634;
	add.s64 	%rd5820, %rd5817, %rd5818;
	add.s64 	%rd5821, %rd5820, %rd5819;
	shr.u64 	%rd5822, %rd5821, 32;
	and.b64  	%rd5823, %rd5793, 4294967295;
	mul.wide.u32 	%rd5824, %r11663, %r11634;
	add.s64 	%rd5825, %rd5822, %rd5823;
	add.s64 	%rd5826, %rd5825, %rd5824;
	shr.u64 	%rd5827, %rd5826, 32;
	and.b64  	%rd5828, %rd5797, 4294967295;
	mul.wide.u32 	%rd5829, %r11662, %r11634;
	add.s64 	%rd5830, %rd5827, %rd5828;
	add.s64 	%rd5831, %rd5830, %rd5829;
	shr.u64 	%rd5832, %rd5831, 32;
	mul.wide.u32 	%rd5833, %r11661, %r11634;
	add.s64 	%rd5834, %rd5832, %rd5798;
	add.s64 	%rd5835, %rd5834, %rd5833;
	shr.u64 	%rd5836, %rd5835, 32;
	and.b64  	%rd5837, %rd5806, 4294967295;
	mul.wide.u32 	%rd5838, %r11668, %r11633;
	add.s64 	%rd5839, %rd5838, %rd5837;
	shr.u64 	%rd5840, %rd5839, 32;
	and.b64  	%rd5841, %rd5811, 4294967295;
	mul.wide.u32 	%rd5842, %r11667, %r11633;
	add.s64 	%rd5843, %rd5840, %rd5841;
	add.s64 	%rd5844, %rd5843, %rd5842;
	shr.u64 	%rd5845, %rd5844, 32;
	and.b64  	%rd5846, %rd5816, 4294967295;
	mul.wide.u32 	%rd5847, %r11666, %r11633;
	add.s64 	%rd5848, %rd5845, %rd5846;
	add.s64 	%rd5849, %rd5848, %rd5847;
	shr.u64 	%rd5850, %rd5849, 32;
	and.b64  	%rd5851, %rd5821, 4294967295;
	mul.wide.u32 	%rd5852, %r11665, %r11633;
	add.s64 	%rd5853, %rd5850, %rd5851;
	add.s64 	%rd5854, %rd5853, %rd5852;
	shr.u64 	%rd5855, %rd5854, 32;
	and.b64  	%rd5856, %rd5826, 4294967295;
	mul.wide.u32 	%rd5857, %r11664, %r11633;
	add.s64 	%rd5858, %rd5855, %rd5856;
	add.s64 	%rd5859, %rd5858, %rd5857;
	shr.u64 	%rd5860, %rd5859, 32;
	and.b64  	%rd5861, %rd5831, 4294967295;
	mul.wide.u32 	%rd5862, %r11663, %r11633;
	add.s64 	%rd5863, %rd5860, %rd5861;
	add.s64 	%rd5864, %rd5863, %rd5862;
	shr.u64 	%rd5865, %rd5864, 32;
	and.b64  	%rd5866, %rd5835, 4294967295;
	mul.wide.u32 	%rd5867, %r11662, %r11633;
	add.s64 	%rd5868, %rd5865, %rd5866;
	add.s64 	%rd5869, %rd5868, %rd5867;
	shr.u64 	%rd5870, %rd5869, 32;
	mul.wide.u32 	%rd5871, %r11661, %r11633;
	add.s64 	%rd5872, %rd5870, %rd5836;
	add.s64 	%rd5873, %rd5872, %rd5871;
	shr.u64 	%rd5874, %rd5873, 32;
	and.b64  	%rd5875, %rd5844, 4294967295;
	mul.wide.u32 	%rd5876, %r11668, %r11632;
	add.s64 	%rd5877, %rd5876, %rd5875;
	shr.u64 	%rd5878, %rd5877, 32;
	and.b64  	%rd5879, %rd5849, 4294967295;
	mul.wide.u32 	%rd5880, %r11667, %r11632;
	add.s64 	%rd5881, %rd5878, %rd5879;
	add.s64 	%rd5882, %rd5881, %rd5880;
	shr.u64 	%rd5883, %rd5882, 32;
	and.b64  	%rd5884, %rd5854, 4294967295;
	mul.wide.u32 	%rd5885, %r11666, %r11632;
	add.s64 	%rd5886, %rd5883, %rd5884;
	add.s64 	%rd5887, %rd5886, %rd5885;
	shr.u64 	%rd5888, %rd5887, 32;
	and.b64  	%rd5889, %rd5859, 4294967295;
	mul.wide.u32 	%rd5890, %r11665, %r11632;
	add.s64 	%rd5891, %rd5888, %rd5889;
	add.s64 	%rd5892, %rd5891, %rd5890;
	shr.u64 	%rd5893, %rd5892, 32;
	and.b64  	%rd5894, %rd5864, 4294967295;
	mul.wide.u32 	%rd5895, %r11664, %r11632;
	add.s64 	%rd5896, %rd5893, %rd5894;
	add.s64 	%rd5897, %rd5896, %rd5895;
	shr.u64 	%rd5898, %rd5897, 32;
	and.b64  	%rd5899, %rd5869, 4294967295;
	mul.wide.u32 	%rd5900, %r11663, %r11632;
	add.s64 	%rd5901, %rd5898, %rd5899;
	add.s64 	%rd5902, %rd5901, %rd5900;
	shr.u64 	%rd5903, %rd5902, 32;
	and.b64  	%rd5904, %rd5873, 4294967295;
	mul.wide.u32 	%rd5905, %r11662, %r11632;
	add.s64 	%rd5906, %rd5903, %rd5904;
	add.s64 	%rd5907, %rd5906, %rd5905;
	shr.u64 	%rd5908, %rd5907, 32;
	mul.wide.u32 	%rd5909, %r11661, %r11632;
	add.s64 	%rd5910, %rd5908, %rd5874;
	add.s64 	%rd5911, %rd5910, %rd5909;
	shr.u64 	%rd5912, %rd5911, 32;
	and.b64  	%rd5913, %rd5882, 4294967295;
	mul.wide.u32 	%rd5914, %r11668, %r11631;
	add.s64 	%rd5915, %rd5914, %rd5913;
	shr.u64 	%rd5916, %rd5915, 32;
	and.b64  	%rd5917, %rd5887, 4294967295;
	mul.wide.u32 	%rd5918, %r11667, %r11631;
	add.s64 	%rd5919, %rd5916, %rd5917;
	add.s64 	%rd5920, %rd5919, %rd5918;
	shr.u64 	%rd5921, %rd5920, 32;
	and.b64  	%rd5922, %rd5892, 4294967295;
	mul.wide.u32 	%rd5923, %r11666, %r11631;
	add.s64 	%rd5924, %rd5921, %rd5922;
	add.s64 	%rd5925, %rd5924, %rd5923;
	shr.u64 	%rd5926, %rd5925, 32;
	and.b64  	%rd5927, %rd5897, 4294967295;
	mul.wide.u32 	%rd5928, %r11665, %r11631;
	add.s64 	%rd5929, %rd5926, %rd5927;
	add.s64 	%rd5930, %rd5929, %rd5928;
	shr.u64 	%rd5931, %rd5930, 32;
	and.b64  	%rd5932, %rd5902, 4294967295;
	mul.wide.u32 	%rd5933, %r11664, %r11631;
	add.s64 	%rd5934, %rd5931, %rd5932;
	add.s64 	%rd5935, %rd5934, %rd5933;
	shr.u64 	%rd5936, %rd5935, 32;
	and.b64  	%rd5937, %rd5907, 4294967295;
	mul.wide.u32 	%rd5938, %r11663, %r11631;
	add.s64 	%rd5939, %rd5936, %rd5937;
	add.s64 	%rd5940, %rd5939, %rd5938;
	shr.u64 	%rd5941, %rd5940, 32;
	and.b64  	%rd5942, %rd5911, 4294967295;
	mul.wide.u32 	%rd5943, %r11662, %r11631;
	add.s64 	%rd5944, %rd5941, %rd5942;
	add.s64 	%rd5945, %rd5944, %rd5943;
	shr.u64 	%rd5946, %rd5945, 32;
	mul.wide.u32 	%rd5947, %r11661, %r11631;
	add.s64 	%rd5948, %rd5946, %rd5912;
	add.s64 	%rd5949, %rd5948, %rd5947;
	shr.u64 	%rd5950, %rd5949, 32;
	and.b64  	%rd5951, %rd5920, 4294967295;
	mul.wide.u32 	%rd5952, %r11668, %r11630;
	add.s64 	%rd5953, %rd5952, %rd5951;
	shr.u64 	%rd5954, %rd5953, 32;
	and.b64  	%rd5955, %rd5925, 4294967295;
	mul.wide.u32 	%rd5956, %r11667, %r11630;
	add.s64 	%rd5957, %rd5954, %rd5955;
	add.s64 	%rd5958, %rd5957, %rd5956;
	shr.u64 	%rd5959, %rd5958, 32;
	and.b64  	%rd5960, %rd5930, 4294967295;
	mul.wide.u32 	%rd5961, %r11666, %r11630;
	add.s64 	%rd5962, %rd5959, %rd5960;
	add.s64 	%rd5963, %rd5962, %rd5961;
	shr.u64 	%rd5964, %rd5963, 32;
	and.b64  	%rd5965, %rd5935, 4294967295;
	mul.wide.u32 	%rd5966, %r11665, %r11630;
	add.s64 	%rd5967, %rd5964, %rd5965;
	add.s64 	%rd5968, %rd5967, %rd5966;
	shr.u64 	%rd5969, %rd5968, 32;
	and.b64  	%rd5970, %rd5940, 4294967295;
	mul.wide.u32 	%rd5971, %r11664, %r11630;
	add.s64 	%rd5972, %rd5969, %rd5970;
	add.s64 	%rd5973, %rd5972, %rd5971;
	shr.u64 	%rd5974, %rd5973, 32;
	and.b64  	%rd5975, %rd5945, 4294967295;
	mul.wide.u32 	%rd5976, %r11663, %r11630;
	add.s64 	%rd5977, %rd5974, %rd5975;
	add.s64 	%rd5978, %rd5977, %rd5976;
	shr.u64 	%rd5979, %rd5978, 32;
	and.b64  	%rd5980, %rd5949, 4294967295;
	mul.wide.u32 	%rd5981, %r11662, %r11630;
	add.s64 	%rd5982, %rd5979, %rd5980;
	add.s64 	%rd5983, %rd5982, %rd5981;
	shr.u64 	%rd5984, %rd5983, 32;
	mul.wide.u32 	%rd5985, %r11661, %r11630;
	add.s64 	%rd5986, %rd5984, %rd5950;
	add.s64 	%rd5987, %rd5986, %rd5985;
	shr.u64 	%rd5988, %rd5987, 32;
	and.b64  	%rd5989, %rd5958, 4294967295;
	mul.wide.u32 	%rd5990, %r11668, %r11629;
	add.s64 	%rd5991, %rd5990, %rd5989;
	shr.u64 	%rd5992, %rd5991, 32;
	and.b64  	%rd5993, %rd5963, 4294967295;
	mul.wide.u32 	%rd5994, %r11667, %r11629;
	add.s64 	%rd5995, %rd5992, %rd5993;
	add.s64 	%rd5996, %rd5995, %rd5994;
	shr.u64 	%rd5997, %rd5996, 32;
	and.b64  	%rd5998, %rd5968, 4294967295;
	mul.wide.u32 	%rd5999, %r11666, %r11629;
	add.s64 	%rd6000, %rd5997, %rd5998;
	add.s64 	%rd6001, %rd6000, %rd5999;
	shr.u64 	%rd6002, %rd6001, 32;
	and.b64  	%rd6003, %rd5973, 4294967295;
	mul.wide.u32 	%rd6004, %r11665, %r11629;
	add.s64 	%rd6005, %rd6002, %rd6003;
	add.s64 	%rd6006, %rd6005, %rd6004;
	shr.u64 	%rd6007, %rd6006, 32;
	and.b64  	%rd6008, %rd5978, 4294967295;
	mul.wide.u32 	%rd6009, %r11664, %r11629;
	add.s64 	%rd6010, %rd6007, %rd6008;
	add.s64 	%rd6011, %rd6010, %rd6009;
	shr.u64 	%rd6012, %rd6011, 32;
	and.b64  	%rd6013, %rd5983, 4294967295;
	mul.wide.u32 	%rd6014, %r11663, %r11629;
	add.s64 	%rd6015, %rd6012, %rd6013;
	add.s64 	%rd6016, %rd6015, %rd6014;
	shr.u64 	%rd6017, %rd6016, 32;
	and.b64  	%rd6018, %rd5987, 4294967295;
	mul.wide.u32 	%rd6019, %r11662, %r11629;
	add.s64 	%rd6020, %rd6017, %rd6018;
	add.s64 	%rd6021, %rd6020, %rd6019;
	shr.u64 	%rd6022, %rd6021, 32;
	mul.wide.u32 	%rd6023, %r11661, %r11629;
	add.s64 	%rd6024, %rd6022, %rd5988;
	add.s64 	%rd6025, %rd6024, %rd6023;
	shr.u64 	%rd6026, %rd6025, 32;
	{ .reg .b32 tmp; mov.b64 {tmp, %r6805}, %rd6025; }
	and.b64  	%rd6027, %rd5996, 4294967295;
	mul.lo.s64 	%rd6028, %rd6027, 977;
	and.b64  	%rd6029, %rd5738, 4294967295;
	and.b64  	%rd6030, %rd6028, 4294967295;
	add.s64 	%rd31165, %rd6030, %rd6029;
	shr.u64 	%rd6031, %rd6028, 32;
	shr.u64 	%rd6032, %rd31165, 32;
	add.s64 	%rd6033, %rd6032, %rd6031;
	and.b64  	%rd6034, %rd6001, 4294967295;
	mul.lo.s64 	%rd6035, %rd6034, 977;
	and.b64  	%rd6036, %rd5763, 4294967295;
	and.b64  	%rd6037, %rd6035, 4294967295;
	add.s64 	%rd6038, %rd6033, %rd6036;
	add.s64 	%rd6039, %rd6038, %rd6037;
	add.s64 	%rd31164, %rd6039, %rd6027;
	shr.u64 	%rd6040, %rd6035, 32;
	shr.u64 	%rd6041, %rd31164, 32;
	add.s64 	%rd6042, %rd6041, %rd6040;
	and.b64  	%rd6043, %rd6006, 4294967295;
	mul.lo.s64 	%rd6044, %rd6043, 977;
	and.b64  	%rd6045, %rd5801, 4294967295;
	and.b64  	%rd6046, %rd6044, 4294967295;
	add.s64 	%rd6047, %rd6042, %rd6045;
	add.s64 	%rd6048, %rd6047, %rd6046;
	add.s64 	%rd31163, %rd6048, %rd6034;
	shr.u64 	%rd6049, %rd6044, 32;
	shr.u64 	%rd6050, %rd31163, 32;
	add.s64 	%rd6051, %rd6050, %rd6049;
	and.b64  	%rd6052, %rd6011, 4294967295;
	mul.lo.s64 	%rd6053, %rd6052, 977;
	and.b64  	%rd6054, %rd5839, 4294967295;
	and.b64  	%rd6055, %rd6053, 4294967295;
	add.s64 	%rd6056, %rd6051, %rd6054;
	add.s64 	%rd6057, %rd6056, %rd6055;
	add.s64 	%rd31162, %rd6057, %rd6043;
	shr.u64 	%rd6058, %rd6053, 32;
	shr.u64 	%rd6059, %rd31162, 32;
	add.s64 	%rd6060, %rd6059, %rd6058;
	and.b64  	%rd6061, %rd6016, 4294967295;
	mul.lo.s64 	%rd6062, %rd6061, 977;
	and.b64  	%rd6063, %rd5877, 4294967295;
	and.b64  	%rd6064, %rd6062, 4294967295;
	add.s64 	%rd6065, %rd6060, %rd6063;
	add.s64 	%rd6066, %rd6065, %rd6064;
	add.s64 	%rd31161, %rd6066, %rd6052;
	shr.u64 	%rd6067, %rd6062, 32;
	shr.u64 	%rd6068, %rd31161, 32;
	add.s64 	%rd6069, %rd6068, %rd6067;
	and.b64  	%rd6070, %rd6021, 4294967295;
	mul.lo.s64 	%rd6071, %rd6070, 977;
	and.b64  	%rd6072, %rd5915, 4294967295;
	and.b64  	%rd6073, %rd6071, 4294967295;
	add.s64 	%rd6074, %rd6069, %rd6072;
	add.s64 	%rd6075, %rd6074, %rd6073;
	add.s64 	%rd31160, %rd6075, %rd6061;
	shr.u64 	%rd6076, %rd6071, 32;
	shr.u64 	%rd6077, %rd31160, 32;
	add.s64 	%rd6078, %rd6077, %rd6076;
	and.b64  	%rd6079, %rd6025, 4294967295;
	mul.lo.s64 	%rd6080, %rd6079, 977;
	and.b64  	%rd6081, %rd5953, 4294967295;
	and.b64  	%rd6082, %rd6080, 4294967295;
	add.s64 	%rd6083, %rd6078, %rd6081;
	add.s64 	%rd6084, %rd6083, %rd6082;
	add.s64 	%rd31159, %rd6084, %rd6070;
	shr.u64 	%rd6085, %rd6080, 32;
	shr.u64 	%rd6086, %rd31159, 32;
	add.s64 	%rd6087, %rd6086, %rd6085;
	mul.lo.s64 	%rd6088, %rd6026, 977;
	and.b64  	%rd6089, %rd5991, 4294967295;
	and.b64  	%rd6090, %rd6088, 4294967295;
	add.s64 	%rd6091, %rd6087, %rd6089;
	add.s64 	%rd6092, %rd6091, %rd6090;
	add.s64 	%rd31158, %rd6092, %rd6079;
	shr.u64 	%rd6093, %rd6088, 32;
	shr.u64 	%rd6094, %rd31158, 32;
	cvt.u32.u64 	%r6806, %rd6094;
	cvt.u32.u64 	%r6807, %rd6093;
	add.s32 	%r6808, %r6806, %r6807;
	add.s32 	%r789, %r6808, %r6805;
	setp.eq.s32 	%p848, %r789, 0;
	mov.pred 	%p4425, 0;
	@%p848 bra 	$L__BB3_592;
	cvt.u64.u32 	%rd6095, %r789;
	mul.wide.u32 	%rd6096, %r789, 977;
	shr.u64 	%rd6097, %rd6096, 32;
	and.b64  	%rd6098, %rd31165, 4294967295;
	and.b64  	%rd6099, %rd6096, 4294967295;
	add.s64 	%rd31165, %rd6099, %rd6098;
	shr.u64 	%rd6100, %rd31165, 32;
	and.b64  	%rd6101, %rd31164, 4294967295;
	add.s64 	%rd6102, %rd6097, %rd6101;
	add.s64 	%rd6103, %rd6102, %rd6095;
	add.s64 	%rd31164, %rd6103, %rd6100;
	setp.lt.u64 	%p850, %rd31164, 4294967296;
	@%p850 bra 	$L__BB3_592;
	shr.u64 	%rd6104, %rd31164, 32;
	and.b64  	%rd6105, %rd31163, 4294967295;
	add.s64 	%rd31163, %rd6104, %rd6105;
	setp.lt.u64 	%p852, %rd31163, 4294967296;
	@%p852 bra 	$L__BB3_592;
	shr.u64 	%rd6106, %rd31163, 32;
	and.b64  	%rd6107, %rd31162, 4294967295;
	add.s64 	%rd31162, %rd6106, %rd6107;
	setp.lt.u64 	%p854, %rd31162, 4294967296;
	@%p854 bra 	$L__BB3_592;
	shr.u64 	%rd6109, %rd31162, 32;
	and.b64  	%rd6110, %rd31161, 4294967295;
	add.s64 	%rd31161, %rd6109, %rd6110;
	setp.lt.u64 	%p856, %rd31161, 4294967296;
	mov.b64 	%rd31162, 4294967296;
	@%p856 bra 	$L__BB3_592;
	shr.u64 	%rd6112, %rd31161, 32;
	and.b64  	%rd6113, %rd31160, 4294967295;
	add.s64 	%rd31160, %rd6112, %rd6113;
	setp.lt.u64 	%p858, %rd31160, 4294967296;
	mov.b64 	%rd31161, 4294967296;
	mov.u64 	%rd31162, %rd31161;
	@%p858 bra 	$L__BB3_592;
	shr.u64 	%rd6115, %rd31160, 32;
	and.b64  	%rd6116, %rd31159, 4294967295;
	add.s64 	%rd31159, %rd6115, %rd6116;
	setp.lt.u64 	%p860, %rd31159, 4294967296;
	mov.b64 	%rd31160, 4294967296;
	mov.u64 	%rd31161, %rd31160;
	mov.u64 	%rd31162, %rd31160;
	@%p860 bra 	$L__BB3_592;
	shr.u64 	%rd6118, %rd31159, 32;
	and.b64  	%rd6119, %rd31158, 4294967295;
	add.s64 	%rd6120, %rd6118, %rd6119;
	setp.gt.u64 	%p4425, %rd6120, 4294967295;
	min.u64 	%rd31158, %rd6120, 4294967296;
	mov.b64 	%rd31159, 4294967296;
	mov.u64 	%rd31160, %rd31159;
	mov.u64 	%rd31161, %rd31159;
	mov.u64 	%rd31162, %rd31159;
$L__BB3_592:
	ld.const.u32 	%r795, [const_p+12];
	ld.const.u32 	%r796, [const_p];
	cvt.u32.u64 	%r11684, %rd31165;
	cvt.u32.u64 	%r11683, %rd31164;
	cvt.u32.u64 	%r11682, %rd31163;
	cvt.u32.u64 	%r11681, %rd31162;
	cvt.u32.u64 	%r11680, %rd31161;
	cvt.u32.u64 	%r11679, %rd31160;
	cvt.u32.u64 	%r11678, %rd31159;
	cvt.u32.u64 	%r11677, %rd31158;
	ld.const.u32 	%r12163, [const_p+28];
	setp.lt.u32 	%p861, %r12163, %r11677;
	or.pred  	%p862, %p4425, %p861;
	@%p862 bra 	$L__BB3_606;
	setp.gt.u32 	%p863, %r12163, %r11677;
	@%p863 bra 	$L__BB3_607;
	setp.lt.u32 	%p864, %r693, %r11678;
	@%p864 bra 	$L__BB3_606;
	setp.gt.u32 	%p865, %r693, %r11678;
	@%p865 bra 	$L__BB3_607;
	setp.lt.u32 	%p866, %r694, %r11679;
	@%p866 bra 	$L__BB3_606;
	setp.gt.u32 	%p867, %r694, %r11679;
	@%p867 bra 	$L__BB3_607;
	setp.lt.u32 	%p868, %r695, %r11680;
	@%p868 bra 	$L__BB3_606;
	setp.gt.u32 	%p869, %r695, %r11680;
	@%p869 bra 	$L__BB3_607;
	setp.lt.u32 	%p870, %r795, %r11681;
	@%p870 bra 	$L__BB3_606;
	setp.gt.u32 	%p871, %r795, %r11681;
	@%p871 bra 	$L__BB3_607;
	setp.lt.u32 	%p872, %r692, %r11682;
	@%p872 bra 	$L__BB3_606;
	setp.gt.u32 	%p873, %r692, %r11682;
	@%p873 bra 	$L__BB3_607;
	setp.lt.u32 	%p874, %r696, %r11683;
	@%p874 bra 	$L__BB3_606;
	setp.gt.u32 	%p875, %r696, %r11683;
	setp.gt.u32 	%p876, %r796, %r11684;
	or.pred  	%p877, %p875, %p876;
	@%p877 bra 	$L__BB3_607;
$L__BB3_606:
	// begin inline asm
	sub.cc.u32 %r11684, %r11684, %r796;
	subc.cc.u32 %r11683, %r11683, %r696;
	subc.cc.u32 %r11682, %r11682, %r692;
	subc.cc.u32 %r11681, %r11681, %r795;
	subc.cc.u32 %r11680, %r11680, %r695;
	subc.cc.u32 %r11679, %r11679, %r694;
	subc.cc.u32 %r11678, %r11678, %r693;
	subc.u32 %r11677, %r11677, %r12163;
	
	// end inline asm
$L__BB3_607:
	setp.gt.u32 	%p878, %r11677, %r12163;
	@%p878 bra 	$L__BB3_620;
	bra.uni 	$L__BB3_621;
$L__BB3_608:
	setp.gt.u32 	%p880, %r11678, %r693;
	@%p880 bra 	$L__BB3_620;
	setp.lt.u32 	%p881, %r11678, %r693;
	@%p881 bra 	$L__BB3_622;
	setp.gt.u32 	%p882, %r11679, %r694;
	@%p882 bra 	$L__BB3_620;
	setp.lt.u32 	%p883, %r11679, %r694;
	@%p883 bra 	$L__BB3_622;
	setp.gt.u32 	%p884, %r11680, %r695;
	@%p884 bra 	$L__BB3_620;
	setp.lt.u32 	%p885, %r11680, %r695;
	@%p885 bra 	$L__BB3_622;
	setp.gt.u32 	%p886, %r11681, %r795;
	@%p886 bra 	$L__BB3_620;
	setp.lt.u32 	%p887, %r11681, %r795;
	@%p887 bra 	$L__BB3_622;
	setp.gt.u32 	%p888, %r11682, %r692;
	@%p888 bra 	$L__BB3_620;
	setp.lt.u32 	%p889, %r11682, %r692;
	@%p889 bra 	$L__BB3_622;
	setp.gt.u32 	%p890, %r11683, %r696;
	@%p890 bra 	$L__BB3_620;
	setp.lt.u32 	%p891, %r11683, %r696;
	setp.lt.u32 	%p892, %r11684, %r796;
	or.pred  	%p893, %p891, %p892;
	@%p893 bra 	$L__BB3_622;
$L__BB3_620:
	// begin inline asm
	sub.cc.u32 %r11684, %r11684, %r796;
	subc.cc.u32 %r11683, %r11683, %r696;
	subc.cc.u32 %r11682, %r11682, %r692;
	subc.cc.u32 %r11681, %r11681, %r795;
	subc.cc.u32 %r11680, %r11680, %r695;
	subc.cc.u32 %r11679, %r11679, %r694;
	subc.cc.u32 %r11678, %r11678, %r693;
	subc.u32 %r11677, %r11677, %r12163;
	
	// end inline asm
	bra.uni 	$L__BB3_622;
$L__BB3_621:
	setp.lt.u32 	%p879, %r11677, %r12163;
	@%p879 bra 	$L__BB3_622;
	bra.uni 	$L__BB3_608;
$L__BB3_622:
	mul.wide.u32 	%rd6122, %r11652, %r6675;
	shr.u64 	%rd6123, %rd6122, 32;
	mul.wide.u32 	%rd6124, %r11651, %r6675;
	add.s64 	%rd6125, %rd6123, %rd6124;
	shr.u64 	%rd6126, %rd6125, 32;
	mul.wide.u32 	%rd6127, %r11650, %r6675;
	add.s64 	%rd6128, %rd6126, %rd6127;
	shr.u64 	%rd6129, %rd6128, 32;
	mul.wide.u32 	%rd6130, %r11649, %r6675;
	add.s64 	%rd6131, %rd6129, %rd6130;
	shr.u64 	%rd6132, %rd6131, 32;
	mul.wide.u32 	%rd6133, %r11648, %r6675;
	add.s64 	%rd6134, %rd6132, %rd6133;
	shr.u64 	%rd6135, %rd6134, 32;
	mul.wide.u32 	%rd6136, %r11647, %r6675;
	add.s64 	%rd6137, %rd6135, %rd6136;
	shr.u64 	%rd6138, %rd6137, 32;
	mul.wide.u32 	%rd6139, %r11646, %r6675;
	add.s64 	%rd6140, %rd6138, %rd6139;
	shr.u64 	%rd6141, %rd6140, 32;
	mul.wide.u32 	%rd6142, %r11645, %r6675;
	add.s64 	%rd6143, %rd6141, %rd6142;
	shr.u64 	%rd6144, %rd6143, 32;
	and.b64  	%rd6145, %rd6125, 4294967295;
	mul.wide.u32 	%rd6146, %r11652, %r6678;
	add.s64 	%rd6147, %rd6146, %rd6145;
	shr.u64 	%rd6148, %rd6147, 32;
	and.b64  	%rd6149, %rd6128, 4294967295;
	mul.wide.u32 	%rd6150, %r11651, %r6678;
	add.s64 	%rd6151, %rd6148, %rd6149;
	add.s64 	%rd6152, %rd6151, %rd6150;
	shr.u64 	%rd6153, %rd6152, 32;
	and.b64  	%rd6154, %rd6131, 4294967295;
	mul.wide.u32 	%rd6155, %r11650, %r6678;
	add.s64 	%rd6156, %rd6153, %rd6154;
	add.s64 	%rd6157, %rd6156, %rd6155;
	shr.u64 	%rd6158, %rd6157, 32;
	and.b64  	%rd6159, %rd6134, 4294967295;
	mul.wide.u32 	%rd6160, %r11649, %r6678;
	add.s64 	%rd6161, %rd6158, %rd6159;
	add.s64 	%rd6162, %rd6161, %rd6160;
	shr.u64 	%rd6163, %rd6162, 32;
	and.b64  	%rd6164, %rd6137, 4294967295;
	mul.wide.u32 	%rd6165, %r11648, %r6678;
	add.s64 	%rd6166, %rd6163, %rd6164;
	add.s64 	%rd6167, %rd6166, %rd6165;
	shr.u64 	%rd6168, %rd6167, 32;
	and.b64  	%rd6169, %rd6140, 4294967295;
	mul.wide.u32 	%rd6170, %r11647, %r6678;
	add.s64 	%rd6171, %rd6168, %rd6169;
	add.s64 	%rd6172, %rd6171, %rd6170;
	shr.u64 	%rd6173, %rd6172, 32;
	and.b64  	%rd6174, %rd6143, 4294967295;
	mul.wide.u32 	%rd6175, %r11646, %r6678;
	add.s64 	%rd6176, %rd6173, %rd6174;
	add.s64 	%rd6177, %rd6176, %rd6175;
	shr.u64 	%rd6178, %rd6177, 32;
	mul.wide.u32 	%rd6179, %r11645, %r6678;
	add.s64 	%rd6180, %rd6178, %rd6144;
	add.s64 	%rd6181, %rd6180, %rd6179;
	shr.u64 	%rd6182, %rd6181, 32;
	and.b64  	%rd6183, %rd6152, 4294967295;
	mul.wide.u32 	%rd6184, %r11652, %r6681;
	add.s64 	%rd6185, %rd6184, %rd6183;
	shr.u64 	%rd6186, %rd6185, 32;
	and.b64  	%rd6187, %rd6157, 4294967295;
	mul.wide.u32 	%rd6188, %r11651, %r6681;
	add.s64 	%rd6189, %rd6186, %rd6187;
	add.s64 	%rd6190, %rd6189, %rd6188;
	shr.u64 	%rd6191, %rd6190, 32;
	and.b64  	%rd6192, %rd6162, 4294967295;
	mul.wide.u32 	%rd6193, %r11650, %r6681;
	add.s64 	%rd6194, %rd6191, %rd6192;
	add.s64 	%rd6195, %rd6194, %rd6193;
	shr.u64 	%rd6196, %rd6195, 32;
	and.b64  	%rd6197, %rd6167, 4294967295;
	mul.wide.u32 	%rd6198, %r11649, %r6681;
	add.s64 	%rd6199, %rd6196, %rd6197;
	add.s64 	%rd6200, %rd6199, %rd6198;
	shr.u64 	%rd6201, %rd6200, 32;
	and.b64  	%rd6202, %rd6172, 4294967295;
	mul.wide.u32 	%rd6203, %r11648, %r6681;
	add.s64 	%rd6204, %rd6201, %rd6202;
	add.s64 	%rd6205, %rd6204, %rd6203;
	shr.u64 	%rd6206, %rd6205, 32;
	and.b64  	%rd6207, %rd6177, 4294967295;
	mul.wide.u32 	%rd6208, %r11647, %r6681;
	add.s64 	%rd6209, %rd6206, %rd6207;
	add.s64 	%rd6210, %rd6209, %rd6208;
	shr.u64 	%rd6211, %rd6210, 32;
	and.b64  	%rd6212, %rd6181, 4294967295;
	mul.wide.u32 	%rd6213, %r11646, %r6681;
	add.s64 	%rd6214, %rd6211, %rd6212;
	add.s64 	%rd6215, %rd6214, %rd6213;
	shr.u64 	%rd6216, %rd6215, 32;
	mul.wide.u32 	%rd6217, %r11645, %r6681;
	add.s64 	%rd6218, %rd6216, %rd6182;
	add.s64 	%rd6219, %rd6218, %rd6217;
	shr.u64 	%rd6220, %rd6219, 32;
	and.b64  	%rd6221, %rd6190, 4294967295;
	mul.wide.u32 	%rd6222, %r11652, %r6684;
	add.s64 	%rd6223, %rd6222, %rd6221;
	shr.u64 	%rd6224, %rd6223, 32;
	and.b64  	%rd6225, %rd6195, 4294967295;
	mul.wide.u32 	%rd6226, %r11651, %r6684;
	add.s64 	%rd6227, %rd6224, %rd6225;
	add.s64 	%rd6228, %rd6227, %rd6226;
	shr.u64 	%rd6229, %rd6228, 32;
	and.b64  	%rd6230, %rd6200, 4294967295;
	mul.wide.u32 	%rd6231, %r11650, %r6684;
	add.s64 	%rd6232, %rd6229, %rd6230;
	add.s64 	%rd6233, %rd6232, %rd6231;
	shr.u64 	%rd6234, %rd6233, 32;
	and.b64  	%rd6235, %rd6205, 4294967295;
	mul.wide.u32 	%rd6236, %r11649, %r6684;
	add.s64 	%rd6237, %rd6234, %rd6235;
	add.s64 	%rd6238, %rd6237, %rd6236;
	shr.u64 	%rd6239, %rd6238, 32;
	and.b64  	%rd6240, %rd6210, 4294967295;
	mul.wide.u32 	%rd6241, %r11648, %r6684;
	add.s64 	%rd6242, %rd6239, %rd6240;
	add.s64 	%rd6243, %rd6242, %rd6241;
	shr.u64 	%rd6244, %rd6243, 32;
	and.b64  	%rd6245, %rd6215, 4294967295;
	mul.wide.u32 	%rd6246, %r11647, %r6684;
	add.s64 	%rd6247, %rd6244, %rd6245;
	add.s64 	%rd6248, %rd6247, %rd6246;
	shr.u64 	%rd6249, %rd6248, 32;
	and.b64  	%rd6250, %rd6219, 4294967295;
	mul.wide.u32 	%rd6251, %r11646, %r6684;
	add.s64 	%rd6252, %rd6249, %rd6250;
	add.s64 	%rd6253, %rd6252, %rd6251;
	shr.u64 	%rd6254, %rd6253, 32;
	mul.wide.u32 	%rd6255, %r11645, %r6684;
	add.s64 	%rd6256, %rd6254, %rd6220;
	add.s64 	%rd6257, %rd6256, %rd6255;
	shr.u64 	%rd6258, %rd6257, 32;
	and.b64  	%rd6259, %rd6228, 4294967295;
	mul.wide.u32 	%rd6260, %r11652, %r6687;
	add.s64 	%rd6261, %rd6260, %rd6259;
	shr.u64 	%rd6262, %rd6261, 32;
	and.b64  	%rd6263, %rd6233, 4294967295;
	mul.wide.u32 	%rd6264, %r11651, %r6687;
	add.s64 	%rd6265, %rd6262, %rd6263;
	add.s64 	%rd6266, %rd6265, %rd6264;
	shr.u64 	%rd6267, %rd6266, 32;
	and.b64  	%rd6268, %rd6238, 4294967295;
	mul.wide.u32 	%rd6269, %r11650, %r6687;
	add.s64 	%rd6270, %rd6267, %rd6268;
	add.s64 	%rd6271, %rd6270, %rd6269;
	shr.u64 	%rd6272, %rd6271, 32;
	and.b64  	%rd6273, %rd6243, 4294967295;
	mul.wide.u32 	%rd6274, %r11649, %r6687;
	add.s64 	%rd6275, %rd6272, %rd6273;
	add.s64 	%rd6276, %rd6275, %rd6274;
	shr.u64 	%rd6277, %rd6276, 32;
	and.b64  	%rd6278, %rd6248, 4294967295;
	mul.wide.u32 	%rd6279, %r11648, %r6687;
	add.s64 	%rd6280, %rd6277, %rd6278;
	add.s64 	%rd6281, %rd6280, %rd6279;
	shr.u64 	%rd6282, %rd6281, 32;
	and.b64  	%rd6283, %rd6253, 4294967295;
	mul.wide.u32 	%rd6284, %r11647, %r6687;
	add.s64 	%rd6285, %rd6282, %rd6283;
	add.s64 	%rd6286, %rd6285, %rd6284;
	shr.u64 	%rd6287, %rd6286, 32;
	and.b64  	%rd6288, %rd6257, 4294967295;
	mul.wide.u32 	%rd6289, %r11646, %r6687;
	add.s64 	%rd6290, %rd6287, %rd6288;
	add.s64 	%rd6291, %rd6290, %rd6289;
	shr.u64 	%rd6292, %rd6291, 32;
	mul.wide.u32 	%rd6293, %r11645, %r6687;
	add.s64 	%rd6294, %rd6292, %rd6258;
	add.s64 	%rd6295, %rd6294, %rd6293;
	shr.u64 	%rd6296, %rd6295, 32;
	and.b64  	%rd6297, %rd6266, 4294967295;
	mul.wide.u32 	%rd6298, %r11652, %r6690;
	add.s64 	%rd6299, %rd6298, %rd6297;
	shr.u64 	%rd6300, %rd6299, 32;
	and.b64  	%rd6301, %rd6271, 4294967295;
	mul.wide.u32 	%rd6302, %r11651, %r6690;
	add.s64 	%rd6303, %rd6300, %rd6301;
	add.s64 	%rd6304, %rd6303, %rd6302;
	shr.u64 	%rd6305, %rd6304, 32;
	and.b64  	%rd6306, %rd6276, 4294967295;
	mul.wide.u32 	%rd6307, %r11650, %r6690;
	add.s64 	%rd6308, %rd6305, %rd6306;
	add.s64 	%rd6309, %rd6308, %rd6307;
	shr.u64 	%rd6310, %rd6309, 32;
	and.b64  	%rd6311, %rd6281, 4294967295;
	mul.wide.u32 	%rd6312, %r11649, %r6690;
	add.s64 	%rd6313, %rd6310, %rd6311;
	add.s64 	%rd6314, %rd6313, %rd6312;
	shr.u64 	%rd6315, %rd6314, 32;
	and.b64  	%rd6316, %rd6286, 4294967295;
	mul.wide.u32 	%rd6317, %r11648, %r6690;
	add.s64 	%rd6318, %rd6315, %rd6316;
	add.s64 	%rd6319, %rd6318, %rd6317;
	shr.u64 	%rd6320, %rd6319, 32;
	and.b64  	%rd6321, %rd6291, 4294967295;
	mul.wide.u32 	%rd6322, %r11647, %r6690;
	add.s64 	%rd6323, %rd6320, %rd6321;
	add.s64 	%rd6324, %rd6323, %rd6322;
	shr.u64 	%rd6325, %rd6324, 32;
	and.b64  	%rd6326, %rd6295, 4294967295;
	mul.wide.u32 	%rd6327, %r11646, %r6690;
	add.s64 	%rd6328, %rd6325, %rd6326;
	add.s64 	%rd6329, %rd6328, %rd6327;
	shr.u64 	%rd6330, %rd6329, 32;
	mul.wide.u32 	%rd6331, %r11645, %r6690;
	add.s64 	%rd6332, %rd6330, %rd6296;
	add.s64 	%rd6333, %rd6332, %rd6331;
	shr.u64 	%rd6334, %rd6333, 32;
	and.b64  	%rd6335, %rd6304, 4294967295;
	mul.wide.u32 	%rd6336, %r11652, %r6693;
	add.s64 	%rd6337, %rd6336, %rd6335;
	shr.u64 	%rd6338, %rd6337, 32;
	and.b64  	%rd6339, %rd6309, 4294967295;
	mul.wide.u32 	%rd6340, %r11651, %r6693;
	add.s64 	%rd6341, %rd6338, %rd6339;
	add.s64 	%rd6342, %rd6341, %rd6340;
	shr.u64 	%rd6343, %rd6342, 32;
	and.b64  	%rd6344, %rd6314, 4294967295;
	mul.wide.u32 	%rd6345, %r11650, %r6693;
	add.s64 	%rd6346, %rd6343, %rd6344;
	add.s64 	%rd6347, %rd6346, %rd6345;
	shr.u64 	%rd6348, %rd6347, 32;
	and.b64  	%rd6349, %rd6319, 4294967295;
	mul.wide.u32 	%rd6350, %r11649, %r6693;
	add.s64 	%rd6351, %rd6348, %rd6349;
	add.s64 	%rd6352, %rd6351, %rd6350;
	shr.u64 	%rd6353, %rd6352, 32;
	and.b64  	%rd6354, %rd6324, 4294967295;
	mul.wide.u32 	%rd6355, %r11648, %r6693;
	add.s64 	%rd6356, %rd6353, %rd6354;
	add.s64 	%rd6357, %rd6356, %rd6355;
	shr.u64 	%rd6358, %rd6357, 32;
	and.b64  	%rd6359, %rd6329, 4294967295;
	mul.wide.u32 	%rd6360, %r11647, %r6693;
	add.s64 	%rd6361, %rd6358, %rd6359;
	add.s64 	%rd6362, %rd6361, %rd6360;
	shr.u64 	%rd6363, %rd6362, 32;
	and.b64  	%rd6364, %rd6333, 4294967295;
	mul.wide.u32 	%rd6365, %r11646, %r6693;
	add.s64 	%rd6366, %rd6363, %rd6364;
	add.s64 	%rd6367, %rd6366, %rd6365;
	shr.u64 	%rd6368, %rd6367, 32;
	mul.wide.u32 	%rd6369, %r11645, %r6693;
	add.s64 	%rd6370, %rd6368, %rd6334;
	add.s64 	%rd6371, %rd6370, %rd6369;
	shr.u64 	%rd6372, %rd6371, 32;
	and.b64  	%rd6373, %rd6342, 4294967295;
	mul.wide.u32 	%rd6374, %r11652, %r6696;
	add.s64 	%rd6375, %rd6374, %rd6373;
	shr.u64 	%rd6376, %rd6375, 32;
	and.b64  	%rd6377, %rd6347, 4294967295;
	mul.wide.u32 	%rd6378, %r11651, %r6696;
	add.s64 	%rd6379, %rd6376, %rd6377;
	add.s64 	%rd6380, %rd6379, %rd6378;
	shr.u64 	%rd6381, %rd6380, 32;
	and.b64  	%rd6382, %rd6352, 4294967295;
	mul.wide.u32 	%rd6383, %r11650, %r6696;
	add.s64 	%rd6384, %rd6381, %rd6382;
	add.s64 	%rd6385, %rd6384, %rd6383;
	shr.u64 	%rd6386, %rd6385, 32;
	and.b64  	%rd6387, %rd6357, 4294967295;
	mul.wide.u32 	%rd6388, %r11649, %r6696;
	add.s64 	%rd6389, %rd6386, %rd6387;
	add.s64 	%rd6390, %rd6389, %rd6388;
	shr.u64 	%rd6391, %rd6390, 32;
	and.b64  	%rd6392, %rd6362, 4294967295;
	mul.wide.u32 	%rd6393, %r11648, %r6696;
	add.s64 	%rd6394, %rd6391, %rd6392;
	add.s64 	%rd6395, %rd6394, %rd6393;
	shr.u64 	%rd6396, %rd6395, 32;
	and.b64  	%rd6397, %rd6367, 4294967295;
	mul.wide.u32 	%rd6398, %r11647, %r6696;
	add.s64 	%rd6399, %rd6396, %rd6397;
	add.s64 	%rd6400, %rd6399, %rd6398;
	shr.u64 	%rd6401, %rd6400, 32;
	and.b64  	%rd6402, %rd6371, 4294967295;
	mul.wide.u32 	%rd6403, %r11646, %r6696;
	add.s64 	%rd6404, %rd6401, %rd6402;
	add.s64 	%rd6405, %rd6404, %rd6403;
	shr.u64 	%rd6406, %rd6405, 32;
	mul.wide.u32 	%rd6407, %r11645, %r6696;
	add.s64 	%rd6408, %rd6406, %rd6372;
	add.s64 	%rd6409, %rd6408, %rd6407;
	shr.u64 	%rd6410, %rd6409, 32;
	{ .reg .b32 tmp; mov.b64 {tmp, %r6858}, %rd6409; }
	and.b64  	%rd6411, %rd6380, 4294967295;
	mul.lo.s64 	%rd6412, %rd6411, 977;
	and.b64  	%rd6413, %rd6122, 4294967295;
	and.b64  	%rd6414, %rd6412, 4294967295;
	add.s64 	%rd31173, %rd6414, %rd6413;
	shr.u64 	%rd6415, %rd6412, 32;
	shr.u64 	%rd6416, %rd31173, 32;
	add.s64 	%rd6417, %rd6416, %rd6415;
	and.b64  	%rd6418, %rd6385, 4294967295;
	mul.lo.s64 	%rd6419, %rd6418, 977;
	and.b64  	%rd6420, %rd6147, 4294967295;
	and.b64  	%rd6421, %rd6419, 4294967295;
	add.s64 	%rd6422, %rd6417, %rd6420;
	add.s64 	%rd6423, %rd6422, %rd6421;
	add.s64 	%rd31172, %rd6423, %rd6411;
	shr.u64 	%rd6424, %rd6419, 32;
	shr.u64 	%rd6425, %rd31172, 32;
	add.s64 	%rd6426, %rd6425, %rd6424;
	and.b64  	%rd6427, %rd6390, 4294967295;
	mul.lo.s64 	%rd6428, %rd6427, 977;
	and.b64  	%rd6429, %rd6185, 4294967295;
	and.b64  	%rd6430, %rd6428, 4294967295;
	add.s64 	%rd6431, %rd6426, %rd6429;
	add.s64 	%rd6432, %rd6431, %rd6430;
	add.s64 	%rd31171, %rd6432, %rd6418;
	shr.u64 	%rd6433, %rd6428, 32;
	shr.u64 	%rd6434, %rd31171, 32;
	add.s64 	%rd6435, %rd6434, %rd6433;
	and.b64  	%rd6436, %rd6395, 4294967295;
	mul.lo.s64 	%rd6437, %rd6436, 977;
	and.b64  	%rd6438, %rd6223, 4294967295;
	and.b64  	%rd6439, %rd6437, 4294967295;
	add.s64 	%rd6440, %rd6435, %rd6438;
	add.s64 	%rd6441, %rd6440, %rd6439;
	add.s64 	%rd31170, %rd6441, %rd6427;
	shr.u64 	%rd6442, %rd6437, 32;
	shr.u64 	%rd6443, %rd31170, 32;
	add.s64 	%rd6444, %rd6443, %rd6442;
	and.b64  	%rd6445, %rd6400, 4294967295;
	mul.lo.s64 	%rd6446, %rd6445, 977;
	and.b64  	%rd6447, %rd6261, 4294967295;
	and.b64  	%rd6448, %rd6446, 4294967295;
	add.s64 	%rd6449, %rd6444, %rd6447;
	add.s64 	%rd6450, %rd6449, %rd6448;
	add.s64 	%rd31169, %rd6450, %rd6436;
	shr.u64 	%rd6451, %rd6446, 32;
	shr.u64 	%rd6452, %rd31169, 32;
	add.s64 	%rd6453, %rd6452, %rd6451;
	and.b64  	%rd6454, %rd6405, 4294967295;
	mul.lo.s64 	%rd6455, %rd6454, 977;
	and.b64  	%rd6456, %rd6299, 4294967295;
	and.b64  	%rd6457, %rd6455, 4294967295;
	add.s64 	%rd6458, %rd6453, %rd6456;
	add.s64 	%rd6459, %rd6458, %rd6457;
	add.s64 	%rd31168, %rd6459, %rd6445;
	shr.u64 	%rd6460, %rd6455, 32;
	shr.u64 	%rd6461, %rd31168, 32;
	add.s64 	%rd6462, %rd6461, %rd6460;
	and.b64  	%rd6463, %rd6409, 4294967295;
	mul.lo.s64 	%rd6464, %rd6463, 977;
	and.b64  	%rd6465, %rd6337, 4294967295;
	and.b64  	%rd6466, %rd6464, 4294967295;
	add.s64 	%rd6467, %rd6462, %rd6465;
	add.s64 	%rd6468, %rd6467, %rd6466;
	add.s64 	%rd31167, %rd6468, %rd6454;
	shr.u64 	%rd6469, %rd6464, 32;
	shr.u64 	%rd6470, %rd31167, 32;
	add.s64 	%rd6471, %rd6470, %rd6469;
	mul.lo.s64 	%rd6472, %rd6410, 977;
	and.b64  	%rd6473, %rd6375, 4294967295;
	and.b64  	%rd6474, %rd6472, 4294967295;
	add.s64 	%rd6475, %rd6471, %rd6473;
	add.s64 	%rd6476, %rd6475, %rd6474;
	add.s64 	%rd31166, %rd6476, %rd6463;
	shr.u64 	%rd6477, %rd6472, 32;
	shr.u64 	%rd6478, %rd31166, 32;
	cvt.u32.u64 	%r6859, %rd6478;
	cvt.u32.u64 	%r6860, %rd6477;
	add.s32 	%r6861, %r6859, %r6860;
	add.s32 	%r838, %r6861, %r6858;
	setp.eq.s32 	%p895, %r838, 0;
	mov.pred 	%p4426, 0;
	@%p895 bra 	$L__BB3_630;
	cvt.u64.u32 	%rd6479, %r838;
	mul.wide.u32 	%rd6480, %r838, 977;
	shr.u64 	%rd6481, %rd6480, 32;
	and.b64  	%rd6482, %rd31173, 4294967295;
	and.b64  	%rd6483, %rd6480, 4294967295;
	add.s64 	%rd31173, %rd6483, %rd6482;
	shr.u64 	%rd6484, %rd31173, 32;
	and.b64  	%rd6485, %rd31172, 4294967295;
	add.s64 	%rd6486, %rd6481, %rd6485;
	add.s64 	%rd6487, %rd6486, %rd6479;
	add.s64 	%rd31172, %rd6487, %rd6484;
	setp.lt.u64 	%p897, %rd31172, 4294967296;
	@%p897 bra 	$L__BB3_630;
	shr.u64 	%rd6488, %rd31172, 32;
	and.b64  	%rd6489, %rd31171, 4294967295;
	add.s64 	%rd31171, %rd6488, %rd6489;
	setp.lt.u64 	%p899, %rd31171, 4294967296;
	@%p899 bra 	$L__BB3_630;
	shr.u64 	%rd6490, %rd31171, 32;
	and.b64  	%rd6491, %rd31170, 4294967295;
	add.s64 	%rd31170, %rd6490, %rd6491;
	setp.lt.u64 	%p901, %rd31170, 4294967296;
	@%p901 bra 	$L__BB3_630;
	shr.u64 	%rd6493, %rd31170, 32;
	and.b64  	%rd6494, %rd31169, 4294967295;
	add.s64 	%rd31169, %rd6493, %rd6494;
	setp.lt.u64 	%p903, %rd31169, 4294967296;
	mov.b64 	%rd31170, 4294967296;
	@%p903 bra 	$L__BB3_630;
	shr.u64 	%rd6496, %rd31169, 32;
	and.b64  	%rd6497, %rd31168, 4294967295;
	add.s64 	%rd31168, %rd6496, %rd6497;
	setp.lt.u64 	%p905, %rd31168, 4294967296;
	mov.b64 	%rd31169, 4294967296;
	mov.u64 	%rd31170, %rd31169;
	@%p905 bra 	$L__BB3_630;
	shr.u64 	%rd6499, %rd31168, 32;
	and.b64  	%rd6500, %rd31167, 4294967295;
	add.s64 	%rd31167, %rd6499, %rd6500;
	setp.lt.u64 	%p907, %rd31167, 4294967296;
	mov.b64 	%rd31168, 4294967296;
	mov.u64 	%rd31169, %rd31168;
	mov.u64 	%rd31170, %rd31168;
	@%p907 bra 	$L__BB3_630;
	shr.u64 	%rd6502, %rd31167, 32;
	and.b64  	%rd6503, %rd31166, 4294967295;
	add.s64 	%rd6504, %rd6502, %rd6503;
	setp.gt.u64 	%p4426, %rd6504, 4294967295;
	min.u64 	%rd31166, %rd6504, 4294967296;
	mov.b64 	%rd31167, 4294967296;
	mov.u64 	%rd31168, %rd31167;
	mov.u64 	%rd31169, %rd31167;
	mov.u64 	%rd31170, %rd31167;
$L__BB3_630:
	cvt.u32.u64 	%r11700, %rd31173;
	cvt.u32.u64 	%r11699, %rd31172;
	cvt.u32.u64 	%r11698, %rd31171;
	cvt.u32.u64 	%r11697, %rd31170;
	cvt.u32.u64 	%r11696, %rd31169;
	cvt.u32.u64 	%r11695, %rd31168;
	cvt.u32.u64 	%r11694, %rd31167;
	cvt.u32.u64 	%r11693, %rd31166;
	setp.lt.u32 	%p908, %r12163, %r11693;
	or.pred  	%p909, %p4426, %p908;
	@%p909 bra 	$L__BB3_644;
	setp.gt.u32 	%p910, %r12163, %r11693;
	@%p910 bra 	$L__BB3_645;
	setp.lt.u32 	%p911, %r693, %r11694;
	@%p911 bra 	$L__BB3_644;
	setp.gt.u32 	%p912, %r693, %r11694;
	@%p912 bra 	$L__BB3_645;
	setp.lt.u32 	%p913, %r694, %r11695;
	@%p913 bra 	$L__BB3_644;
	setp.gt.u32 	%p914, %r694, %r11695;
	@%p914 bra 	$L__BB3_645;
	setp.lt.u32 	%p915, %r695, %r11696;
	@%p915 bra 	$L__BB3_644;
	setp.gt.u32 	%p916, %r695, %r11696;
	@%p916 bra 	$L__BB3_645;
	setp.lt.u32 	%p917, %r795, %r11697;
	@%p917 bra 	$L__BB3_644;
	setp.gt.u32 	%p918, %r795, %r11697;
	@%p918 bra 	$L__BB3_645;
	setp.lt.u32 	%p919, %r692, %r11698;
	@%p919 bra 	$L__BB3_644;
	setp.gt.u32 	%p920, %r692, %r11698;
	@%p920 bra 	$L__BB3_645;
	setp.lt.u32 	%p921, %r696, %r11699;
	@%p921 bra 	$L__BB3_644;
	setp.gt.u32 	%p922, %r696, %r11699;
	setp.gt.u32 	%p923, %r796, %r11700;
	or.pred  	%p924, %p922, %p923;
	@%p924 bra 	$L__BB3_645;
$L__BB3_644:
	// begin inline asm
	sub.cc.u32 %r11700, %r11700, %r796;
	subc.cc.u32 %r11699, %r11699, %r696;
	subc.cc.u32 %r11698, %r11698, %r692;
	subc.cc.u32 %r11697, %r11697, %r795;
	subc.cc.u32 %r11696, %r11696, %r695;
	subc.cc.u32 %r11695, %r11695, %r694;
	subc.cc.u32 %r11694, %r11694, %r693;
	subc.u32 %r11693, %r11693, %r12163;
	
	// end inline asm
$L__BB3_645:
	setp.gt.u32 	%p925, %r11693, %r12163;
	@%p925 bra 	$L__BB3_658;
	bra.uni 	$L__BB3_659;
$L__BB3_646:
	setp.gt.u32 	%p927, %r11694, %r693;
	@%p927 bra 	$L__BB3_658;
	setp.lt.u32 	%p928, %r11694, %r693;
	@%p928 bra 	$L__BB3_660;
	setp.gt.u32 	%p929, %r11695, %r694;
	@%p929 bra 	$L__BB3_658;
	setp.lt.u32 	%p930, %r11695, %r694;
	@%p930 bra 	$L__BB3_660;
	setp.gt.u32 	%p931, %r11696, %r695;
	@%p931 bra 	$L__BB3_658;
	setp.lt.u32 	%p932, %r11696, %r695;
	@%p932 bra 	$L__BB3_660;
	setp.gt.u32 	%p933, %r11697, %r795;
	@%p933 bra 	$L__BB3_658;
	setp.lt.u32 	%p934, %r11697, %r795;
	@%p934 bra 	$L__BB3_660;
	setp.gt.u32 	%p935, %r11698, %r692;
	@%p935 bra 	$L__BB3_658;
	setp.lt.u32 	%p936, %r11698, %r692;
	@%p936 bra 	$L__BB3_660;
	setp.gt.u32 	%p937, %r11699, %r696;
	@%p937 bra 	$L__BB3_658;
	setp.lt.u32 	%p938, %r11699, %r696;
	setp.lt.u32 	%p939, %r11700, %r796;
	or.pred  	%p940, %p938, %p939;
	@%p940 bra 	$L__BB3_660;
$L__BB3_658:
	// begin inline asm
	sub.cc.u32 %r11700, %r11700, %r796;
	subc.cc.u32 %r11699, %r11699, %r696;
	subc.cc.u32 %r11698, %r11698, %r692;
	subc.cc.u32 %r11697, %r11697, %r795;
	subc.cc.u32 %r11696, %r11696, %r695;
	subc.cc.u32 %r11695, %r11695, %r694;
	subc.cc.u32 %r11694, %r11694, %r693;
	subc.u32 %r11693, %r11693, %r12163;
	
	// end inline asm
	bra.uni 	$L__BB3_660;
$L__BB3_659:
	setp.lt.u32 	%p926, %r11693, %r12163;
	@%p926 bra 	$L__BB3_660;
	bra.uni 	$L__BB3_646;
$L__BB3_660:
	mul.wide.u32 	%rd6506, %r6677, %r11668;
	shr.u64 	%rd6507, %rd6506, 32;
	mul.wide.u32 	%rd6508, %r6680, %r11668;
	add.s64 	%rd6509, %rd6507, %rd6508;
	shr.u64 	%rd6510, %rd6509, 32;
	mul.wide.u32 	%rd6511, %r6683, %r11668;
	add.s64 	%rd6512, %rd6510, %rd6511;
	shr.u64 	%rd6513, %rd6512, 32;
	mul.wide.u32 	%rd6514, %r6686, %r11668;
	add.s64 	%rd6515, %rd6513, %rd6514;
	shr.u64 	%rd6516, %rd6515, 32;
	mul.wide.u32 	%rd6517, %r6689, %r11668;
	add.s64 	%rd6518, %rd6516, %rd6517;
	shr.u64 	%rd6519, %rd6518, 32;
	mul.wide.u32 	%rd6520, %r6692, %r11668;
	add.s64 	%rd6521, %rd6519, %rd6520;
	shr.u64 	%rd6522, %rd6521, 32;
	mul.wide.u32 	%rd6523, %r6695, %r11668;
	add.s64 	%rd6524, %rd6522, %rd6523;
	shr.u64 	%rd6525, %rd6524, 32;
	mul.wide.u32 	%rd6526, %r6698, %r11668;
	add.s64 	%rd6527, %rd6525, %rd6526;
	shr.u64 	%rd6528, %rd6527, 32;
	and.b64  	%rd6529, %rd6509, 4294967295;
	mul.wide.u32 	%rd6530, %r6677, %r11667;
	add.s64 	%rd6531, %rd6530, %rd6529;
	shr.u64 	%rd6532, %rd6531, 32;
	and.b64  	%rd6533, %rd6512, 4294967295;
	mul.wide.u32 	%rd6534, %r6680, %r11667;
	add.s64 	%rd6535, %rd6532, %rd6533;
	add.s64 	%rd6536, %rd6535, %rd6534;
	shr.u64 	%rd6537, %rd6536, 32;
	and.b64  	%rd6538, %rd6515, 4294967295;
	mul.wide.u32 	%rd6539, %r6683, %r11667;
	add.s64 	%rd6540, %rd6537, %rd6538;
	add.s64 	%rd6541, %rd6540, %rd6539;
	shr.u64 	%rd6542, %rd6541, 32;
	and.b64  	%rd6543, %rd6518, 4294967295;
	mul.wide.u32 	%rd6544, %r6686, %r11667;
	add.s64 	%rd6545, %rd6542, %rd6543;
	add.s64 	%rd6546, %rd6545, %rd6544;
	shr.u64 	%rd6547, %rd6546, 32;
	and.b64  	%rd6548, %rd6521, 4294967295;
	mul.wide.u32 	%rd6549, %r6689, %r11667;
	add.s64 	%rd6550, %rd6547, %rd6548;
	add.s64 	%rd6551, %rd6550, %rd6549;
	shr.u64 	%rd6552, %rd6551, 32;
	and.b64  	%rd6553, %rd6524, 4294967295;
	mul.wide.u32 	%rd6554, %r6692, %r11667;
	add.s64 	%rd6555, %rd6552, %rd6553;
	add.s64 	%rd6556, %rd6555, %rd6554;
	shr.u64 	%rd6557, %rd6556, 32;
	and.b64  	%rd6558, %rd6527, 4294967295;
	mul.wide.u32 	%rd6559, %r6695, %r11667;
	add.s64 	%rd6560, %rd6557, %rd6558;
	add.s64 	%rd6561, %rd6560, %rd6559;
	shr.u64 	%rd6562, %rd6561, 32;
	mul.wide.u32 	%rd6563, %r6698, %r11667;
	add.s64 	%rd6564, %rd6562, %rd6528;
	add.s64 	%rd6565, %rd6564, %rd6563;
	shr.u64 	%rd6566, %rd6565, 32;
	and.b64  	%rd6567, %rd6536, 4294967295;
	mul.wide.u32 	%rd6568, %r6677, %r11666;
	add.s64 	%rd6569, %rd6568, %rd6567;
	shr.u64 	%rd6570, %rd6569, 32;
	and.b64  	%rd6571, %rd6541, 4294967295;
	mul.wide.u32 	%rd6572, %r6680, %r11666;
	add.s64 	%rd6573, %rd6570, %rd6571;
	add.s64 	%rd6574, %rd6573, %rd6572;
	shr.u64 	%rd6575, %rd6574, 32;
	and.b64  	%rd6576, %rd6546, 4294967295;
	mul.wide.u32 	%rd6577, %r6683, %r11666;
	add.s64 	%rd6578, %rd6575, %rd6576;
	add.s64 	%rd6579, %rd6578, %rd6577;
	shr.u64 	%rd6580, %rd6579, 32;
	and.b64  	%rd6581, %rd6551, 4294967295;
	mul.wide.u32 	%rd6582, %r6686, %r11666;
	add.s64 	%rd6583, %rd6580, %rd6581;
	add.s64 	%rd6584, %rd6583, %rd6582;
	shr.u64 	%rd6585, %rd6584, 32;
	and.b64  	%rd6586, %rd6556, 4294967295;
	mul.wide.u32 	%rd6587, %r6689, %r11666;
	add.s64 	%rd6588, %rd6585, %rd6586;
	add.s64 	%rd6589, %rd6588, %rd6587;
	shr.u64 	%rd6590, %rd6589, 32;
	and.b64  	%rd6591, %rd6561, 4294967295;
	mul.wide.u32 	%rd6592, %r6692, %r11666;
	add.s64 	%rd6593, %rd6590, %rd6591;
	add.s64 	%rd6594, %rd6593, %rd6592;
	shr.u64 	%rd6595, %rd6594, 32;
	and.b64  	%rd6596, %rd6565, 4294967295;
	mul.wide.u32 	%rd6597, %r6695, %r11666;
	add.s64 	%rd6598, %rd6595, %rd6596;
	add.s64 	%rd6599, %rd6598, %rd6597;
	shr.u64 	%rd6600, %rd6599, 32;
	mul.wide.u32 	%rd6601, %r6698, %r11666;
	add.s64 	%rd6602, %rd6600, %rd6566;
	add.s64 	%rd6603, %rd6602, %rd6601;
	shr.u64 	%rd6604, %rd6603, 32;
	and.b64  	%rd6605, %rd6574, 4294967295;
	mul.wide.u32 	%rd6606, %r6677, %r11665;
	add.s64 	%rd6607, %rd6606, %rd6605;
	shr.u64 	%rd6608, %rd6607, 32;
	and.b64  	%rd6609, %rd6579, 4294967295;
	mul.wide.u32 	%rd6610, %r6680, %r11665;
	add.s64 	%rd6611, %rd6608, %rd6609;
	add.s64 	%rd6612, %rd6611, %rd6610;
	shr.u64 	%rd6613, %rd6612, 32;
	and.b64  	%rd6614, %rd6584, 4294967295;
	mul.wide.u32 	%rd6615, %r6683, %r11665;
	add.s64 	%rd6616, %rd6613, %rd6614;
	add.s64 	%rd6617, %rd6616, %rd6615;
	shr.u64 	%rd6618, %rd6617, 32;
	and.b64  	%rd6619, %rd6589, 4294967295;
	mul.wide.u32 	%rd6620, %r6686, %r11665;
	add.s64 	%rd6621, %rd6618, %rd6619;
	add.s64 	%rd6622, %rd6621, %rd6620;
	shr.u64 	%rd6623, %rd6622, 32;
	and.b64  	%rd6624, %rd6594, 4294967295;
	mul.wide.u32 	%rd6625, %r6689, %r11665;
	add.s64 	%rd6626, %rd6623, %rd6624;
	add.s64 	%rd6627, %rd6626, %rd6625;
	shr.u64 	%rd6628, %rd6627, 32;
	and.b64  	%rd6629, %rd6599, 4294967295;
	mul.wide.u32 	%rd6630, %r6692, %r11665;
	add.s64 	%rd6631, %rd6628, %rd6629;
	add.s64 	%rd6632, %rd6631, %rd6630;
	shr.u64 	%rd6633, %rd6632, 32;
	and.b64  	%rd6634, %rd6603, 4294967295;
	mul.wide.u32 	%rd6635, %r6695, %r11665;
	add.s64 	%rd6636, %rd6633, %rd6634;
	add.s64 	%rd6637, %rd6636, %rd6635;
	shr.u64 	%rd6638, %rd6637, 32;
	mul.wide.u32 	%rd6639, %r6698, %r11665;
	add.s64 	%rd6640, %rd6638, %rd6604;
	add.s64 	%rd6641, %rd6640, %rd6639;
	shr.u64 	%rd6642, %rd6641, 32;
	and.b64  	%rd6643, %rd6612, 4294967295;
	mul.wide.u32 	%rd6644, %r6677, %r11664;
	add.s64 	%rd6645, %rd6644, %rd6643;
	shr.u64 	%rd6646, %rd6645, 32;
	and.b64  	%rd6647, %rd6617, 4294967295;
	mul.wide.u32 	%rd6648, %r6680, %r11664;
	add.s64 	%rd6649, %rd6646, %rd6647;
	add.s64 	%rd6650, %rd6649, %rd6648;
	shr.u64 	%rd6651, %rd6650, 32;
	and.b64  	%rd6652, %rd6622, 4294967295;
	mul.wide.u32 	%rd6653, %r6683, %r11664;
	add.s64 	%rd6654, %rd6651, %rd6652;
	add.s64 	%rd6655, %rd6654, %rd6653;
	shr.u64 	%rd6656, %rd6655, 32;
	and.b64  	%rd6657, %rd6627, 4294967295;
	mul.wide.u32 	%rd6658, %r6686, %r11664;
	add.s64 	%rd6659, %rd6656, %rd6657;
	add.s64 	%rd6660, %rd6659, %rd6658;
	shr.u64 	%rd6661, %rd6660, 32;
	and.b64  	%rd6662, %rd6632, 4294967295;
	mul.wide.u32 	%rd6663, %r6689, %r11664;
	add.s64 	%rd6664, %rd6661, %rd6662;
	add.s64 	%rd6665, %rd6664, %rd6663;
	shr.u64 	%rd6666, %rd6665, 32;
	and.b64  	%rd6667, %rd6637, 4294967295;
	mul.wide.u32 	%rd6668, %r6692, %r11664;
	add.s64 	%rd6669, %rd6666, %rd6667;
	add.s64 	%rd6670, %rd6669, %rd6668;
	shr.u64 	%rd6671, %rd6670, 32;
	and.b64  	%rd6672, %rd6641, 4294967295;
	mul.wide.u32 	%rd6673, %r6695, %r11664;
	add.s64 	%rd6674, %rd6671, %rd6672;
	add.s64 	%rd6675, %rd6674, %rd6673;
	shr.u64 	%rd6676, %rd6675, 32;
	mul.wide.u32 	%rd6677, %r6698, %r11664;
	add.s64 	%rd6678, %rd6676, %rd6642;
	add.s64 	%rd6679, %rd6678, %rd6677;
	shr.u64 	%rd6680, %rd6679, 32;
	and.b64  	%rd6681, %rd6650, 4294967295;
	mul.wide.u32 	%rd6682, %r6677, %r11663;
	add.s64 	%rd6683, %rd6682, %rd6681;
	shr.u64 	%rd6684, %rd6683, 32;
	and.b64  	%rd6685, %rd6655, 4294967295;
	mul.wide.u32 	%rd6686, %r6680, %r11663;
	add.s64 	%rd6687, %rd6684, %rd6685;
	add.s64 	%rd6688, %rd6687, %rd6686;
	shr.u64 	%rd6689, %rd6688, 32;
	and.b64  	%rd6690, %rd6660, 4294967295;
	mul.wide.u32 	%rd6691, %r6683, %r11663;
	add.s64 	%rd6692, %rd6689, %rd6690;
	add.s64 	%rd6693, %rd6692, %rd6691;
	shr.u64 	%rd6694, %rd6693, 32;
	and.b64  	%rd6695, %rd6665, 4294967295;
	mul.wide.u32 	%rd6696, %r6686, %r11663;
	add.s64 	%rd6697, %rd6694, %rd6695;
	add.s64 	%rd6698, %rd6697, %rd6696;
	shr.u64 	%rd6699, %rd6698, 32;
	and.b64  	%rd6700, %rd6670, 4294967295;
	mul.wide.u32 	%rd6701, %r6689, %r11663;
	add.s64 	%rd6702, %rd6699, %rd6700;
	add.s64 	%rd6703, %rd6702, %rd6701;
	shr.u64 	%rd6704, %rd6703, 32;
	and.b64  	%rd6705, %rd6675, 4294967295;
	mul.wide.u32 	%rd6706, %r6692, %r11663;
	add.s64 	%rd6707, %rd6704, %rd6705;
	add.s64 	%rd6708, %rd6707, %rd6706;
	shr.u64 	%rd6709, %rd6708, 32;
	and.b64  	%rd6710, %rd6679, 4294967295;
	mul.wide.u32 	%rd6711, %r6695, %r11663;
	add.s64 	%rd6712, %rd6709, %rd6710;
	add.s64 	%rd6713, %rd6712, %rd6711;
	shr.u64 	%rd6714, %rd6713, 32;
	mul.wide.u32 	%rd6715, %r6698, %r11663;
	add.s64 	%rd6716, %rd6714, %rd6680;
	add.s64 	%rd6717, %rd6716, %rd6715;
	shr.u64 	%rd6718, %rd6717, 32;
	and.b64  	%rd6719, %rd6688, 4294967295;
	mul.wide.u32 	%rd6720, %r6677, %r11662;
	add.s64 	%rd6721, %rd6720, %rd6719;
	shr.u64 	%rd6722, %rd6721, 32;
	and.b64  	%rd6723, %rd6693, 4294967295;
	mul.wide.u32 	%rd6724, %r6680, %r11662;
	add.s64 	%rd6725, %rd6722, %rd6723;
	add.s64 	%rd6726, %rd6725, %rd6724;
	shr.u64 	%rd6727, %rd6726, 32;
	and.b64  	%rd6728, %rd6698, 4294967295;
	mul.wide.u32 	%rd6729, %r6683, %r11662;
	add.s64 	%rd6730, %rd6727, %rd6728;
	add.s64 	%rd6731, %rd6730, %rd6729;
	shr.u64 	%rd6732, %rd6731, 32;
	and.b64  	%rd6733, %rd6703, 4294967295;
	mul.wide.u32 	%rd6734, %r6686, %r11662;
	add.s64 	%rd6735, %rd6732, %rd6733;
	add.s64 	%rd6736, %rd6735, %rd6734;
	shr.u64 	%rd6737, %rd6736, 32;
	and.b64  	%rd6738, %rd6708, 4294967295;
	mul.wide.u32 	%rd6739, %r6689, %r11662;
	add.s64 	%rd6740, %rd6737, %rd6738;
	add.s64 	%rd6741, %rd6740, %rd6739;
	shr.u64 	%rd6742, %rd6741, 32;
	and.b64  	%rd6743, %rd6713, 4294967295;
	mul.wide.u32 	%rd6744, %r6692, %r11662;
	add.s64 	%rd6745, %rd6742, %rd6743;
	add.s64 	%rd6746, %rd6745, %rd6744;
	shr.u64 	%rd6747, %rd6746, 32;
	and.b64  	%rd6748, %rd6717, 4294967295;
	mul.wide.u32 	%rd6749, %r6695, %r11662;
	add.s64 	%rd6750, %rd6747, %rd6748;
	add.s64 	%rd6751, %rd6750, %rd6749;
	shr.u64 	%rd6752, %rd6751, 32;
	mul.wide.u32 	%rd6753, %r6698, %r11662;
	add.s64 	%rd6754, %rd6752, %rd6718;
	add.s64 	%rd6755, %rd6754, %rd6753;
	shr.u64 	%rd6756, %rd6755, 32;
	and.b64  	%rd6757, %rd6726, 4294967295;
	mul.wide.u32 	%rd6758, %r6677, %r11661;
	add.s64 	%rd6759, %rd6758, %rd6757;
	shr.u64 	%rd6760, %rd6759, 32;
	and.b64  	%rd6761, %rd6731, 4294967295;
	mul.wide.u32 	%rd6762, %r6680, %r11661;
	add.s64 	%rd6763, %rd6760, %rd6761;
	add.s64 	%rd6764, %rd6763, %rd6762;
	shr.u64 	%rd6765, %rd6764, 32;
	and.b64  	%rd6766, %rd6736, 4294967295;
	mul.wide.u32 	%rd6767, %r6683, %r11661;
	add.s64 	%rd6768, %rd6765, %rd6766;
	add.s64 	%rd6769, %rd6768, %rd6767;
	shr.u64 	%rd6770, %rd6769, 32;
	and.b64  	%rd6771, %rd6741, 4294967295;
	mul.wide.u32 	%rd6772, %r6686, %r11661;
	add.s64 	%rd6773, %rd6770, %rd6771;
	add.s64 	%rd6774, %rd6773, %rd6772;
	shr.u64 	%rd6775, %rd6774, 32;
	and.b64  	%rd6776, %rd6746, 4294967295;
	mul.wide.u32 	%rd6777, %r6689, %r11661;
	add.s64 	%rd6778, %rd6775, %rd6776;
	add.s64 	%rd6779, %rd6778, %rd6777;
	shr.u64 	%rd6780, %rd6779, 32;
	and.b64  	%rd6781, %rd6751, 4294967295;
	mul.wide.u32 	%rd6782, %r6692, %r11661;
	add.s64 	%rd6783, %rd6780, %rd6781;
	add.s64 	%rd6784, %rd6783, %rd6782;
	shr.u64 	%rd6785, %rd6784, 32;
	and.b64  	%rd6786, %rd6755, 4294967295;
	mul.wide.u32 	%rd6787, %r6695, %r11661;
	add.s64 	%rd6788, %rd6785, %rd6786;
	add.s64 	%rd6789, %rd6788, %rd6787;
	shr.u64 	%rd6790, %rd6789, 32;
	mul.wide.u32 	%rd6791, %r6698, %r11661;
	add.s64 	%rd6792, %rd6790, %rd6756;
	add.s64 	%rd6793, %rd6792, %rd6791;
	shr.u64 	%rd6794, %rd6793, 32;
	{ .reg .b32 tmp; mov.b64 {tmp, %r6911}, %rd6793; }
	and.b64  	%rd6795, %rd6764, 4294967295;
	mul.lo.s64 	%rd6796, %rd6795, 977;
	and.b64  	%rd6797, %rd6506, 4294967295;
	and.b64  	%rd6798, %rd6796, 4294967295;
	add.s64 	%rd31181, %rd6798, %rd6797;
	shr.u64 	%rd6799, %rd6796, 32;
	shr.u64 	%rd6800, %rd31181, 32;
	add.s64 	%rd6801, %rd6800, %rd6799;
	and.b64  	%rd6802, %rd6769, 4294967295;
	mul.lo.s64 	%rd6803, %rd6802, 977;
	and.b64  	%rd6804, %rd6531, 4294967295;
	and.b64  	%rd6805, %rd6803, 4294967295;
	add.s64 	%rd6806, %rd6801, %rd6804;
	add.s64 	%rd6807, %rd6806, %rd6805;
	add.s64 	%rd31180, %rd6807, %rd6795;
	shr.u64 	%rd6808, %rd6803, 32;
	shr.u64 	%rd6809, %rd31180, 32;
	add.s64 	%rd6810, %rd6809, %rd6808;
	and.b64  	%rd6811, %rd6774, 4294967295;
	mul.lo.s64 	%rd6812, %rd6811, 977;
	and.b64  	%rd6813, %rd6569, 4294967295;
	and.b64  	%rd6814, %rd6812, 4294967295;
	add.s64 	%rd6815, %rd6810, %rd6813;
	add.s64 	%rd6816, %rd6815, %rd6814;
	add.s64 	%rd31179, %rd6816, %rd6802;
	shr.u64 	%rd6817, %rd6812, 32;
	shr.u64 	%rd6818, %rd31179, 32;
	add.s64 	%rd6819, %rd6818, %rd6817;
	and.b64  	%rd6820, %rd6779, 4294967295;
	mul.lo.s64 	%rd6821, %rd6820, 977;
	and.b64  	%rd6822, %rd6607, 4294967295;
	and.b64  	%rd6823, %rd6821, 4294967295;
	add.s64 	%rd6824, %rd6819, %rd6822;
	add.s64 	%rd6825, %rd6824, %rd6823;
	add.s64 	%rd31178, %rd6825, %rd6811;
	shr.u64 	%rd6826, %rd6821, 32;
	shr.u64 	%rd6827, %rd31178, 32;
	add.s64 	%rd6828, %rd6827, %rd6826;
	and.b64  	%rd6829, %rd6784, 4294967295;
	mul.lo.s64 	%rd6830, %rd6829, 977;
	and.b64  	%rd6831, %rd6645, 4294967295;
	and.b64  	%rd6832, %rd6830, 4294967295;
	add.s64 	%rd6833, %rd6828, %rd6831;
	add.s64 	%rd6834, %rd6833, %rd6832;
	add.s64 	%rd31177, %rd6834, %rd6820;
	shr.u64 	%rd6835, %rd6830, 32;
	shr.u64 	%rd6836, %rd31177, 32;
	add.s64 	%rd6837, %rd6836, %rd6835;
	and.b64  	%rd6838, %rd6789, 4294967295;
	mul.lo.s64 	%rd6839, %rd6838, 977;
	and.b64  	%rd6840, %rd6683, 4294967295;
	and.b64  	%rd6841, %rd6839, 4294967295;
	add.s64 	%rd6842, %rd6837, %rd6840;
	add.s64 	%rd6843, %rd6842, %rd6841;
	add.s64 	%rd31176, %rd6843, %rd6829;
	shr.u64 	%rd6844, %rd6839, 32;
	shr.u64 	%rd6845, %rd31176, 32;
	add.s64 	%rd6846, %rd6845, %rd6844;
	and.b64  	%rd6847, %rd6793, 4294967295;
	mul.lo.s64 	%rd6848, %rd6847, 977;
	and.b64  	%rd6849, %rd6721, 4294967295;
	and.b64  	%rd6850, %rd6848, 4294967295;
	add.s64 	%rd6851, %rd6846, %rd6849;
	add.s64 	%rd6852, %rd6851, %rd6850;
	add.s64 	%rd31175, %rd6852, %rd6838;
	shr.u64 	%rd6853, %rd6848, 32;
	shr.u64 	%rd6854, %rd31175, 32;
	add.s64 	%rd6855, %rd6854, %rd6853;
	mul.lo.s64 	%rd6856, %rd6794, 977;
	and.b64  	%rd6857, %rd6759, 4294967295;
	and.b64  	%rd6858, %rd6856, 4294967295;
	add.s64 	%rd6859, %rd6855, %rd6857;
	add.s64 	%rd6860, %rd6859, %rd6858;
	add.s64 	%rd31174, %rd6860, %rd6847;
	shr.u64 	%rd6861, %rd6856, 32;
	shr.u64 	%rd6862, %rd31174, 32;
	cvt.u32.u64 	%r6912, %rd6862;
	cvt.u32.u64 	%r6913, %rd6861;
	add.s32 	%r6914, %r6912, %r6913;
	add.s32 	%r887, %r6914, %r6911;
	setp.eq.s32 	%p942, %r887, 0;
	mov.pred 	%p4427, 0;
	@%p942 bra 	$L__BB3_668;
	cvt.u64.u32 	%rd6863, %r887;
	mul.wide.u32 	%rd6864, %r887, 977;
	shr.u64 	%rd6865, %rd6864, 32;
	and.b64  	%rd6866, %rd31181, 4294967295;
	and.b64  	%rd6867, %rd6864, 4294967295;
	add.s64 	%rd31181, %rd6867, %rd6866;
	shr.u64 	%rd6868, %rd31181, 32;
	and.b64  	%rd6869, %rd31180, 4294967295;
	add.s64 	%rd6870, %rd6865, %rd6869;
	add.s64 	%rd6871, %rd6870, %rd6863;
	add.s64 	%rd31180, %rd6871, %rd6868;
	setp.lt.u64 	%p944, %rd31180, 4294967296;
	@%p944 bra 	$L__BB3_668;
	shr.u64 	%rd6872, %rd31180, 32;
	and.b64  	%rd6873, %rd31179, 4294967295;
	add.s64 	%rd31179, %rd6872, %rd6873;
	setp.lt.u64 	%p946, %rd31179, 4294967296;
	@%p946 bra 	$L__BB3_668;
	shr.u64 	%rd6874, %rd31179, 32;
	and.b64  	%rd6875, %rd31178, 4294967295;
	add.s64 	%rd31178, %rd6874, %rd6875;
	setp.lt.u64 	%p948, %rd31178, 4294967296;
	@%p948 bra 	$L__BB3_668;
	shr.u64 	%rd6877, %rd31178, 32;
	and.b64  	%rd6878, %rd31177, 4294967295;
	add.s64 	%rd31177, %rd6877, %rd6878;
	setp.lt.u64 	%p950, %rd31177, 4294967296;
	mov.b64 	%rd31178, 4294967296;
	@%p950 bra 	$L__BB3_668;
	shr.u64 	%rd6880, %rd31177, 32;
	and.b64  	%rd6881, %rd31176, 4294967295;
	add.s64 	%rd31176, %rd6880, %rd6881;
	setp.lt.u64 	%p952, %rd31176, 4294967296;
	mov.b64 	%rd31177, 4294967296;
	mov.u64 	%rd31178, %rd31177;
	@%p952 bra 	$L__BB3_668;
	shr.u64 	%rd6883, %rd31176, 32;
	and.b64  	%rd6884, %rd31175, 4294967295;
	add.s64 	%rd31175, %rd6883, %rd6884;
	setp.lt.u64 	%p954, %rd31175, 4294967296;
	mov.b64 	%rd31176, 4294967296;
	mov.u64 	%rd31177, %rd31176;
	mov.u64 	%rd31178, %rd31176;
	@%p954 bra 	$L__BB3_668;
	shr.u64 	%rd6886, %rd31175, 32;
	and.b64  	%rd6887, %rd31174, 4294967295;
	add.s64 	%rd6888, %rd6886, %rd6887;
	setp.gt.u64 	%p4427, %rd6888, 4294967295;
	min.u64 	%rd31174, %rd6888, 4294967296;
	mov.b64 	%rd31175, 4294967296;
	mov.u64 	%rd31176, %rd31175;
	mov.u64 	%rd31177, %rd31175;
	mov.u64 	%rd31178, %rd31175;
$L__BB3_668:
	cvt.u32.u64 	%r11716, %rd31181;
	cvt.u32.u64 	%r11715, %rd31180;
	cvt.u32.u64 	%r11714, %rd31179;
	cvt.u32.u64 	%r11713, %rd31178;
	cvt.u32.u64 	%r11712, %rd31177;
	cvt.u32.u64 	%r11711, %rd31176;
	cvt.u32.u64 	%r11710, %rd31175;
	cvt.u32.u64 	%r11709, %rd31174;
	setp.lt.u32 	%p955, %r12163, %r11709;
	or.pred  	%p956, %p4427, %p955;
	@%p956 bra 	$L__BB3_682;
	setp.gt.u32 	%p957, %r12163, %r11709;
	@%p957 bra 	$L__BB3_683;
	setp.lt.u32 	%p958, %r693, %r11710;
	@%p958 bra 	$L__BB3_682;
	setp.gt.u32 	%p959, %r693, %r11710;
	@%p959 bra 	$L__BB3_683;
	setp.lt.u32 	%p960, %r694, %r11711;
	@%p960 bra 	$L__BB3_682;
	setp.gt.u32 	%p961, %r694, %r11711;
	@%p961 bra 	$L__BB3_683;
	setp.lt.u32 	%p962, %r695, %r11712;
	@%p962 bra 	$L__BB3_682;
	setp.gt.u32 	%p963, %r695, %r11712;
	@%p963 bra 	$L__BB3_683;
	setp.lt.u32 	%p964, %r795, %r11713;
	@%p964 bra 	$L__BB3_682;
	setp.gt.u32 	%p965, %r795, %r11713;
	@%p965 bra 	$L__BB3_683;
	setp.lt.u32 	%p966, %r692, %r11714;
	@%p966 bra 	$L__BB3_682;
	setp.gt.u32 	%p967, %r692, %r11714;
	@%p967 bra 	$L__BB3_683;
	setp.lt.u32 	%p968, %r696, %r11715;
	@%p968 bra 	$L__BB3_682;
	setp.gt.u32 	%p969, %r696, %r11715;
	setp.gt.u32 	%p970, %r796, %r11716;
	or.pred  	%p971, %p969, %p970;
	@%p971 bra 	$L__BB3_683;
$L__BB3_682:
	// begin inline asm
	sub.cc.u32 %r11716, %r11716, %r796;
	subc.cc.u32 %r11715, %r11715, %r696;
	subc.cc.u32 %r11714, %r11714, %r692;
	subc.cc.u32 %r11713, %r11713, %r795;
	subc.cc.u32 %r11712, %r11712, %r695;
	subc.cc.u32 %r11711, %r11711, %r694;
	subc.cc.u32 %r11710, %r11710, %r693;
	subc.u32 %r11709, %r11709, %r12163;
	
	// end inline asm
$L__BB3_683:
	setp.gt.u32 	%p972, %r11709, %r12163;
	@%p972 bra 	$L__BB3_696;
	bra.uni 	$L__BB3_697;
$L__BB3_684:
	setp.gt.u32 	%p974, %r11710, %r693;
	@%p974 bra 	$L__BB3_696;
	setp.lt.u32 	%p975, %r11710, %r693;
	@%p975 bra 	$L__BB3_698;
	setp.gt.u32 	%p976, %r11711, %r694;
	@%p976 bra 	$L__BB3_696;
	setp.lt.u32 	%p977, %r11711, %r694;
	@%p977 bra 	$L__BB3_698;
	setp.gt.u32 	%p978, %r11712, %r695;
	@%p978 bra 	$L__BB3_696;
	setp.lt.u32 	%p979, %r11712, %r695;
	@%p979 bra 	$L__BB3_698;
	setp.gt.u32 	%p980, %r11713, %r795;
	@%p980 bra 	$L__BB3_696;
	setp.lt.u32 	%p981, %r11713, %r795;
	@%p981 bra 	$L__BB3_698;
	setp.gt.u32 	%p982, %r11714, %r692;
	@%p982 bra 	$L__BB3_696;
	setp.lt.u32 	%p983, %r11714, %r692;
	@%p983 bra 	$L__BB3_698;
	setp.gt.u32 	%p984, %r11715, %r696;
	@%p984 bra 	$L__BB3_696;
	setp.lt.u32 	%p985, %r11715, %r696;
	setp.lt.u32 	%p986, %r11716, %r796;
	or.pred  	%p987, %p985, %p986;
	@%p987 bra 	$L__BB3_698;
$L__BB3_696:
	// begin inline asm
	sub.cc.u32 %r11716, %r11716, %r796;
	subc.cc.u32 %r11715, %r11715, %r696;
	subc.cc.u32 %r11714, %r11714, %r692;
	subc.cc.u32 %r11713, %r11713, %r795;
	subc.cc.u32 %r11712, %r11712, %r695;
	subc.cc.u32 %r11711, %r11711, %r694;
	subc.cc.u32 %r11710, %r11710, %r693;
	subc.u32 %r11709, %r11709, %r12163;
	
	// end inline asm
	bra.uni 	$L__BB3_698;
$L__BB3_697:
	setp.lt.u32 	%p973, %r11709, %r12163;
	@%p973 bra 	$L__BB3_698;
	bra.uni 	$L__BB3_684;
$L__BB3_698:
	mul.wide.u32 	%rd6890, %r11620, %r11652;
	shr.u64 	%rd6891, %rd6890, 32;
	mul.wide.u32 	%rd6892, %r11619, %r11652;
	add.s64 	%rd6893, %rd6891, %rd6892;
	shr.u64 	%rd6894, %rd6893, 32;
	mul.wide.u32 	%rd6895, %r11618, %r11652;
	add.s64 	%rd6896, %rd6894, %rd6895;
	shr.u64 	%rd6897, %rd6896, 32;
	mul.wide.u32 	%rd6898, %r11617, %r11652;
	add.s64 	%rd6899, %rd6897, %rd6898;
	shr.u64 	%rd6900, %rd6899, 32;
	mul.wide.u32 	%rd6901, %r11616, %r11652;
	add.s64 	%rd6902, %rd6900, %rd6901;
	shr.u64 	%rd6903, %rd6902, 32;
	mul.wide.u32 	%rd6904, %r11615, %r11652;
	add.s64 	%rd6905, %rd6903, %rd6904;
	shr.u64 	%rd6906, %rd6905, 32;
	mul.wide.u32 	%rd6907, %r11614, %r11652;
	add.s64 	%rd6908, %rd6906, %rd6907;
	shr.u64 	%rd6909, %rd6908, 32;
	mul.wide.u32 	%rd6910, %r11613, %r11652;
	add.s64 	%rd6911, %rd6909, %rd6910;
	shr.u64 	%rd6912, %rd6911, 32;
	and.b64  	%rd6913, %rd6893, 4294967295;
	mul.wide.u32 	%rd6914, %r11620, %r11651;
	add.s64 	%rd6915, %rd6914, %rd6913;
	shr.u64 	%rd6916, %rd6915, 32;
	and.b64  	%rd6917, %rd6896, 4294967295;
	mul.wide.u32 	%rd6918, %r11619, %r11651;
	add.s64 	%rd6919, %rd6916, %rd6917;
	add.s64 	%rd6920, %rd6919, %rd6918;
	shr.u64 	%rd6921, %rd6920, 32;
	and.b64  	%rd6922, %rd6899, 4294967295;
	mul.wide.u32 	%rd6923, %r11618, %r11651;
	add.s64 	%rd6924, %rd6921, %rd6922;
	add.s64 	%rd6925, %rd6924, %rd6923;
	shr.u64 	%rd6926, %rd6925, 32;
	and.b64  	%rd6927, %rd6902, 4294967295;
	mul.wide.u32 	%rd6928, %r11617, %r11651;
	add.s64 	%rd6929, %rd6926, %rd6927;
	add.s64 	%rd6930, %rd6929, %rd6928;
	shr.u64 	%rd6931, %rd6930, 32;
	and.b64  	%rd6932, %rd6905, 4294967295;
	mul.wide.u32 	%rd6933, %r11616, %r11651;
	add.s64 	%rd6934, %rd6931, %rd6932;
	add.s64 	%rd6935, %rd6934, %rd6933;
	shr.u64 	%rd6936, %rd6935, 32;
	and.b64  	%rd6937, %rd6908, 4294967295;
	mul.wide.u32 	%rd6938, %r11615, %r11651;
	add.s64 	%rd6939, %rd6936, %rd6937;
	add.s64 	%rd6940, %rd6939, %rd6938;
	shr.u64 	%rd6941, %rd6940, 32;
	and.b64  	%rd6942, %rd6911, 4294967295;
	mul.wide.u32 	%rd6943, %r11614, %r11651;
	add.s64 	%rd6944, %rd6941, %rd6942;
	add.s64 	%rd6945, %rd6944, %rd6943;
	shr.u64 	%rd6946, %rd6945, 32;
	mul.wide.u32 	%rd6947, %r11613, %r11651;
	add.s64 	%rd6948, %rd6946, %rd6912;
	add.s64 	%rd6949, %rd6948, %rd6947;
	shr.u64 	%rd6950, %rd6949, 32;
	and.b64  	%rd6951, %rd6920, 4294967295;
	mul.wide.u32 	%rd6952, %r11620, %r11650;
	add.s64 	%rd6953, %rd6952, %rd6951;
	shr.u64 	%rd6954, %rd6953, 32;
	and.b64  	%rd6955, %rd6925, 4294967295;
	mul.wide.u32 	%rd6956, %r11619, %r11650;
	add.s64 	%rd6957, %rd6954, %rd6955;
	add.s64 	%rd6958, %rd6957, %rd6956;
	shr.u64 	%rd6959, %rd6958, 32;
	and.b64  	%rd6960, %rd6930, 4294967295;
	mul.wide.u32 	%rd6961, %r11618, %r11650;
	add.s64 	%rd6962, %rd6959, %rd6960;
	add.s64 	%rd6963, %rd6962, %rd6961;
	shr.u64 	%rd6964, %rd6963, 32;
	and.b64  	%rd6965, %rd6935, 4294967295;
	mul.wide.u32 	%rd6966, %r11617, %r11650;
	add.s64 	%rd6967, %rd6964, %rd6965;
	add.s64 	%rd6968, %rd6967, %rd6966;
	shr.u64 	%rd6969, %rd6968, 32;
	and.b64  	%rd6970, %rd6940, 4294967295;
	mul.wide.u32 	%rd6971, %r11616, %r11650;
	add.s64 	%rd6972, %rd6969, %rd6970;
	add.s64 	%rd6973, %rd6972, %rd6971;
	shr.u64 	%rd6974, %rd6973, 32;
	and.b64  	%rd6975, %rd6945, 4294967295;
	mul.wide.u32 	%rd6976, %r11615, %r11650;
	add.s64 	%rd6977, %rd6974, %rd6975;
	add.s64 	%rd6978, %rd6977, %rd6976;
	shr.u64 	%rd6979, %rd6978, 32;
	and.b64  	%rd6980, %rd6949, 4294967295;
	mul.wide.u32 	%rd6981, %r11614, %r11650;
	add.s64 	%rd6982, %rd6979, %rd6980;
	add.s64 	%rd6983, %rd6982, %rd6981;
	shr.u64 	%rd6984, %rd6983, 32;
	mul.wide.u32 	%rd6985, %r11613, %r11650;
	add.s64 	%rd6986, %rd6984, %rd6950;
	add.s64 	%rd6987, %rd6986, %rd6985;
	shr.u64 	%rd6988, %rd6987, 32;
	and.b64  	%rd6989, %rd6958, 4294967295;
	mul.wide.u32 	%rd6990, %r11620, %r11649;
	add.s64 	%rd6991, %rd6990, %rd6989;
	shr.u64 	%rd6992, %rd6991, 32;
	and.b64  	%rd6993, %rd6963, 4294967295;
	mul.wide.u32 	%rd6994, %r11619, %r11649;
	add.s64 	%rd6995, %rd6992, %rd6993;
	add.s64 	%rd6996, %rd6995, %rd6994;
	shr.u64 	%rd6997, %rd6996, 32;
	and.b64  	%rd6998, %rd6968, 4294967295;
	mul.wide.u32 	%rd6999, %r11618, %r11649;
	add.s64 	%rd7000, %rd6997, %rd6998;
	add.s64 	%rd7001, %rd7000, %rd6999;
	shr.u64 	%rd7002, %rd7001, 32;
	and.b64  	%rd7003, %rd6973, 4294967295;
	mul.wide.u32 	%rd7004, %r11617, %r11649;
	add.s64 	%rd7005, %rd7002, %rd7003;
	add.s64 	%rd7006, %rd7005, %rd7004;
	shr.u64 	%rd7007, %rd7006, 32;
	and.b64  	%rd7008, %rd6978, 4294967295;
	mul.wide.u32 	%rd7009, %r11616, %r11649;
	add.s64 	%rd7010, %rd7007, %rd7008;
	add.s64 	%rd7011, %rd7010, %rd7009;
	shr.u64 	%rd7012, %rd7011, 32;
	and.b64  	%rd7013, %rd6983, 4294967295;
	mul.wide.u32 	%rd7014, %r11615, %r11649;
	add.s64 	%rd7015, %rd7012, %rd7013;
	add.s64 	%rd7016, %rd7015, %rd7014;
	shr.u64 	%rd7017, %rd7016, 32;
	and.b64  	%rd7018, %rd6987, 4294967295;
	mul.wide.u32 	%rd7019, %r11614, %r11649;
	add.s64 	%rd7020, %rd7017, %rd7018;
	add.s64 	%rd7021, %rd7020, %rd7019;
	shr.u64 	%rd7022, %rd7021, 32;
	mul.wide.u32 	%rd7023, %r11613, %r11649;
	add.s64 	%rd7024, %rd7022, %rd6988;
	add.s64 	%rd7025, %rd7024, %rd7023;
	shr.u64 	%rd7026, %rd7025, 32;
	and.b64  	%rd7027, %rd6996, 4294967295;
	mul.wide.u32 	%rd7028, %r11620, %r11648;
	add.s64 	%rd7029, %rd7028, %rd7027;
	shr.u64 	%rd7030, %rd7029, 32;
	and.b64  	%rd7031, %rd7001, 4294967295;
	mul.wide.u32 	%rd7032, %r11619, %r11648;
	add.s64 	%rd7033, %rd7030, %rd7031;
	add.s64 	%rd7034, %rd7033, %rd7032;
	shr.u64 	%rd7035, %rd7034, 32;
	and.b64  	%rd7036, %rd7006, 4294967295;
	mul.wide.u32 	%rd7037, %r11618, %r11648;
	add.s64 	%rd7038, %rd7035, %rd7036;
	add.s64 	%rd7039, %rd7038, %rd7037;
	shr.u64 	%rd7040, %rd7039, 32;
	and.b64  	%rd7041, %rd7011, 4294967295;
	mul.wide.u32 	%rd7042, %r11617, %r11648;
	add.s64 	%rd7043, %rd7040, %rd7041;
	add.s64 	%rd7044, %rd7043, %rd7042;
	shr.u64 	%rd7045, %rd7044, 32;
	and.b64  	%rd7046, %rd7016, 4294967295;
	mul.wide.u32 	%rd7047, %r11616, %r11648;
	add.s64 	%rd7048, %rd7045, %rd7046;
	add.s64 	%rd7049, %rd7048, %rd7047;
	shr.u64 	%rd7050, %rd7049, 32;
	and.b64  	%rd7051, %rd7021, 4294967295;
	mul.wide.u32 	%rd7052, %r11615, %r11648;
	add.s64 	%rd7053, %rd7050, %rd7051;
	add.s64 	%rd7054, %rd7053, %rd7052;
	shr.u64 	%rd7055, %rd7054, 32;
	and.b64  	%rd7056, %rd7025, 4294967295;
	mul.wide.u32 	%rd7057, %r11614, %r11648;
	add.s64 	%rd7058, %rd7055, %rd7056;
	add.s64 	%rd7059, %rd7058, %rd7057;
	shr.u64 	%rd7060, %rd7059, 32;
	mul.wide.u32 	%rd7061, %r11613, %r11648;
	add.s64 	%rd7062, %rd7060, %rd7026;
	add.s64 	%rd7063, %rd7062, %rd7061;
	shr.u64 	%rd7064, %rd7063, 32;
	and.b64  	%rd7065, %rd7034, 4294967295;
	mul.wide.u32 	%rd7066, %r11620, %r11647;
	add.s64 	%rd7067, %rd7066, %rd7065;
	shr.u64 	%rd7068, %rd7067, 32;
	and.b64  	%rd7069, %rd7039, 4294967295;
	mul.wide.u32 	%rd7070, %r11619, %r11647;
	add.s64 	%rd7071, %rd7068, %rd7069;
	add.s64 	%rd7072, %rd7071, %rd7070;
	shr.u64 	%rd7073, %rd7072, 32;
	and.b64  	%rd7074, %rd7044, 4294967295;
	mul.wide.u32 	%rd7075, %r11618, %r11647;
	add.s64 	%rd7076, %rd7073, %rd7074;
	add.s64 	%rd7077, %rd7076, %rd7075;
	shr.u64 	%rd7078, %rd7077, 32;
	and.b64  	%rd7079, %rd7049, 4294967295;
	mul.wide.u32 	%rd7080, %r11617, %r11647;
	add.s64 	%rd7081, %rd7078, %rd7079;
	add.s64 	%rd7082, %rd7081, %rd7080;
	shr.u64 	%rd7083, %rd7082, 32;
	and.b64  	%rd7084, %rd7054, 4294967295;
	mul.wide.u32 	%rd7085, %r11616, %r11647;
	add.s64 	%rd7086, %rd7083, %rd7084;
	add.s64 	%rd7087, %rd7086, %rd7085;
	shr.u64 	%rd7088, %rd7087, 32;
	and.b64  	%rd7089, %rd7059, 4294967295;
	mul.wide.u32 	%rd7090, %r11615, %r11647;
	add.s64 	%rd7091, %rd7088, %rd7089;
	add.s64 	%rd7092, %rd7091, %rd7090;
	shr.u64 	%rd7093, %rd7092, 32;
	and.b64  	%rd7094, %rd7063, 4294967295;
	mul.wide.u32 	%rd7095, %r11614, %r11647;
	add.s64 	%rd7096, %rd7093, %rd7094;
	add.s64 	%rd7097, %rd7096, %rd7095;
	shr.u64 	%rd7098, %rd7097, 32;
	mul.wide.u32 	%rd7099, %r11613, %r11647;
	add.s64 	%rd7100, %rd7098, %rd7064;
	add.s64 	%rd7101, %rd7100, %rd7099;
	shr.u64 	%rd7102, %rd7101, 32;
	and.b64  	%rd7103, %rd7072, 4294967295;
	mul.wide.u32 	%rd7104, %r11620, %r11646;
	add.s64 	%rd7105, %rd7104, %rd7103;
	shr.u64 	%rd7106, %rd7105, 32;
	and.b64  	%rd7107, %rd7077, 4294967295;
	mul.wide.u32 	%rd7108, %r11619, %r11646;
	add.s64 	%rd7109, %rd7106, %rd7107;
	add.s64 	%rd7110, %rd7109, %rd7108;
	shr.u64 	%rd7111, %rd7110, 32;
	and.b64  	%rd7112, %rd7082, 4294967295;
	mul.wide.u32 	%rd7113, %r11618, %r11646;
	add.s64 	%rd7114, %rd7111, %rd7112;
	add.s64 	%rd7115, %rd7114, %rd7113;
	shr.u64 	%rd7116, %rd7115, 32;
	and.b64  	%rd7117, %rd7087, 4294967295;
	mul.wide.u32 	%rd7118, %r11617, %r11646;
	add.s64 	%rd7119, %rd7116, %rd7117;
	add.s64 	%rd7120, %rd7119, %rd7118;
	shr.u64 	%rd7121, %rd7120, 32;
	and.b64  	%rd7122, %rd7092, 4294967295;
	mul.wide.u32 	%rd7123, %r11616, %r11646;
	add.s64 	%rd7124, %rd7121, %rd7122;
	add.s64 	%rd7125, %rd7124, %rd7123;
	shr.u64 	%rd7126, %rd7125, 32;
	and.b64  	%rd7127, %rd7097, 4294967295;
	mul.wide.u32 	%rd7128, %r11615, %r11646;
	add.s64 	%rd7129, %rd7126, %rd7127;
	add.s64 	%rd7130, %rd7129, %rd7128;
	shr.u64 	%rd7131, %rd7130, 32;
	and.b64  	%rd7132, %rd7101, 4294967295;
	mul.wide.u32 	%rd7133, %r11614, %r11646;
	add.s64 	%rd7134, %rd7131, %rd7132;
	add.s64 	%rd7135, %rd7134, %rd7133;
	shr.u64 	%rd7136, %rd7135, 32;
	mul.wide.u32 	%rd7137, %r11613, %r11646;
	add.s64 	%rd7138, %rd7136, %rd7102;
	add.s64 	%rd7139, %rd7138, %rd7137;
	shr.u64 	%rd7140, %rd7139, 32;
	and.b64  	%rd7141, %rd7110, 4294967295;
	mul.wide.u32 	%rd7142, %r11620, %r11645;
	add.s64 	%rd7143, %rd7142, %rd7141;
	shr.u64 	%rd7144, %rd7143, 32;
	and.b64  	%rd7145, %rd7115, 4294967295;
	mul.wide.u32 	%rd7146, %r11619, %r11645;
	add.s64 	%rd7147, %rd7144, %rd7145;
	add.s64 	%rd7148, %rd7147, %rd7146;
	shr.u64 	%rd7149, %rd7148, 32;
	and.b64  	%rd7150, %rd7120, 4294967295;
	mul.wide.u32 	%rd7151, %r11618, %r11645;
	add.s64 	%rd7152, %rd7149, %rd7150;
	add.s64 	%rd7153, %rd7152, %rd7151;
	shr.u64 	%rd7154, %rd7153, 32;
	and.b64  	%rd7155, %rd7125, 4294967295;
	mul.wide.u32 	%rd7156, %r11617, %r11645;
	add.s64 	%rd7157, %rd7154, %rd7155;
	add.s64 	%rd7158, %rd7157, %rd7156;
	shr.u64 	%rd7159, %rd7158, 32;
	and.b64  	%rd7160, %rd7130, 4294967295;
	mul.wide.u32 	%rd7161, %r11616, %r11645;
	add.s64 	%rd7162, %rd7159, %rd7160;
	add.s64 	%rd7163, %rd7162, %rd7161;
	shr.u64 	%rd7164, %rd7163, 32;
	and.b64  	%rd7165, %rd7135, 4294967295;
	mul.wide.u32 	%rd7166, %r11615, %r11645;
	add.s64 	%rd7167, %rd7164, %rd7165;
	add.s64 	%rd7168, %rd7167, %rd7166;
	shr.u64 	%rd7169, %rd7168, 32;
	and.b64  	%rd7170, %rd7139, 4294967295;
	mul.wide.u32 	%rd7171, %r11614, %r11645;
	add.s64 	%rd7172, %rd7169, %rd7170;
	add.s64 	%rd7173, %rd7172, %rd7171;
	shr.u64 	%rd7174, %rd7173, 32;
	mul.wide.u32 	%rd7175, %r11613, %r11645;
	add.s64 	%rd7176, %rd7174, %rd7140;
	add.s64 	%rd7177, %rd7176, %rd7175;
	shr.u64 	%rd7178, %rd7177, 32;
	{ .reg .b32 tmp; mov.b64 {tmp, %r6964}, %rd7177; }
	and.b64  	%rd7179, %rd7148, 4294967295;
	mul.lo.s64 	%rd7180, %rd7179, 977;
	and.b64  	%rd7181, %rd6890, 4294967295;
	and.b64  	%rd7182, %rd7180, 4294967295;
	add.s64 	%rd31182, %rd7182, %rd7181;
	shr.u64 	%rd7183, %rd7180, 32;
	shr.u64 	%rd7184, %rd31182, 32;
	add.s64 	%rd7185, %rd7184, %rd7183;
	and.b64  	%rd7186, %rd7153, 4294967295;
	mul.lo.s64 	%rd7187, %rd7186, 977;
	and.b64  	%rd7188, %rd6915, 4294967295;
	and.b64  	%rd7189, %rd7187, 4294967295;
	add.s64 	%rd7190, %rd7185, %rd7188;
	add.s64 	%rd7191, %rd7190, %rd7189;
	add.s64 	%rd31183, %rd7191, %rd7179;
	shr.u64 	%rd7192, %rd7187, 32;
	shr.u64 	%rd7193, %rd31183, 32;
	add.s64 	%rd7194, %rd7193, %rd7192;
	and.b64  	%rd7195, %rd7158, 4294967295;
	mul.lo.s64 	%rd7196, %rd7195, 977;
	and.b64  	%rd7197, %rd6953, 4294967295;
	and.b64  	%rd7198, %rd7196, 4294967295;
	add.s64 	%rd7199, %rd7194, %rd7197;
	add.s64 	%rd7200, %rd7199, %rd7198;
	add.s64 	%rd31184, %rd7200, %rd7186;
	shr.u64 	%rd7201, %rd7196, 32;
	shr.u64 	%rd7202, %rd31184, 32;
	add.s64 	%rd7203, %rd7202, %rd7201;
	and.b64  	%rd7204, %rd7163, 4294967295;
	mul.lo.s64 	%rd7205, %rd7204, 977;
	and.b64  	%rd7206, %rd6991, 4294967295;
	and.b64  	%rd7207, %rd7205, 4294967295;
	add.s64 	%rd7208, %rd7203, %rd7206;
	add.s64 	%rd7209, %rd7208, %rd7207;
	add.s64 	%rd31185, %rd7209, %rd7195;
	shr.u64 	%rd7210, %rd7205, 32;
	shr.u64 	%rd7211, %rd31185, 32;
	add.s64 	%rd7212, %rd7211, %rd7210;
	and.b64  	%rd7213, %rd7168, 4294967295;
	mul.lo.s64 	%rd7214, %rd7213, 977;
	and.b64  	%rd7215, %rd7029, 4294967295;
	and.b64  	%rd7216, %rd7214, 4294967295;
	add.s64 	%rd7217, %rd7212, %rd7215;
	add.s64 	%rd7218, %rd7217, %rd7216;
	add.s64 	%rd31186, %rd7218, %rd7204;
	shr.u64 	%rd7219, %rd7214, 32;
	shr.u64 	%rd7220, %rd31186, 32;
	add.s64 	%rd7221, %rd7220, %rd7219;
	and.b64  	%rd7222, %rd7173, 4294967295;
	mul.lo.s64 	%rd7223, %rd7222, 977;
	and.b64  	%rd7224, %rd7067, 4294967295;
	and.b64  	%rd7225, %rd7223, 4294967295;
	add.s64 	%rd7226, %rd7221, %rd7224;
	add.s64 	%rd7227, %rd7226, %rd7225;
	add.s64 	%rd31187, %rd7227, %rd7213;
	shr.u64 	%rd7228, %rd7223, 32;
	shr.u64 	%rd7229, %rd31187, 32;
	add.s64 	%rd7230, %rd7229, %rd7228;
	and.b64  	%rd7231, %rd7177, 4294967295;
	mul.lo.s64 	%rd7232, %rd7231, 977;
	and.b64  	%rd7233, %rd7105, 4294967295;
	and.b64  	%rd7234, %rd7232, 4294967295;
	add.s64 	%rd7235, %rd7230, %rd7233;
	add.s64 	%rd7236, %rd7235, %rd7234;
	add.s64 	%rd31188, %rd7236, %rd7222;
	shr.u64 	%rd7237, %rd7232, 32;
	shr.u64 	%rd7238, %rd31188, 32;
	add.s64 	%rd7239, %rd7238, %rd7237;
	mul.lo.s64 	%rd7240, %rd7178, 977;
	and.b64  	%rd7241, %rd7143, 4294967295;
	and.b64  	%rd7242, %rd7240, 4294967295;
	add.s64 	%rd7243, %rd7239, %rd7241;
	add.s64 	%rd7244, %rd7243, %rd7242;
	add.s64 	%rd31189, %rd7244, %rd7231;
	shr.u64 	%rd7245, %rd7240, 32;
	shr.u64 	%rd7246, %rd31189, 32;
	cvt.u32.u64 	%r6965, %rd7246;
	cvt.u32.u64 	%r6966, %rd7245;
	add.s32 	%r6967, %r6965, %r6966;
	add.s32 	%r936, %r6967, %r6964;
	setp.eq.s32 	%p989, %r936, 0;
	mov.pred 	%p4428, 0;
	@%p989 bra 	$L__BB3_706;
	cvt.u64.u32 	%rd7247, %r936;
	mul.wide.u32 	%rd7248, %r936, 977;
	shr.u64 	%rd7249, %rd7248, 32;
	and.b64  	%rd7250, %rd31182, 4294967295;
	and.b64  	%rd7251, %rd7248, 4294967295;
	add.s64 	%rd31182, %rd7251, %rd7250;
	shr.u64 	%rd7252, %rd31182, 32;
	and.b64  	%rd7253, %rd31183, 4294967295;
	add.s64 	%rd7254, %rd7249, %rd7253;
	add.s64 	%rd7255, %rd7254, %rd7247;
	add.s64 	%rd31183, %rd7255, %rd7252;
	setp.lt.u64 	%p991, %rd31183, 4294967296;
	@%p991 bra 	$L__BB3_706;
	shr.u64 	%rd7256, %rd31183, 32;
	and.b64  	%rd7257, %rd31184, 4294967295;
	add.s64 	%rd31184, %rd7256, %rd7257;
	setp.lt.u64 	%p993, %rd31184, 4294967296;
	@%p993 bra 	$L__BB3_706;
	shr.u64 	%rd7258, %rd31184, 32;
	and.b64  	%rd7259, %rd31185, 4294967295;
	add.s64 	%rd31185, %rd7258, %rd7259;
	setp.lt.u64 	%p995, %rd31185, 4294967296;
	@%p995 bra 	$L__BB3_706;
	shr.u64 	%rd7261, %rd31185, 32;
	and.b64  	%rd7262, %rd31186, 4294967295;
	add.s64 	%rd31186, %rd7261, %rd7262;
	setp.lt.u64 	%p997, %rd31186, 4294967296;
	mov.b64 	%rd31185, 4294967296;
	@%p997 bra 	$L__BB3_706;
	shr.u64 	%rd7264, %rd31186, 32;
	and.b64  	%rd7265, %rd31187, 4294967295;
	add.s64 	%rd31187, %rd7264, %rd7265;
	setp.lt.u64 	%p999, %rd31187, 4294967296;
	mov.b64 	%rd31185, 4294967296;
	mov.u64 	%rd31186, %rd31185;
	@%p999 bra 	$L__BB3_706;
	shr.u64 	%rd7267, %rd31187, 32;
	and.b64  	%rd7268, %rd31188, 4294967295;
	add.s64 	%rd31188, %rd7267, %rd7268;
	setp.lt.u64 	%p1001, %rd31188, 4294967296;
	mov.b64 	%rd31185, 4294967296;
	mov.u64 	%rd31187, %rd31185;
	@%p1001 bra 	$L__BB3_706;
	shr.u64 	%rd7270, %rd31188, 32;
	and.b64  	%rd7271, %rd31189, 4294967295;
	add.s64 	%rd7272, %rd7270, %rd7271;
	setp.gt.u64 	%p4428, %rd7272, 4294967295;
	min.u64 	%rd31189, %rd7272, 4294967296;
	mov.b64 	%rd31185, 4294967296;
	mov.u64 	%rd31186, %rd31185;
	mov.u64 	%rd31188, %rd31185;
$L__BB3_706:
	cvt.u32.u64 	%r11732, %rd31189;
	cvt.u32.u64 	%r11731, %rd31188;
	cvt.u32.u64 	%r11730, %rd31187;
	cvt.u32.u64 	%r11729, %rd31186;
	cvt.u32.u64 	%r11728, %rd31185;
	cvt.u32.u64 	%r11727, %rd31184;
	cvt.u32.u64 	%r11726, %rd31183;
	cvt.u32.u64 	%r11725, %rd31182;
	setp.lt.u32 	%p1002, %r12163, %r11732;
	or.pred  	%p1003, %p4428, %p1002;
	@%p1003 bra 	$L__BB3_720;
	setp.gt.u32 	%p1004, %r12163, %r11732;
	@%p1004 bra 	$L__BB3_721;
	setp.lt.u32 	%p1005, %r693, %r11731;
	@%p1005 bra 	$L__BB3_720;
	setp.gt.u32 	%p1006, %r693, %r11731;
	@%p1006 bra 	$L__BB3_721;
	setp.lt.u32 	%p1007, %r694, %r11730;
	@%p1007 bra 	$L__BB3_720;
	setp.gt.u32 	%p1008, %r694, %r11730;
	@%p1008 bra 	$L__BB3_721;
	setp.lt.u32 	%p1009, %r695, %r11729;
	@%p1009 bra 	$L__BB3_720;
	setp.gt.u32 	%p1010, %r695, %r11729;
	@%p1010 bra 	$L__BB3_721;
	setp.lt.u32 	%p1011, %r795, %r11728;
	@%p1011 bra 	$L__BB3_720;
	setp.gt.u32 	%p1012, %r795, %r11728;
	@%p1012 bra 	$L__BB3_721;
	setp.lt.u32 	%p1013, %r692, %r11727;
	@%p1013 bra 	$L__BB3_720;
	setp.gt.u32 	%p1014, %r692, %r11727;
	@%p1014 bra 	$L__BB3_721;
	setp.lt.u32 	%p1015, %r696, %r11726;
	@%p1015 bra 	$L__BB3_720;
	setp.gt.u32 	%p1016, %r696, %r11726;
	setp.gt.u32 	%p1017, %r796, %r11725;
	or.pred  	%p1018, %p1016, %p1017;
	@%p1018 bra 	$L__BB3_721;
$L__BB3_720:
	// begin inline asm
	sub.cc.u32 %r11725, %r11725, %r796;
	subc.cc.u32 %r11726, %r11726, %r696;
	subc.cc.u32 %r11727, %r11727, %r692;
	subc.cc.u32 %r11728, %r11728, %r795;
	subc.cc.u32 %r11729, %r11729, %r695;
	subc.cc.u32 %r11730, %r11730, %r694;
	subc.cc.u32 %r11731, %r11731, %r693;
	subc.u32 %r11732, %r11732, %r12163;
	
	// end inline asm
$L__BB3_721:
	setp.gt.u32 	%p1019, %r11732, %r12163;
	@%p1019 bra 	$L__BB3_734;
	bra.uni 	$L__BB3_735;
$L__BB3_722:
	setp.gt.u32 	%p1021, %r11731, %r693;
	@%p1021 bra 	$L__BB3_734;
	setp.lt.u32 	%p1022, %r11731, %r693;
	@%p1022 bra 	$L__BB3_736;
	setp.gt.u32 	%p1023, %r11730, %r694;
	@%p1023 bra 	$L__BB3_734;
	setp.lt.u32 	%p1024, %r11730, %r694;
	@%p1024 bra 	$L__BB3_736;
	setp.gt.u32 	%p1025, %r11729, %r695;
	@%p1025 bra 	$L__BB3_734;
	setp.lt.u32 	%p1026, %r11729, %r695;
	@%p1026 bra 	$L__BB3_736;
	setp.gt.u32 	%p1027, %r11728, %r795;
	@%p1027 bra 	$L__BB3_734;
	setp.lt.u32 	%p1028, %r11728, %r795;
	@%p1028 bra 	$L__BB3_736;
	setp.gt.u32 	%p1029, %r11727, %r692;
	@%p1029 bra 	$L__BB3_734;
	setp.lt.u32 	%p1030, %r11727, %r692;
	@%p1030 bra 	$L__BB3_736;
	setp.gt.u32 	%p1031, %r11726, %r696;
	@%p1031 bra 	$L__BB3_734;
	setp.lt.u32 	%p1032, %r11726, %r696;
	setp.lt.u32 	%p1033, %r11725, %r796;
	or.pred  	%p1034, %p1032, %p1033;
	@%p1034 bra 	$L__BB3_736;
$L__BB3_734:
	// begin inline asm
	sub.cc.u32 %r11725, %r11725, %r796;
	subc.cc.u32 %r11726, %r11726, %r696;
	subc.cc.u32 %r11727, %r11727, %r692;
	subc.cc.u32 %r11728, %r11728, %r795;
	subc.cc.u32 %r11729, %r11729, %r695;
	subc.cc.u32 %r11730, %r11730, %r694;
	subc.cc.u32 %r11731, %r11731, %r693;
	subc.u32 %r11732, %r11732, %r12163;
	
	// end inline asm
	bra.uni 	$L__BB3_736;
$L__BB3_735:
	setp.lt.u32 	%p1020, %r11732, %r12163;
	@%p1020 bra 	$L__BB3_736;
	bra.uni 	$L__BB3_722;
$L__BB3_736:
	mul.wide.u32 	%rd7274, %r11716, %r11628;
	shr.u64 	%rd7275, %rd7274, 32;
	mul.wide.u32 	%rd7276, %r11715, %r11628;
	add.s64 	%rd7277, %rd7275, %rd7276;
	shr.u64 	%rd7278, %rd7277, 32;
	mul.wide.u32 	%rd7279, %r11714, %r11628;
	add.s64 	%rd7280, %rd7278, %rd7279;
	shr.u64 	%rd7281, %rd7280, 32;
	mul.wide.u32 	%rd7282, %r11713, %r11628;
	add.s64 	%rd7283, %rd7281, %rd7282;
	shr.u64 	%rd7284, %rd7283, 32;
	mul.wide.u32 	%rd7285, %r11712, %r11628;
	add.s64 	%rd7286, %rd7284, %rd7285;
	shr.u64 	%rd7287, %rd7286, 32;
	mul.wide.u32 	%rd7288, %r11711, %r11628;
	add.s64 	%rd7289, %rd7287, %rd7288;
	shr.u64 	%rd7290, %rd7289, 32;
	mul.wide.u32 	%rd7291, %r11710, %r11628;
	add.s64 	%rd7292, %rd7290, %rd7291;
	shr.u64 	%rd7293, %rd7292, 32;
	mul.wide.u32 	%rd7294, %r11709, %r11628;
	add.s64 	%rd7295, %rd7293, %rd7294;
	shr.u64 	%rd7296, %rd7295, 32;
	and.b64  	%rd7297, %rd7277, 4294967295;
	mul.wide.u32 	%rd7298, %r11716, %r11627;
	add.s64 	%rd7299, %rd7298, %rd7297;
	shr.u64 	%rd7300, %rd7299, 32;
	and.b64  	%rd7301, %rd7280, 4294967295;
	mul.wide.u32 	%rd7302, %r11715, %r11627;
	add.s64 	%rd7303, %rd7300, %rd7301;
	add.s64 	%rd7304, %rd7303, %rd7302;
	shr.u64 	%rd7305, %rd7304, 32;
	and.b64  	%rd7306, %rd7283, 4294967295;
	mul.wide.u32 	%rd7307, %r11714, %r11627;
	add.s64 	%rd7308, %rd7305, %rd7306;
	add.s64 	%rd7309, %rd7308, %rd7307;
	shr.u64 	%rd7310, %rd7309, 32;
	and.b64  	%rd7311, %rd7286, 4294967295;
	mul.wide.u32 	%rd7312, %r11713, %r11627;
	add.s64 	%rd7313, %rd7310, %rd7311;
	add.s64 	%rd7314, %rd7313, %rd7312;
	shr.u64 	%rd7315, %rd7314, 32;
	and.b64  	%rd7316, %rd7289, 4294967295;
	mul.wide.u32 	%rd7317, %r11712, %r11627;
	add.s64 	%rd7318, %rd7315, %rd7316;
	add.s64 	%rd7319, %rd7318, %rd7317;
	shr.u64 	%rd7320, %rd7319, 32;
	and.b64  	%rd7321, %rd7292, 4294967295;
	mul.wide.u32 	%rd7322, %r11711, %r11627;
	add.s64 	%rd7323, %rd7320, %rd7321;
	add.s64 	%rd7324, %rd7323, %rd7322;
	shr.u64 	%rd7325, %rd7324, 32;
	and.b64  	%rd7326, %rd7295, 4294967295;
	mul.wide.u32 	%rd7327, %r11710, %r11627;
	add.s64 	%rd7328, %rd7325, %rd7326;
	add.s64 	%rd7329, %rd7328, %rd7327;
	shr.u64 	%rd7330, %rd7329, 32;
	mul.wide.u32 	%rd7331, %r11709, %r11627;
	add.s64 	%rd7332, %rd7330, %rd7296;
	add.s64 	%rd7333, %rd7332, %rd7331;
	shr.u64 	%rd7334, %rd7333, 32;
	and.b64  	%rd7335, %rd7304, 4294967295;
	mul.wide.u32 	%rd7336, %r11716, %r11626;
	add.s64 	%rd7337, %rd7336, %rd7335;
	shr.u64 	%rd7338, %rd7337, 32;
	and.b64  	%rd7339, %rd7309, 4294967295;
	mul.wide.u32 	%rd7340, %r11715, %r11626;
	add.s64 	%rd7341, %rd7338, %rd7339;
	add.s64 	%rd7342, %rd7341, %rd7340;
	shr.u64 	%rd7343, %rd7342, 32;
	and.b64  	%rd7344, %rd7314, 4294967295;
	mul.wide.u32 	%rd7345, %r11714, %r11626;
	add.s64 	%rd7346, %rd7343, %rd7344;
	add.s64 	%rd7347, %rd7346, %rd7345;
	shr.u64 	%rd7348, %rd7347, 32;
	and.b64  	%rd7349, %rd7319, 4294967295;
	mul.wide.u32 	%rd7350, %r11713, %r11626;
	add.s64 	%rd7351, %rd7348, %rd7349;
	add.s64 	%rd7352, %rd7351, %rd7350;
	shr.u64 	%rd7353, %rd7352, 32;
	and.b64  	%rd7354, %rd7324, 4294967295;
	mul.wide.u32 	%rd7355, %r11712, %r11626;
	add.s64 	%rd7356, %rd7353, %rd7354;
	add.s64 	%rd7357, %rd7356, %rd7355;
	shr.u64 	%rd7358, %rd7357, 32;
	and.b64  	%rd7359, %rd7329, 4294967295;
	mul.wide.u32 	%rd7360, %r11711, %r11626;
	add.s64 	%rd7361, %rd7358, %rd7359;
	add.s64 	%rd7362, %rd7361, %rd7360;
	shr.u64 	%rd7363, %rd7362, 32;
	and.b64  	%rd7364, %rd7333, 4294967295;
	mul.wide.u32 	%rd7365, %r11710, %r11626;
	add.s64 	%rd7366, %rd7363, %rd7364;
	add.s64 	%rd7367, %rd7366, %rd7365;
	shr.u64 	%rd7368, %rd7367, 32;
	mul.wide.u32 	%rd7369, %r11709, %r11626;
	add.s64 	%rd7370, %rd7368, %rd7334;
	add.s64 	%rd7371, %rd7370, %rd7369;
	shr.u64 	%rd7372, %rd7371, 32;
	and.b64  	%rd7373, %rd7342, 4294967295;
	mul.wide.u32 	%rd7374, %r11716, %r11625;
	add.s64 	%rd7375, %rd7374, %rd7373;
	shr.u64 	%rd7376, %rd7375, 32;
	and.b64  	%rd7377, %rd7347, 4294967295;
	mul.wide.u32 	%rd7378, %r11715, %r11625;
	add.s64 	%rd7379, %rd7376, %rd7377;
	add.s64 	%rd7380, %rd7379, %rd7378;
	shr.u64 	%rd7381, %rd7380, 32;
	and.b64  	%rd7382, %rd7352, 4294967295;
	mul.wide.u32 	%rd7383, %r11714, %r11625;
	add.s64 	%rd7384, %rd7381, %rd7382;
	add.s64 	%rd7385, %rd7384, %rd7383;
	shr.u64 	%rd7386, %rd7385, 32;
	and.b64  	%rd7387, %rd7357, 4294967295;
	mul.wide.u32 	%rd7388, %r11713, %r11625;
	add.s64 	%rd7389, %rd7386, %rd7387;
	add.s64 	%rd7390, %rd7389, %rd7388;
	shr.u64 	%rd7391, %rd7390, 32;
	and.b64  	%rd7392, %rd7362, 4294967295;
	mul.wide.u32 	%rd7393, %r11712, %r11625;
	add.s64 	%rd7394, %rd7391, %rd7392;
	add.s64 	%rd7395, %rd7394, %rd7393;
	shr.u64 	%rd7396, %rd7395, 32;
	and.b64  	%rd7397, %rd7367, 4294967295;
	mul.wide.u32 	%rd7398, %r11711, %r11625;
	add.s64 	%rd7399, %rd7396, %rd7397;
	add.s64 	%rd7400, %rd7399, %rd7398;
	shr.u64 	%rd7401, %rd7400, 32;
	and.b64  	%rd7402, %rd7371, 4294967295;
	mul.wide.u32 	%rd7403, %r11710, %r11625;
	add.s64 	%rd7404, %rd7401, %rd7402;
	add.s64 	%rd7405, %rd7404, %rd7403;
	shr.u64 	%rd7406, %rd7405, 32;
	mul.wide.u32 	%rd7407, %r11709, %r11625;
	add.s64 	%rd7408, %rd7406, %rd7372;
	add.s64 	%rd7409, %rd7408, %rd7407;
	shr.u64 	%rd7410, %rd7409, 32;
	and.b64  	%rd7411, %rd7380, 4294967295;
	mul.wide.u32 	%rd7412, %r11716, %r11624;
	add.s64 	%rd7413, %rd7412, %rd7411;
	shr.u64 	%rd7414, %rd7413, 32;
	and.b64  	%rd7415, %rd7385, 4294967295;
	mul.wide.u32 	%rd7416, %r11715, %r11624;
	add.s64 	%rd7417, %rd7414, %rd7415;
	add.s64 	%rd7418, %rd7417, %rd7416;
	shr.u64 	%rd7419, %rd7418, 32;
	and.b64  	%rd7420, %rd7390, 4294967295;
	mul.wide.u32 	%rd7421, %r11714, %r11624;
	add.s64 	%rd7422, %rd7419, %rd7420;
	add.s64 	%rd7423, %rd7422, %rd7421;
	shr.u64 	%rd7424, %rd7423, 32;
	and.b64  	%rd7425, %rd7395, 4294967295;
	mul.wide.u32 	%rd7426, %r11713, %r11624;
	add.s64 	%rd7427, %rd7424, %rd7425;
	add.s64 	%rd7428, %rd7427, %rd7426;
	shr.u64 	%rd7429, %rd7428, 32;
	and.b64  	%rd7430, %rd7400, 4294967295;
	mul.wide.u32 	%rd7431, %r11712, %r11624;
	add.s64 	%rd7432, %rd7429, %rd7430;
	add.s64 	%rd7433, %rd7432, %rd7431;
	shr.u64 	%rd7434, %rd7433, 32;
	and.b64  	%rd7435, %rd7405, 4294967295;
	mul.wide.u32 	%rd7436, %r11711, %r11624;
	add.s64 	%rd7437, %rd7434, %rd7435;
	add.s64 	%rd7438, %rd7437, %rd7436;
	shr.u64 	%rd7439, %rd7438, 32;
	and.b64  	%rd7440, %rd7409, 4294967295;
	mul.wide.u32 	%rd7441, %r11710, %r11624;
	add.s64 	%rd7442, %rd7439, %rd7440;
	add.s64 	%rd7443, %rd7442, %rd7441;
	shr.u64 	%rd7444, %rd7443, 32;
	mul.wide.u32 	%rd7445, %r11709, %r11624;
	add.s64 	%rd7446, %rd7444, %rd7410;
	add.s64 	%rd7447, %rd7446, %rd7445;
	shr.u64 	%rd7448, %rd7447, 32;
	and.b64  	%rd7449, %rd7418, 4294967295;
	mul.wide.u32 	%rd7450, %r11716, %r11623;
	add.s64 	%rd7451, %rd7450, %rd7449;
	shr.u64 	%rd7452, %rd7451, 32;
	and.b64  	%rd7453, %rd7423, 4294967295;
	mul.wide.u32 	%rd7454, %r11715, %r11623;
	add.s64 	%rd7455, %rd7452, %rd7453;
	add.s64 	%rd7456, %rd7455, %rd7454;
	shr.u64 	%rd7457, %rd7456, 32;
	and.b64  	%rd7458, %rd7428, 4294967295;
	mul.wide.u32 	%rd7459, %r11714, %r11623;
	add.s64 	%rd7460, %rd7457, %rd7458;
	add.s64 	%rd7461, %rd7460, %rd7459;
	shr.u64 	%rd7462, %rd7461, 32;
	and.b64  	%rd7463, %rd7433, 4294967295;
	mul.wide.u32 	%rd7464, %r11713, %r11623;
	add.s64 	%rd7465, %rd7462, %rd7463;
	add.s64 	%rd7466, %rd7465, %rd7464;
	shr.u64 	%rd7467, %rd7466, 32;
	and.b64  	%rd7468, %rd7438, 4294967295;
	mul.wide.u32 	%rd7469, %r11712, %r11623;
	add.s64 	%rd7470, %rd7467, %rd7468;
	add.s64 	%rd7471, %rd7470, %rd7469;
	shr.u64 	%rd7472, %rd7471, 32;
	and.b64  	%rd7473, %rd7443, 4294967295;
	mul.wide.u32 	%rd7474, %r11711, %r11623;
	add.s64 	%rd7475, %rd7472, %rd7473;
	add.s64 	%rd7476, %rd7475, %rd7474;
	shr.u64 	%rd7477, %rd7476, 32;
	and.b64  	%rd7478, %rd7447, 4294967295;
	mul.wide.u32 	%rd7479, %r11710, %r11623;
	add.s64 	%rd7480, %rd7477, %rd7478;
	add.s64 	%rd7481, %rd7480, %rd7479;
	shr.u64 	%rd7482, %rd7481, 32;
	mul.wide.u32 	%rd7483, %r11709, %r11623;
	add.s64 	%rd7484, %rd7482, %rd7448;
	add.s64 	%rd7485, %rd7484, %rd7483;
	shr.u64 	%rd7486, %rd7485, 32;
	and.b64  	%rd7487, %rd7456, 4294967295;
	mul.wide.u32 	%rd7488, %r11716, %r11622;
	add.s64 	%rd7489, %rd7488, %rd7487;
	shr.u64 	%rd7490, %rd7489, 32;
	and.b64  	%rd7491, %rd7461, 4294967295;
	mul.wide.u32 	%rd7492, %r11715, %r11622;
	add.s64 	%rd7493, %rd7490, %rd7491;
	add.s64 	%rd7494, %rd7493, %rd7492;
	shr.u64 	%rd7495, %rd7494, 32;
	and.b64  	%rd7496, %rd7466, 4294967295;
	mul.wide.u32 	%rd7497, %r11714, %r11622;
	add.s64 	%rd7498, %rd7495, %rd7496;
	add.s64 	%rd7499, %rd7498, %rd7497;
	shr.u64 	%rd7500, %rd7499, 32;
	and.b64  	%rd7501, %rd7471, 4294967295;
	mul.wide.u32 	%rd7502, %r11713, %r11622;
	add.s64 	%rd7503, %rd7500, %rd7501;
	add.s64 	%rd7504, %rd7503, %rd7502;
	shr.u64 	%rd7505, %rd7504, 32;
	and.b64  	%rd7506, %rd7476, 4294967295;
	mul.wide.u32 	%rd7507, %r11712, %r11622;
	add.s64 	%rd7508, %rd7505, %rd7506;
	add.s64 	%rd7509, %rd7508, %rd7507;
	shr.u64 	%rd7510, %rd7509, 32;
	and.b64  	%rd7511, %rd7481, 4294967295;
	mul.wide.u32 	%rd7512, %r11711, %r11622;
	add.s64 	%rd7513, %rd7510, %rd7511;
	add.s64 	%rd7514, %rd7513, %rd7512;
	shr.u64 	%rd7515, %rd7514, 32;
	and.b64  	%rd7516, %rd7485, 4294967295;
	mul.wide.u32 	%rd7517, %r11710, %r11622;
	add.s64 	%rd7518, %rd7515, %rd7516;
	add.s64 	%rd7519, %rd7518, %rd7517;
	shr.u64 	%rd7520, %rd7519, 32;
	mul.wide.u32 	%rd7521, %r11709, %r11622;
	add.s64 	%rd7522, %rd7520, %rd7486;
	add.s64 	%rd7523, %rd7522, %rd7521;
	shr.u64 	%rd7524, %rd7523, 32;
	and.b64  	%rd7525, %rd7494, 4294967295;
	mul.wide.u32 	%rd7526, %r11716, %r11621;
	add.s64 	%rd7527, %rd7526, %rd7525;
	shr.u64 	%rd7528, %rd7527, 32;
	and.b64  	%rd7529, %rd7499, 4294967295;
	mul.wide.u32 	%rd7530, %r11715, %r11621;
	add.s64 	%rd7531, %rd7528, %rd7529;
	add.s64 	%rd7532, %rd7531, %rd7530;
	shr.u64 	%rd7533, %rd7532, 32;
	and.b64  	%rd7534, %rd7504, 4294967295;
	mul.wide.u32 	%rd7535, %r11714, %r11621;
	add.s64 	%rd7536, %rd7533, %rd7534;
	add.s64 	%rd7537, %rd7536, %rd7535;
	shr.u64 	%rd7538, %rd7537, 32;
	and.b64  	%rd7539, %rd7509, 4294967295;
	mul.wide.u32 	%rd7540, %r11713, %r11621;
	add.s64 	%rd7541, %rd7538, %rd7539;
	add.s64 	%rd7542, %rd7541, %rd7540;
	shr.u64 	%rd7543, %rd7542, 32;
	and.b64  	%rd7544, %rd7514, 4294967295;
	mul.wide.u32 	%rd7545, %r11712, %r11621;
	add.s64 	%rd7546, %rd7543, %rd7544;
	add.s64 	%rd7547, %rd7546, %rd7545;
	shr.u64 	%rd7548, %rd7547, 32;
	and.b64  	%rd7549, %rd7519, 4294967295;
	mul.wide.u32 	%rd7550, %r11711, %r11621;
	add.s64 	%rd7551, %rd7548, %rd7549;
	add.s64 	%rd7552, %rd7551, %rd7550;
	shr.u64 	%rd7553, %rd7552, 32;
	and.b64  	%rd7554, %rd7523, 4294967295;
	mul.wide.u32 	%rd7555, %r11710, %r11621;
	add.s64 	%rd7556, %rd7553, %rd7554;
	add.s64 	%rd7557, %rd7556, %rd7555;
	shr.u64 	%rd7558, %rd7557, 32;
	mul.wide.u32 	%rd7559, %r11709, %r11621;
	add.s64 	%rd7560, %rd7558, %rd7524;
	add.s64 	%rd7561, %rd7560, %rd7559;
	shr.u64 	%rd7562, %rd7561, 32;
	{ .reg .b32 tmp; mov.b64 {tmp, %r7017}, %rd7561; }
	and.b64  	%rd7563, %rd7532, 4294967295;
	mul.lo.s64 	%rd7564, %rd7563, 977;
	and.b64  	%rd7565, %rd7274, 4294967295;
	and.b64  	%rd7566, %rd7564, 4294967295;
	add.s64 	%rd31190, %rd7566, %rd7565;
	shr.u64 	%rd7567, %rd7564, 32;
	shr.u64 	%rd7568, %rd31190, 32;
	add.s64 	%rd7569, %rd7568, %rd7567;
	and.b64  	%rd7570, %rd7537, 4294967295;
	mul.lo.s64 	%rd7571, %rd7570, 977;
	and.b64  	%rd7572, %rd7299, 4294967295;
	and.b64  	%rd7573, %rd7571, 4294967295;
	add.s64 	%rd7574, %rd7569, %rd7572;
	add.s64 	%rd7575, %rd7574, %rd7573;
	add.s64 	%rd31191, %rd7575, %rd7563;
	shr.u64 	%rd7576, %rd7571, 32;
	shr.u64 	%rd7577, %rd31191, 32;
	add.s64 	%rd7578, %rd7577, %rd7576;
	and.b64  	%rd7579, %rd7542, 4294967295;
	mul.lo.s64 	%rd7580, %rd7579, 977;
	and.b64  	%rd7581, %rd7337, 4294967295;
	and.b64  	%rd7582, %rd7580, 4294967295;
	add.s64 	%rd7583, %rd7578, %rd7581;
	add.s64 	%rd7584, %rd7583, %rd7582;
	add.s64 	%rd31192, %rd7584, %rd7570;
	shr.u64 	%rd7585, %rd7580, 32;
	shr.u64 	%rd7586, %rd31192, 32;
	add.s64 	%rd7587, %rd7586, %rd7585;
	and.b64  	%rd7588, %rd7547, 4294967295;
	mul.lo.s64 	%rd7589, %rd7588, 977;
	and.b64  	%rd7590, %rd7375, 4294967295;
	and.b64  	%rd7591, %rd7589, 4294967295;
	add.s64 	%rd7592, %rd7587, %rd7590;
	add.s64 	%rd7593, %rd7592, %rd7591;
	add.s64 	%rd31193, %rd7593, %rd7579;
	shr.u64 	%rd7594, %rd7589, 32;
	shr.u64 	%rd7595, %rd31193, 32;
	add.s64 	%rd7596, %rd7595, %rd7594;
	and.b64  	%rd7597, %rd7552, 4294967295;
	mul.lo.s64 	%rd7598, %rd7597, 977;
	and.b64  	%rd7599, %rd7413, 4294967295;
	and.b64  	%rd7600, %rd7598, 4294967295;
	add.s64 	%rd7601, %rd7596, %rd7599;
	add.s64 	%rd7602, %rd7601, %rd7600;
	add.s64 	%rd31194, %rd7602, %rd7588;
	shr.u64 	%rd7603, %rd7598, 32;
	shr.u64 	%rd7604, %rd31194, 32;
	add.s64 	%rd7605, %rd7604, %rd7603;
	and.b64  	%rd7606, %rd7557, 4294967295;
	mul.lo.s64 	%rd7607, %rd7606, 977;
	and.b64  	%rd7608, %rd7451, 4294967295;
	and.b64  	%rd7609, %rd7607, 4294967295;
	add.s64 	%rd7610, %rd7605, %rd7608;
	add.s64 	%rd7611, %rd7610, %rd7609;
	add.s64 	%rd31195, %rd7611, %rd7597;
	shr.u64 	%rd7612, %rd7607, 32;
	shr.u64 	%rd7613, %rd31195, 32;
	add.s64 	%rd7614, %rd7613, %rd7612;
	and.b64  	%rd7615, %rd7561, 4294967295;
	mul.lo.s64 	%rd7616, %rd7615, 977;
	and.b64  	%rd7617, %rd7489, 4294967295;
	and.b64  	%rd7618, %rd7616, 4294967295;
	add.s64 	%rd7619, %rd7614, %rd7617;
	add.s64 	%rd7620, %rd7619, %rd7618;
	add.s64 	%rd31196, %rd7620, %rd7606;
	shr.u64 	%rd7621, %rd7616, 32;
	shr.u64 	%rd7622, %rd31196, 32;
	add.s64 	%rd7623, %rd7622, %rd7621;
	mul.lo.s64 	%rd7624, %rd7562, 977;
	and.b64  	%rd7625, %rd7527, 4294967295;
	and.b64  	%rd7626, %rd7624, 4294967295;
	add.s64 	%rd7627, %rd7623, %rd7625;
	add.s64 	%rd7628, %rd7627, %rd7626;
	add.s64 	%rd31197, %rd7628, %rd7615;
	shr.u64 	%rd7629, %rd7624, 32;
	shr.u64 	%rd7630, %rd31197, 32;
	cvt.u32.u64 	%r7018, %rd7630;
	cvt.u32.u64 	%r7019, %rd7629;
	add.s32 	%r7020, %r7018, %r7019;
	add.s32 	%r985, %r7020, %r7017;
	setp.eq.s32 	%p1036, %r985, 0;
	mov.pred 	%p4429, 0;
	@%p1036 bra 	$L__BB3_744;
	cvt.u64.u32 	%rd7631, %r985;
	mul.wide.u32 	%rd7632, %r985, 977;
	shr.u64 	%rd7633, %rd7632, 32;
	and.b64  	%rd7634, %rd31190, 4294967295;
	and.b64  	%rd7635, %rd7632, 4294967295;
	add.s64 	%rd31190, %rd7635, %rd7634;
	shr.u64 	%rd7636, %rd31190, 32;
	and.b64  	%rd7637, %rd31191, 4294967295;
	add.s64 	%rd7638, %rd7633, %rd7637;
	add.s64 	%rd7639, %rd7638, %rd7631;
	add.s64 	%rd31191, %rd7639, %rd7636;
	setp.lt.u64 	%p1038, %rd31191, 4294967296;
	@%p1038 bra 	$L__BB3_744;
	shr.u64 	%rd7640, %rd31191, 32;
	and.b64  	%rd7641, %rd31192, 4294967295;
	add.s64 	%rd31192, %rd7640, %rd7641;
	setp.lt.u64 	%p1040, %rd31192, 4294967296;
	@%p1040 bra 	$L__BB3_744;
	shr.u64 	%rd7642, %rd31192, 32;
	and.b64  	%rd7643, %rd31193, 4294967295;
	add.s64 	%rd31193, %rd7642, %rd7643;
	setp.lt.u64 	%p1042, %rd31193, 4294967296;
	@%p1042 bra 	$L__BB3_744;
	shr.u64 	%rd7645, %rd31193, 32;
	and.b64  	%rd7646, %rd31194, 4294967295;
	add.s64 	%rd31194, %rd7645, %rd7646;
	setp.lt.u64 	%p1044, %rd31194, 4294967296;
	mov.b64 	%rd31193, 4294967296;
	@%p1044 bra 	$L__BB3_744;
	shr.u64 	%rd7648, %rd31194, 32;
	and.b64  	%rd7649, %rd31195, 4294967295;
	add.s64 	%rd31195, %rd7648, %rd7649;
	setp.lt.u64 	%p1046, %rd31195, 4294967296;
	mov.b64 	%rd31193, 4294967296;
	mov.u64 	%rd31194, %rd31193;
	@%p1046 bra 	$L__BB3_744;
	shr.u64 	%rd7651, %rd31195, 32;
	and.b64  	%rd7652, %rd31196, 4294967295;
	add.s64 	%rd31196, %rd7651, %rd7652;
	setp.lt.u64 	%p1048, %rd31196, 4294967296;
	mov.b64 	%rd31193, 4294967296;
	mov.u64 	%rd31195, %rd31193;
	@%p1048 bra 	$L__BB3_744;
	shr.u64 	%rd7654, %rd31196, 32;
	and.b64  	%rd7655, %rd31197, 4294967295;
	add.s64 	%rd7656, %rd7654, %rd7655;
	setp.gt.u64 	%p4429, %rd7656, 4294967295;
	min.u64 	%rd31197, %rd7656, 4294967296;
	mov.b64 	%rd31193, 4294967296;
	mov.u64 	%rd31194, %rd31193;
	mov.u64 	%rd31196, %rd31193;
$L__BB3_744:
	cvt.u32.u64 	%r11748, %rd31197;
	cvt.u32.u64 	%r11747, %rd31196;
	cvt.u32.u64 	%r11746, %rd31195;
	cvt.u32.u64 	%r11745, %rd31194;
	cvt.u32.u64 	%r11744, %rd31193;
	cvt.u32.u64 	%r11743, %rd31192;
	cvt.u32.u64 	%r11742, %rd31191;
	cvt.u32.u64 	%r11741, %rd31190;
	setp.lt.u32 	%p1049, %r12163, %r11748;
	or.pred  	%p1050, %p4429, %p1049;
	@%p1050 bra 	$L__BB3_758;
	setp.gt.u32 	%p1051, %r12163, %r11748;
	@%p1051 bra 	$L__BB3_759;
	setp.lt.u32 	%p1052, %r693, %r11747;
	@%p1052 bra 	$L__BB3_758;
	setp.gt.u32 	%p1053, %r693, %r11747;
	@%p1053 bra 	$L__BB3_759;
	setp.lt.u32 	%p1054, %r694, %r11746;
	@%p1054 bra 	$L__BB3_758;
	setp.gt.u32 	%p1055, %r694, %r11746;
	@%p1055 bra 	$L__BB3_759;
	setp.lt.u32 	%p1056, %r695, %r11745;
	@%p1056 bra 	$L__BB3_758;
	setp.gt.u32 	%p1057, %r695, %r11745;
	@%p1057 bra 	$L__BB3_759;
	setp.lt.u32 	%p1058, %r795, %r11744;
	@%p1058 bra 	$L__BB3_758;
	setp.gt.u32 	%p1059, %r795, %r11744;
	@%p1059 bra 	$L__BB3_759;
	setp.lt.u32 	%p1060, %r692, %r11743;
	@%p1060 bra 	$L__BB3_758;
	setp.gt.u32 	%p1061, %r692, %r11743;
	@%p1061 bra 	$L__BB3_759;
	setp.lt.u32 	%p1062, %r696, %r11742;
	@%p1062 bra 	$L__BB3_758;
	setp.gt.u32 	%p1063, %r696, %r11742;
	setp.gt.u32 	%p1064, %r796, %r11741;
	or.pred  	%p1065, %p1063, %p1064;
	@%p1065 bra 	$L__BB3_759;
$L__BB3_758:
	// begin inline asm
	sub.cc.u32 %r11741, %r11741, %r796;
	subc.cc.u32 %r11742, %r11742, %r696;
	subc.cc.u32 %r11743, %r11743, %r692;
	subc.cc.u32 %r11744, %r11744, %r795;
	subc.cc.u32 %r11745, %r11745, %r695;
	subc.cc.u32 %r11746, %r11746, %r694;
	subc.cc.u32 %r11747, %r11747, %r693;
	subc.u32 %r11748, %r11748, %r12163;
	
	// end inline asm
$L__BB3_759:
	setp.gt.u32 	%p1066, %r11748, %r12163;
	@%p1066 bra 	$L__BB3_772;
	bra.uni 	$L__BB3_773;
$L__BB3_760:
	setp.gt.u32 	%p1068, %r11747, %r693;
	@%p1068 bra 	$L__BB3_772;
	setp.lt.u32 	%p1069, %r11747, %r693;
	@%p1069 bra 	$L__BB3_774;
	setp.gt.u32 	%p1070, %r11746, %r694;
	@%p1070 bra 	$L__BB3_772;
	setp.lt.u32 	%p1071, %r11746, %r694;
	@%p1071 bra 	$L__BB3_774;
	setp.gt.u32 	%p1072, %r11745, %r695;
	@%p1072 bra 	$L__BB3_772;
	setp.lt.u32 	%p1073, %r11745, %r695;
	@%p1073 bra 	$L__BB3_774;
	setp.gt.u32 	%p1074, %r11744, %r795;
	@%p1074 bra 	$L__BB3_772;
	setp.lt.u32 	%p1075, %r11744, %r795;
	@%p1075 bra 	$L__BB3_774;
	setp.gt.u32 	%p1076, %r11743, %r692;
	@%p1076 bra 	$L__BB3_772;
	setp.lt.u32 	%p1077, %r11743, %r692;
	@%p1077 bra 	$L__BB3_774;
	setp.gt.u32 	%p1078, %r11742, %r696;
	@%p1078 bra 	$L__BB3_772;
	setp.lt.u32 	%p1079, %r11742, %r696;
	setp.lt.u32 	%p1080, %r11741, %r796;
	or.pred  	%p1081, %p1079, %p1080;
	@%p1081 bra 	$L__BB3_774;
$L__BB3_772:
	// begin inline asm
	sub.cc.u32 %r11741, %r11741, %r796;
	subc.cc.u32 %r11742, %r11742, %r696;
	subc.cc.u32 %r11743, %r11743, %r692;
	subc.cc.u32 %r11744, %r11744, %r795;
	subc.cc.u32 %r11745, %r11745, %r695;
	subc.cc.u32 %r11746, %r11746, %r694;
	subc.cc.u32 %r11747, %r11747, %r693;
	subc.u32 %r11748, %r11748, %r12163;
	
	// end inline asm
	bra.uni 	$L__BB3_774;
$L__BB3_773:
	setp.lt.u32 	%p1067, %r11748, %r12163;
	@%p1067 bra 	$L__BB3_774;
	bra.uni 	$L__BB3_760;
$L__BB3_774:
	mul.wide.u32 	%rd7658, %r11725, %r6676;
	shr.u64 	%rd7659, %rd7658, 32;
	mul.wide.u32 	%rd7660, %r11726, %r6676;
	add.s64 	%rd7661, %rd7659, %rd7660;
	shr.u64 	%rd7662, %rd7661, 32;
	mul.wide.u32 	%rd7663, %r11727, %r6676;
	add.s64 	%rd7664, %rd7662, %rd7663;
	shr.u64 	%rd7665, %rd7664, 32;
	mul.wide.u32 	%rd7666, %r11728, %r6676;
	add.s64 	%rd7667, %rd7665, %rd7666;
	shr.u64 	%rd7668, %rd7667, 32;
	mul.wide.u32 	%rd7669, %r11729, %r6676;
	add.s64 	%rd7670, %rd7668, %rd7669;
	shr.u64 	%rd7671, %rd7670, 32;
	mul.wide.u32 	%rd7672, %r11730, %r6676;
	add.s64 	%rd7673, %rd7671, %rd7672;
	shr.u64 	%rd7674, %rd7673, 32;
	mul.wide.u32 	%rd7675, %r11731, %r6676;
	add.s64 	%rd7676, %rd7674, %rd7675;
	shr.u64 	%rd7677, %rd7676, 32;
	mul.wide.u32 	%rd7678, %r11732, %r6676;
	add.s64 	%rd7679, %rd7677, %rd7678;
	shr.u64 	%rd7680, %rd7679, 32;
	and.b64  	%rd7681, %rd7661, 4294967295;
	mul.wide.u32 	%rd7682, %r11725, %r6679;
	add.s64 	%rd7683, %rd7682, %rd7681;
	shr.u64 	%rd7684, %rd7683, 32;
	and.b64  	%rd7685, %rd7664, 4294967295;
	mul.wide.u32 	%rd7686, %r11726, %r6679;
	add.s64 	%rd7687, %rd7684, %rd7685;
	add.s64 	%rd7688, %rd7687, %rd7686;
	shr.u64 	%rd7689, %rd7688, 32;
	and.b64  	%rd7690, %rd7667, 4294967295;
	mul.wide.u32 	%rd7691, %r11727, %r6679;
	add.s64 	%rd7692, %rd7689, %rd7690;
	add.s64 	%rd7693, %rd7692, %rd7691;
	shr.u64 	%rd7694, %rd7693, 32;
	and.b64  	%rd7695, %rd7670, 4294967295;
	mul.wide.u32 	%rd7696, %r11728, %r6679;
	add.s64 	%rd7697, %rd7694, %rd7695;
	add.s64 	%rd7698, %rd7697, %rd7696;
	shr.u64 	%rd7699, %rd7698, 32;
	and.b64  	%rd7700, %rd7673, 4294967295;
	mul.wide.u32 	%rd7701, %r11729, %r6679;
	add.s64 	%rd7702, %rd7699, %rd7700;
	add.s64 	%rd7703, %rd7702, %rd7701;
	shr.u64 	%rd7704, %rd7703, 32;
	and.b64  	%rd7705, %rd7676, 4294967295;
	mul.wide.u32 	%rd7706, %r11730, %r6679;
	add.s64 	%rd7707, %rd7704, %rd7705;
	add.s64 	%rd7708, %rd7707, %rd7706;
	shr.u64 	%rd7709, %rd7708, 32;
	and.b64  	%rd7710, %rd7679, 4294967295;
	mul.wide.u32 	%rd7711, %r11731, %r6679;
	add.s64 	%rd7712, %rd7709, %rd7710;
	add.s64 	%rd7713, %rd7712, %rd7711;
	shr.u64 	%rd7714, %rd7713, 32;
	mul.wide.u32 	%rd7715, %r11732, %r6679;
	add.s64 	%rd7716, %rd7714, %rd7680;
	add.s64 	%rd7717, %rd7716, %rd7715;
	shr.u64 	%rd7718, %rd7717, 32;
	and.b64  	%rd7719, %rd7688, 4294967295;
	mul.wide.u32 	%rd7720, %r11725, %r6682;
	add.s64 	%rd7721, %rd7720, %rd7719;
	shr.u64 	%rd7722, %rd7721, 32;
	and.b64  	%rd7723, %rd7693, 4294967295;
	mul.wide.u32 	%rd7724, %r11726, %r6682;
	add.s64 	%rd7725, %rd7722, %rd7723;
	add.s64 	%rd7726, %rd7725, %rd7724;
	shr.u64 	%rd7727, %rd7726, 32;
	and.b64  	%rd7728, %rd7698, 4294967295;
	mul.wide.u32 	%rd7729, %r11727, %r6682;
	add.s64 	%rd7730, %rd7727, %rd7728;
	add.s64 	%rd7731, %rd7730, %rd7729;
	shr.u64 	%rd7732, %rd7731, 32;
	and.b64  	%rd7733, %rd7703, 4294967295;
	mul.wide.u32 	%rd7734, %r11728, %r6682;
	add.s64 	%rd7735, %rd7732, %rd7733;
	add.s64 	%rd7736, %rd7735, %rd7734;
	shr.u64 	%rd7737, %rd7736, 32;
	and.b64  	%rd7738, %rd7708, 4294967295;
	mul.wide.u32 	%rd7739, %r11729, %r6682;
	add.s64 	%rd7740, %rd7737, %rd7738;
	add.s64 	%rd7741, %rd7740, %rd7739;
	shr.u64 	%rd7742, %rd7741, 32;
	and.b64  	%rd7743, %rd7713, 4294967295;
	mul.wide.u32 	%rd7744, %r11730, %r6682;
	add.s64 	%rd7745, %rd7742, %rd7743;
	add.s64 	%rd7746, %rd7745, %rd7744;
	shr.u64 	%rd7747, %rd7746, 32;
	and.b64  	%rd7748, %rd7717, 4294967295;
	mul.wide.u32 	%rd7749, %r11731, %r6682;
	add.s64 	%rd7750, %rd7747, %rd7748;
	add.s64 	%rd7751, %rd7750, %rd7749;
	shr.u64 	%rd7752, %rd7751, 32;
	mul.wide.u32 	%rd7753, %r11732, %r6682;
	add.s64 	%rd7754, %rd7752, %rd7718;
	add.s64 	%rd7755, %rd7754, %rd7753;
	shr.u64 	%rd7756, %rd7755, 32;
	and.b64  	%rd7757, %rd7726, 4294967295;
	mul.wide.u32 	%rd7758, %r11725, %r6685;
	add.s64 	%rd7759, %rd7758, %rd7757;
	shr.u64 	%rd7760, %rd7759, 32;
	and.b64  	%rd7761, %rd7731, 4294967295;
	mul.wide.u32 	%rd7762, %r11726, %r6685;
	add.s64 	%rd7763, %rd7760, %rd7761;
	add.s64 	%rd7764, %rd7763, %rd7762;
	shr.u64 	%rd7765, %rd7764, 32;
	and.b64  	%rd7766, %rd7736, 4294967295;
	mul.wide.u32 	%rd7767, %r11727, %r6685;
	add.s64 	%rd7768, %rd7765, %rd7766;
	add.s64 	%rd7769, %rd7768, %rd7767;
	shr.u64 	%rd7770, %rd7769, 32;
	and.b64  	%rd7771, %rd7741, 4294967295;
	mul.wide.u32 	%rd7772, %r11728, %r6685;
	add.s64 	%rd7773, %rd7770, %rd7771;
	add.s64 	%rd7774, %rd7773, %rd7772;
	shr.u64 	%rd7775, %rd7774, 32;
	and.b64  	%rd7776, %rd7746, 4294967295;
	mul.wide.u32 	%rd7777, %r11729, %r6685;
	add.s64 	%rd7778, %rd7775, %rd7776;
	add.s64 	%rd7779, %rd7778, %rd7777;
	shr.u64 	%rd7780, %rd7779, 32;
	and.b64  	%rd7781, %rd7751, 4294967295;
	mul.wide.u32 	%rd7782, %r11730, %r6685;
	add.s64 	%rd7783, %rd7780, %rd7781;
	add.s64 	%rd7784, %rd7783, %rd7782;
	shr.u64 	%rd7785, %rd7784, 32;
	and.b64  	%rd7786, %rd7755, 4294967295;
	mul.wide.u32 	%rd7787, %r11731, %r6685;
	add.s64 	%rd7788, %rd7785, %rd7786;
	add.s64 	%rd7789, %rd7788, %rd7787;
	shr.u64 	%rd7790, %rd7789, 32;
	mul.wide.u32 	%rd7791, %r11732, %r6685;
	add.s64 	%rd7792, %rd7790, %rd7756;
	add.s64 	%rd7793, %rd7792, %rd7791;
	shr.u64 	%rd7794, %rd7793, 32;
	and.b64  	%rd7795, %rd7764, 4294967295;
	mul.wide.u32 	%rd7796, %r11725, %r6688;
	add.s64 	%rd7797, %rd7796, %rd7795;
	shr.u64 	%rd7798, %rd7797, 32;
	and.b64  	%rd7799, %rd7769, 4294967295;
	mul.wide.u32 	%rd7800, %r11726, %r6688;
	add.s64 	%rd7801, %rd7798, %rd7799;
	add.s64 	%rd7802, %rd7801, %rd7800;
	shr.u64 	%rd7803, %rd7802, 32;
	and.b64  	%rd7804, %rd7774, 4294967295;
	mul.wide.u32 	%rd7805, %r11727, %r6688;
	add.s64 	%rd7806, %rd7803, %rd7804;
	add.s64 	%rd7807, %rd7806, %rd7805;
	shr.u64 	%rd7808, %rd7807, 32;
	and.b64  	%rd7809, %rd7779, 4294967295;
	mul.wide.u32 	%rd7810, %r11728, %r6688;
	add.s64 	%rd7811, %rd7808, %rd7809;
	add.s64 	%rd7812, %rd7811, %rd7810;
	shr.u64 	%rd7813, %rd7812, 32;
	and.b64  	%rd7814, %rd7784, 4294967295;
	mul.wide.u32 	%rd7815, %r11729, %r6688;
	add.s64 	%rd7816, %rd7813, %rd7814;
	add.s64 	%rd7817, %rd7816, %rd7815;
	shr.u64 	%rd7818, %rd7817, 32;
	and.b64  	%rd7819, %rd7789, 4294967295;
	mul.wide.u32 	%rd7820, %r11730, %r6688;
	add.s64 	%rd7821, %rd7818, %rd7819;
	add.s64 	%rd7822, %rd7821, %rd7820;
	shr.u64 	%rd7823, %rd7822, 32;
	and.b64  	%rd7824, %rd7793, 4294967295;
	mul.wide.u32 	%rd7825, %r11731, %r6688;
	add.s64 	%rd7826, %rd7823, %rd7824;
	add.s64 	%rd7827, %rd7826, %rd7825;
	shr.u64 	%rd7828, %rd7827, 32;
	mul.wide.u32 	%rd7829, %r11732, %r6688;
	add.s64 	%rd7830, %rd7828, %rd7794;
	add.s64 	%rd7831, %rd7830, %rd7829;
	shr.u64 	%rd7832, %rd7831, 32;
	and.b64  	%rd7833, %rd7802, 4294967295;
	mul.wide.u32 	%rd7834, %r11725, %r6691;
	add.s64 	%rd7835, %rd7834, %rd7833;
	shr.u64 	%rd7836, %rd7835, 32;
	and.b64  	%rd7837, %rd7807, 4294967295;
	mul.wide.u32 	%rd7838, %r11726, %r6691;
	add.s64 	%rd7839, %rd7836, %rd7837;
	add.s64 	%rd7840, %rd7839, %rd7838;
	shr.u64 	%rd7841, %rd7840, 32;
	and.b64  	%rd7842, %rd7812, 4294967295;
	mul.wide.u32 	%rd7843, %r11727, %r6691;
	add.s64 	%rd7844, %rd7841, %rd7842;
	add.s64 	%rd7845, %rd7844, %rd7843;
	shr.u64 	%rd7846, %rd7845, 32;
	and.b64  	%rd7847, %rd7817, 4294967295;
	mul.wide.u32 	%rd7848, %r11728, %r6691;
	add.s64 	%rd7849, %rd7846, %rd7847;
	add.s64 	%rd7850, %rd7849, %rd7848;
	shr.u64 	%rd7851, %rd7850, 32;
	and.b64  	%rd7852, %rd7822, 4294967295;
	mul.wide.u32 	%rd7853, %r11729, %r6691;
	add.s64 	%rd7854, %rd7851, %rd7852;
	add.s64 	%rd7855, %rd7854, %rd7853;
	shr.u64 	%rd7856, %rd7855, 32;
	and.b64  	%rd7857, %rd7827, 4294967295;
	mul.wide.u32 	%rd7858, %r11730, %r6691;
	add.s64 	%rd7859, %rd7856, %rd7857;
	add.s64 	%rd7860, %rd7859, %rd7858;
	shr.u64 	%rd7861, %rd7860, 32;
	and.b64  	%rd7862, %rd7831, 4294967295;
	mul.wide.u32 	%rd7863, %r11731, %r6691;
	add.s64 	%rd7864, %rd7861, %rd7862;
	add.s64 	%rd7865, %rd7864, %rd7863;
	shr.u64 	%rd7866, %rd7865, 32;
	mul.wide.u32 	%rd7867, %r11732, %r6691;
	add.s64 	%rd7868, %rd7866, %rd7832;
	add.s64 	%rd7869, %rd7868, %rd7867;
	shr.u64 	%rd7870, %rd7869, 32;
	and.b64  	%rd7871, %rd7840, 4294967295;
	mul.wide.u32 	%rd7872, %r11725, %r6694;
	add.s64 	%rd7873, %rd7872, %rd7871;
	shr.u64 	%rd7874, %rd7873, 32;
	and.b64  	%rd7875, %rd7845, 4294967295;
	mul.wide.u32 	%rd7876, %r11726, %r6694;
	add.s64 	%rd7877, %rd7874, %rd7875;
	add.s64 	%rd7878, %rd7877, %rd7876;
	shr.u64 	%rd7879, %rd7878, 32;
	and.b64  	%rd7880, %rd7850, 4294967295;
	mul.wide.u32 	%rd7881, %r11727, %r6694;
	add.s64 	%rd7882, %rd7879, %rd7880;
	add.s64 	%rd7883, %rd7882, %rd7881;
	shr.u64 	%rd7884, %rd7883, 32;
	and.b64  	%rd7885, %rd7855, 4294967295;
	mul.wide.u32 	%rd7886, %r11728, %r6694;
	add.s64 	%rd7887, %rd7884, %rd7885;
	add.s64 	%rd7888, %rd7887, %rd7886;
	shr.u64 	%rd7889, %rd7888, 32;
	and.b64  	%rd7890, %rd7860, 4294967295;
	mul.wide.u32 	%rd7891, %r11729, %r6694;
	add.s64 	%rd7892, %rd7889, %rd7890;
	add.s64 	%rd7893, %rd7892, %rd7891;
	shr.u64 	%rd7894, %rd7893, 32;
	and.b64  	%rd7895, %rd7865, 4294967295;
	mul.wide.u32 	%rd7896, %r11730, %r6694;
	add.s64 	%rd7897, %rd7894, %rd7895;
	add.s64 	%rd7898, %rd7897, %rd7896;
	shr.u64 	%rd7899, %rd7898, 32;
	and.b64  	%rd7900, %rd7869, 4294967295;
	mul.wide.u32 	%rd7901, %r11731, %r6694;
	add.s64 	%rd7902, %rd7899, %rd7900;
	add.s64 	%rd7903, %rd7902, %rd7901;
	shr.u64 	%rd7904, %rd7903, 32;
	mul.wide.u32 	%rd7905, %r11732, %r6694;
	add.s64 	%rd7906, %rd7904, %rd7870;
	add.s64 	%rd7907, %rd7906, %rd7905;
	shr.u64 	%rd7908, %rd7907, 32;
	and.b64  	%rd7909, %rd7878, 4294967295;
	mul.wide.u32 	%rd7910, %r11725, %r6697;
	add.s64 	%rd7911, %rd7910, %rd7909;
	shr.u64 	%rd7912, %rd7911, 32;
	and.b64  	%rd7913, %rd7883, 4294967295;
	mul.wide.u32 	%rd7914, %r11726, %r6697;
	add.s64 	%rd7915, %rd7912, %rd7913;
	add.s64 	%rd7916, %rd7915, %rd7914;
	shr.u64 	%rd7917, %rd7916, 32;
	and.b64  	%rd7918, %rd7888, 4294967295;
	mul.wide.u32 	%rd7919, %r11727, %r6697;
	add.s64 	%rd7920, %rd7917, %rd7918;
	add.s64 	%rd7921, %rd7920, %rd7919;
	shr.u64 	%rd7922, %rd7921, 32;
	and.b64  	%rd7923, %rd7893, 4294967295;
	mul.wide.u32 	%rd7924, %r11728, %r6697;
	add.s64 	%rd7925, %rd7922, %rd7923;
	add.s64 	%rd7926, %rd7925, %rd7924;
	shr.u64 	%rd7927, %rd7926, 32;
	and.b64  	%rd7928, %rd7898, 4294967295;
	mul.wide.u32 	%rd7929, %r11729, %r6697;
	add.s64 	%rd7930, %rd7927, %rd7928;
	add.s64 	%rd7931, %rd7930, %rd7929;
	shr.u64 	%rd7932, %rd7931, 32;
	and.b64  	%rd7933, %rd7903, 4294967295;
	mul.wide.u32 	%rd7934, %r11730, %r6697;
	add.s64 	%rd7935, %rd7932, %rd7933;
	add.s64 	%rd7936, %rd7935, %rd7934;
	shr.u64 	%rd7937, %rd7936, 32;
	and.b64  	%rd7938, %rd7907, 4294967295;
	mul.wide.u32 	%rd7939, %r11731, %r6697;
	add.s64 	%rd7940, %rd7937, %rd7938;
	add.s64 	%rd7941, %rd7940, %rd7939;
	shr.u64 	%rd7942, %rd7941, 32;
	mul.wide.u32 	%rd7943, %r11732, %r6697;
	add.s64 	%rd7944, %rd7942, %rd7908;
	add.s64 	%rd7945, %rd7944, %rd7943;
	shr.u64 	%rd7946, %rd7945, 32;
	{ .reg .b32 tmp; mov.b64 {tmp, %r7070}, %rd7945; }
	and.b64  	%rd7947, %rd7916, 4294967295;
	mul.lo.s64 	%rd7948, %rd7947, 977;
	and.b64  	%rd7949, %rd7658, 4294967295;
	and.b64  	%rd7950, %rd7948, 4294967295;
	add.s64 	%rd31198, %rd7950, %rd7949;
	shr.u64 	%rd7951, %rd7948, 32;
	shr.u64 	%rd7952, %rd31198, 32;
	add.s64 	%rd7953, %rd7952, %rd7951;
	and.b64  	%rd7954, %rd7921, 4294967295;
	mul.lo.s64 	%rd7955, %rd7954, 977;
	and.b64  	%rd7956, %rd7683, 4294967295;
	and.b64  	%rd7957, %rd7955, 4294967295;
	add.s64 	%rd7958, %rd7953, %rd7956;
	add.s64 	%rd7959, %rd7958, %rd7957;
	add.s64 	%rd31199, %rd7959, %rd7947;
	shr.u64 	%rd7960, %rd7955, 32;
	shr.u64 	%rd7961, %rd31199, 32;
	add.s64 	%rd7962, %rd7961, %rd7960;
	and.b64  	%rd7963, %rd7926, 4294967295;
	mul.lo.s64 	%rd7964, %rd7963, 977;
	and.b64  	%rd7965, %rd7721, 4294967295;
	and.b64  	%rd7966, %rd7964, 4294967295;
	add.s64 	%rd7967, %rd7962, %rd7965;
	add.s64 	%rd7968, %rd7967, %rd7966;
	add.s64 	%rd31200, %rd7968, %rd7954;
	shr.u64 	%rd7969, %rd7964, 32;
	shr.u64 	%rd7970, %rd31200, 32;
	add.s64 	%rd7971, %rd7970, %rd7969;
	and.b64  	%rd7972, %rd7931, 4294967295;
	mul.lo.s64 	%rd7973, %rd7972, 977;
	and.b64  	%rd7974, %rd7759, 4294967295;
	and.b64  	%rd7975, %rd7973, 4294967295;
	add.s64 	%rd7976, %rd7971, %rd7974;
	add.s64 	%rd7977, %rd7976, %rd7975;
	add.s64 	%rd31201, %rd7977, %rd7963;
	shr.u64 	%rd7978, %rd7973, 32;
	shr.u64 	%rd7979, %rd31201, 32;
	add.s64 	%rd7980, %rd7979, %rd7978;
	and.b64  	%rd7981, %rd7936, 4294967295;
	mul.lo.s64 	%rd7982, %rd7981, 977;
	and.b64  	%rd7983, %rd7797, 4294967295;
	and.b64  	%rd7984, %rd7982, 4294967295;
	add.s64 	%rd7985, %rd7980, %rd7983;
	add.s64 	%rd7986, %rd7985, %rd7984;
	add.s64 	%rd31202, %rd7986, %rd7972;
	shr.u64 	%rd7987, %rd7982, 32;
	shr.u64 	%rd7988, %rd31202, 32;
	add.s64 	%rd7989, %rd7988, %rd7987;
	and.b64  	%rd7990, %rd7941, 4294967295;
	mul.lo.s64 	%rd7991, %rd7990, 977;
	and.b64  	%rd7992, %rd7835, 4294967295;
	and.b64  	%rd7993, %rd7991, 4294967295;
	add.s64 	%rd7994, %rd7989, %rd7992;
	add.s64 	%rd7995, %rd7994, %rd7993;
	add.s64 	%rd31203, %rd7995, %rd7981;
	shr.u64 	%rd7996, %rd7991, 32;
	shr.u64 	%rd7997, %rd31203, 32;
	add.s64 	%rd7998, %rd7997, %rd7996;
	and.b64  	%rd7999, %rd7945, 4294967295;
	mul.lo.s64 	%rd8000, %rd7999, 977;
	and.b64  	%rd8001, %rd7873, 4294967295;
	and.b64  	%rd8002, %rd8000, 4294967295;
	add.s64 	%rd8003, %rd7998, %rd8001;
	add.s64 	%rd8004, %rd8003, %rd8002;
	add.s64 	%rd31204, %rd8004, %rd7990;
	shr.u64 	%rd8005, %rd8000, 32;
	shr.u64 	%rd8006, %rd31204, 32;
	add.s64 	%rd8007, %rd8006, %rd8005;
	mul.lo.s64 	%rd8008, %rd7946, 977;
	and.b64  	%rd8009, %rd7911, 4294967295;
	and.b64  	%rd8010, %rd8008, 4294967295;
	add.s64 	%rd8011, %rd8007, %rd8009;
	add.s64 	%rd8012, %rd8011, %rd8010;
	add.s64 	%rd31205, %rd8012, %rd7999;
	shr.u64 	%rd8013, %rd8008, 32;
	shr.u64 	%rd8014, %rd31205, 32;
	cvt.u32.u64 	%r7071, %rd8014;
	cvt.u32.u64 	%r7072, %rd8013;
	add.s32 	%r7073, %r7071, %r7072;
	add.s32 	%r1034, %r7073, %r7070;
	setp.eq.s32 	%p1083, %r1034, 0;
	mov.pred 	%p4430, 0;
	@%p1083 bra 	$L__BB3_782;
	cvt.u64.u32 	%rd8015, %r1034;
	mul.wide.u32 	%rd8016, %r1034, 977;
	shr.u64 	%rd8017, %rd8016, 32;
	and.b64  	%rd8018, %rd31198, 4294967295;
	and.b64  	%rd8019, %rd8016, 4294967295;
	add.s64 	%rd31198, %rd8019, %rd8018;
	shr.u64 	%rd8020, %rd31198, 32;
	and.b64  	%rd8021, %rd31199, 4294967295;
	add.s64 	%rd8022, %rd8017, %rd8021;
	add.s64 	%rd8023, %rd8022, %rd8015;
	add.s64 	%rd31199, %rd8023, %rd8020;
	setp.lt.u64 	%p1085, %rd31199, 4294967296;
	@%p1085 bra 	$L__BB3_782;
	shr.u64 	%rd8024, %rd31199, 32;
	and.b64  	%rd8025, %rd31200, 4294967295;
	add.s64 	%rd31200, %rd8024, %rd8025;
	setp.lt.u64 	%p1087, %rd31200, 4294967296;
	@%p1087 bra 	$L__BB3_782;
	shr.u64 	%rd8026, %rd31200, 32;
	and.b64  	%rd8027, %rd31201, 4294967295;
	add.s64 	%rd31201, %rd8026, %rd8027;
	setp.lt.u64 	%p1089, %rd31201, 4294967296;
	@%p1089 bra 	$L__BB3_782;
	shr.u64 	%rd8029, %rd31201, 32;
	and.b64  	%rd8030, %rd31202, 4294967295;
	add.s64 	%rd31202, %rd8029, %rd8030;
	setp.lt.u64 	%p1091, %rd31202, 4294967296;
	mov.b64 	%rd31201, 4294967296;
	@%p1091 bra 	$L__BB3_782;
	shr.u64 	%rd8032, %rd31202, 32;
	and.b64  	%rd8033, %rd31203, 4294967295;
	add.s64 	%rd31203, %rd8032, %rd8033;
	setp.lt.u64 	%p1093, %rd31203, 4294967296;
	mov.b64 	%rd31201, 4294967296;
	mov.u64 	%rd31202, %rd31201;
	@%p1093 bra 	$L__BB3_782;
	shr.u64 	%rd8035, %rd31203, 32;
	and.b64  	%rd8036, %rd31204, 4294967295;
	add.s64 	%rd31204, %rd8035, %rd8036;
	setp.lt.u64 	%p1095, %rd31204, 4294967296;
	mov.b64 	%rd31201, 4294967296;
	mov.u64 	%rd31203, %rd31201;
	@%p1095 bra 	$L__BB3_782;
	shr.u64 	%rd8038, %rd31204, 32;
	and.b64  	%rd8039, %rd31205, 4294967295;
	add.s64 	%rd8040, %rd8038, %rd8039;
	setp.gt.u64 	%p4430, %rd8040, 4294967295;
	min.u64 	%rd31205, %rd8040, 4294967296;
	mov.b64 	%rd31201, 4294967296;
	mov.u64 	%rd31202, %rd31201;
	mov.u64 	%rd31204, %rd31201;
$L__BB3_782:
	cvt.u32.u64 	%r11764, %rd31205;
	cvt.u32.u64 	%r11763, %rd31204;
	cvt.u32.u64 	%r11762, %rd31203;
	cvt.u32.u64 	%r11761, %rd31202;
	cvt.u32.u64 	%r11760, %rd31201;
	cvt.u32.u64 	%r11759, %rd31200;
	cvt.u32.u64 	%r11758, %rd31199;
	cvt.u32.u64 	%r11757, %rd31198;
	setp.lt.u32 	%p1096, %r12163, %r11764;
	or.pred  	%p1097, %p4430, %p1096;
	@%p1097 bra 	$L__BB3_796;
	setp.gt.u32 	%p1098, %r12163, %r11764;
	@%p1098 bra 	$L__BB3_797;
	setp.lt.u32 	%p1099, %r693, %r11763;
	@%p1099 bra 	$L__BB3_796;
	setp.gt.u32 	%p1100, %r693, %r11763;
	@%p1100 bra 	$L__BB3_797;
	setp.lt.u32 	%p1101, %r694, %r11762;
	@%p1101 bra 	$L__BB3_796;
	setp.gt.u32 	%p1102, %r694, %r11762;
	@%p1102 bra 	$L__BB3_797;
	setp.lt.u32 	%p1103, %r695, %r11761;
	@%p1103 bra 	$L__BB3_796;
	setp.gt.u32 	%p1104, %r695, %r11761;
	@%p1104 bra 	$L__BB3_797;
	setp.lt.u32 	%p1105, %r795, %r11760;
	@%p1105 bra 	$L__BB3_796;
	setp.gt.u32 	%p1106, %r795, %r11760;
	@%p1106 bra 	$L__BB3_797;
	setp.lt.u32 	%p1107, %r692, %r11759;
	@%p1107 bra 	$L__BB3_796;
	setp.gt.u32 	%p1108, %r692, %r11759;
	@%p1108 bra 	$L__BB3_797;
	setp.lt.u32 	%p1109, %r696, %r11758;
	@%p1109 bra 	$L__BB3_796;
	setp.gt.u32 	%p1110, %r696, %r11758;
	setp.gt.u32 	%p1111, %r796, %r11757;
	or.pred  	%p1112, %p1110, %p1111;
	@%p1112 bra 	$L__BB3_797;
$L__BB3_796:
	// begin inline asm
	sub.cc.u32 %r11757, %r11757, %r796;
	subc.cc.u32 %r11758, %r11758, %r696;
	subc.cc.u32 %r11759, %r11759, %r692;
	subc.cc.u32 %r11760, %r11760, %r795;
	subc.cc.u32 %r11761, %r11761, %r695;
	subc.cc.u32 %r11762, %r11762, %r694;
	subc.cc.u32 %r11763, %r11763, %r693;
	subc.u32 %r11764, %r11764, %r12163;
	
	// end inline asm
$L__BB3_797:
	setp.gt.u32 	%p1113, %r11764, %r12163;
	@%p1113 bra 	$L__BB3_810;
	bra.uni 	$L__BB3_811;
$L__BB3_798:
	setp.gt.u32 	%p1115, %r11763, %r693;
	@%p1115 bra 	$L__BB3_810;
	setp.lt.u32 	%p1116, %r11763, %r693;
	@%p1116 bra 	$L__BB3_812;
	setp.gt.u32 	%p1117, %r11762, %r694;
	@%p1117 bra 	$L__BB3_810;
	setp.lt.u32 	%p1118, %r11762, %r694;
	@%p1118 bra 	$L__BB3_812;
	setp.gt.u32 	%p1119, %r11761, %r695;
	@%p1119 bra 	$L__BB3_810;
	setp.lt.u32 	%p1120, %r11761, %r695;
	@%p1120 bra 	$L__BB3_812;
	setp.gt.u32 	%p1121, %r11760, %r795;
	@%p1121 bra 	$L__BB3_810;
	setp.lt.u32 	%p1122, %r11760, %r795;
	@%p1122 bra 	$L__BB3_812;
	setp.gt.u32 	%p1123, %r11759, %r692;
	@%p1123 bra 	$L__BB3_810;
	setp.lt.u32 	%p1124, %r11759, %r692;
	@%p1124 bra 	$L__BB3_812;
	setp.gt.u32 	%p1125, %r11758, %r696;
	@%p1125 bra 	$L__BB3_810;
	setp.lt.u32 	%p1126, %r11758, %r696;
	setp.lt.u32 	%p1127, %r11757, %r796;
	or.pred  	%p1128, %p1126, %p1127;
	@%p1128 bra 	$L__BB3_812;
$L__BB3_810:
	// begin inline asm
	sub.cc.u32 %r11757, %r11757, %r796;
	subc.cc.u32 %r11758, %r11758, %r696;
	subc.cc.u32 %r11759, %r11759, %r692;
	subc.cc.u32 %r11760, %r11760, %r795;
	subc.cc.u32 %r11761, %r11761, %r695;
	subc.cc.u32 %r11762, %r11762, %r694;
	subc.cc.u32 %r11763, %r11763, %r693;
	subc.u32 %r11764, %r11764, %r12163;
	
	// end inline asm
	bra.uni 	$L__BB3_812;
$L__BB3_811:
	setp.lt.u32 	%p1114, %r11764, %r12163;
	@%p1114 bra 	$L__BB3_812;
	bra.uni 	$L__BB3_798;
$L__BB3_812:
	setp.gt.u32 	%p1129, %r11677, %r11693;
	@%p1129 bra 	$L__BB3_1329;
	setp.lt.u32 	%p1130, %r11677, %r11693;
	setp.ne.s32 	%p1131, %r11678, %r11694;
	setp.ne.s32 	%p1132, %r11679, %r11695;
	or.pred  	%p1133, %p1131, %p1132;
	or.pred  	%p1134, %p1133, %p1130;
	setp.ne.s32 	%p1135, %r11680, %r11696;
	or.pred  	%p1136, %p1134, %p1135;
	setp.ne.s32 	%p1137, %r11681, %r11697;
	or.pred  	%p1138, %p1136, %p1137;
	setp.ne.s32 	%p1139, %r11682, %r11698;
	or.pred  	%p1140, %p1138, %p1139;
	setp.ne.s32 	%p1141, %r11683, %r11699;
	or.pred  	%p1142, %p1140, %p1141;
	setp.ne.s32 	%p1143, %r11684, %r11700;
	or.pred  	%p1144, %p1142, %p1143;
	@%p1144 bra 	$L__BB3_1329;
	setp.gt.u32 	%p1145, %r11748, %r11764;
	mov.b16 	%rs44, 1;
	mov.u32 	%r12164, %r11613;
	mov.u32 	%r12165, %r11614;
	mov.u32 	%r12166, %r11615;
	mov.u32 	%r12167, %r11616;
	mov.u32 	%r12168, %r11617;
	mov.u32 	%r12169, %r11618;
	mov.u32 	%r12170, %r11619;
	mov.u32 	%r12171, %r11620;
	mov.u32 	%r12172, %r11621;
	mov.u32 	%r12173, %r11622;
	mov.u32 	%r12174, %r11623;
	mov.u32 	%r12175, %r11624;
	mov.u32 	%r12176, %r11625;
	mov.u32 	%r12177, %r11626;
	mov.u32 	%r12178, %r11627;
	mov.u32 	%r12179, %r11628;
	mov.u32 	%r12180, %r11629;
	mov.u32 	%r12181, %r11630;
	mov.u32 	%r12182, %r11631;
	mov.u32 	%r12183, %r11632;
	mov.u32 	%r12184, %r11633;
	mov.u32 	%r12185, %r11634;
	mov.u32 	%r12186, %r11635;
	mov.u32 	%r12187, %r11636;
	@%p1145 bra 	$L__BB3_1753;
	setp.lt.u32 	%p1146, %r11748, %r11764;
	setp.ne.s32 	%p1147, %r11747, %r11763;
	setp.ne.s32 	%p1148, %r11746, %r11762;
	or.pred  	%p1149, %p1147, %p1148;
	or.pred  	%p1150, %p1149, %p1146;
	setp.ne.s32 	%p1151, %r11745, %r11761;
	or.pred  	%p1152, %p1150, %p1151;
	setp.ne.s32 	%p1153, %r11744, %r11760;
	or.pred  	%p1154, %p1152, %p1153;
	setp.ne.s32 	%p1155, %r11743, %r11759;
	or.pred  	%p1156, %p1154, %p1155;
	setp.ne.s32 	%p1157, %r11742, %r11758;
	or.pred  	%p1158, %p1156, %p1157;
	setp.ne.s32 	%p1159, %r11741, %r11757;
	or.pred  	%p1160, %p1158, %p1159;
	mov.u32 	%r12164, %r11613;
	mov.u32 	%r12165, %r11614;
	mov.u32 	%r12166, %r11615;
	mov.u32 	%r12167, %r11616;
	mov.u32 	%r12168, %r11617;
	mov.u32 	%r12169, %r11618;
	mov.u32 	%r12170, %r11619;
	mov.u32 	%r12171, %r11620;
	mov.u32 	%r12172, %r11621;
	mov.u32 	%r12173, %r11622;
	mov.u32 	%r12174, %r11623;
	mov.u32 	%r12175, %r11624;
	mov.u32 	%r12176, %r11625;
	mov.u32 	%r12177, %r11626;
	mov.u32 	%r12178, %r11627;
	mov.u32 	%r12179, %r11628;
	mov.u32 	%r12180, %r11629;
	mov.u32 	%r12181, %r11630;
	mov.u32 	%r12182, %r11631;
	mov.u32 	%r12183, %r11632;
	mov.u32 	%r12184, %r11633;
	mov.u32 	%r12185, %r11634;
	mov.u32 	%r12186, %r11635;
	mov.u32 	%r12187, %r11636;
	@%p1160 bra 	$L__BB3_1753;
	or.b32  	%r7123, %r11628, %r11627;
	or.b32  	%r7124, %r7123, %r11626;
	or.b32  	%r7125, %r7124, %r11625;
	or.b32  	%r7126, %r7125, %r11624;
	or.b32  	%r7127, %r7126, %r11623;
	or.b32  	%r7128, %r7127, %r11622;
	or.b32  	%r7129, %r7128, %r11621;
	setp.eq.s32 	%p1161, %r7129, 0;
	mov.b32 	%r12172, 0;
	mov.u32 	%r12164, %r11613;
	mov.u32 	%r12165, %r11614;
	mov.u32 	%r12166, %r11615;
	mov.u32 	%r12167, %r11616;
	mov.u32 	%r12168, %r11617;
	mov.u32 	%r12169, %r11618;
	mov.u32 	%r12170, %r11619;
	mov.u32 	%r12171, %r11620;
	mov.u32 	%r12173, %r12172;
	mov.u32 	%r12174, %r12172;
	mov.u32 	%r12175, %r12172;
	mov.u32 	%r12176, %r12172;
	mov.u32 	%r12177, %r12172;
	mov.u32 	%r12178, %r12172;
	mov.u32 	%r12179, %r12172;
	mov.u32 	%r12180, %r11629;
	mov.u32 	%r12181, %r11630;
	mov.u32 	%r12182, %r11631;
	mov.u32 	%r12183, %r11632;
	mov.u32 	%r12184, %r11633;
	mov.u32 	%r12185, %r11634;
	mov.u32 	%r12186, %r11635;
	mov.u32 	%r12187, %r11636;
	@%p1161 bra 	$L__BB3_1753;
	mul.wide.u32 	%rd8042, %r11628, %r11628;
	shr.u64 	%rd8043, %rd8042, 32;
	mul.wide.u32 	%rd8044, %r11627, %r11628;
	add.s64 	%rd8045, %rd8043, %rd8044;
	shr.u64 	%rd8046, %rd8045, 32;
	mul.wide.u32 	%rd8047, %r11626, %r11628;
	add.s64 	%rd8048, %rd8046, %rd8047;
	shr.u64 	%rd8049, %rd8048, 32;
	mul.wide.u32 	%rd8050, %r11625, %r11628;
	add.s64 	%rd8051, %rd8049, %rd8050;
	shr.u64 	%rd8052, %rd8051, 32;
	mul.wide.u32 	%rd8053, %r11624, %r11628;
	add.s64 	%rd8054, %rd8052, %rd8053;
	shr.u64 	%rd8055, %rd8054, 32;
	mul.wide.u32 	%rd8056, %r11623, %r11628;
	add.s64 	%rd8057, %rd8055, %rd8056;
	shr.u64 	%rd8058, %rd8057, 32;
	mul.wide.u32 	%rd8059, %r11622, %r11628;
	add.s64 	%rd8060, %rd8058, %rd8059;
	shr.u64 	%rd8061, %rd8060, 32;
	mul.wide.u32 	%rd8062, %r11621, %r11628;
	add.s64 	%rd8063, %rd8061, %rd8062;
	shr.u64 	%rd8064, %rd8063, 32;
	and.b64  	%rd8065, %rd8045, 4294967295;
	add.s64 	%rd8066, %rd8044, %rd8065;
	shr.u64 	%rd8067, %rd8066, 32;
	and.b64  	%rd8068, %rd8048, 4294967295;
	mul.wide.u32 	%rd8069, %r11627, %r11627;
	add.s64 	%rd8070, %rd8067, %rd8068;
	add.s64 	%rd8071, %rd8070, %rd8069;
	shr.u64 	%rd8072, %rd8071, 32;
	and.b64  	%rd8073, %rd8051, 4294967295;
	mul.wide.u32 	%rd8074, %r11626, %r11627;
	add.s64 	%rd8075, %rd8072, %rd8073;
	add.s64 	%rd8076, %rd8075, %rd8074;
	shr.u64 	%rd8077, %rd8076, 32;
	and.b64  	%rd8078, %rd8054, 4294967295;
	mul.wide.u32 	%rd8079, %r11625, %r11627;
	add.s64 	%rd8080, %rd8077, %rd8078;
	add.s64 	%rd8081, %rd8080, %rd8079;
	shr.u64 	%rd8082, %rd8081, 32;
	and.b64  	%rd8083, %rd8057, 4294967295;
	mul.wide.u32 	%rd8084, %r11624, %r11627;
	add.s64 	%rd8085, %rd8082, %rd8083;
	add.s64 	%rd8086, %rd8085, %rd8084;
	shr.u64 	%rd8087, %rd8086, 32;
	and.b64  	%rd8088, %rd8060, 4294967295;
	mul.wide.u32 	%rd8089, %r11623, %r11627;
	add.s64 	%rd8090, %rd8087, %rd8088;
	add.s64 	%rd8091, %rd8090, %rd8089;
	shr.u64 	%rd8092, %rd8091, 32;
	and.b64  	%rd8093, %rd8063, 4294967295;
	mul.wide.u32 	%rd8094, %r11622, %r11627;
	add.s64 	%rd8095, %rd8092, %rd8093;
	add.s64 	%rd8096, %rd8095, %rd8094;
	shr.u64 	%rd8097, %rd8096, 32;
	mul.wide.u32 	%rd8098, %r11621, %r11627;
	add.s64 	%rd8099, %rd8097, %rd8064;
	add.s64 	%rd8100, %rd8099, %rd8098;
	shr.u64 	%rd8101, %rd8100, 32;
	and.b64  	%rd8102, %rd8071, 4294967295;
	add.s64 	%rd8103, %rd8047, %rd8102;
	shr.u64 	%rd8104, %rd8103, 32;
	and.b64  	%rd8105, %rd8076, 4294967295;
	add.s64 	%rd8106, %rd8104, %rd8105;
	add.s64 	%rd8107, %rd8106, %rd8074;
	shr.u64 	%rd8108, %rd8107, 32;
	and.b64  	%rd8109, %rd8081, 4294967295;
	mul.wide.u32 	%rd8110, %r11626, %r11626;
	add.s64 	%rd8111, %rd8108, %rd8109;
	add.s64 	%rd8112, %rd8111, %rd8110;
	shr.u64 	%rd8113, %rd8112, 32;
	and.b64  	%rd8114, %rd8086, 4294967295;
	mul.wide.u32 	%rd8115, %r11625, %r11626;
	add.s64 	%rd8116, %rd8113, %rd8114;
	add.s64 	%rd8117, %rd8116, %rd8115;
	shr.u64 	%rd8118, %rd8117, 32;
	and.b64  	%rd8119, %rd8091, 4294967295;
	mul.wide.u32 	%rd8120, %r11624, %r11626;
	add.s64 	%rd8121, %rd8118, %rd8119;
	add.s64 	%rd8122, %rd8121, %rd8120;
	shr.u64 	%rd8123, %rd8122, 32;
	and.b64  	%rd8124, %rd8096, 4294967295;
	mul.wide.u32 	%rd8125, %r11623, %r11626;
	add.s64 	%rd8126, %rd8123, %rd8124;
	add.s64 	%rd8127, %rd8126, %rd8125;
	shr.u64 	%rd8128, %rd8127, 32;
	and.b64  	%rd8129, %rd8100, 4294967295;
	mul.wide.u32 	%rd8130, %r11622, %r11626;
	add.s64 	%rd8131, %rd8128, %rd8129;
	add.s64 	%rd8132, %rd8131, %rd8130;
	shr.u64 	%rd8133, %rd8132, 32;
	mul.wide.u32 	%rd8134, %r11621, %r11626;
	add.s64 	%rd8135, %rd8133, %rd8101;
	add.s64 	%rd8136, %rd8135, %rd8134;
	shr.u64 	%rd8137, %rd8136, 32;
	and.b64  	%rd8138, %rd8107, 4294967295;
	add.s64 	%rd8139, %rd8050, %rd8138;
	shr.u64 	%rd8140, %rd8139, 32;
	and.b64  	%rd8141, %rd8112, 4294967295;
	add.s64 	%rd8142, %rd8140, %rd8141;
	add.s64 	%rd8143, %rd8142, %rd8079;
	shr.u64 	%rd8144, %rd8143, 32;
	and.b64  	%rd8145, %rd8117, 4294967295;
	add.s64 	%rd8146, %rd8144, %rd8145;
	add.s64 	%rd8147, %rd8146, %rd8115;
	shr.u64 	%rd8148, %rd8147, 32;
	and.b64  	%rd8149, %rd8122, 4294967295;
	mul.wide.u32 	%rd8150, %r11625, %r11625;
	add.s64 	%rd8151, %rd8148, %rd8149;
	add.s64 	%rd8152, %rd8151, %rd8150;
	shr.u64 	%rd8153, %rd8152, 32;
	and.b64  	%rd8154, %rd8127, 4294967295;
	mul.wide.u32 	%rd8155, %r11624, %r11625;
	add.s64 	%rd8156, %rd8153, %rd8154;
	add.s64 	%rd8157, %rd8156, %rd8155;
	shr.u64 	%rd8158, %rd8157, 32;
	and.b64  	%rd8159, %rd8132, 4294967295;
	mul.wide.u32 	%rd8160, %r11623, %r11625;
	add.s64 	%rd8161, %rd8158, %rd8159;
	add.s64 	%rd8162, %rd8161, %rd8160;
	shr.u64 	%rd8163, %rd8162, 32;
	and.b64  	%rd8164, %rd8136, 4294967295;
	mul.wide.u32 	%rd8165, %r11622, %r11625;
	add.s64 	%rd8166, %rd8163, %rd8164;
	add.s64 	%rd8167, %rd8166, %rd8165;
	shr.u64 	%rd8168, %rd8167, 32;
	mul.wide.u32 	%rd8169, %r11621, %r11625;
	add.s64 	%rd8170, %rd8168, %rd8137;
	add.s64 	%rd8171, %rd8170, %rd8169;
	shr.u64 	%rd8172, %rd8171, 32;
	and.b64  	%rd8173, %rd8143, 4294967295;
	add.s64 	%rd8174, %rd8053, %rd8173;
	shr.u64 	%rd8175, %rd8174, 32;
	and.b64  	%rd8176, %rd8147, 4294967295;
	add.s64 	%rd8177, %rd8175, %rd8176;
	add.s64 	%rd8178, %rd8177, %rd8084;
	shr.u64 	%rd8179, %rd8178, 32;
	and.b64  	%rd8180, %rd8152, 4294967295;
	add.s64 	%rd8181, %rd8179, %rd8180;
	add.s64 	%rd8182, %rd8181, %rd8120;
	shr.u64 	%rd8183, %rd8182, 32;
	and.b64  	%rd8184, %rd8157, 4294967295;
	add.s64 	%rd8185, %rd8183, %rd8184;
	add.s64 	%rd8186, %rd8185, %rd8155;
	shr.u64 	%rd8187, %rd8186, 32;
	and.b64  	%rd8188, %rd8162, 4294967295;
	mul.wide.u32 	%rd8189, %r11624, %r11624;
	add.s64 	%rd8190, %rd8187, %rd8188;
	add.s64 	%rd8191, %rd8190, %rd8189;
	shr.u64 	%rd8192, %rd8191, 32;
	and.b64  	%rd8193, %rd8167, 4294967295;
	mul.wide.u32 	%rd8194, %r11623, %r11624;
	add.s64 	%rd8195, %rd8192, %rd8193;
	add.s64 	%rd8196, %rd8195, %rd8194;
	shr.u64 	%rd8197, %rd8196, 32;
	and.b64  	%rd8198, %rd8171, 4294967295;
	mul.wide.u32 	%rd8199, %r11622, %r11624;
	add.s64 	%rd8200, %rd8197, %rd8198;
	add.s64 	%rd8201, %rd8200, %rd8199;
	shr.u64 	%rd8202, %rd8201, 32;
	mul.wide.u32 	%rd8203, %r11621, %r11624;
	add.s64 	%rd8204, %rd8202, %rd8172;
	add.s64 	%rd8205, %rd8204, %rd8203;
	shr.u64 	%rd8206, %rd8205, 32;
	and.b64  	%rd8207, %rd8178, 4294967295;
	add.s64 	%rd8208, %rd8056, %rd8207;
	shr.u64 	%rd8209, %rd8208, 32;
	and.b64  	%rd8210, %rd8182, 4294967295;
	add.s64 	%rd8211, %rd8209, %rd8210;
	add.s64 	%rd8212, %rd8211, %rd8089;
	shr.u64 	%rd8213, %rd8212, 32;
	and.b64  	%rd8214, %rd8186, 4294967295;
	add.s64 	%rd8215, %rd8213, %rd8214;
	add.s64 	%rd8216, %rd8215, %rd8125;
	shr.u64 	%rd8217, %rd8216, 32;
	and.b64  	%rd8218, %rd8191, 4294967295;
	add.s64 	%rd8219, %rd8217, %rd8218;
	add.s64 	%rd8220, %rd8219, %rd8160;
	shr.u64 	%rd8221, %rd8220, 32;
	and.b64  	%rd8222, %rd8196, 4294967295;
	add.s64 	%rd8223, %rd8221, %rd8222;
	add.s64 	%rd8224, %rd8223, %rd8194;
	shr.u64 	%rd8225, %rd8224, 32;
	and.b64  	%rd8226, %rd8201, 4294967295;
	mul.wide.u32 	%rd8227, %r11623, %r11623;
	add.s64 	%rd8228, %rd8225, %rd8226;
	add.s64 	%rd8229, %rd8228, %rd8227;
	shr.u64 	%rd8230, %rd8229, 32;
	and.b64  	%rd8231, %rd8205, 4294967295;
	mul.wide.u32 	%rd8232, %r11622, %r11623;
	add.s64 	%rd8233, %rd8230, %rd8231;
	add.s64 	%rd8234, %rd8233, %rd8232;
	shr.u64 	%rd8235, %rd8234, 32;
	mul.wide.u32 	%rd8236, %r11621, %r11623;
	add.s64 	%rd8237, %rd8235, %rd8206;
	add.s64 	%rd8238, %rd8237, %rd8236;
	shr.u64 	%rd8239, %rd8238, 32;
	and.b64  	%rd8240, %rd8212, 4294967295;
	add.s64 	%rd8241, %rd8059, %rd8240;
	shr.u64 	%rd8242, %rd8241, 32;
	and.b64  	%rd8243, %rd8216, 4294967295;
	add.s64 	%rd8244, %rd8242, %rd8243;
	add.s64 	%rd8245, %rd8244, %rd8094;
	shr.u64 	%rd8246, %rd8245, 32;
	and.b64  	%rd8247, %rd8220, 4294967295;
	add.s64 	%rd8248, %rd8246, %rd8247;
	add.s64 	%rd8249, %rd8248, %rd8130;
	shr.u64 	%rd8250, %rd8249, 32;
	and.b64  	%rd8251, %rd8224, 4294967295;
	add.s64 	%rd8252, %rd8250, %rd8251;
	add.s64 	%rd8253, %rd8252, %rd8165;
	shr.u64 	%rd8254, %rd8253, 32;
	and.b64  	%rd8255, %rd8229, 4294967295;
	add.s64 	%rd8256, %rd8254, %rd8255;
	add.s64 	%rd8257, %rd8256, %rd8199;
	shr.u64 	%rd8258, %rd8257, 32;
	and.b64  	%rd8259, %rd8234, 4294967295;
	add.s64 	%rd8260, %rd8258, %rd8259;
	add.s64 	%rd8261, %rd8260, %rd8232;
	shr.u64 	%rd8262, %rd8261, 32;
	and.b64  	%rd8263, %rd8238, 4294967295;
	mul.wide.u32 	%rd8264, %r11622, %r11622;
	add.s64 	%rd8265, %rd8262, %rd8263;
	add.s64 	%rd8266, %rd8265, %rd8264;
	shr.u64 	%rd8267, %rd8266, 32;
	mul.wide.u32 	%rd8268, %r11621, %r11622;
	add.s64 	%rd8269, %rd8267, %rd8239;
	add.s64 	%rd8270, %rd8269, %rd8268;
	shr.u64 	%rd8271, %rd8270, 32;
	and.b64  	%rd8272, %rd8245, 4294967295;
	add.s64 	%rd8273, %rd8062, %rd8272;
	shr.u64 	%rd8274, %rd8273, 32;
	and.b64  	%rd8275, %rd8249, 4294967295;
	add.s64 	%rd8276, %rd8274, %rd8275;
	add.s64 	%rd8277, %rd8276, %rd8098;
	shr.u64 	%rd8278, %rd8277, 32;
	and.b64  	%rd8279, %rd8253, 4294967295;
	add.s64 	%rd8280, %rd8278, %rd8279;
	add.s64 	%rd8281, %rd8280, %rd8134;
	shr.u64 	%rd8282, %rd8281, 32;
	and.b64  	%rd8283, %rd8257, 4294967295;
	add.s64 	%rd8284, %rd8282, %rd8283;
	add.s64 	%rd8285, %rd8284, %rd8169;
	shr.u64 	%rd8286, %rd8285, 32;
	and.b64  	%rd8287, %rd8261, 4294967295;
	add.s64 	%rd8288, %rd8286, %rd8287;
	add.s64 	%rd8289, %rd8288, %rd8203;
	shr.u64 	%rd8290, %rd8289, 32;
	and.b64  	%rd8291, %rd8266, 4294967295;
	add.s64 	%rd8292, %rd8290, %rd8291;
	add.s64 	%rd8293, %rd8292, %rd8236;
	shr.u64 	%rd8294, %rd8293, 32;
	and.b64  	%rd8295, %rd8270, 4294967295;
	add.s64 	%rd8296, %rd8294, %rd8295;
	add.s64 	%rd8297, %rd8296, %rd8268;
	shr.u64 	%rd8298, %rd8297, 32;
	mul.wide.u32 	%rd8299, %r11621, %r11621;
	add.s64 	%rd8300, %rd8298, %rd8271;
	add.s64 	%rd8301, %rd8300, %rd8299;
	shr.u64 	%rd8302, %rd8301, 32;
	{ .reg .b32 tmp; mov.b64 {tmp, %r7130}, %rd8301; }
	and.b64  	%rd8303, %rd8277, 4294967295;
	mul.lo.s64 	%rd8304, %rd8303, 977;
	and.b64  	%rd8305, %rd8042, 4294967293;
	and.b64  	%rd8306, %rd8304, 4294967295;
	add.s64 	%rd31206, %rd8306, %rd8305;
	shr.u64 	%rd8307, %rd8304, 32;
	shr.u64 	%rd8308, %rd31206, 32;
	add.s64 	%rd8309, %rd8308, %rd8307;
	and.b64  	%rd8310, %rd8281, 4294967295;
	mul.lo.s64 	%rd8311, %rd8310, 977;
	and.b64  	%rd8312, %rd8066, 4294967295;
	and.b64  	%rd8313, %rd8311, 4294967295;
	add.s64 	%rd8314, %rd8309, %rd8312;
	add.s64 	%rd8315, %rd8314, %rd8313;
	add.s64 	%rd31207, %rd8315, %rd8303;
	shr.u64 	%rd8316, %rd8311, 32;
	shr.u64 	%rd8317, %rd31207, 32;
	add.s64 	%rd8318, %rd8317, %rd8316;
	and.b64  	%rd8319, %rd8285, 4294967295;
	mul.lo.s64 	%rd8320, %rd8319, 977;
	and.b64  	%rd8321, %rd8103, 4294967295;
	and.b64  	%rd8322, %rd8320, 4294967295;
	add.s64 	%rd8323, %rd8318, %rd8321;
	add.s64 	%rd8324, %rd8323, %rd8322;
	add.s64 	%rd31208, %rd8324, %rd8310;
	shr.u64 	%rd8325, %rd8320, 32;
	shr.u64 	%rd8326, %rd31208, 32;
	add.s64 	%rd8327, %rd8326, %rd8325;
	and.b64  	%rd8328, %rd8289, 4294967295;
	mul.lo.s64 	%rd8329, %rd8328, 977;
	and.b64  	%rd8330, %rd8139, 4294967295;
	and.b64  	%rd8331, %rd8329, 4294967295;
	add.s64 	%rd8332, %rd8327, %rd8330;
	add.s64 	%rd8333, %rd8332, %rd8331;
	add.s64 	%rd31209, %rd8333, %rd8319;
	shr.u64 	%rd8334, %rd8329, 32;
	shr.u64 	%rd8335, %rd31209, 32;
	add.s64 	%rd8336, %rd8335, %rd8334;
	and.b64  	%rd8337, %rd8293, 4294967295;
	mul.lo.s64 	%rd8338, %rd8337, 977;
	and.b64  	%rd8339, %rd8174, 4294967295;
	and.b64  	%rd8340, %rd8338, 4294967295;
	add.s64 	%rd8341, %rd8336, %rd8339;
	add.s64 	%rd8342, %rd8341, %rd8340;
	add.s64 	%rd31210, %rd8342, %rd8328;
	shr.u64 	%rd8343, %rd8338, 32;
	shr.u64 	%rd8344, %rd31210, 32;
	add.s64 	%rd8345, %rd8344, %rd8343;
	and.b64  	%rd8346, %rd8297, 4294967295;
	mul.lo.s64 	%rd8347, %rd8346, 977;
	and.b64  	%rd8348, %rd8208, 4294967295;
	and.b64  	%rd8349, %rd8347, 4294967295;
	add.s64 	%rd8350, %rd8345, %rd8348;
	add.s64 	%rd8351, %rd8350, %rd8349;
	add.s64 	%rd31211, %rd8351, %rd8337;
	shr.u64 	%rd8352, %rd8347, 32;
	shr.u64 	%rd8353, %rd31211, 32;
	add.s64 	%rd8354, %rd8353, %rd8352;
	and.b64  	%rd8355, %rd8301, 4294967295;
	mul.lo.s64 	%rd8356, %rd8355, 977;
	and.b64  	%rd8357, %rd8241, 4294967295;
	and.b64  	%rd8358, %rd8356, 4294967295;
	add.s64 	%rd8359, %rd8354, %rd8357;
	add.s64 	%rd8360, %rd8359, %rd8358;
	add.s64 	%rd31212, %rd8360, %rd8346;
	shr.u64 	%rd8361, %rd8356, 32;
	shr.u64 	%rd8362, %rd31212, 32;
	add.s64 	%rd8363, %rd8362, %rd8361;
	mul.lo.s64 	%rd8364, %rd8302, 977;
	and.b64  	%rd8365, %rd8273, 4294967295;
	and.b64  	%rd8366, %rd8364, 4294967295;
	add.s64 	%rd8367, %rd8363, %rd8365;
	add.s64 	%rd8368, %rd8367, %rd8366;
	add.s64 	%rd31213, %rd8368, %rd8355;
	shr.u64 	%rd8369, %rd8364, 32;
	shr.u64 	%rd8370, %rd31213, 32;
	cvt.u32.u64 	%r7131, %rd8370;
	cvt.u32.u64 	%r7132, %rd8369;
	add.s32 	%r7133, %r7131, %r7132;
	add.s32 	%r1078, %r7133, %r7130;
	setp.eq.s32 	%p1163, %r1078, 0;
	mov.pred 	%p4431, 0;
	@%p1163 bra 	$L__BB3_825;
	cvt.u64.u32 	%rd8371, %r1078;
	mul.wide.u32 	%rd8372, %r1078, 977;
	shr.u64 	%rd8373, %rd8372, 32;
	and.b64  	%rd8374, %rd31206, 4294967295;
	and.b64  	%rd8375, %rd8372, 4294967295;
	add.s64 	%rd31206, %rd8375, %rd8374;
	shr.u64 	%rd8376, %rd31206, 32;
	and.b64  	%rd8377, %rd31207, 4294967295;
	add.s64 	%rd8378, %rd8373, %rd8377;
	add.s64 	%rd8379, %rd8378, %rd8371;
	add.s64 	%rd31207, %rd8379, %rd8376;
	setp.lt.u64 	%p1165, %rd31207, 4294967296;
	@%p1165 bra 	$L__BB3_825;
	shr.u64 	%rd8380, %rd31207, 32;
	and.b64  	%rd8381, %rd31208, 4294967295;
	add.s64 	%rd31208, %rd8380, %rd8381;
	setp.lt.u64 	%p1167, %rd31208, 4294967296;
	@%p1167 bra 	$L__BB3_825;
	shr.u64 	%rd8382, %rd31208, 32;
	and.b64  	%rd8383, %rd31209, 4294967295;
	add.s64 	%rd31209, %rd8382, %rd8383;
	setp.lt.u64 	%p1169, %rd31209, 4294967296;
	@%p1169 bra 	$L__BB3_825;
	shr.u64 	%rd8385, %rd31209, 32;
	and.b64  	%rd8386, %rd31210, 4294967295;
	add.s64 	%rd31210, %rd8385, %rd8386;
	setp.lt.u64 	%p1171, %rd31210, 4294967296;
	mov.b64 	%rd31209, 4294967296;
	@%p1171 bra 	$L__BB3_825;
	shr.u64 	%rd8388, %rd31210, 32;
	and.b64  	%rd8389, %rd31211, 4294967295;
	add.s64 	%rd31211, %rd8388, %rd8389;
	setp.lt.u64 	%p1173, %rd31211, 4294967296;
	mov.b64 	%rd31209, 4294967296;
	mov.u64 	%rd31210, %rd31209;
	@%p1173 bra 	$L__BB3_825;
	shr.u64 	%rd8391, %rd31211, 32;
	and.b64  	%rd8392, %rd31212, 4294967295;
	add.s64 	%rd31212, %rd8391, %rd8392;
	setp.lt.u64 	%p1175, %rd31212, 4294967296;
	mov.b64 	%rd31209, 4294967296;
	mov.u64 	%rd31211, %rd31209;
	@%p1175 bra 	$L__BB3_825;
	shr.u64 	%rd8394, %rd31212, 32;
	and.b64  	%rd8395, %rd31213, 4294967295;
	add.s64 	%rd8396, %rd8394, %rd8395;
	setp.gt.u64 	%p4431, %rd8396, 4294967295;
	min.u64 	%rd31213, %rd8396, 4294967296;
	mov.b64 	%rd31209, 4294967296;
	mov.u64 	%rd31210, %rd31209;
	mov.u64 	%rd31212, %rd31209;
$L__BB3_825:
	cvt.u32.u64 	%r11780, %rd31213;
	cvt.u32.u64 	%r11779, %rd31212;
	cvt.u32.u64 	%r11778, %rd31211;
	cvt.u32.u64 	%r11777, %rd31210;
	cvt.u32.u64 	%r11776, %rd31209;
	cvt.u32.u64 	%r11775, %rd31208;
	cvt.u32.u64 	%r11774, %rd31207;
	cvt.u32.u64 	%r11773, %rd31206;
	setp.lt.u32 	%p1176, %r12163, %r11780;
	or.pred  	%p1177, %p4431, %p1176;
	@%p1177 bra 	$L__BB3_839;
	setp.gt.u32 	%p1178, %r12163, %r11780;
	@%p1178 bra 	$L__BB3_840;
	setp.lt.u32 	%p1179, %r693, %r11779;
	@%p1179 bra 	$L__BB3_839;
	setp.gt.u32 	%p1180, %r693, %r11779;
	@%p1180 bra 	$L__BB3_840;
	setp.lt.u32 	%p1181, %r694, %r11778;
	@%p1181 bra 	$L__BB3_839;
	setp.gt.u32 	%p1182, %r694, %r11778;
	@%p1182 bra 	$L__BB3_840;
	setp.lt.u32 	%p1183, %r695, %r11777;
	@%p1183 bra 	$L__BB3_839;
	setp.gt.u32 	%p1184, %r695, %r11777;
	@%p1184 bra 	$L__BB3_840;
	setp.lt.u32 	%p1185, %r795, %r11776;
	@%p1185 bra 	$L__BB3_839;
	setp.gt.u32 	%p1186, %r795, %r11776;
	@%p1186 bra 	$L__BB3_840;
	setp.lt.u32 	%p1187, %r692, %r11775;
	@%p1187 bra 	$L__BB3_839;
	setp.gt.u32 	%p1188, %r692, %r11775;
	@%p1188 bra 	$L__BB3_840;
	setp.lt.u32 	%p1189, %r696, %r11774;
	@%p1189 bra 	$L__BB3_839;
	setp.gt.u32 	%p1190, %r696, %r11774;
	setp.gt.u32 	%p1191, %r796, %r11773;
	or.pred  	%p1192, %p1190, %p1191;
	@%p1192 bra 	$L__BB3_840;
$L__BB3_839:
	// begin inline asm
	sub.cc.u32 %r11773, %r11773, %r796;
	subc.cc.u32 %r11774, %r11774, %r696;
	subc.cc.u32 %r11775, %r11775, %r692;
	subc.cc.u32 %r11776, %r11776, %r795;
	subc.cc.u32 %r11777, %r11777, %r695;
	subc.cc.u32 %r11778, %r11778, %r694;
	subc.cc.u32 %r11779, %r11779, %r693;
	subc.u32 %r11780, %r11780, %r12163;
	
	// end inline asm
$L__BB3_840:
	setp.gt.u32 	%p1193, %r11780, %r12163;
	@%p1193 bra 	$L__BB3_853;
	bra.uni 	$L__BB3_854;
$L__BB3_841:
	setp.gt.u32 	%p1195, %r11779, %r693;
	@%p1195 bra 	$L__BB3_853;
	setp.lt.u32 	%p1196, %r11779, %r693;
	@%p1196 bra 	$L__BB3_855;
	setp.gt.u32 	%p1197, %r11778, %r694;
	@%p1197 bra 	$L__BB3_853;
	setp.lt.u32 	%p1198, %r11778, %r694;
	@%p1198 bra 	$L__BB3_855;
	setp.gt.u32 	%p1199, %r11777, %r695;
	@%p1199 bra 	$L__BB3_853;
	setp.lt.u32 	%p1200, %r11777, %r695;
	@%p1200 bra 	$L__BB3_855;
	setp.gt.u32 	%p1201, %r11776, %r795;
	@%p1201 bra 	$L__BB3_853;
	setp.lt.u32 	%p1202, %r11776, %r795;
	@%p1202 bra 	$L__BB3_855;
	setp.gt.u32 	%p1203, %r11775, %r692;
	@%p1203 bra 	$L__BB3_853;
	setp.lt.u32 	%p1204, %r11775, %r692;
	@%p1204 bra 	$L__BB3_855;
	setp.gt.u32 	%p1205, %r11774, %r696;
	@%p1205 bra 	$L__BB3_853;
	setp.lt.u32 	%p1206, %r11774, %r696;
	setp.lt.u32 	%p1207, %r11773, %r796;
	or.pred  	%p1208, %p1206, %p1207;
	@%p1208 bra 	$L__BB3_855;
$L__BB3_853:
	// begin inline asm
	sub.cc.u32 %r11773, %r11773, %r796;
	subc.cc.u32 %r11774, %r11774, %r696;
	subc.cc.u32 %r11775, %r11775, %r692;
	subc.cc.u32 %r11776, %r11776, %r795;
	subc.cc.u32 %r11777, %r11777, %r695;
	subc.cc.u32 %r11778, %r11778, %r694;
	subc.cc.u32 %r11779, %r11779, %r693;
	subc.u32 %r11780, %r11780, %r12163;
	
	// end inline asm
	bra.uni 	$L__BB3_855;
$L__BB3_854:
	setp.lt.u32 	%p1194, %r11780, %r12163;
	@%p1194 bra 	$L__BB3_855;
	bra.uni 	$L__BB3_841;
$L__BB3_855:
	mul.wide.u32 	%rd8398, %r11773, %r11636;
	shr.u64 	%rd8399, %rd8398, 32;
	mul.wide.u32 	%rd8400, %r11774, %r11636;
	add.s64 	%rd8401, %rd8399, %rd8400;
	shr.u64 	%rd8402, %rd8401, 32;
	mul.wide.u32 	%rd8403, %r11775, %r11636;
	add.s64 	%rd8404, %rd8402, %rd8403;
	shr.u64 	%rd8405, %rd8404, 32;
	mul.wide.u32 	%rd8406, %r11776, %r11636;
	add.s64 	%rd8407, %rd8405, %rd8406;
	shr.u64 	%rd8408, %rd8407, 32;
	mul.wide.u32 	%rd8409, %r11777, %r11636;
	add.s64 	%rd8410, %rd8408, %rd8409;
	shr.u64 	%rd8411, %rd8410, 32;
	mul.wide.u32 	%rd8412, %r11778, %r11636;
	add.s64 	%rd8413, %rd8411, %rd8412;
	shr.u64 	%rd8414, %rd8413, 32;
	mul.wide.u32 	%rd8415, %r11779, %r11636;
	add.s64 	%rd8416, %rd8414, %rd8415;
	shr.u64 	%rd8417, %rd8416, 32;
	mul.wide.u32 	%rd8418, %r11780, %r11636;
	add.s64 	%rd8419, %rd8417, %rd8418;
	shr.u64 	%rd8420, %rd8419, 32;
	and.b64  	%rd8421, %rd8401, 4294967295;
	mul.wide.u32 	%rd8422, %r11773, %r11635;
	add.s64 	%rd8423, %rd8422, %rd8421;
	shr.u64 	%rd8424, %rd8423, 32;
	and.b64  	%rd8425, %rd8404, 4294967295;
	mul.wide.u32 	%rd8426, %r11774, %r11635;
	add.s64 	%rd8427, %rd8424, %rd8425;
	add.s64 	%rd8428, %rd8427, %rd8426;
	shr.u64 	%rd8429, %rd8428, 32;
	and.b64  	%rd8430, %rd8407, 4294967295;
	mul.wide.u32 	%rd8431, %r11775, %r11635;
	add.s64 	%rd8432, %rd8429, %rd8430;
	add.s64 	%rd8433, %rd8432, %rd8431;
	shr.u64 	%rd8434, %rd8433, 32;
	and.b64  	%rd8435, %rd8410, 4294967295;
	mul.wide.u32 	%rd8436, %r11776, %r11635;
	add.s64 	%rd8437, %rd8434, %rd8435;
	add.s64 	%rd8438, %rd8437, %rd8436;
	shr.u64 	%rd8439, %rd8438, 32;
	and.b64  	%rd8440, %rd8413, 4294967295;
	mul.wide.u32 	%rd8441, %r11777, %r11635;
	add.s64 	%rd8442, %rd8439, %rd8440;
	add.s64 	%rd8443, %rd8442, %rd8441;
	shr.u64 	%rd8444, %rd8443, 32;
	and.b64  	%rd8445, %rd8416, 4294967295;
	mul.wide.u32 	%rd8446, %r11778, %r11635;
	add.s64 	%rd8447, %rd8444, %rd8445;
	add.s64 	%rd8448, %rd8447, %rd8446;
	shr.u64 	%rd8449, %rd8448, 32;
	and.b64  	%rd8450, %rd8419, 4294967295;
	mul.wide.u32 	%rd8451, %r11779, %r11635;
	add.s64 	%rd8452, %rd8449, %rd8450;
	add.s64 	%rd8453, %rd8452, %rd8451;
	shr.u64 	%rd8454, %rd8453, 32;
	mul.wide.u32 	%rd8455, %r11780, %r11635;
	add.s64 	%rd8456, %rd8454, %rd8420;
	add.s64 	%rd8457, %rd8456, %rd8455;
	shr.u64 	%rd8458, %rd8457, 32;
	and.b64  	%rd8459, %rd8428, 4294967295;
	mul.wide.u32 	%rd8460, %r11773, %r11634;
	add.s64 	%rd8461, %rd8460, %rd8459;
	shr.u64 	%rd8462, %rd8461, 32;
	and.b64  	%rd8463, %rd8433, 4294967295;
	mul.wide.u32 	%rd8464, %r11774, %r11634;
	add.s64 	%rd8465, %rd8462, %rd8463;
	add.s64 	%rd8466, %rd8465, %rd8464;
	shr.u64 	%rd8467, %rd8466, 32;
	and.b64  	%rd8468, %rd8438, 4294967295;
	mul.wide.u32 	%rd8469, %r11775, %r11634;
	add.s64 	%rd8470, %rd8467, %rd8468;
	add.s64 	%rd8471, %rd8470, %rd8469;
	shr.u64 	%rd8472, %rd8471, 32;
	and.b64  	%rd8473, %rd8443, 4294967295;
	mul.wide.u32 	%rd8474, %r11776, %r11634;
	add.s64 	%rd8475, %rd8472, %rd8473;
	add.s64 	%rd8476, %rd8475, %rd8474;
	shr.u64 	%rd8477, %rd8476, 32;
	and.b64  	%rd8478, %rd8448, 4294967295;
	mul.wide.u32 	%rd8479, %r11777, %r11634;
	add.s64 	%rd8480, %rd8477, %rd8478;
	add.s64 	%rd8481, %rd8480, %rd8479;
	shr.u64 	%rd8482, %rd8481, 32;
	and.b64  	%rd8483, %rd8453, 4294967295;
	mul.wide.u32 	%rd8484, %r11778, %r11634;
	add.s64 	%rd8485, %rd8482, %rd8483;
	add.s64 	%rd8486, %rd8485, %rd8484;
	shr.u64 	%rd8487, %rd8486, 32;
	and.b64  	%rd8488, %rd8457, 4294967295;
	mul.wide.u32 	%rd8489, %r11779, %r11634;
	add.s64 	%rd8490, %rd8487, %rd8488;
	add.s64 	%rd8491, %rd8490, %rd8489;
	shr.u64 	%rd8492, %rd8491, 32;
	mul.wide.u32 	%rd8493, %r11780, %r11634;
	add.s64 	%rd8494, %rd8492, %rd8458;
	add.s64 	%rd8495, %rd8494, %rd8493;
	shr.u64 	%rd8496, %rd8495, 32;
	and.b64  	%rd8497, %rd8466, 4294967295;
	mul.wide.u32 	%rd8498, %r11773, %r11633;
	add.s64 	%rd8499, %rd8498, %rd8497;
	shr.u64 	%rd8500, %rd8499, 32;
	and.b64  	%rd8501, %rd8471, 4294967295;
	mul.wide.u32 	%rd8502, %r11774, %r11633;
	add.s64 	%rd8503, %rd8500, %rd8501;
	add.s64 	%rd8504, %rd8503, %rd8502;
	shr.u64 	%rd8505, %rd8504, 32;
	and.b64  	%rd8506, %rd8476, 4294967295;
	mul.wide.u32 	%rd8507, %r11775, %r11633;
	add.s64 	%rd8508, %rd8505, %rd8506;
	add.s64 	%rd8509, %rd8508, %rd8507;
	shr.u64 	%rd8510, %rd8509, 32;
	and.b64  	%rd8511, %rd8481, 4294967295;
	mul.wide.u32 	%rd8512, %r11776, %r11633;
	add.s64 	%rd8513, %rd8510, %rd8511;
	add.s64 	%rd8514, %rd8513, %rd8512;
	shr.u64 	%rd8515, %rd8514, 32;
	and.b64  	%rd8516, %rd8486, 4294967295;
	mul.wide.u32 	%rd8517, %r11777, %r11633;
	add.s64 	%rd8518, %rd8515, %rd8516;
	add.s64 	%rd8519, %rd8518, %rd8517;
	shr.u64 	%rd8520, %rd8519, 32;
	and.b64  	%rd8521, %rd8491, 4294967295;
	mul.wide.u32 	%rd8522, %r11778, %r11633;
	add.s64 	%rd8523, %rd8520, %rd8521;
	add.s64 	%rd8524, %rd8523, %rd8522;
	shr.u64 	%rd8525, %rd8524, 32;
	and.b64  	%rd8526, %rd8495, 4294967295;
	mul.wide.u32 	%rd8527, %r11779, %r11633;
	add.s64 	%rd8528, %rd8525, %rd8526;
	add.s64 	%rd8529, %rd8528, %rd8527;
	shr.u64 	%rd8530, %rd8529, 32;
	mul.wide.u32 	%rd8531, %r11780, %r11633;
	add.s64 	%rd8532, %rd8530, %rd8496;
	add.s64 	%rd8533, %rd8532, %rd8531;
	shr.u64 	%rd8534, %rd8533, 32;
	and.b64  	%rd8535, %rd8504, 4294967295;
	mul.wide.u32 	%rd8536, %r11773, %r11632;
	add.s64 	%rd8537, %rd8536, %rd8535;
	shr.u64 	%rd8538, %rd8537, 32;
	and.b64  	%rd8539, %rd8509, 4294967295;
	mul.wide.u32 	%rd8540, %r11774, %r11632;
	add.s64 	%rd8541, %rd8538, %rd8539;
	add.s64 	%rd8542, %rd8541, %rd8540;
	shr.u64 	%rd8543, %rd8542, 32;
	and.b64  	%rd8544, %rd8514, 4294967295;
	mul.wide.u32 	%rd8545, %r11775, %r11632;
	add.s64 	%rd8546, %rd8543, %rd8544;
	add.s64 	%rd8547, %rd8546, %rd8545;
	shr.u64 	%rd8548, %rd8547, 32;
	and.b64  	%rd8549, %rd8519, 4294967295;
	mul.wide.u32 	%rd8550, %r11776, %r11632;
	add.s64 	%rd8551, %rd8548, %rd8549;
	add.s64 	%rd8552, %rd8551, %rd8550;
	shr.u64 	%rd8553, %rd8552, 32;
	and.b64  	%rd8554, %rd8524, 4294967295;
	mul.wide.u32 	%rd8555, %r11777, %r11632;
	add.s64 	%rd8556, %rd8553, %rd8554;
	add.s64 	%rd8557, %rd8556, %rd8555;
	shr.u64 	%rd8558, %rd8557, 32;
	and.b64  	%rd8559, %rd8529, 4294967295;
	mul.wide.u32 	%rd8560, %r11778, %r11632;
	add.s64 	%rd8561, %rd8558, %rd8559;
	add.s64 	%rd8562, %rd8561, %rd8560;
	shr.u64 	%rd8563, %rd8562, 32;
	and.b64  	%rd8564, %rd8533, 4294967295;
	mul.wide.u32 	%rd8565, %r11779, %r11632;
	add.s64 	%rd8566, %rd8563, %rd8564;
	add.s64 	%rd8567, %rd8566, %rd8565;
	shr.u64 	%rd8568, %rd8567, 32;
	mul.wide.u32 	%rd8569, %r11780, %r11632;
	add.s64 	%rd8570, %rd8568, %rd8534;
	add.s64 	%rd8571, %rd8570, %rd8569;
	shr.u64 	%rd8572, %rd8571, 32;
	and.b64  	%rd8573, %rd8542, 4294967295;
	mul.wide.u32 	%rd8574, %r11773, %r11631;
	add.s64 	%rd8575, %rd8574, %rd8573;
	shr.u64 	%rd8576, %rd8575, 32;
	and.b64  	%rd8577, %rd8547, 4294967295;
	mul.wide.u32 	%rd8578, %r11774, %r11631;
	add.s64 	%rd8579, %rd8576, %rd8577;
	add.s64 	%rd8580, %rd8579, %rd8578;
	shr.u64 	%rd8581, %rd8580, 32;
	and.b64  	%rd8582, %rd8552, 4294967295;
	mul.wide.u32 	%rd8583, %r11775, %r11631;
	add.s64 	%rd8584, %rd8581, %rd8582;
	add.s64 	%rd8585, %rd8584, %rd8583;
	shr.u64 	%rd8586, %rd8585, 32;
	and.b64  	%rd8587, %rd8557, 4294967295;
	mul.wide.u32 	%rd8588, %r11776, %r11631;
	add.s64 	%rd8589, %rd8586, %rd8587;
	add.s64 	%rd8590, %rd8589, %rd8588;
	shr.u64 	%rd8591, %rd8590, 32;
	and.b64  	%rd8592, %rd8562, 4294967295;
	mul.wide.u32 	%rd8593, %r11777, %r11631;
	add.s64 	%rd8594, %rd8591, %rd8592;
	add.s64 	%rd8595, %rd8594, %rd8593;
	shr.u64 	%rd8596, %rd8595, 32;
	and.b64  	%rd8597, %rd8567, 4294967295;
	mul.wide.u32 	%rd8598, %r11778, %r11631;
	add.s64 	%rd8599, %rd8596, %rd8597;
	add.s64 	%rd8600, %rd8599, %rd8598;
	shr.u64 	%rd8601, %rd8600, 32;
	and.b64  	%rd8602, %rd8571, 4294967295;
	mul.wide.u32 	%rd8603, %r11779, %r11631;
	add.s64 	%rd8604, %rd8601, %rd8602;
	add.s64 	%rd8605, %rd8604, %rd8603;
	shr.u64 	%rd8606, %rd8605, 32;
	mul.wide.u32 	%rd8607, %r11780, %r11631;
	add.s64 	%rd8608, %rd8606, %rd8572;
	add.s64 	%rd8609, %rd8608, %rd8607;
	shr.u64 	%rd8610, %rd8609, 32;
	and.b64  	%rd8611, %rd8580, 4294967295;
	mul.wide.u32 	%rd8612, %r11773, %r11630;
	add.s64 	%rd8613, %rd8612, %rd8611;
	shr.u64 	%rd8614, %rd8613, 32;
	and.b64  	%rd8615, %rd8585, 4294967295;
	mul.wide.u32 	%rd8616, %r11774, %r11630;
	add.s64 	%rd8617, %rd8614, %rd8615;
	add.s64 	%rd8618, %rd8617, %rd8616;
	shr.u64 	%rd8619, %rd8618, 32;
	and.b64  	%rd8620, %rd8590, 4294967295;
	mul.wide.u32 	%rd8621, %r11775, %r11630;
	add.s64 	%rd8622, %rd8619, %rd8620;
	add.s64 	%rd8623, %rd8622, %rd8621;
	shr.u64 	%rd8624, %rd8623, 32;
	and.b64  	%rd8625, %rd8595, 4294967295;
	mul.wide.u32 	%rd8626, %r11776, %r11630;
	add.s64 	%rd8627, %rd8624, %rd8625;
	add.s64 	%rd8628, %rd8627, %rd8626;
	shr.u64 	%rd8629, %rd8628, 32;
	and.b64  	%rd8630, %rd8600, 4294967295;
	mul.wide.u32 	%rd8631, %r11777, %r11630;
	add.s64 	%rd8632, %rd8629, %rd8630;
	add.s64 	%rd8633, %rd8632, %rd8631;
	shr.u64 	%rd8634, %rd8633, 32;
	and.b64  	%rd8635, %rd8605, 4294967295;
	mul.wide.u32 	%rd8636, %r11778, %r11630;
	add.s64 	%rd8637, %rd8634, %rd8635;
	add.s64 	%rd8638, %rd8637, %rd8636;
	shr.u64 	%rd8639, %rd8638, 32;
	and.b64  	%rd8640, %rd8609, 4294967295;
	mul.wide.u32 	%rd8641, %r11779, %r11630;
	add.s64 	%rd8642, %rd8639, %rd8640;
	add.s64 	%rd8643, %rd8642, %rd8641;
	shr.u64 	%rd8644, %rd8643, 32;
	mul.wide.u32 	%rd8645, %r11780, %r11630;
	add.s64 	%rd8646, %rd8644, %rd8610;
	add.s64 	%rd8647, %rd8646, %rd8645;
	shr.u64 	%rd8648, %rd8647, 32;
	and.b64  	%rd8649, %rd8618, 4294967295;
	mul.wide.u32 	%rd8650, %r11773, %r11629;
	add.s64 	%rd8651, %rd8650, %rd8649;
	shr.u64 	%rd8652, %rd8651, 32;
	and.b64  	%rd8653, %rd8623, 4294967295;
	mul.wide.u32 	%rd8654, %r11774, %r11629;
	add.s64 	%rd8655, %rd8652, %rd8653;
	add.s64 	%rd8656, %rd8655, %rd8654;
	shr.u64 	%rd8657, %rd8656, 32;
	and.b64  	%rd8658, %rd8628, 4294967295;
	mul.wide.u32 	%rd8659, %r11775, %r11629;
	add.s64 	%rd8660, %rd8657, %rd8658;
	add.s64 	%rd8661, %rd8660, %rd8659;
	shr.u64 	%rd8662, %rd8661, 32;
	and.b64  	%rd8663, %rd8633, 4294967295;
	mul.wide.u32 	%rd8664, %r11776, %r11629;
	add.s64 	%rd8665, %rd8662, %rd8663;
	add.s64 	%rd8666, %rd8665, %rd8664;
	shr.u64 	%rd8667, %rd8666, 32;
	and.b64  	%rd8668, %rd8638, 4294967295;
	mul.wide.u32 	%rd8669, %r11777, %r11629;
	add.s64 	%rd8670, %rd8667, %rd8668;
	add.s64 	%rd8671, %rd8670, %rd8669;
	shr.u64 	%rd8672, %rd8671, 32;
	and.b64  	%rd8673, %rd8643, 4294967295;
	mul.wide.u32 	%rd8674, %r11778, %r11629;
	add.s64 	%rd8675, %rd8672, %rd8673;
	add.s64 	%rd8676, %rd8675, %rd8674;
	shr.u64 	%rd8677, %rd8676, 32;
	and.b64  	%rd8678, %rd8647, 4294967295;
	mul.wide.u32 	%rd8679, %r11779, %r11629;
	add.s64 	%rd8680, %rd8677, %rd8678;
	add.s64 	%rd8681, %rd8680, %rd8679;
	shr.u64 	%rd8682, %rd8681, 32;
	mul.wide.u32 	%rd8683, %r11780, %r11629;
	add.s64 	%rd8684, %rd8682, %rd8648;
	add.s64 	%rd8685, %rd8684, %rd8683;
	shr.u64 	%rd8686, %rd8685, 32;
	{ .reg .b32 tmp; mov.b64 {tmp, %r7182}, %rd8685; }
	and.b64  	%rd8687, %rd8656, 4294967295;
	mul.lo.s64 	%rd8688, %rd8687, 977;
	and.b64  	%rd8689, %rd8398, 4294967295;
	and.b64  	%rd8690, %rd8688, 4294967295;
	add.s64 	%rd31214, %rd8690, %rd8689;
	shr.u64 	%rd8691, %rd8688, 32;
	shr.u64 	%rd8692, %rd31214, 32;
	add.s64 	%rd8693, %rd8692, %rd8691;
	and.b64  	%rd8694, %rd8661, 4294967295;
	mul.lo.s64 	%rd8695, %rd8694, 977;
	and.b64  	%rd8696, %rd8423, 4294967295;
	and.b64  	%rd8697, %rd8695, 4294967295;
	add.s64 	%rd8698, %rd8693, %rd8696;
	add.s64 	%rd8699, %rd8698, %rd8697;
	add.s64 	%rd31215, %rd8699, %rd8687;
	shr.u64 	%rd8700, %rd8695, 32;
	shr.u64 	%rd8701, %rd31215, 32;
	add.s64 	%rd8702, %rd8701, %rd8700;
	and.b64  	%rd8703, %rd8666, 4294967295;
	mul.lo.s64 	%rd8704, %rd8703, 977;
	and.b64  	%rd8705, %rd8461, 4294967295;
	and.b64  	%rd8706, %rd8704, 4294967295;
	add.s64 	%rd8707, %rd8702, %rd8705;
	add.s64 	%rd8708, %rd8707, %rd8706;
	add.s64 	%rd31216, %rd8708, %rd8694;
	shr.u64 	%rd8709, %rd8704, 32;
	shr.u64 	%rd8710, %rd31216, 32;
	add.s64 	%rd8711, %rd8710, %rd8709;
	and.b64  	%rd8712, %rd8671, 4294967295;
	mul.lo.s64 	%rd8713, %rd8712, 977;
	and.b64  	%rd8714, %rd8499, 4294967295;
	and.b64  	%rd8715, %rd8713, 4294967295;
	add.s64 	%rd8716, %rd8711, %rd8714;
	add.s64 	%rd8717, %rd8716, %rd8715;
	add.s64 	%rd31217, %rd8717, %rd8703;
	shr.u64 	%rd8718, %rd8713, 32;
	shr.u64 	%rd8719, %rd31217, 32;
	add.s64 	%rd8720, %rd8719, %rd8718;
	and.b64  	%rd8721, %rd8676, 4294967295;
	mul.lo.s64 	%rd8722, %rd8721, 977;
	and.b64  	%rd8723, %rd8537, 4294967295;
	and.b64  	%rd8724, %rd8722, 4294967295;
	add.s64 	%rd8725, %rd8720, %rd8723;
	add.s64 	%rd8726, %rd8725, %rd8724;
	add.s64 	%rd31218, %rd8726, %rd8712;
	shr.u64 	%rd8727, %rd8722, 32;
	shr.u64 	%rd8728, %rd31218, 32;
	add.s64 	%rd8729, %rd8728, %rd8727;
	and.b64  	%rd8730, %rd8681, 4294967295;
	mul.lo.s64 	%rd8731, %rd8730, 977;
	and.b64  	%rd8732, %rd8575, 4294967295;
	and.b64  	%rd8733, %rd8731, 4294967295;
	add.s64 	%rd8734, %rd8729, %rd8732;
	add.s64 	%rd8735, %rd8734, %rd8733;
	add.s64 	%rd31219, %rd8735, %rd8721;
	shr.u64 	%rd8736, %rd8731, 32;
	shr.u64 	%rd8737, %rd31219, 32;
	add.s64 	%rd8738, %rd8737, %rd8736;
	and.b64  	%rd8739, %rd8685, 4294967295;
	mul.lo.s64 	%rd8740, %rd8739, 977;
	and.b64  	%rd8741, %rd8613, 4294967295;
	and.b64  	%rd8742, %rd8740, 4294967295;
	add.s64 	%rd8743, %rd8738, %rd8741;
	add.s64 	%rd8744, %rd8743, %rd8742;
	add.s64 	%rd31220, %rd8744, %rd8730;
	shr.u64 	%rd8745, %rd8740, 32;
	shr.u64 	%rd8746, %rd31220, 32;
	add.s64 	%rd8747, %rd8746, %rd8745;
	mul.lo.s64 	%rd8748, %rd8686, 977;
	and.b64  	%rd8749, %rd8651, 4294967295;
	and.b64  	%rd8750, %rd8748, 4294967295;
	add.s64 	%rd8751, %rd8747, %rd8749;
	add.s64 	%rd8752, %rd8751, %rd8750;
	add.s64 	%rd31221, %rd8752, %rd8739;
	shr.u64 	%rd8753, %rd8748, 32;
	shr.u64 	%rd8754, %rd31221, 32;
	cvt.u32.u64 	%r7183, %rd8754;
	cvt.u32.u64 	%r7184, %rd8753;
	add.s32 	%r7185, %r7183, %r7184;
	add.s32 	%r1119, %r7185, %r7182;
	setp.eq.s32 	%p1210, %r1119, 0;
	mov.pred 	%p4432, 0;
	@%p1210 bra 	$L__BB3_863;
	cvt.u64.u32 	%rd8755, %r1119;
	mul.wide.u32 	%rd8756, %r1119, 977;
	shr.u64 	%rd8757, %rd8756, 32;
	and.b64  	%rd8758, %rd31214, 4294967295;
	and.b64  	%rd8759, %rd8756, 4294967295;
	add.s64 	%rd31214, %rd8759, %rd8758;
	shr.u64 	%rd8760, %rd31214, 32;
	and.b64  	%rd8761, %rd31215, 4294967295;
	add.s64 	%rd8762, %rd8757, %rd8761;
	add.s64 	%rd8763, %rd8762, %rd8755;
	add.s64 	%rd31215, %rd8763, %rd8760;
	setp.lt.u64 	%p1212, %rd31215, 4294967296;
	@%p1212 bra 	$L__BB3_863;
	shr.u64 	%rd8764, %rd31215, 32;
	and.b64  	%rd8765, %rd31216, 4294967295;
	add.s64 	%rd31216, %rd8764, %rd8765;
	setp.lt.u64 	%p1214, %rd31216, 4294967296;
	@%p1214 bra 	$L__BB3_863;
	shr.u64 	%rd8766, %rd31216, 32;
	and.b64  	%rd8767, %rd31217, 4294967295;
	add.s64 	%rd31217, %rd8766, %rd8767;
	setp.lt.u64 	%p1216, %rd31217, 4294967296;
	@%p1216 bra 	$L__BB3_863;
	shr.u64 	%rd8769, %rd31217, 32;
	and.b64  	%rd8770, %rd31218, 4294967295;
	add.s64 	%rd31218, %rd8769, %rd8770;
	setp.lt.u64 	%p1218, %rd31218, 4294967296;
	mov.b64 	%rd31217, 4294967296;
	@%p1218 bra 	$L__BB3_863;
	shr.u64 	%rd8772, %rd31218, 32;
	and.b64  	%rd8773, %rd31219, 4294967295;
	add.s64 	%rd31219, %rd8772, %rd8773;
	setp.lt.u64 	%p1220, %rd31219, 4294967296;
	mov.b64 	%rd31217, 4294967296;
	mov.u64 	%rd31218, %rd31217;
	@%p1220 bra 	$L__BB3_863;
	shr.u64 	%rd8775, %rd31219, 32;
	and.b64  	%rd8776, %rd31220, 4294967295;
	add.s64 	%rd31220, %rd8775, %rd8776;
	setp.lt.u64 	%p1222, %rd31220, 4294967296;
	mov.b64 	%rd31217, 4294967296;
	mov.u64 	%rd31219, %rd31217;
	@%p1222 bra 	$L__BB3_863;
	shr.u64 	%rd8778, %rd31220, 32;
	and.b64  	%rd8779, %rd31221, 4294967295;
	add.s64 	%rd8780, %rd8778, %rd8779;
	setp.gt.u64 	%p4432, %rd8780, 4294967295;
	min.u64 	%rd31221, %rd8780, 4294967296;
	mov.b64 	%rd31217, 4294967296;
	mov.u64 	%rd31218, %rd31217;
	mov.u64 	%rd31220, %rd31217;
$L__BB3_863:
	cvt.u32.u64 	%r11796, %rd31221;
	cvt.u32.u64 	%r11795, %rd31220;
	cvt.u32.u64 	%r11794, %rd31219;
	cvt.u32.u64 	%r11793, %rd31218;
	cvt.u32.u64 	%r11792, %rd31217;
	cvt.u32.u64 	%r11791, %rd31216;
	cvt.u32.u64 	%r11790, %rd31215;
	cvt.u32.u64 	%r11789, %rd31214;
	setp.lt.u32 	%p1223, %r12163, %r11796;
	or.pred  	%p1224, %p4432, %p1223;
	@%p1224 bra 	$L__BB3_877;
	setp.gt.u32 	%p1225, %r12163, %r11796;
	@%p1225 bra 	$L__BB3_878;
	setp.lt.u32 	%p1226, %r693, %r11795;
	@%p1226 bra 	$L__BB3_877;
	setp.gt.u32 	%p1227, %r693, %r11795;
	@%p1227 bra 	$L__BB3_878;
	setp.lt.u32 	%p1228, %r694, %r11794;
	@%p1228 bra 	$L__BB3_877;
	setp.gt.u32 	%p1229, %r694, %r11794;
	@%p1229 bra 	$L__BB3_878;
	setp.lt.u32 	%p1230, %r695, %r11793;
	@%p1230 bra 	$L__BB3_877;
	setp.gt.u32 	%p1231, %r695, %r11793;
	@%p1231 bra 	$L__BB3_878;
	setp.lt.u32 	%p1232, %r795, %r11792;
	@%p1232 bra 	$L__BB3_877;
	setp.gt.u32 	%p1233, %r795, %r11792;
	@%p1233 bra 	$L__BB3_878;
	setp.lt.u32 	%p1234, %r692, %r11791;
	@%p1234 bra 	$L__BB3_877;
	setp.gt.u32 	%p1235, %r692, %r11791;
	@%p1235 bra 	$L__BB3_878;
	setp.lt.u32 	%p1236, %r696, %r11790;
	@%p1236 bra 	$L__BB3_877;
	setp.gt.u32 	%p1237, %r696, %r11790;
	setp.gt.u32 	%p1238, %r796, %r11789;
	or.pred  	%p1239, %p1237, %p1238;
	@%p1239 bra 	$L__BB3_878;
$L__BB3_877:
	// begin inline asm
	sub.cc.u32 %r11789, %r11789, %r796;
	subc.cc.u32 %r11790, %r11790, %r696;
	subc.cc.u32 %r11791, %r11791, %r692;
	subc.cc.u32 %r11792, %r11792, %r795;
	subc.cc.u32 %r11793, %r11793, %r695;
	subc.cc.u32 %r11794, %r11794, %r694;
	subc.cc.u32 %r11795, %r11795, %r693;
	subc.u32 %r11796, %r11796, %r12163;
	
	// end inline asm
$L__BB3_878:
	setp.gt.u32 	%p1240, %r11796, %r12163;
	@%p1240 bra 	$L__BB3_891;
	bra.uni 	$L__BB3_892;
$L__BB3_879:
	setp.gt.u32 	%p1242, %r11795, %r693;
	@%p1242 bra 	$L__BB3_891;
	setp.lt.u32 	%p1243, %r11795, %r693;
	@%p1243 bra 	$L__BB3_893;
	setp.gt.u32 	%p1244, %r11794, %r694;
	@%p1244 bra 	$L__BB3_891;
	setp.lt.u32 	%p1245, %r11794, %r694;
	@%p1245 bra 	$L__BB3_893;
	setp.gt.u32 	%p1246, %r11793, %r695;
	@%p1246 bra 	$L__BB3_891;
	setp.lt.u32 	%p1247, %r11793, %r695;
	@%p1247 bra 	$L__BB3_893;
	setp.gt.u32 	%p1248, %r11792, %r795;
	@%p1248 bra 	$L__BB3_891;
	setp.lt.u32 	%p1249, %r11792, %r795;
	@%p1249 bra 	$L__BB3_893;
	setp.gt.u32 	%p1250, %r11791, %r692;
	@%p1250 bra 	$L__BB3_891;
	setp.lt.u32 	%p1251, %r11791, %r692;
	@%p1251 bra 	$L__BB3_893;
	setp.gt.u32 	%p1252, %r11790, %r696;
	@%p1252 bra 	$L__BB3_891;
	setp.lt.u32 	%p1253, %r11790, %r696;
	setp.lt.u32 	%p1254, %r11789, %r796;
	or.pred  	%p1255, %p1253, %p1254;
	@%p1255 bra 	$L__BB3_893;
$L__BB3_891:
	// begin inline asm
	sub.cc.u32 %r11789, %r11789, %r796;
	subc.cc.u32 %r11790, %r11790, %r696;
	subc.cc.u32 %r11791, %r11791, %r692;
	subc.cc.u32 %r11792, %r11792, %r795;
	subc.cc.u32 %r11793, %r11793, %r695;
	subc.cc.u32 %r11794, %r11794, %r694;
	subc.cc.u32 %r11795, %r11795, %r693;
	subc.u32 %r11796, %r11796, %r12163;
	
	// end inline asm
	bra.uni 	$L__BB3_893;
$L__BB3_892:
	setp.lt.u32 	%p1241, %r11796, %r12163;
	@%p1241 bra 	$L__BB3_893;
	bra.uni 	$L__BB3_879;
$L__BB3_893:
	shl.b32 	%r7234, %r11789, 2;
	shr.u32 	%r7235, %r11789, 30;
	cvt.u64.u32 	%rd8782, %r7235;
	mul.wide.u32 	%rd8783, %r11790, 4;
	or.b64  	%rd8784, %rd8783, %rd8782;
	shr.u64 	%rd8785, %rd8783, 32;
	mul.wide.u32 	%rd8786, %r11791, 4;
	or.b64  	%rd8787, %rd8786, %rd8785;
	shr.u64 	%rd8788, %rd8786, 32;
	mul.wide.u32 	%rd8789, %r11792, 4;
	or.b64  	%rd8790, %rd8789, %rd8788;
	shr.u64 	%rd8791, %rd8789, 32;
	mul.wide.u32 	%rd8792, %r11793, 4;
	add.s64 	%rd8793, %rd8792, %rd8791;
	shr.u64 	%rd8794, %rd8793, 32;
	mul.wide.u32 	%rd8795, %r11794, 4;
	add.s64 	%rd8796, %rd8795, %rd8794;
	shr.u64 	%rd8797, %rd8796, 32;
	mul.wide.u32 	%rd8798, %r11795, 4;
	add.s64 	%rd8799, %rd8798, %rd8797;
	shr.u64 	%rd8800, %rd8799, 32;
	mul.wide.u32 	%rd8801, %r11796, 4;
	add.s64 	%rd8802, %rd8801, %rd8800;
	shr.u64 	%rd8803, %rd8802, 32;
	cvt.u64.u32 	%rd8804, %r7234;
	mad.lo.s64 	%rd31222, %rd8803, 977, %rd8804;
	shr.u64 	%rd8805, %rd31222, 32;
	and.b64  	%rd8806, %rd8784, 4294967295;
	add.s64 	%rd8807, %rd8805, %rd8806;
	add.s64 	%rd31223, %rd8807, %rd8803;
	shr.u64 	%rd8808, %rd31223, 32;
	and.b64  	%rd8809, %rd8787, 4294967295;
	add.s64 	%rd31224, %rd8808, %rd8809;
	shr.u64 	%rd8810, %rd31224, 32;
	and.b64  	%rd8811, %rd8790, 4294967295;
	add.s64 	%rd31225, %rd8810, %rd8811;
	shr.u64 	%rd8812, %rd31225, 32;
	and.b64  	%rd8813, %rd8793, 4294967295;
	add.s64 	%rd31226, %rd8812, %rd8813;
	shr.u64 	%rd8814, %rd31226, 32;
	and.b64  	%rd8815, %rd8796, 4294967295;
	add.s64 	%rd31227, %rd8814, %rd8815;
	shr.u64 	%rd8816, %rd31227, 32;
	and.b64  	%rd8817, %rd8799, 4294967295;
	add.s64 	%rd31228, %rd8816, %rd8817;
	shr.u64 	%rd8818, %rd31228, 32;
	and.b64  	%rd8819, %rd8802, 4294967295;
	add.s64 	%rd31229, %rd8818, %rd8819;
	shr.u64 	%rd542, %rd31229, 32;
	{ .reg .b32 tmp; mov.b64 {tmp, %r11797}, %rd31229; }
	setp.lt.u64 	%p1256, %rd31229, 4294967296;
	@%p1256 bra 	$L__BB3_900;
	and.b64  	%rd8821, %rd31222, 4294967295;
	mad.lo.s64 	%rd31222, %rd542, 977, %rd8821;
	shr.u64 	%rd8822, %rd31222, 32;
	and.b64  	%rd8823, %rd31223, 4294967295;
	add.s64 	%rd8824, %rd8823, %rd542;
	add.s64 	%rd31223, %rd8824, %rd8822;
	setp.lt.u64 	%p1257, %rd31223, 4294967296;
	mov.b32 	%r11797, 0;
	mov.b64 	%rd31229, 4294967296;
	@%p1257 bra 	$L__BB3_900;
	shr.u64 	%rd8826, %rd31223, 32;
	and.b64  	%rd8827, %rd31224, 4294967295;
	add.s64 	%rd31224, %rd8826, %rd8827;
	setp.lt.u64 	%p1258, %rd31224, 4294967296;
	@%p1258 bra 	$L__BB3_900;
	shr.u64 	%rd8829, %rd31224, 32;
	and.b64  	%rd8830, %rd31225, 4294967295;
	add.s64 	%rd31225, %rd8829, %rd8830;
	setp.lt.u64 	%p1259, %rd31225, 4294967296;
	mov.b64 	%rd31224, 4294967296;
	mov.u64 	%rd31229, %rd31224;
	@%p1259 bra 	$L__BB3_900;
	shr.u64 	%rd8832, %rd31225, 32;
	and.b64  	%rd8833, %rd31226, 4294967295;
	add.s64 	%rd31226, %rd8832, %rd8833;
	setp.lt.u64 	%p1260, %rd31226, 4294967296;
	mov.b64 	%rd31224, 4294967296;
	mov.u64 	%rd31225, %rd31224;
	@%p1260 bra 	$L__BB3_900;
	shr.u64 	%rd8835, %rd31226, 32;
	and.b64  	%rd8836, %rd31227, 4294967295;
	add.s64 	%rd31227, %rd8835, %rd8836;
	setp.lt.u64 	%p1261, %rd31227, 4294967296;
	mov.b64 	%rd31224, 4294967296;
	mov.u64 	%rd31226, %rd31224;
	mov.u64 	%rd31229, %rd31224;
	@%p1261 bra 	$L__BB3_900;
	shr.u64 	%rd8838, %rd31227, 32;
	and.b64  	%rd8839, %rd31228, 4294967295;
	add.s64 	%rd8840, %rd8838, %rd8839;
	setp.gt.u64 	%p1262, %rd8840, 4294967295;
	selp.b64 	%rd31228, 4294967296, %rd8840, %p1262;
	selp.b64 	%rd31229, 1, 4294967296, %p1262;
	mov.b64 	%rd31224, 4294967296;
	mov.u64 	%rd31225, %rd31224;
	mov.u64 	%rd31227, %rd31224;
$L__BB3_900:
	cvt.u32.u64 	%r11813, %rd31229;
	cvt.u32.u64 	%r11812, %rd31228;
	cvt.u32.u64 	%r11811, %rd31227;
	cvt.u32.u64 	%r11810, %rd31226;
	cvt.u32.u64 	%r11809, %rd31225;
	cvt.u32.u64 	%r11808, %rd31224;
	cvt.u32.u64 	%r11807, %rd31223;
	cvt.u32.u64 	%r11806, %rd31222;
	setp.ne.s32 	%p1263, %r11797, 0;
	setp.lt.u32 	%p1264, %r12163, %r11813;
	or.pred  	%p1265, %p1263, %p1264;
	@%p1265 bra 	$L__BB3_914;
	setp.gt.u32 	%p1266, %r12163, %r11813;
	@%p1266 bra 	$L__BB3_915;
	setp.lt.u32 	%p1267, %r693, %r11812;
	@%p1267 bra 	$L__BB3_914;
	setp.gt.u32 	%p1268, %r693, %r11812;
	@%p1268 bra 	$L__BB3_915;
	setp.lt.u32 	%p1269, %r694, %r11811;
	@%p1269 bra 	$L__BB3_914;
	setp.gt.u32 	%p1270, %r694, %r11811;
	@%p1270 bra 	$L__BB3_915;
	setp.lt.u32 	%p1271, %r695, %r11810;
	@%p1271 bra 	$L__BB3_914;
	setp.gt.u32 	%p1272, %r695, %r11810;
	@%p1272 bra 	$L__BB3_915;
	setp.lt.u32 	%p1273, %r795, %r11809;
	@%p1273 bra 	$L__BB3_914;
	setp.gt.u32 	%p1274, %r795, %r11809;
	@%p1274 bra 	$L__BB3_915;
	setp.lt.u32 	%p1275, %r692, %r11808;
	@%p1275 bra 	$L__BB3_914;
	setp.gt.u32 	%p1276, %r692, %r11808;
	@%p1276 bra 	$L__BB3_915;
	setp.lt.u32 	%p1277, %r696, %r11807;
	@%p1277 bra 	$L__BB3_914;
	setp.gt.u32 	%p1278, %r696, %r11807;
	setp.gt.u32 	%p1279, %r796, %r11806;
	or.pred  	%p1280, %p1278, %p1279;
	@%p1280 bra 	$L__BB3_915;
$L__BB3_914:
	// begin inline asm
	sub.cc.u32 %r11806, %r11806, %r796;
	subc.cc.u32 %r11807, %r11807, %r696;
	subc.cc.u32 %r11808, %r11808, %r692;
	subc.cc.u32 %r11809, %r11809, %r795;
	subc.cc.u32 %r11810, %r11810, %r695;
	subc.cc.u32 %r11811, %r11811, %r694;
	subc.cc.u32 %r11812, %r11812, %r693;
	subc.u32 %r11813, %r11813, %r12163;
	
	// end inline asm
$L__BB3_915:
	setp.gt.u32 	%p1281, %r11813, %r12163;
	@%p1281 bra 	$L__BB3_928;
	bra.uni 	$L__BB3_929;
$L__BB3_916:
	setp.gt.u32 	%p1283, %r11812, %r693;
	@%p1283 bra 	$L__BB3_928;
	setp.lt.u32 	%p1284, %r11812, %r693;
	@%p1284 bra 	$L__BB3_930;
	setp.gt.u32 	%p1285, %r11811, %r694;
	@%p1285 bra 	$L__BB3_928;
	setp.lt.u32 	%p1286, %r11811, %r694;
	@%p1286 bra 	$L__BB3_930;
	setp.gt.u32 	%p1287, %r11810, %r695;
	@%p1287 bra 	$L__BB3_928;
	setp.lt.u32 	%p1288, %r11810, %r695;
	@%p1288 bra 	$L__BB3_930;
	setp.gt.u32 	%p1289, %r11809, %r795;
	@%p1289 bra 	$L__BB3_928;
	setp.lt.u32 	%p1290, %r11809, %r795;
	@%p1290 bra 	$L__BB3_930;
	setp.gt.u32 	%p1291, %r11808, %r692;
	@%p1291 bra 	$L__BB3_928;
	setp.lt.u32 	%p1292, %r11808, %r692;
	@%p1292 bra 	$L__BB3_930;
	setp.gt.u32 	%p1293, %r11807, %r696;
	@%p1293 bra 	$L__BB3_928;
	setp.lt.u32 	%p1294, %r11807, %r696;
	setp.lt.u32 	%p1295, %r11806, %r796;
	or.pred  	%p1296, %p1294, %p1295;
	@%p1296 bra 	$L__BB3_930;
$L__BB3_928:
	// begin inline asm
	sub.cc.u32 %r11806, %r11806, %r796;
	subc.cc.u32 %r11807, %r11807, %r696;
	subc.cc.u32 %r11808, %r11808, %r692;
	subc.cc.u32 %r11809, %r11809, %r795;
	subc.cc.u32 %r11810, %r11810, %r695;
	subc.cc.u32 %r11811, %r11811, %r694;
	subc.cc.u32 %r11812, %r11812, %r693;
	subc.u32 %r11813, %r11813, %r12163;
	
	// end inline asm
	bra.uni 	$L__BB3_930;
$L__BB3_929:
	setp.lt.u32 	%p1282, %r11813, %r12163;
	@%p1282 bra 	$L__BB3_930;
	bra.uni 	$L__BB3_916;
$L__BB3_930:
	mul.wide.u32 	%rd8842, %r11773, %r11773;
	shr.u64 	%rd8843, %rd8842, 32;
	mul.wide.u32 	%rd8844, %r11774, %r11773;
	add.s64 	%rd8845, %rd8843, %rd8844;
	shr.u64 	%rd8846, %rd8845, 32;
	mul.wide.u32 	%rd8847, %r11775, %r11773;
	add.s64 	%rd8848, %rd8846, %rd8847;
	shr.u64 	%rd8849, %rd8848, 32;
	mul.wide.u32 	%rd8850, %r11776, %r11773;
	add.s64 	%rd8851, %rd8849, %rd8850;
	shr.u64 	%rd8852, %rd8851, 32;
	mul.wide.u32 	%rd8853, %r11777, %r11773;
	add.s64 	%rd8854, %rd8852, %rd8853;
	shr.u64 	%rd8855, %rd8854, 32;
	mul.wide.u32 	%rd8856, %r11778, %r11773;
	add.s64 	%rd8857, %rd8855, %rd8856;
	shr.u64 	%rd8858, %rd8857, 32;
	mul.wide.u32 	%rd8859, %r11779, %r11773;
	add.s64 	%rd8860, %rd8858, %rd8859;
	shr.u64 	%rd8861, %rd8860, 32;
	mul.wide.u32 	%rd8862, %r11780, %r11773;
	add.s64 	%rd8863, %rd8861, %rd8862;
	shr.u64 	%rd8864, %rd8863, 32;
	and.b64  	%rd8865, %rd8845, 4294967295;
	add.s64 	%rd8866, %rd8844, %rd8865;
	shr.u64 	%rd8867, %rd8866, 32;
	and.b64  	%rd8868, %rd8848, 4294967295;
	mul.wide.u32 	%rd8869, %r11774, %r11774;
	add.s64 	%rd8870, %rd8867, %rd8868;
	add.s64 	%rd8871, %rd8870, %rd8869;
	shr.u64 	%rd8872, %rd8871, 32;
	and.b64  	%rd8873, %rd8851, 4294967295;
	mul.wide.u32 	%rd8874, %r11775, %r11774;
	add.s64 	%rd8875, %rd8872, %rd8873;
	add.s64 	%rd8876, %rd8875, %rd8874;
	shr.u64 	%rd8877, %rd8876, 32;
	and.b64  	%rd8878, %rd8854, 4294967295;
	mul.wide.u32 	%rd8879, %r11776, %r11774;
	add.s64 	%rd8880, %rd8877, %rd8878;
	add.s64 	%rd8881, %rd8880, %rd8879;
	shr.u64 	%rd8882, %rd8881, 32;
	and.b64  	%rd8883, %rd8857, 4294967295;
	mul.wide.u32 	%rd8884, %r11777, %r11774;
	add.s64 	%rd8885, %rd8882, %rd8883;
	add.s64 	%rd8886, %rd8885, %rd8884;
	shr.u64 	%rd8887, %rd8886, 32;
	and.b64  	%rd8888, %rd8860, 4294967295;
	mul.wide.u32 	%rd8889, %r11778, %r11774;
	add.s64 	%rd8890, %rd8887, %rd8888;
	add.s64 	%rd8891, %rd8890, %rd8889;
	shr.u64 	%rd8892, %rd8891, 32;
	and.b64  	%rd8893, %rd8863, 4294967295;
	mul.wide.u32 	%rd8894, %r11779, %r11774;
	add.s64 	%rd8895, %rd8892, %rd8893;
	add.s64 	%rd8896, %rd8895, %rd8894;
	shr.u64 	%rd8897, %rd8896, 32;
	mul.wide.u32 	%rd8898, %r11780, %r11774;
	add.s64 	%rd8899, %rd8897, %rd8864;
	add.s64 	%rd8900, %rd8899, %rd8898;
	shr.u64 	%rd8901, %rd8900, 32;
	and.b64  	%rd8902, %rd8871, 4294967295;
	add.s64 	%rd8903, %rd8847, %rd8902;
	shr.u64 	%rd8904, %rd8903, 32;
	and.b64  	%rd8905, %rd8876, 4294967295;
	add.s64 	%rd8906, %rd8904, %rd8905;
	add.s64 	%rd8907, %rd8906, %rd8874;
	shr.u64 	%rd8908, %rd8907, 32;
	and.b64  	%rd8909, %rd8881, 4294967295;
	mul.wide.u32 	%rd8910, %r11775, %r11775;
	add.s64 	%rd8911, %rd8908, %rd8909;
	add.s64 	%rd8912, %rd8911, %rd8910;
	shr.u64 	%rd8913, %rd8912, 32;
	and.b64  	%rd8914, %rd8886, 4294967295;
	mul.wide.u32 	%rd8915, %r11776, %r11775;
	add.s64 	%rd8916, %rd8913, %rd8914;
	add.s64 	%rd8917, %rd8916, %rd8915;
	shr.u64 	%rd8918, %rd8917, 32;
	and.b64  	%rd8919, %rd8891, 4294967295;
	mul.wide.u32 	%rd8920, %r11777, %r11775;
	add.s64 	%rd8921, %rd8918, %rd8919;
	add.s64 	%rd8922, %rd8921, %rd8920;
	shr.u64 	%rd8923, %rd8922, 32;
	and.b64  	%rd8924, %rd8896, 4294967295;
	mul.wide.u32 	%rd8925, %r11778, %r11775;
	add.s64 	%rd8926, %rd8923, %rd8924;
	add.s64 	%rd8927, %rd8926, %rd8925;
	shr.u64 	%rd8928, %rd8927, 32;
	and.b64  	%rd8929, %rd8900, 4294967295;
	mul.wide.u32 	%rd8930, %r11779, %r11775;
	add.s64 	%rd8931, %rd8928, %rd8929;
	add.s64 	%rd8932, %rd8931, %rd8930;
	shr.u64 	%rd8933, %rd8932, 32;
	mul.wide.u32 	%rd8934, %r11780, %r11775;
	add.s64 	%rd8935, %rd8933, %rd8901;
	add.s64 	%rd8936, %rd8935, %rd8934;
	shr.u64 	%rd8937, %rd8936, 32;
	and.b64  	%rd8938, %rd8907, 4294967295;
	add.s64 	%rd8939, %rd8850, %rd8938;
	shr.u64 	%rd8940, %rd8939, 32;
	and.b64  	%rd8941, %rd8912, 4294967295;
	add.s64 	%rd8942, %rd8940, %rd8941;
	add.s64 	%rd8943, %rd8942, %rd8879;
	shr.u64 	%rd8944, %rd8943, 32;
	and.b64  	%rd8945, %rd8917, 4294967295;
	add.s64 	%rd8946, %rd8944, %rd8945;
	add.s64 	%rd8947, %rd8946, %rd8915;
	shr.u64 	%rd8948, %rd8947, 32;
	and.b64  	%rd8949, %rd8922, 4294967295;
	mul.wide.u32 	%rd8950, %r11776, %r11776;
	add.s64 	%rd8951, %rd8948, %rd8949;
	add.s64 	%rd8952, %rd8951, %rd8950;
	shr.u64 	%rd8953, %rd8952, 32;
	and.b64  	%rd8954, %rd8927, 4294967295;
	mul.wide.u32 	%rd8955, %r11777, %r11776;
	add.s64 	%rd8956, %rd8953, %rd8954;
	add.s64 	%rd8957, %rd8956, %rd8955;
	shr.u64 	%rd8958, %rd8957, 32;
	and.b64  	%rd8959, %rd8932, 4294967295;
	mul.wide.u32 	%rd8960, %r11778, %r11776;
	add.s64 	%rd8961, %rd8958, %rd8959;
	add.s64 	%rd8962, %rd8961, %rd8960;
	shr.u64 	%rd8963, %rd8962, 32;
	and.b64  	%rd8964, %rd8936, 4294967295;
	mul.wide.u32 	%rd8965, %r11779, %r11776;
	add.s64 	%rd8966, %rd8963, %rd8964;
	add.s64 	%rd8967, %rd8966, %rd8965;
	shr.u64 	%rd8968, %rd8967, 32;
	mul.wide.u32 	%rd8969, %r11780, %r11776;
	add.s64 	%rd8970, %rd8968, %rd8937;
	add.s64 	%rd8971, %rd8970, %rd8969;
	shr.u64 	%rd8972, %rd8971, 32;
	and.b64  	%rd8973, %rd8943, 4294967295;
	add.s64 	%rd8974, %rd8853, %rd8973;
	shr.u64 	%rd8975, %rd8974, 32;
	and.b64  	%rd8976, %rd8947, 4294967295;
	add.s64 	%rd8977, %rd8975, %rd8976;
	add.s64 	%rd8978, %rd8977, %rd8884;
	shr.u64 	%rd8979, %rd8978, 32;
	and.b64  	%rd8980, %rd8952, 4294967295;
	add.s64 	%rd8981, %rd8979, %rd8980;
	add.s64 	%rd8982, %rd8981, %rd8920;
	shr.u64 	%rd8983, %rd8982, 32;
	and.b64  	%rd8984, %rd8957, 4294967295;
	add.s64 	%rd8985, %rd8983, %rd8984;
	add.s64 	%rd8986, %rd8985, %rd8955;
	shr.u64 	%rd8987, %rd8986, 32;
	and.b64  	%rd8988, %rd8962, 4294967295;
	mul.wide.u32 	%rd8989, %r11777, %r11777;
	add.s64 	%rd8990, %rd8987, %rd8988;
	add.s64 	%rd8991, %rd8990, %rd8989;
	shr.u64 	%rd8992, %rd8991, 32;
	and.b64  	%rd8993, %rd8967, 4294967295;
	mul.wide.u32 	%rd8994, %r11778, %r11777;
	add.s64 	%rd8995, %rd8992, %rd8993;
	add.s64 	%rd8996, %rd8995, %rd8994;
	shr.u64 	%rd8997, %rd8996, 32;
	and.b64  	%rd8998, %rd8971, 4294967295;
	mul.wide.u32 	%rd8999, %r11779, %r11777;
	add.s64 	%rd9000, %rd8997, %rd8998;
	add.s64 	%rd9001, %rd9000, %rd8999;
	shr.u64 	%rd9002, %rd9001, 32;
	mul.wide.u32 	%rd9003, %r11780, %r11777;
	add.s64 	%rd9004, %rd9002, %rd8972;
	add.s64 	%rd9005, %rd9004, %rd9003;
	shr.u64 	%rd9006, %rd9005, 32;
	and.b64  	%rd9007, %rd8978, 4294967295;
	add.s64 	%rd9008, %rd8856, %rd9007;
	shr.u64 	%rd9009, %rd9008, 32;
	and.b64  	%rd9010, %rd8982, 4294967295;
	add.s64 	%rd9011, %rd9009, %rd9010;
	add.s64 	%rd9012, %rd9011, %rd8889;
	shr.u64 	%rd9013, %rd9012, 32;
	and.b64  	%rd9014, %rd8986, 4294967295;
	add.s64 	%rd9015, %rd9013, %rd9014;
	add.s64 	%rd9016, %rd9015, %rd8925;
	shr.u64 	%rd9017, %rd9016, 32;
	and.b64  	%rd9018, %rd8991, 4294967295;
	add.s64 	%rd9019, %rd9017, %rd9018;
	add.s64 	%rd9020, %rd9019, %rd8960;
	shr.u64 	%rd9021, %rd9020, 32;
	and.b64  	%rd9022, %rd8996, 4294967295;
	add.s64 	%rd9023, %rd9021, %rd9022;
	add.s64 	%rd9024, %rd9023, %rd8994;
	shr.u64 	%rd9025, %rd9024, 32;
	and.b64  	%rd9026, %rd9001, 4294967295;
	mul.wide.u32 	%rd9027, %r11778, %r11778;
	add.s64 	%rd9028, %rd9025, %rd9026;
	add.s64 	%rd9029, %rd9028, %rd9027;
	shr.u64 	%rd9030, %rd9029, 32;
	and.b64  	%rd9031, %rd9005, 4294967295;
	mul.wide.u32 	%rd9032, %r11779, %r11778;
	add.s64 	%rd9033, %rd9030, %rd9031;
	add.s64 	%rd9034, %rd9033, %rd9032;
	shr.u64 	%rd9035, %rd9034, 32;
	mul.wide.u32 	%rd9036, %r11780, %r11778;
	add.s64 	%rd9037, %rd9035, %rd9006;
	add.s64 	%rd9038, %rd9037, %rd9036;
	shr.u64 	%rd9039, %rd9038, 32;
	and.b64  	%rd9040, %rd9012, 4294967295;
	add.s64 	%rd9041, %rd8859, %rd9040;
	shr.u64 	%rd9042, %rd9041, 32;
	and.b64  	%rd9043, %rd9016, 4294967295;
	add.s64 	%rd9044, %rd9042, %rd9043;
	add.s64 	%rd9045, %rd9044, %rd8894;
	shr.u64 	%rd9046, %rd9045, 32;
	and.b64  	%rd9047, %rd9020, 4294967295;
	add.s64 	%rd9048, %rd9046, %rd9047;
	add.s64 	%rd9049, %rd9048, %rd8930;
	shr.u64 	%rd9050, %rd9049, 32;
	and.b64  	%rd9051, %rd9024, 4294967295;
	add.s64 	%rd9052, %rd9050, %rd9051;
	add.s64 	%rd9053, %rd9052, %rd8965;
	shr.u64 	%rd9054, %rd9053, 32;
	and.b64  	%rd9055, %rd9029, 4294967295;
	add.s64 	%rd9056, %rd9054, %rd9055;
	add.s64 	%rd9057, %rd9056, %rd8999;
	shr.u64 	%rd9058, %rd9057, 32;
	and.b64  	%rd9059, %rd9034, 4294967295;
	add.s64 	%rd9060, %rd9058, %rd9059;
	add.s64 	%rd9061, %rd9060, %rd9032;
	shr.u64 	%rd9062, %rd9061, 32;
	and.b64  	%rd9063, %rd9038, 4294967295;
	mul.wide.u32 	%rd9064, %r11779, %r11779;
	add.s64 	%rd9065, %rd9062, %rd9063;
	add.s64 	%rd9066, %rd9065, %rd9064;
	shr.u64 	%rd9067, %rd9066, 32;
	mul.wide.u32 	%rd9068, %r11780, %r11779;
	add.s64 	%rd9069, %rd9067, %rd9039;
	add.s64 	%rd9070, %rd9069, %rd9068;
	shr.u64 	%rd9071, %rd9070, 32;
	and.b64  	%rd9072, %rd9045, 4294967295;
	add.s64 	%rd9073, %rd8862, %rd9072;
	shr.u64 	%rd9074, %rd9073, 32;
	and.b64  	%rd9075, %rd9049, 4294967295;
	add.s64 	%rd9076, %rd9074, %rd9075;
	add.s64 	%rd9077, %rd9076, %rd8898;
	shr.u64 	%rd9078, %rd9077, 32;
	and.b64  	%rd9079, %rd9053, 4294967295;
	add.s64 	%rd9080, %rd9078, %rd9079;
	add.s64 	%rd9081, %rd9080, %rd8934;
	shr.u64 	%rd9082, %rd9081, 32;
	and.b64  	%rd9083, %rd9057, 4294967295;
	add.s64 	%rd9084, %rd9082, %rd9083;
	add.s64 	%rd9085, %rd9084, %rd8969;
	shr.u64 	%rd9086, %rd9085, 32;
	and.b64  	%rd9087, %rd9061, 4294967295;
	add.s64 	%rd9088, %rd9086, %rd9087;
	add.s64 	%rd9089, %rd9088, %rd9003;
	shr.u64 	%rd9090, %rd9089, 32;
	and.b64  	%rd9091, %rd9066, 4294967295;
	add.s64 	%rd9092, %rd9090, %rd9091;
	add.s64 	%rd9093, %rd9092, %rd9036;
	shr.u64 	%rd9094, %rd9093, 32;
	and.b64  	%rd9095, %rd9070, 4294967295;
	add.s64 	%rd9096, %rd9094, %rd9095;
	add.s64 	%rd9097, %rd9096, %rd9068;
	shr.u64 	%rd9098, %rd9097, 32;
	mul.wide.u32 	%rd9099, %r11780, %r11780;
	add.s64 	%rd9100, %rd9098, %rd9071;
	add.s64 	%rd9101, %rd9100, %rd9099;
	shr.u64 	%rd9102, %rd9101, 32;
	{ .reg .b32 tmp; mov.b64 {tmp, %r7290}, %rd9101; }
	and.b64  	%rd9103, %rd9077, 4294967295;
	mul.lo.s64 	%rd9104, %rd9103, 977;
	and.b64  	%rd9105, %rd8842, 4294967293;
	and.b64  	%rd9106, %rd9104, 4294967295;
	add.s64 	%rd31230, %rd9106, %rd9105;
	shr.u64 	%rd9107, %rd9104, 32;
	shr.u64 	%rd9108, %rd31230, 32;
	add.s64 	%rd9109, %rd9108, %rd9107;
	and.b64  	%rd9110, %rd9081, 4294967295;
	mul.lo.s64 	%rd9111, %rd9110, 977;
	and.b64  	%rd9112, %rd8866, 4294967295;
	and.b64  	%rd9113, %rd9111, 4294967295;
	add.s64 	%rd9114, %rd9109, %rd9112;
	add.s64 	%rd9115, %rd9114, %rd9113;
	add.s64 	%rd31231, %rd9115, %rd9103;
	shr.u64 	%rd9116, %rd9111, 32;
	shr.u64 	%rd9117, %rd31231, 32;
	add.s64 	%rd9118, %rd9117, %rd9116;
	and.b64  	%rd9119, %rd9085, 4294967295;
	mul.lo.s64 	%rd9120, %rd9119, 977;
	and.b64  	%rd9121, %rd8903, 4294967295;
	and.b64  	%rd9122, %rd9120, 4294967295;
	add.s64 	%rd9123, %rd9118, %rd9121;
	add.s64 	%rd9124, %rd9123, %rd9122;
	add.s64 	%rd31232, %rd9124, %rd9110;
	shr.u64 	%rd9125, %rd9120, 32;
	shr.u64 	%rd9126, %rd31232, 32;
	add.s64 	%rd9127, %rd9126, %rd9125;
	and.b64  	%rd9128, %rd9089, 4294967295;
	mul.lo.s64 	%rd9129, %rd9128, 977;
	and.b64  	%rd9130, %rd8939, 4294967295;
	and.b64  	%rd9131, %rd9129, 4294967295;
	add.s64 	%rd9132, %rd9127, %rd9130;
	add.s64 	%rd9133, %rd9132, %rd9131;
	add.s64 	%rd31233, %rd9133, %rd9119;
	shr.u64 	%rd9134, %rd9129, 32;
	shr.u64 	%rd9135, %rd31233, 32;
	add.s64 	%rd9136, %rd9135, %rd9134;
	and.b64  	%rd9137, %rd9093, 4294967295;
	mul.lo.s64 	%rd9138, %rd9137, 977;
	and.b64  	%rd9139, %rd8974, 4294967295;
	and.b64  	%rd9140, %rd9138, 4294967295;
	add.s64 	%rd9141, %rd9136, %rd9139;
	add.s64 	%rd9142, %rd9141, %rd9140;
	add.s64 	%rd31234, %rd9142, %rd9128;
	shr.u64 	%rd9143, %rd9138, 32;
	shr.u64 	%rd9144, %rd31234, 32;
	add.s64 	%rd9145, %rd9144, %rd9143;
	and.b64  	%rd9146, %rd9097, 4294967295;
	mul.lo.s64 	%rd9147, %rd9146, 977;
	and.b64  	%rd9148, %rd9008, 4294967295;
	and.b64  	%rd9149, %rd9147, 4294967295;
	add.s64 	%rd9150, %rd9145, %rd9148;
	add.s64 	%rd9151, %rd9150, %rd9149;
	add.s64 	%rd31235, %rd9151, %rd9137;
	shr.u64 	%rd9152, %rd9147, 32;
	shr.u64 	%rd9153, %rd31235, 32;
	add.s64 	%rd9154, %rd9153, %rd9152;
	and.b64  	%rd9155, %rd9101, 4294967295;
	mul.lo.s64 	%rd9156, %rd9155, 977;
	and.b64  	%rd9157, %rd9041, 4294967295;
	and.b64  	%rd9158, %rd9156, 4294967295;
	add.s64 	%rd9159, %rd9154, %rd9157;
	add.s64 	%rd9160, %rd9159, %rd9158;
	add.s64 	%rd31236, %rd9160, %rd9146;
	shr.u64 	%rd9161, %rd9156, 32;
	shr.u64 	%rd9162, %rd31236, 32;
	add.s64 	%rd9163, %rd9162, %rd9161;
	mul.lo.s64 	%rd9164, %rd9102, 977;
	and.b64  	%rd9165, %rd9073, 4294967295;
	and.b64  	%rd9166, %rd9164, 4294967295;
	add.s64 	%rd9167, %rd9163, %rd9165;
	add.s64 	%rd9168, %rd9167, %rd9166;
	add.s64 	%rd31237, %rd9168, %rd9155;
	shr.u64 	%rd9169, %rd9164, 32;
	shr.u64 	%rd9170, %rd31237, 32;
	cvt.u32.u64 	%r7291, %rd9170;
	cvt.u32.u64 	%r7292, %rd9169;
	add.s32 	%r7293, %r7291, %r7292;
	add.s32 	%r1202, %r7293, %r7290;
	setp.eq.s32 	%p1298, %r1202, 0;
	mov.pred 	%p4433, 0;
	@%p1298 bra 	$L__BB3_938;
	cvt.u64.u32 	%rd9171, %r1202;
	mul.wide.u32 	%rd9172, %r1202, 977;
	shr.u64 	%rd9173, %rd9172, 32;
	and.b64  	%rd9174, %rd31230, 4294967295;
	and.b64  	%rd9175, %rd9172, 4294967295;
	add.s64 	%rd31230, %rd9175, %rd9174;
	shr.u64 	%rd9176, %rd31230, 32;
	and.b64  	%rd9177, %rd31231, 4294967295;
	add.s64 	%rd9178, %rd9173, %rd9177;
	add.s64 	%rd9179, %rd9178, %rd9171;
	add.s64 	%rd31231, %rd9179, %rd9176;
	setp.lt.u64 	%p1300, %rd31231, 4294967296;
	@%p1300 bra 	$L__BB3_938;
	shr.u64 	%rd9180, %rd31231, 32;
	and.b64  	%rd9181, %rd31232, 4294967295;
	add.s64 	%rd31232, %rd9180, %rd9181;
	setp.lt.u64 	%p1302, %rd31232, 4294967296;
	@%p1302 bra 	$L__BB3_938;
	shr.u64 	%rd9182, %rd31232, 32;
	and.b64  	%rd9183, %rd31233, 4294967295;
	add.s64 	%rd31233, %rd9182, %rd9183;
	setp.lt.u64 	%p1304, %rd31233, 4294967296;
	@%p1304 bra 	$L__BB3_938;
	shr.u64 	%rd9185, %rd31233, 32;
	and.b64  	%rd9186, %rd31234, 4294967295;
	add.s64 	%rd31234, %rd9185, %rd9186;
	setp.lt.u64 	%p1306, %rd31234, 4294967296;
	mov.b64 	%rd31233, 4294967296;
	@%p1306 bra 	$L__BB3_938;
	shr.u64 	%rd9188, %rd31234, 32;
	and.b64  	%rd9189, %rd31235, 4294967295;
	add.s64 	%rd31235, %rd9188, %rd9189;
	setp.lt.u64 	%p1308, %rd31235, 4294967296;
	mov.b64 	%rd31233, 4294967296;
	mov.u64 	%rd31234, %rd31233;
	@%p1308 bra 	$L__BB3_938;
	shr.u64 	%rd9191, %rd31235, 32;
	and.b64  	%rd9192, %rd31236, 4294967295;
	add.s64 	%rd31236, %rd9191, %rd9192;
	setp.lt.u64 	%p1310, %rd31236, 4294967296;
	mov.b64 	%rd31233, 4294967296;
	mov.u64 	%rd31235, %rd31233;
	@%p1310 bra 	$L__BB3_938;
	shr.u64 	%rd9194, %rd31236, 32;
	and.b64  	%rd9195, %rd31237, 4294967295;
	add.s64 	%rd9196, %rd9194, %rd9195;
	setp.gt.u64 	%p4433, %rd9196, 4294967295;
	min.u64 	%rd31237, %rd9196, 4294967296;
	mov.b64 	%rd31233, 4294967296;
	mov.u64 	%rd31234, %rd31233;
	mov.u64 	%rd31236, %rd31233;
$L__BB3_938:
	cvt.u32.u64 	%r11829, %rd31237;
	cvt.u32.u64 	%r11828, %rd31236;
	cvt.u32.u64 	%r11827, %rd31235;
	cvt.u32.u64 	%r11826, %rd31234;
	cvt.u32.u64 	%r11825, %rd31233;
	cvt.u32.u64 	%r11824, %rd31232;
	cvt.u32.u64 	%r11823, %rd31231;
	cvt.u32.u64 	%r11822, %rd31230;
	setp.lt.u32 	%p1311, %r12163, %r11829;
	or.pred  	%p1312, %p4433, %p1311;
	@%p1312 bra 	$L__BB3_952;
	setp.gt.u32 	%p1313, %r12163, %r11829;
	@%p1313 bra 	$L__BB3_953;
	setp.lt.u32 	%p1314, %r693, %r11828;
	@%p1314 bra 	$L__BB3_952;
	setp.gt.u32 	%p1315, %r693, %r11828;
	@%p1315 bra 	$L__BB3_953;
	setp.lt.u32 	%p1316, %r694, %r11827;
	@%p1316 bra 	$L__BB3_952;
	setp.gt.u32 	%p1317, %r694, %r11827;
	@%p1317 bra 	$L__BB3_953;
	setp.lt.u32 	%p1318, %r695, %r11826;
	@%p1318 bra 	$L__BB3_952;
	setp.gt.u32 	%p1319, %r695, %r11826;
	@%p1319 bra 	$L__BB3_953;
	setp.lt.u32 	%p1320, %r795, %r11825;
	@%p1320 bra 	$L__BB3_952;
	setp.gt.u32 	%p1321, %r795, %r11825;
	@%p1321 bra 	$L__BB3_953;
	setp.lt.u32 	%p1322, %r692, %r11824;
	@%p1322 bra 	$L__BB3_952;
	setp.gt.u32 	%p1323, %r692, %r11824;
	@%p1323 bra 	$L__BB3_953;
	setp.lt.u32 	%p1324, %r696, %r11823;
	@%p1324 bra 	$L__BB3_952;
	setp.gt.u32 	%p1325, %r696, %r11823;
	setp.gt.u32 	%p1326, %r796, %r11822;
	or.pred  	%p1327, %p1325, %p1326;
	@%p1327 bra 	$L__BB3_953;
$L__BB3_952:
	// begin inline asm
	sub.cc.u32 %r11822, %r11822, %r796;
	subc.cc.u32 %r11823, %r11823, %r696;
	subc.cc.u32 %r11824, %r11824, %r692;
	subc.cc.u32 %r11825, %r11825, %r795;
	subc.cc.u32 %r11826, %r11826, %r695;
	subc.cc.u32 %r11827, %r11827, %r694;
	subc.cc.u32 %r11828, %r11828, %r693;
	subc.u32 %r11829, %r11829, %r12163;
	
	// end inline asm
$L__BB3_953:
	setp.gt.u32 	%p1328, %r11829, %r12163;
	@%p1328 bra 	$L__BB3_966;
	bra.uni 	$L__BB3_967;
$L__BB3_954:
	setp.gt.u32 	%p1330, %r11828, %r693;
	@%p1330 bra 	$L__BB3_966;
	setp.lt.u32 	%p1331, %r11828, %r693;
	@%p1331 bra 	$L__BB3_968;
	setp.gt.u32 	%p1332, %r11827, %r694;
	@%p1332 bra 	$L__BB3_966;
	setp.lt.u32 	%p1333, %r11827, %r694;
	@%p1333 bra 	$L__BB3_968;
	setp.gt.u32 	%p1334, %r11826, %r695;
	@%p1334 bra 	$L__BB3_966;
	setp.lt.u32 	%p1335, %r11826, %r695;
	@%p1335 bra 	$L__BB3_968;
	setp.gt.u32 	%p1336, %r11825, %r795;
	@%p1336 bra 	$L__BB3_966;
	setp.lt.u32 	%p1337, %r11825, %r795;
	@%p1337 bra 	$L__BB3_968;
	setp.gt.u32 	%p1338, %r11824, %r692;
	@%p1338 bra 	$L__BB3_966;
	setp.lt.u32 	%p1339, %r11824, %r692;
	@%p1339 bra 	$L__BB3_968;
	setp.gt.u32 	%p1340, %r11823, %r696;
	@%p1340 bra 	$L__BB3_966;
	setp.lt.u32 	%p1341, %r11823, %r696;
	setp.lt.u32 	%p1342, %r11822, %r796;
	or.pred  	%p1343, %p1341, %p1342;
	@%p1343 bra 	$L__BB3_968;
$L__BB3_966:
	// begin inline asm
	sub.cc.u32 %r11822, %r11822, %r796;
	subc.cc.u32 %r11823, %r11823, %r696;
	subc.cc.u32 %r11824, %r11824, %r692;
	subc.cc.u32 %r11825, %r11825, %r795;
	subc.cc.u32 %r11826, %r11826, %r695;
	subc.cc.u32 %r11827, %r11827, %r694;
	subc.cc.u32 %r11828, %r11828, %r693;
	subc.u32 %r11829, %r11829, %r12163;
	
	// end inline asm
	bra.uni 	$L__BB3_968;
$L__BB3_967:
	setp.lt.u32 	%p1329, %r11829, %r12163;
	@%p1329 bra 	$L__BB3_968;
	bra.uni 	$L__BB3_954;
$L__BB3_968:
	shl.b32 	%r7342, %r11822, 3;
	shr.u32 	%r7343, %r11822, 29;
	cvt.u64.u32 	%rd9198, %r7343;
	mul.wide.u32 	%rd9199, %r11823, 8;
	or.b64  	%rd9200, %rd9199, %rd9198;
	shr.u64 	%rd9201, %rd9199, 32;
	mul.wide.u32 	%rd9202, %r11824, 8;
	or.b64  	%rd9203, %rd9202, %rd9201;
	shr.u64 	%rd9204, %rd9202, 32;
	mul.wide.u32 	%rd9205, %r11825, 8;
	or.b64  	%rd9206, %rd9205, %rd9204;
	shr.u64 	%rd9207, %rd9205, 32;
	mul.wide.u32 	%rd9208, %r11826, 8;
	add.s64 	%rd9209, %rd9208, %rd9207;
	shr.u64 	%rd9210, %rd9209, 32;
	mul.wide.u32 	%rd9211, %r11827, 8;
	add.s64 	%rd9212, %rd9211, %rd9210;
	shr.u64 	%rd9213, %rd9212, 32;
	mul.wide.u32 	%rd9214, %r11828, 8;
	add.s64 	%rd9215, %rd9214, %rd9213;
	shr.u64 	%rd9216, %rd9215, 32;
	mul.wide.u32 	%rd9217, %r11829, 8;
	add.s64 	%rd9218, %rd9217, %rd9216;
	shr.u64 	%rd9219, %rd9218, 32;
	cvt.u64.u32 	%rd9220, %r7342;
	mad.lo.s64 	%rd31238, %rd9219, 977, %rd9220;
	shr.u64 	%rd9221, %rd31238, 32;
	and.b64  	%rd9222, %rd9200, 4294967295;
	add.s64 	%rd9223, %rd9221, %rd9222;
	add.s64 	%rd31239, %rd9223, %rd9219;
	shr.u64 	%rd9224, %rd31239, 32;
	and.b64  	%rd9225, %rd9203, 4294967295;
	add.s64 	%rd31240, %rd9224, %rd9225;
	shr.u64 	%rd9226, %rd31240, 32;
	and.b64  	%rd9227, %rd9206, 4294967295;
	add.s64 	%rd31241, %rd9226, %rd9227;
	shr.u64 	%rd9228, %rd31241, 32;
	and.b64  	%rd9229, %rd9209, 4294967295;
	add.s64 	%rd31242, %rd9228, %rd9229;
	shr.u64 	%rd9230, %rd31242, 32;
	and.b64  	%rd9231, %rd9212, 4294967295;
	add.s64 	%rd31243, %rd9230, %rd9231;
	shr.u64 	%rd9232, %rd31243, 32;
	and.b64  	%rd9233, %rd9215, 4294967295;
	add.s64 	%rd31244, %rd9232, %rd9233;
	shr.u64 	%rd9234, %rd31244, 32;
	and.b64  	%rd9235, %rd9218, 4294967295;
	add.s64 	%rd31245, %rd9234, %rd9235;
	shr.u64 	%rd591, %rd31245, 32;
	{ .reg .b32 tmp; mov.b64 {tmp, %r11830}, %rd31245; }
	setp.lt.u64 	%p1344, %rd31245, 4294967296;
	@%p1344 bra 	$L__BB3_975;
	and.b64  	%rd9237, %rd31238, 4294967295;
	mad.lo.s64 	%rd31238, %rd591, 977, %rd9237;
	shr.u64 	%rd9238, %rd31238, 32;
	and.b64  	%rd9239, %rd31239, 4294967295;
	add.s64 	%rd9240, %rd9239, %rd591;
	add.s64 	%rd31239, %rd9240, %rd9238;
	setp.lt.u64 	%p1345, %rd31239, 4294967296;
	mov.b32 	%r11830, 0;
	mov.b64 	%rd31245, 4294967296;
	@%p1345 bra 	$L__BB3_975;
	shr.u64 	%rd9242, %rd31239, 32;
	and.b64  	%rd9243, %rd31240, 4294967295;
	add.s64 	%rd31240, %rd9242, %rd9243;
	setp.lt.u64 	%p1346, %rd31240, 4294967296;
	@%p1346 bra 	$L__BB3_975;
	shr.u64 	%rd9245, %rd31240, 32;
	and.b64  	%rd9246, %rd31241, 4294967295;
	add.s64 	%rd31241, %rd9245, %rd9246;
	setp.lt.u64 	%p1347, %rd31241, 4294967296;
	mov.b64 	%rd31240, 4294967296;
	mov.u64 	%rd31245, %rd31240;
	@%p1347 bra 	$L__BB3_975;
	shr.u64 	%rd9248, %rd31241, 32;
	and.b64  	%rd9249, %rd31242, 4294967295;
	add.s64 	%rd31242, %rd9248, %rd9249;
	setp.lt.u64 	%p1348, %rd31242, 4294967296;
	mov.b64 	%rd31240, 4294967296;
	mov.u64 	%rd31241, %rd31240;
	@%p1348 bra 	$L__BB3_975;
	shr.u64 	%rd9251, %rd31242, 32;
	and.b64  	%rd9252, %rd31243, 4294967295;
	add.s64 	%rd31243, %rd9251, %rd9252;
	setp.lt.u64 	%p1349, %rd31243, 4294967296;
	mov.b64 	%rd31240, 4294967296;
	mov.u64 	%rd31242, %rd31240;
	mov.u64 	%rd31245, %rd31240;
	@%p1349 bra 	$L__BB3_975;
	shr.u64 	%rd9254, %rd31243, 32;
	and.b64  	%rd9255, %rd31244, 4294967295;
	add.s64 	%rd9256, %rd9254, %rd9255;
	setp.gt.u64 	%p1350, %rd9256, 4294967295;
	selp.b64 	%rd31244, 4294967296, %rd9256, %p1350;
	selp.b64 	%rd31245, 1, 4294967296, %p1350;
	mov.b64 	%rd31240, 4294967296;
	mov.u64 	%rd31241, %rd31240;
	mov.u64 	%rd31243, %rd31240;
$L__BB3_975:
	cvt.u32.u64 	%r11846, %rd31245;
	cvt.u32.u64 	%r11845, %rd31244;
	cvt.u32.u64 	%r11844, %rd31243;
	cvt.u32.u64 	%r11843, %rd31242;
	cvt.u32.u64 	%r11842, %rd31241;
	cvt.u32.u64 	%r11841, %rd31240;
	cvt.u32.u64 	%r11840, %rd31239;
	cvt.u32.u64 	%r11839, %rd31238;
	setp.ne.s32 	%p1351, %r11830, 0;
	setp.lt.u32 	%p1352, %r12163, %r11846;
	or.pred  	%p1353, %p1351, %p1352;
	@%p1353 bra 	$L__BB3_989;
	setp.gt.u32 	%p1354, %r12163, %r11846;
	@%p1354 bra 	$L__BB3_990;
	setp.lt.u32 	%p1355, %r693, %r11845;
	@%p1355 bra 	$L__BB3_989;
	setp.gt.u32 	%p1356, %r693, %r11845;
	@%p1356 bra 	$L__BB3_990;
	setp.lt.u32 	%p1357, %r694, %r11844;
	@%p1357 bra 	$L__BB3_989;
	setp.gt.u32 	%p1358, %r694, %r11844;
	@%p1358 bra 	$L__BB3_990;
	setp.lt.u32 	%p1359, %r695, %r11843;
	@%p1359 bra 	$L__BB3_989;
	setp.gt.u32 	%p1360, %r695, %r11843;
	@%p1360 bra 	$L__BB3_990;
	setp.lt.u32 	%p1361, %r795, %r11842;
	@%p1361 bra 	$L__BB3_989;
	setp.gt.u32 	%p1362, %r795, %r11842;
	@%p1362 bra 	$L__BB3_990;
	setp.lt.u32 	%p1363, %r692, %r11841;
	@%p1363 bra 	$L__BB3_989;
	setp.gt.u32 	%p1364, %r692, %r11841;
	@%p1364 bra 	$L__BB3_990;
	setp.lt.u32 	%p1365, %r696, %r11840;
	@%p1365 bra 	$L__BB3_989;
	setp.gt.u32 	%p1366, %r696, %r11840;
	setp.gt.u32 	%p1367, %r796, %r11839;
	or.pred  	%p1368, %p1366, %p1367;
	@%p1368 bra 	$L__BB3_990;
$L__BB3_989:
	// begin inline asm
	sub.cc.u32 %r11839, %r11839, %r796;
	subc.cc.u32 %r11840, %r11840, %r696;
	subc.cc.u32 %r11841, %r11841, %r692;
	subc.cc.u32 %r11842, %r11842, %r795;
	subc.cc.u32 %r11843, %r11843, %r695;
	subc.cc.u32 %r11844, %r11844, %r694;
	subc.cc.u32 %r11845, %r11845, %r693;
	subc.u32 %r11846, %r11846, %r12163;
	
	// end inline asm
$L__BB3_990:
	setp.gt.u32 	%p1369, %r11846, %r12163;
	@%p1369 bra 	$L__BB3_1003;
	bra.uni 	$L__BB3_1004;
$L__BB3_991:
	setp.gt.u32 	%p1371, %r11845, %r693;
	@%p1371 bra 	$L__BB3_1003;
	setp.lt.u32 	%p1372, %r11845, %r693;
	@%p1372 bra 	$L__BB3_1005;
	setp.gt.u32 	%p1373, %r11844, %r694;
	@%p1373 bra 	$L__BB3_1003;
	setp.lt.u32 	%p1374, %r11844, %r694;
	@%p1374 bra 	$L__BB3_1005;
	setp.gt.u32 	%p1375, %r11843, %r695;
	@%p1375 bra 	$L__BB3_1003;
	setp.lt.u32 	%p1376, %r11843, %r695;
	@%p1376 bra 	$L__BB3_1005;
	setp.gt.u32 	%p1377, %r11842, %r795;
	@%p1377 bra 	$L__BB3_1003;
	setp.lt.u32 	%p1378, %r11842, %r795;
	@%p1378 bra 	$L__BB3_1005;
	setp.gt.u32 	%p1379, %r11841, %r692;
	@%p1379 bra 	$L__BB3_1003;
	setp.lt.u32 	%p1380, %r11841, %r692;
	@%p1380 bra 	$L__BB3_1005;
	setp.gt.u32 	%p1381, %r11840, %r696;
	@%p1381 bra 	$L__BB3_1003;
	setp.lt.u32 	%p1382, %r11840, %r696;
	setp.lt.u32 	%p1383, %r11839, %r796;
	or.pred  	%p1384, %p1382, %p1383;
	@%p1384 bra 	$L__BB3_1005;
$L__BB3_1003:
	// begin inline asm
	sub.cc.u32 %r11839, %r11839, %r796;
	subc.cc.u32 %r11840, %r11840, %r696;
	subc.cc.u32 %r11841, %r11841, %r692;
	subc.cc.u32 %r11842, %r11842, %r795;
	subc.cc.u32 %r11843, %r11843, %r695;
	subc.cc.u32 %r11844, %r11844, %r694;
	subc.cc.u32 %r11845, %r11845, %r693;
	subc.u32 %r11846, %r11846, %r12163;
	
	// end inline asm
	bra.uni 	$L__BB3_1005;
$L__BB3_1004:
	setp.lt.u32 	%p1370, %r11846, %r12163;
	@%p1370 bra 	$L__BB3_1005;
	bra.uni 	$L__BB3_991;
$L__BB3_1005:
	mul.wide.u32 	%rd9258, %r11636, %r11636;
	shr.u64 	%rd9259, %rd9258, 32;
	mul.wide.u32 	%rd9260, %r11635, %r11636;
	add.s64 	%rd9261, %rd9259, %rd9260;
	shr.u64 	%rd9262, %rd9261, 32;
	mul.wide.u32 	%rd9263, %r11634, %r11636;
	add.s64 	%rd9264, %rd9262, %rd9263;
	shr.u64 	%rd9265, %rd9264, 32;
	mul.wide.u32 	%rd9266, %r11633, %r11636;
	add.s64 	%rd9267, %rd9265, %rd9266;
	shr.u64 	%rd9268, %rd9267, 32;
	mul.wide.u32 	%rd9269, %r11632, %r11636;
	add.s64 	%rd9270, %rd9268, %rd9269;
	shr.u64 	%rd9271, %rd9270, 32;
	mul.wide.u32 	%rd9272, %r11631, %r11636;
	add.s64 	%rd9273, %rd9271, %rd9272;
	shr.u64 	%rd9274, %rd9273, 32;
	mul.wide.u32 	%rd9275, %r11630, %r11636;
	add.s64 	%rd9276, %rd9274, %rd9275;
	shr.u64 	%rd9277, %rd9276, 32;
	mul.wide.u32 	%rd9278, %r11629, %r11636;
	add.s64 	%rd9279, %rd9277, %rd9278;
	shr.u64 	%rd9280, %rd9279, 32;
	and.b64  	%rd9281, %rd9261, 4294967295;
	add.s64 	%rd9282, %rd9260, %rd9281;
	shr.u64 	%rd9283, %rd9282, 32;
	and.b64  	%rd9284, %rd9264, 4294967295;
	mul.wide.u32 	%rd9285, %r11635, %r11635;
	add.s64 	%rd9286, %rd9283, %rd9284;
	add.s64 	%rd9287, %rd9286, %rd9285;
	shr.u64 	%rd9288, %rd9287, 32;
	and.b64  	%rd9289, %rd9267, 4294967295;
	mul.wide.u32 	%rd9290, %r11634, %r11635;
	add.s64 	%rd9291, %rd9288, %rd9289;
	add.s64 	%rd9292, %rd9291, %rd9290;
	shr.u64 	%rd9293, %rd9292, 32;
	and.b64  	%rd9294, %rd9270, 4294967295;
	mul.wide.u32 	%rd9295, %r11633, %r11635;
	add.s64 	%rd9296, %rd9293, %rd9294;
	add.s64 	%rd9297, %rd9296, %rd9295;
	shr.u64 	%rd9298, %rd9297, 32;
	and.b64  	%rd9299, %rd9273, 4294967295;
	mul.wide.u32 	%rd9300, %r11632, %r11635;
	add.s64 	%rd9301, %rd9298, %rd9299;
	add.s64 	%rd9302, %rd9301, %rd9300;
	shr.u64 	%rd9303, %rd9302, 32;
	and.b64  	%rd9304, %rd9276, 4294967295;
	mul.wide.u32 	%rd9305, %r11631, %r11635;
	add.s64 	%rd9306, %rd9303, %rd9304;
	add.s64 	%rd9307, %rd9306, %rd9305;
	shr.u64 	%rd9308, %rd9307, 32;
	and.b64  	%rd9309, %rd9279, 4294967295;
	mul.wide.u32 	%rd9310, %r11630, %r11635;
	add.s64 	%rd9311, %rd9308, %rd9309;
	add.s64 	%rd9312, %rd9311, %rd9310;
	shr.u64 	%rd9313, %rd9312, 32;
	mul.wide.u32 	%rd9314, %r11629, %r11635;
	add.s64 	%rd9315, %rd9313, %rd9280;
	add.s64 	%rd9316, %rd9315, %rd9314;
	shr.u64 	%rd9317, %rd9316, 32;
	and.b64  	%rd9318, %rd9287, 4294967295;
	add.s64 	%rd9319, %rd9263, %rd9318;
	shr.u64 	%rd9320, %rd9319, 32;
	and.b64  	%rd9321, %rd9292, 4294967295;
	add.s64 	%rd9322, %rd9320, %rd9321;
	add.s64 	%rd9323, %rd9322, %rd9290;
	shr.u64 	%rd9324, %rd9323, 32;
	and.b64  	%rd9325, %rd9297, 4294967295;
	mul.wide.u32 	%rd9326, %r11634, %r11634;
	add.s64 	%rd9327, %rd9324, %rd9325;
	add.s64 	%rd9328, %rd9327, %rd9326;
	shr.u64 	%rd9329, %rd9328, 32;
	and.b64  	%rd9330, %rd9302, 4294967295;
	mul.wide.u32 	%rd9331, %r11633, %r11634;
	add.s64 	%rd9332, %rd9329, %rd9330;
	add.s64 	%rd9333, %rd9332, %rd9331;
	shr.u64 	%rd9334, %rd9333, 32;
	and.b64  	%rd9335, %rd9307, 4294967295;
	mul.wide.u32 	%rd9336, %r11632, %r11634;
	add.s64 	%rd9337, %rd9334, %rd9335;
	add.s64 	%rd9338, %rd9337, %rd9336;
	shr.u64 	%rd9339, %rd9338, 32;
	and.b64  	%rd9340, %rd9312, 4294967295;
	mul.wide.u32 	%rd9341, %r11631, %r11634;
	add.s64 	%rd9342, %rd9339, %rd9340;
	add.s64 	%rd9343, %rd9342, %rd9341;
	shr.u64 	%rd9344, %rd9343, 32;
	and.b64  	%rd9345, %rd9316, 4294967295;
	mul.wide.u32 	%rd9346, %r11630, %r11634;
	add.s64 	%rd9347, %rd9344, %rd9345;
	add.s64 	%rd9348, %rd9347, %rd9346;
	shr.u64 	%rd9349, %rd9348, 32;
	mul.wide.u32 	%rd9350, %r11629, %r11634;
	add.s64 	%rd9351, %rd9349, %rd9317;
	add.s64 	%rd9352, %rd9351, %rd9350;
	shr.u64 	%rd9353, %rd9352, 32;
	and.b64  	%rd9354, %rd9323, 4294967295;
	add.s64 	%rd9355, %rd9266, %rd9354;
	shr.u64 	%rd9356, %rd9355, 32;
	and.b64  	%rd9357, %rd9328, 4294967295;
	add.s64 	%rd9358, %rd9356, %rd9357;
	add.s64 	%rd9359, %rd9358, %rd9295;
	shr.u64 	%rd9360, %rd9359, 32;
	and.b64  	%rd9361, %rd9333, 4294967295;
	add.s64 	%rd9362, %rd9360, %rd9361;
	add.s64 	%rd9363, %rd9362, %rd9331;
	shr.u64 	%rd9364, %rd9363, 32;
	and.b64  	%rd9365, %rd9338, 4294967295;
	mul.wide.u32 	%rd9366, %r11633, %r11633;
	add.s64 	%rd9367, %rd9364, %rd9365;
	add.s64 	%rd9368, %rd9367, %rd9366;
	shr.u64 	%rd9369, %rd9368, 32;
	and.b64  	%rd9370, %rd9343, 4294967295;
	mul.wide.u32 	%rd9371, %r11632, %r11633;
	add.s64 	%rd9372, %rd9369, %rd9370;
	add.s64 	%rd9373, %rd9372, %rd9371;
	shr.u64 	%rd9374, %rd9373, 32;
	and.b64  	%rd9375, %rd9348, 4294967295;
	mul.wide.u32 	%rd9376, %r11631, %r11633;
	add.s64 	%rd9377, %rd9374, %rd9375;
	add.s64 	%rd9378, %rd9377, %rd9376;
	shr.u64 	%rd9379, %rd9378, 32;
	and.b64  	%rd9380, %rd9352, 4294967295;
	mul.wide.u32 	%rd9381, %r11630, %r11633;
	add.s64 	%rd9382, %rd9379, %rd9380;
	add.s64 	%rd9383, %rd9382, %rd9381;
	shr.u64 	%rd9384, %rd9383, 32;
	mul.wide.u32 	%rd9385, %r11629, %r11633;
	add.s64 	%rd9386, %rd9384, %rd9353;
	add.s64 	%rd9387, %rd9386, %rd9385;
	shr.u64 	%rd9388, %rd9387, 32;
	and.b64  	%rd9389, %rd9359, 4294967295;
	add.s64 	%rd9390, %rd9269, %rd9389;
	shr.u64 	%rd9391, %rd9390, 32;
	and.b64  	%rd9392, %rd9363, 4294967295;
	add.s64 	%rd9393, %rd9391, %rd9392;
	add.s64 	%rd9394, %rd9393, %rd9300;
	shr.u64 	%rd9395, %rd9394, 32;
	and.b64  	%rd9396, %rd9368, 4294967295;
	add.s64 	%rd9397, %rd9395, %rd9396;
	add.s64 	%rd9398, %rd9397, %rd9336;
	shr.u64 	%rd9399, %rd9398, 32;
	and.b64  	%rd9400, %rd9373, 4294967295;
	add.s64 	%rd9401, %rd9399, %rd9400;
	add.s64 	%rd9402, %rd9401, %rd9371;
	shr.u64 	%rd9403, %rd9402, 32;
	and.b64  	%rd9404, %rd9378, 4294967295;
	mul.wide.u32 	%rd9405, %r11632, %r11632;
	add.s64 	%rd9406, %rd9403, %rd9404;
	add.s64 	%rd9407, %rd9406, %rd9405;
	shr.u64 	%rd9408, %rd9407, 32;
	and.b64  	%rd9409, %rd9383, 4294967295;
	mul.wide.u32 	%rd9410, %r11631, %r11632;
	add.s64 	%rd9411, %rd9408, %rd9409;
	add.s64 	%rd9412, %rd9411, %rd9410;
	shr.u64 	%rd9413, %rd9412, 32;
	and.b64  	%rd9414, %rd9387, 4294967295;
	mul.wide.u32 	%rd9415, %r11630, %r11632;
	add.s64 	%rd9416, %rd9413, %rd9414;
	add.s64 	%rd9417, %rd9416, %rd9415;
	shr.u64 	%rd9418, %rd9417, 32;
	mul.wide.u32 	%rd9419, %r11629, %r11632;
	add.s64 	%rd9420, %rd9418, %rd9388;
	add.s64 	%rd9421, %rd9420, %rd9419;
	shr.u64 	%rd9422, %rd9421, 32;
	and.b64  	%rd9423, %rd9394, 4294967295;
	add.s64 	%rd9424, %rd9272, %rd9423;
	shr.u64 	%rd9425, %rd9424, 32;
	and.b64  	%rd9426, %rd9398, 4294967295;
	add.s64 	%rd9427, %rd9425, %rd9426;
	add.s64 	%rd9428, %rd9427, %rd9305;
	shr.u64 	%rd9429, %rd9428, 32;
	and.b64  	%rd9430, %rd9402, 4294967295;
	add.s64 	%rd9431, %rd9429, %rd9430;
	add.s64 	%rd9432, %rd9431, %rd9341;
	shr.u64 	%rd9433, %rd9432, 32;
	and.b64  	%rd9434, %rd9407, 4294967295;
	add.s64 	%rd9435, %rd9433, %rd9434;
	add.s64 	%rd9436, %rd9435, %rd9376;
	shr.u64 	%rd9437, %rd9436, 32;
	and.b64  	%rd9438, %rd9412, 4294967295;
	add.s64 	%rd9439, %rd9437, %rd9438;
	add.s64 	%rd9440, %rd9439, %rd9410;
	shr.u64 	%rd9441, %rd9440, 32;
	and.b64  	%rd9442, %rd9417, 4294967295;
	mul.wide.u32 	%rd9443, %r11631, %r11631;
	add.s64 	%rd9444, %rd9441, %rd9442;
	add.s64 	%rd9445, %rd9444, %rd9443;
	shr.u64 	%rd9446, %rd9445, 32;
	and.b64  	%rd9447, %rd9421, 4294967295;
	mul.wide.u32 	%rd9448, %r11630, %r11631;
	add.s64 	%rd9449, %rd9446, %rd9447;
	add.s64 	%rd9450, %rd9449, %rd9448;
	shr.u64 	%rd9451, %rd9450, 32;
	mul.wide.u32 	%rd9452, %r11629, %r11631;
	add.s64 	%rd9453, %rd9451, %rd9422;
	add.s64 	%rd9454, %rd9453, %rd9452;
	shr.u64 	%rd9455, %rd9454, 32;
	and.b64  	%rd9456, %rd9428, 4294967295;
	add.s64 	%rd9457, %rd9275, %rd9456;
	shr.u64 	%rd9458, %rd9457, 32;
	and.b64  	%rd9459, %rd9432, 4294967295;
	add.s64 	%rd9460, %rd9458, %rd9459;
	add.s64 	%rd9461, %rd9460, %rd9310;
	shr.u64 	%rd9462, %rd9461, 32;
	and.b64  	%rd9463, %rd9436, 4294967295;
	add.s64 	%rd9464, %rd9462, %rd9463;
	add.s64 	%rd9465, %rd9464, %rd9346;
	shr.u64 	%rd9466, %rd9465, 32;
	and.b64  	%rd9467, %rd9440, 4294967295;
	add.s64 	%rd9468, %rd9466, %rd9467;
	add.s64 	%rd9469, %rd9468, %rd9381;
	shr.u64 	%rd9470, %rd9469, 32;
	and.b64  	%rd9471, %rd9445, 4294967295;
	add.s64 	%rd9472, %rd9470, %rd9471;
	add.s64 	%rd9473, %rd9472, %rd9415;
	shr.u64 	%rd9474, %rd9473, 32;
	and.b64  	%rd9475, %rd9450, 4294967295;
	add.s64 	%rd9476, %rd9474, %rd9475;
	add.s64 	%rd9477, %rd9476, %rd9448;
	shr.u64 	%rd9478, %rd9477, 32;
	and.b64  	%rd9479, %rd9454, 4294967295;
	mul.wide.u32 	%rd9480, %r11630, %r11630;
	add.s64 	%rd9481, %rd9478, %rd9479;
	add.s64 	%rd9482, %rd9481, %rd9480;
	shr.u64 	%rd9483, %rd9482, 32;
	mul.wide.u32 	%rd9484, %r11629, %r11630;
	add.s64 	%rd9485, %rd9483, %rd9455;
	add.s64 	%rd9486, %rd9485, %rd9484;
	shr.u64 	%rd9487, %rd9486, 32;
	and.b64  	%rd9488, %rd9461, 4294967295;
	add.s64 	%rd9489, %rd9278, %rd9488;
	shr.u64 	%rd9490, %rd9489, 32;
	and.b64  	%rd9491, %rd9465, 4294967295;
	add.s64 	%rd9492, %rd9490, %rd9491;
	add.s64 	%rd9493, %rd9492, %rd9314;
	shr.u64 	%rd9494, %rd9493, 32;
	and.b64  	%rd9495, %rd9469, 4294967295;
	add.s64 	%rd9496, %rd9494, %rd9495;
	add.s64 	%rd9497, %rd9496, %rd9350;
	shr.u64 	%rd9498, %rd9497, 32;
	and.b64  	%rd9499, %rd9473, 4294967295;
	add.s64 	%rd9500, %rd9498, %rd9499;
	add.s64 	%rd9501, %rd9500, %rd9385;
	shr.u64 	%rd9502, %rd9501, 32;
	and.b64  	%rd9503, %rd9477, 4294967295;
	add.s64 	%rd9504, %rd9502, %rd9503;
	add.s64 	%rd9505, %rd9504, %rd9419;
	shr.u64 	%rd9506, %rd9505, 32;
	and.b64  	%rd9507, %rd9482, 4294967295;
	add.s64 	%rd9508, %rd9506, %rd9507;
	add.s64 	%rd9509, %rd9508, %rd9452;
	shr.u64 	%rd9510, %rd9509, 32;
	and.b64  	%rd9511, %rd9486, 4294967295;
	add.s64 	%rd9512, %rd9510, %rd9511;
	add.s64 	%rd9513, %rd9512, %rd9484;
	shr.u64 	%rd9514, %rd9513, 32;
	mul.wide.u32 	%rd9515, %r11629, %r11629;
	add.s64 	%rd9516, %rd9514, %rd9487;
	add.s64 	%rd9517, %rd9516, %rd9515;
	shr.u64 	%rd9518, %rd9517, 32;
	{ .reg .b32 tmp; mov.b64 {tmp, %r7398}, %rd9517; }
	and.b64  	%rd9519, %rd9493, 4294967295;
	mul.lo.s64 	%rd9520, %rd9519, 977;
	and.b64  	%rd9521, %rd9258, 4294967293;
	and.b64  	%rd9522, %rd9520, 4294967295;
	add.s64 	%rd31246, %rd9522, %rd9521;
	shr.u64 	%rd9523, %rd9520, 32;
	shr.u64 	%rd9524, %rd31246, 32;
	add.s64 	%rd9525, %rd9524, %rd9523;
	and.b64  	%rd9526, %rd9497, 4294967295;
	mul.lo.s64 	%rd9527, %rd9526, 977;
	and.b64  	%rd9528, %rd9282, 4294967295;
	and.b64  	%rd9529, %rd9527, 4294967295;
	add.s64 	%rd9530, %rd9525, %rd9528;
	add.s64 	%rd9531, %rd9530, %rd9529;
	add.s64 	%rd31247, %rd9531, %rd9519;
	shr.u64 	%rd9532, %rd9527, 32;
	shr.u64 	%rd9533, %rd31247, 32;
	add.s64 	%rd9534, %rd9533, %rd9532;
	and.b64  	%rd9535, %rd9501, 4294967295;
	mul.lo.s64 	%rd9536, %rd9535, 977;
	and.b64  	%rd9537, %rd9319, 4294967295;
	and.b64  	%rd9538, %rd9536, 4294967295;
	add.s64 	%rd9539, %rd9534, %rd9537;
	add.s64 	%rd9540, %rd9539, %rd9538;
	add.s64 	%rd31248, %rd9540, %rd9526;
	shr.u64 	%rd9541, %rd9536, 32;
	shr.u64 	%rd9542, %rd31248, 32;
	add.s64 	%rd9543, %rd9542, %rd9541;
	and.b64  	%rd9544, %rd9505, 4294967295;
	mul.lo.s64 	%rd9545, %rd9544, 977;
	and.b64  	%rd9546, %rd9355, 4294967295;
	and.b64  	%rd9547, %rd9545, 4294967295;
	add.s64 	%rd9548, %rd9543, %rd9546;
	add.s64 	%rd9549, %rd9548, %rd9547;
	add.s64 	%rd31249, %rd9549, %rd9535;
	shr.u64 	%rd9550, %rd9545, 32;
	shr.u64 	%rd9551, %rd31249, 32;
	add.s64 	%rd9552, %rd9551, %rd9550;
	and.b64  	%rd9553, %rd9509, 4294967295;
	mul.lo.s64 	%rd9554, %rd9553, 977;
	and.b64  	%rd9555, %rd9390, 4294967295;
	and.b64  	%rd9556, %rd9554, 4294967295;
	add.s64 	%rd9557, %rd9552, %rd9555;
	add.s64 	%rd9558, %rd9557, %rd9556;
	add.s64 	%rd31250, %rd9558, %rd9544;
	shr.u64 	%rd9559, %rd9554, 32;
	shr.u64 	%rd9560, %rd31250, 32;
	add.s64 	%rd9561, %rd9560, %rd9559;
	and.b64  	%rd9562, %rd9513, 4294967295;
	mul.lo.s64 	%rd9563, %rd9562, 977;
	and.b64  	%rd9564, %rd9424, 4294967295;
	and.b64  	%rd9565, %rd9563, 4294967295;
	add.s64 	%rd9566, %rd9561, %rd9564;
	add.s64 	%rd9567, %rd9566, %rd9565;
	add.s64 	%rd31251, %rd9567, %rd9553;
	shr.u64 	%rd9568, %rd9563, 32;
	shr.u64 	%rd9569, %rd31251, 32;
	add.s64 	%rd9570, %rd9569, %rd9568;
	and.b64  	%rd9571, %rd9517, 4294967295;
	mul.lo.s64 	%rd9572, %rd9571, 977;
	and.b64  	%rd9573, %rd9457, 4294967295;
	and.b64  	%rd9574, %rd9572, 4294967295;
	add.s64 	%rd9575, %rd9570, %rd9573;
	add.s64 	%rd9576, %rd9575, %rd9574;
	add.s64 	%rd31252, %rd9576, %rd9562;
	shr.u64 	%rd9577, %rd9572, 32;
	shr.u64 	%rd9578, %rd31252, 32;
	add.s64 	%rd9579, %rd9578, %rd9577;
	mul.lo.s64 	%rd9580, %rd9518, 977;
	and.b64  	%rd9581, %rd9489, 4294967295;
	and.b64  	%rd9582, %rd9580, 4294967295;
	add.s64 	%rd9583, %rd9579, %rd9581;
	add.s64 	%rd9584, %rd9583, %rd9582;
	add.s64 	%rd31253, %rd9584, %rd9571;
	shr.u64 	%rd9585, %rd9580, 32;
	shr.u64 	%rd9586, %rd31253, 32;
	cvt.u32.u64 	%r7399, %rd9586;
	cvt.u32.u64 	%r7400, %rd9585;
	add.s32 	%r7401, %r7399, %r7400;
	add.s32 	%r1285, %r7401, %r7398;
	setp.eq.s32 	%p1386, %r1285, 0;
	mov.pred 	%p4434, 0;
	@%p1386 bra 	$L__BB3_1013;
	cvt.u64.u32 	%rd9587, %r1285;
	mul.wide.u32 	%rd9588, %r1285, 977;
	shr.u64 	%rd9589, %rd9588, 32;
	and.b64  	%rd9590, %rd31246, 4294967295;
	and.b64  	%rd9591, %rd9588, 4294967295;
	add.s64 	%rd31246, %rd9591, %rd9590;
	shr.u64 	%rd9592, %rd31246, 32;
	and.b64  	%rd9593, %rd31247, 4294967295;
	add.s64 	%rd9594, %rd9589, %rd9593;
	add.s64 	%rd9595, %rd9594, %rd9587;
	add.s64 	%rd31247, %rd9595, %rd9592;
	setp.lt.u64 	%p1388, %rd31247, 4294967296;
	@%p1388 bra 	$L__BB3_1013;
	shr.u64 	%rd9596, %rd31247, 32;
	and.b64  	%rd9597, %rd31248, 4294967295;
	add.s64 	%rd31248, %rd9596, %rd9597;
	setp.lt.u64 	%p1390, %rd31248, 4294967296;
	@%p1390 bra 	$L__BB3_1013;
	shr.u64 	%rd9598, %rd31248, 32;
	and.b64  	%rd9599, %rd31249, 4294967295;
	add.s64 	%rd31249, %rd9598, %rd9599;
	setp.lt.u64 	%p1392, %rd31249, 4294967296;
	@%p1392 bra 	$L__BB3_1013;
	shr.u64 	%rd9601, %rd31249, 32;
	and.b64  	%rd9602, %rd31250, 4294967295;
	add.s64 	%rd31250, %rd9601, %rd9602;
	setp.lt.u64 	%p1394, %rd31250, 4294967296;
	mov.b64 	%rd31249, 4294967296;
	@%p1394 bra 	$L__BB3_1013;
	shr.u64 	%rd9604, %rd31250, 32;
	and.b64  	%rd9605, %rd31251, 4294967295;
	add.s64 	%rd31251, %rd9604, %rd9605;
	setp.lt.u64 	%p1396, %rd31251, 4294967296;
	mov.b64 	%rd31249, 4294967296;
	mov.u64 	%rd31250, %rd31249;
	@%p1396 bra 	$L__BB3_1013;
	shr.u64 	%rd9607, %rd31251, 32;
	and.b64  	%rd9608, %rd31252, 4294967295;
	add.s64 	%rd31252, %rd9607, %rd9608;
	setp.lt.u64 	%p1398, %rd31252, 4294967296;
	mov.b64 	%rd31249, 4294967296;
	mov.u64 	%rd31251, %rd31249;
	@%p1398 bra 	$L__BB3_1013;
	shr.u64 	%rd9610, %rd31252, 32;
	and.b64  	%rd9611, %rd31253, 4294967295;
	add.s64 	%rd9612, %rd9610, %rd9611;
	setp.gt.u64 	%p4434, %rd9612, 4294967295;
	min.u64 	%rd31253, %rd9612, 4294967296;
	mov.b64 	%rd31249, 4294967296;
	mov.u64 	%rd31250, %rd31249;
	mov.u64 	%rd31252, %rd31249;
$L__BB3_1013:
	cvt.u32.u64 	%r11862, %rd31253;
	cvt.u32.u64 	%r11861, %rd31252;
	cvt.u32.u64 	%r11860, %rd31251;
	cvt.u32.u64 	%r11859, %rd31250;
	cvt.u32.u64 	%r11858, %rd31249;
	cvt.u32.u64 	%r11857, %rd31248;
	cvt.u32.u64 	%r11856, %rd31247;
	cvt.u32.u64 	%r11855, %rd31246;
	setp.lt.u32 	%p1399, %r12163, %r11862;
	or.pred  	%p1400, %p4434, %p1399;
	@%p1400 bra 	$L__BB3_1027;
	setp.gt.u32 	%p1401, %r12163, %r11862;
	@%p1401 bra 	$L__BB3_1028;
	setp.lt.u32 	%p1402, %r693, %r11861;
	@%p1402 bra 	$L__BB3_1027;
	setp.gt.u32 	%p1403, %r693, %r11861;
	@%p1403 bra 	$L__BB3_1028;
	setp.lt.u32 	%p1404, %r694, %r11860;
	@%p1404 bra 	$L__BB3_1027;
	setp.gt.u32 	%p1405, %r694, %r11860;
	@%p1405 bra 	$L__BB3_1028;
	setp.lt.u32 	%p1406, %r695, %r11859;
	@%p1406 bra 	$L__BB3_1027;
	setp.gt.u32 	%p1407, %r695, %r11859;
	@%p1407 bra 	$L__BB3_1028;
	setp.lt.u32 	%p1408, %r795, %r11858;
	@%p1408 bra 	$L__BB3_1027;
	setp.gt.u32 	%p1409, %r795, %r11858;
	@%p1409 bra 	$L__BB3_1028;
	setp.lt.u32 	%p1410, %r692, %r11857;
	@%p1410 bra 	$L__BB3_1027;
	setp.gt.u32 	%p1411, %r692, %r11857;
	@%p1411 bra 	$L__BB3_1028;
	setp.lt.u32 	%p1412, %r696, %r11856;
	@%p1412 bra 	$L__BB3_1027;
	setp.gt.u32 	%p1413, %r696, %r11856;
	setp.gt.u32 	%p1414, %r796, %r11855;
	or.pred  	%p1415, %p1413, %p1414;
	@%p1415 bra 	$L__BB3_1028;
$L__BB3_1027:
	// begin inline asm
	sub.cc.u32 %r11855, %r11855, %r796;
	subc.cc.u32 %r11856, %r11856, %r696;
	subc.cc.u32 %r11857, %r11857, %r692;
	subc.cc.u32 %r11858, %r11858, %r795;
	subc.cc.u32 %r11859, %r11859, %r695;
	subc.cc.u32 %r11860, %r11860, %r694;
	subc.cc.u32 %r11861, %r11861, %r693;
	subc.u32 %r11862, %r11862, %r12163;
	
	// end inline asm
$L__BB3_1028:
	setp.gt.u32 	%p1416, %r11862, %r12163;
	@%p1416 bra 	$L__BB3_1041;
	bra.uni 	$L__BB3_1042;
$L__BB3_1029:
	setp.gt.u32 	%p1418, %r11861, %r693;
	@%p1418 bra 	$L__BB3_1041;
	setp.lt.u32 	%p1419, %r11861, %r693;
	@%p1419 bra 	$L__BB3_1043;
	setp.gt.u32 	%p1420, %r11860, %r694;
	@%p1420 bra 	$L__BB3_1041;
	setp.lt.u32 	%p1421, %r11860, %r694;
	@%p1421 bra 	$L__BB3_1043;
	setp.gt.u32 	%p1422, %r11859, %r695;
	@%p1422 bra 	$L__BB3_1041;
	setp.lt.u32 	%p1423, %r11859, %r695;
	@%p1423 bra 	$L__BB3_1043;
	setp.gt.u32 	%p1424, %r11858, %r795;
	@%p1424 bra 	$L__BB3_1041;
	setp.lt.u32 	%p1425, %r11858, %r795;
	@%p1425 bra 	$L__BB3_1043;
	setp.gt.u32 	%p1426, %r11857, %r692;
	@%p1426 bra 	$L__BB3_1041;
	setp.lt.u32 	%p1427, %r11857, %r692;
	@%p1427 bra 	$L__BB3_1043;
	setp.gt.u32 	%p1428, %r11856, %r696;
	@%p1428 bra 	$L__BB3_1041;
	setp.lt.u32 	%p1429, %r11856, %r696;
	setp.lt.u32 	%p1430, %r11855, %r796;
	or.pred  	%p1431, %p1429, %p1430;
	@%p1431 bra 	$L__BB3_1043;
$L__BB3_1041:
	// begin inline asm
	sub.cc.u32 %r11855, %r11855, %r796;
	subc.cc.u32 %r11856, %r11856, %r696;
	subc.cc.u32 %r11857, %r11857, %r692;
	subc.cc.u32 %r11858, %r11858, %r795;
	subc.cc.u32 %r11859, %r11859, %r695;
	subc.cc.u32 %r11860, %r11860, %r694;
	subc.cc.u32 %r11861, %r11861, %r693;
	subc.u32 %r11862, %r11862, %r12163;
	
	// end inline asm
	bra.uni 	$L__BB3_1043;
$L__BB3_1042:
	setp.lt.u32 	%p1417, %r11862, %r12163;
	@%p1417 bra 	$L__BB3_1043;
	bra.uni 	$L__BB3_1029;
$L__BB3_1043:
	mul.wide.u32 	%rd9614, %r11855, 3;
	shr.u64 	%rd9615, %rd9614, 32;
	mul.wide.u32 	%rd9616, %r11856, 3;
	add.s64 	%rd9617, %rd9616, %rd9615;
	shr.u64 	%rd9618, %rd9617, 32;
	mul.wide.u32 	%rd9619, %r11857, 3;
	add.s64 	%rd9620, %rd9619, %rd9618;
	shr.u64 	%rd9621, %rd9620, 32;
	mul.wide.u32 	%rd9622, %r11858, 3;
	add.s64 	%rd9623, %rd9622, %rd9621;
	shr.u64 	%rd9624, %rd9623, 32;
	mul.wide.u32 	%rd9625, %r11859, 3;
	add.s64 	%rd9626, %rd9625, %rd9624;
	shr.u64 	%rd9627, %rd9626, 32;
	mul.wide.u32 	%rd9628, %r11860, 3;
	add.s64 	%rd9629, %rd9628, %rd9627;
	shr.u64 	%rd9630, %rd9629, 32;
	mul.wide.u32 	%rd9631, %r11861, 3;
	add.s64 	%rd9632, %rd9631, %rd9630;
	shr.u64 	%rd9633, %rd9632, 32;
	mul.wide.u32 	%rd9634, %r11862, 3;
	add.s64 	%rd9635, %rd9634, %rd9633;
	shr.u64 	%rd9636, %rd9635, 32;
	and.b64  	%rd9637, %rd9614, 4294967295;
	mad.lo.s64 	%rd31254, %rd9636, 977, %rd9637;
	shr.u64 	%rd9638, %rd31254, 32;
	and.b64  	%rd9639, %rd9617, 4294967295;
	add.s64 	%rd9640, %rd9638, %rd9639;
	add.s64 	%rd31255, %rd9640, %rd9636;
	shr.u64 	%rd9641, %rd31255, 32;
	and.b64  	%rd9642, %rd9620, 4294967295;
	add.s64 	%rd31256, %rd9641, %rd9642;
	shr.u64 	%rd9643, %rd31256, 32;
	and.b64  	%rd9644, %rd9623, 4294967295;
	add.s64 	%rd31257, %rd9643, %rd9644;
	shr.u64 	%rd9645, %rd31257, 32;
	and.b64  	%rd9646, %rd9626, 4294967295;
	add.s64 	%rd31258, %rd9645, %rd9646;
	shr.u64 	%rd9647, %rd31258, 32;
	and.b64  	%rd9648, %rd9629, 4294967295;
	add.s64 	%rd31259, %rd9647, %rd9648;
	shr.u64 	%rd9649, %rd31259, 32;
	and.b64  	%rd9650, %rd9632, 4294967295;
	add.s64 	%rd31260, %rd9649, %rd9650;
	shr.u64 	%rd9651, %rd31260, 32;
	and.b64  	%rd9652, %rd9635, 4294967295;
	add.s64 	%rd31261, %rd9651, %rd9652;
	shr.u64 	%rd640, %rd31261, 32;
	{ .reg .b32 tmp; mov.b64 {tmp, %r11863}, %rd31261; }
	setp.lt.u64 	%p1432, %rd31261, 4294967296;
	@%p1432 bra 	$L__BB3_1050;
	and.b64  	%rd9654, %rd31254, 4294967295;
	mad.lo.s64 	%rd31254, %rd640, 977, %rd9654;
	shr.u64 	%rd9655, %rd31254, 32;
	and.b64  	%rd9656, %rd31255, 4294967295;
	add.s64 	%rd9657, %rd9656, %rd640;
	add.s64 	%rd31255, %rd9657, %rd9655;
	setp.lt.u64 	%p1433, %rd31255, 4294967296;
	mov.b32 	%r11863, 0;
	mov.b64 	%rd31261, 4294967296;
	@%p1433 bra 	$L__BB3_1050;
	shr.u64 	%rd9659, %rd31255, 32;
	and.b64  	%rd9660, %rd31256, 4294967295;
	add.s64 	%rd31256, %rd9659, %rd9660;
	setp.lt.u64 	%p1434, %rd31256, 4294967296;
	@%p1434 bra 	$L__BB3_1050;
	shr.u64 	%rd9662, %rd31256, 32;
	and.b64  	%rd9663, %rd31257, 4294967295;
	add.s64 	%rd31257, %rd9662, %rd9663;
	setp.lt.u64 	%p1435, %rd31257, 4294967296;
	mov.b64 	%rd31256, 4294967296;
	mov.u64 	%rd31261, %rd31256;
	@%p1435 bra 	$L__BB3_1050;
	shr.u64 	%rd9665, %rd31257, 32;
	and.b64  	%rd9666, %rd31258, 4294967295;
	add.s64 	%rd31258, %rd9665, %rd9666;
	setp.lt.u64 	%p1436, %rd31258, 4294967296;
	mov.b64 	%rd31256, 4294967296;
	mov.u64 	%rd31257, %rd31256;
	@%p1436 bra 	$L__BB3_1050;
	shr.u64 	%rd9668, %rd31258, 32;
	and.b64  	%rd9669, %rd31259, 4294967295;
	add.s64 	%rd31259, %rd9668, %rd9669;
	setp.lt.u64 	%p1437, %rd31259, 4294967296;
	mov.b64 	%rd31256, 4294967296;
	mov.u64 	%rd31258, %rd31256;
	mov.u64 	%rd31261, %rd31256;
	@%p1437 bra 	$L__BB3_1050;
	shr.u64 	%rd9671, %rd31259, 32;
	and.b64  	%rd9672, %rd31260, 4294967295;
	add.s64 	%rd9673, %rd9671, %rd9672;
	setp.gt.u64 	%p1438, %rd9673, 4294967295;
	selp.b64 	%rd31260, 4294967296, %rd9673, %p1438;
	selp.b64 	%rd31261, 1, 4294967296, %p1438;
	mov.b64 	%rd31256, 4294967296;
	mov.u64 	%rd31257, %rd31256;
	mov.u64 	%rd31259, %rd31256;
$L__BB3_1050:
	cvt.u32.u64 	%r11879, %rd31261;
	cvt.u32.u64 	%r11878, %rd31260;
	cvt.u32.u64 	%r11877, %rd31259;
	cvt.u32.u64 	%r11876, %rd31258;
	cvt.u32.u64 	%r11875, %rd31257;
	cvt.u32.u64 	%r11874, %rd31256;
	cvt.u32.u64 	%r11873, %rd31255;
	cvt.u32.u64 	%r11872, %rd31254;
	setp.ne.s32 	%p1439, %r11863, 0;
	setp.lt.u32 	%p1440, %r12163, %r11879;
	or.pred  	%p1441, %p1439, %p1440;
	@%p1441 bra 	$L__BB3_1064;
	setp.gt.u32 	%p1442, %r12163, %r11879;
	@%p1442 bra 	$L__BB3_1065;
	setp.lt.u32 	%p1443, %r693, %r11878;
	@%p1443 bra 	$L__BB3_1064;
	setp.gt.u32 	%p1444, %r693, %r11878;
	@%p1444 bra 	$L__BB3_1065;
	setp.lt.u32 	%p1445, %r694, %r11877;
	@%p1445 bra 	$L__BB3_1064;
	setp.gt.u32 	%p1446, %r694, %r11877;
	@%p1446 bra 	$L__BB3_1065;
	setp.lt.u32 	%p1447, %r695, %r11876;
	@%p1447 bra 	$L__BB3_1064;
	setp.gt.u32 	%p1448, %r695, %r11876;
	@%p1448 bra 	$L__BB3_1065;
	setp.lt.u32 	%p1449, %r795, %r11875;
	@%p1449 bra 	$L__BB3_1064;
	setp.gt.u32 	%p1450, %r795, %r11875;
	@%p1450 bra 	$L__BB3_1065;
	setp.lt.u32 	%p1451, %r692, %r11874;
	@%p1451 bra 	$L__BB3_1064;
	setp.gt.u32 	%p1452, %r692, %r11874;
	@%p1452 bra 	$L__BB3_1065;
	setp.lt.u32 	%p1453, %r696, %r11873;
	@%p1453 bra 	$L__BB3_1064;
	setp.gt.u32 	%p1454, %r696, %r11873;
	setp.gt.u32 	%p1455, %r796, %r11872;
	or.pred  	%p1456, %p1454, %p1455;
	@%p1456 bra 	$L__BB3_1065;
$L__BB3_1064:
	// begin inline asm
	sub.cc.u32 %r11872, %r11872, %r796;
	subc.cc.u32 %r11873, %r11873, %r696;
	subc.cc.u32 %r11874, %r11874, %r692;
	subc.cc.u32 %r11875, %r11875, %r795;
	subc.cc.u32 %r11876, %r11876, %r695;
	subc.cc.u32 %r11877, %r11877, %r694;
	subc.cc.u32 %r11878, %r11878, %r693;
	subc.u32 %r11879, %r11879, %r12163;
	
	// end inline asm
$L__BB3_1065:
	setp.gt.u32 	%p1457, %r11879, %r12163;
	@%p1457 bra 	$L__BB3_1078;
	bra.uni 	$L__BB3_1079;
$L__BB3_1066:
	setp.gt.u32 	%p1459, %r11878, %r693;
	@%p1459 bra 	$L__BB3_1078;
	setp.lt.u32 	%p1460, %r11878, %r693;
	@%p1460 bra 	$L__BB3_1080;
	setp.gt.u32 	%p1461, %r11877, %r694;
	@%p1461 bra 	$L__BB3_1078;
	setp.lt.u32 	%p1462, %r11877, %r694;
	@%p1462 bra 	$L__BB3_1080;
	setp.gt.u32 	%p1463, %r11876, %r695;
	@%p1463 bra 	$L__BB3_1078;
	setp.lt.u32 	%p1464, %r11876, %r695;
	@%p1464 bra 	$L__BB3_1080;
	setp.gt.u32 	%p1465, %r11875, %r795;
	@%p1465 bra 	$L__BB3_1078;
	setp.lt.u32 	%p1466, %r11875, %r795;
	@%p1466 bra 	$L__BB3_1080;
	setp.gt.u32 	%p1467, %r11874, %r692;
	@%p1467 bra 	$L__BB3_1078;
	setp.lt.u32 	%p1468, %r11874, %r692;
	@%p1468 bra 	$L__BB3_1080;
	setp.gt.u32 	%p1469, %r11873, %r696;
	@%p1469 bra 	$L__BB3_1078;
	setp.lt.u32 	%p1470, %r11873, %r696;
	setp.lt.u32 	%p1471, %r11872, %r796;
	or.pred  	%p1472, %p1470, %p1471;
	@%p1472 bra 	$L__BB3_1080;
$L__BB3_1078:
	// begin inline asm
	sub.cc.u32 %r11872, %r11872, %r796;
	subc.cc.u32 %r11873, %r11873, %r696;
	subc.cc.u32 %r11874, %r11874, %r692;
	subc.cc.u32 %r11875, %r11875, %r795;
	subc.cc.u32 %r11876, %r11876, %r695;
	subc.cc.u32 %r11877, %r11877, %r694;
	subc.cc.u32 %r11878, %r11878, %r693;
	subc.u32 %r11879, %r11879, %r12163;
	
	// end inline asm
	bra.uni 	$L__BB3_1080;
$L__BB3_1079:
	setp.lt.u32 	%p1458, %r11879, %r12163;
	@%p1458 bra 	$L__BB3_1080;
	bra.uni 	$L__BB3_1066;
$L__BB3_1080:
	mul.wide.u32 	%rd9675, %r11872, %r11872;
	shr.u64 	%rd9676, %rd9675, 32;
	mul.wide.u32 	%rd9677, %r11873, %r11872;
	add.s64 	%rd9678, %rd9676, %rd9677;
	shr.u64 	%rd9679, %rd9678, 32;
	mul.wide.u32 	%rd9680, %r11874, %r11872;
	add.s64 	%rd9681, %rd9679, %rd9680;
	shr.u64 	%rd9682, %rd9681, 32;
	mul.wide.u32 	%rd9683, %r11875, %r11872;
	add.s64 	%rd9684, %rd9682, %rd9683;
	shr.u64 	%rd9685, %rd9684, 32;
	mul.wide.u32 	%rd9686, %r11876, %r11872;
	add.s64 	%rd9687, %rd9685, %rd9686;
	shr.u64 	%rd9688, %rd9687, 32;
	mul.wide.u32 	%rd9689, %r11877, %r11872;
	add.s64 	%rd9690, %rd9688, %rd9689;
	shr.u64 	%rd9691, %rd9690, 32;
	mul.wide.u32 	%rd9692, %r11878, %r11872;
	add.s64 	%rd9693, %rd9691, %rd9692;
	shr.u64 	%rd9694, %rd9693, 32;
	mul.wide.u32 	%rd9695, %r11879, %r11872;
	add.s64 	%rd9696, %rd9694, %rd9695;
	shr.u64 	%rd9697, %rd9696, 32;
	and.b64  	%rd9698, %rd9678, 4294967295;
	add.s64 	%rd9699, %rd9677, %rd9698;
	shr.u64 	%rd9700, %rd9699, 32;
	and.b64  	%rd9701, %rd9681, 4294967295;
	mul.wide.u32 	%rd9702, %r11873, %r11873;
	add.s64 	%rd9703, %rd9700, %rd9701;
	add.s64 	%rd9704, %rd9703, %rd9702;
	shr.u64 	%rd9705, %rd9704, 32;
	and.b64  	%rd9706, %rd9684, 4294967295;
	mul.wide.u32 	%rd9707, %r11874, %r11873;
	add.s64 	%rd9708, %rd9705, %rd9706;
	add.s64 	%rd9709, %rd9708, %rd9707;
	shr.u64 	%rd9710, %rd9709, 32;
	and.b64  	%rd9711, %rd9687, 4294967295;
	mul.wide.u32 	%rd9712, %r11875, %r11873;
	add.s64 	%rd9713, %rd9710, %rd9711;
	add.s64 	%rd9714, %rd9713, %rd9712;
	shr.u64 	%rd9715, %rd9714, 32;
	and.b64  	%rd9716, %rd9690, 4294967295;
	mul.wide.u32 	%rd9717, %r11876, %r11873;
	add.s64 	%rd9718, %rd9715, %rd9716;
	add.s64 	%rd9719, %rd9718, %rd9717;
	shr.u64 	%rd9720, %rd9719, 32;
	and.b64  	%rd9721, %rd9693, 4294967295;
	mul.wide.u32 	%rd9722, %r11877, %r11873;
	add.s64 	%rd9723, %rd9720, %rd9721;
	add.s64 	%rd9724, %rd9723, %rd9722;
	shr.u64 	%rd9725, %rd9724, 32;
	and.b64  	%rd9726, %rd9696, 4294967295;
	mul.wide.u32 	%rd9727, %r11878, %r11873;
	add.s64 	%rd9728, %rd9725, %rd9726;
	add.s64 	%rd9729, %rd9728, %rd9727;
	shr.u64 	%rd9730, %rd9729, 32;
	mul.wide.u32 	%rd9731, %r11879, %r11873;
	add.s64 	%rd9732, %rd9730, %rd9697;
	add.s64 	%rd9733, %rd9732, %rd9731;
	shr.u64 	%rd9734, %rd9733, 32;
	and.b64  	%rd9735, %rd9704, 4294967295;
	add.s64 	%rd9736, %rd9680, %rd9735;
	shr.u64 	%rd9737, %rd9736, 32;
	and.b64  	%rd9738, %rd9709, 4294967295;
	add.s64 	%rd9739, %rd9737, %rd9738;
	add.s64 	%rd9740, %rd9739, %rd9707;
	shr.u64 	%rd9741, %rd9740, 32;
	and.b64  	%rd9742, %rd9714, 4294967295;
	mul.wide.u32 	%rd9743, %r11874, %r11874;
	add.s64 	%rd9744, %rd9741, %rd9742;
	add.s64 	%rd9745, %rd9744, %rd9743;
	shr.u64 	%rd9746, %rd9745, 32;
	and.b64  	%rd9747, %rd9719, 4294967295;
	mul.wide.u32 	%rd9748, %r11875, %r11874;
	add.s64 	%rd9749, %rd9746, %rd9747;
	add.s64 	%rd9750, %rd9749, %rd9748;
	shr.u64 	%rd9751, %rd9750, 32;
	and.b64  	%rd9752, %rd9724, 4294967295;
	mul.wide.u32 	%rd9753, %r11876, %r11874;
	add.s64 	%rd9754, %rd9751, %rd9752;
	add.s64 	%rd9755, %rd9754, %rd9753;
	shr.u64 	%rd9756, %rd9755, 32;
	and.b64  	%rd9757, %rd9729, 4294967295;
	mul.wide.u32 	%rd9758, %r11877, %r11874;
	add.s64 	%rd9759, %rd9756, %rd9757;
	add.s64 	%rd9760, %rd9759, %rd9758;
	shr.u64 	%rd9761, %rd9760, 32;
	and.b64  	%rd9762, %rd9733, 4294967295;
	mul.wide.u32 	%rd9763, %r11878, %r11874;
	add.s64 	%rd9764, %rd9761, %rd9762;
	add.s64 	%rd9765, %rd9764, %rd9763;
	shr.u64 	%rd9766, %rd9765, 32;
	mul.wide.u32 	%rd9767, %r11879, %r11874;
	add.s64 	%rd9768, %rd9766, %rd9734;
	add.s64 	%rd9769, %rd9768, %rd9767;
	shr.u64 	%rd9770, %rd9769, 32;
	and.b64  	%rd9771, %rd9740, 4294967295;
	add.s64 	%rd9772, %rd9683, %rd9771;
	shr.u64 	%rd9773, %rd9772, 32;
	and.b64  	%rd9774, %rd9745, 4294967295;
	add.s64 	%rd9775, %rd9773, %rd9774;
	add.s64 	%rd9776, %rd9775, %rd9712;
	shr.u64 	%rd9777, %rd9776, 32;
	and.b64  	%rd9778, %rd9750, 4294967295;
	add.s64 	%rd9779, %rd9777, %rd9778;
	add.s64 	%rd9780, %rd9779, %rd9748;
	shr.u64 	%rd9781, %rd9780, 32;
	and.b64  	%rd9782, %rd9755, 4294967295;
	mul.wide.u32 	%rd9783, %r11875, %r11875;
	add.s64 	%rd9784, %rd9781, %rd9782;
	add.s64 	%rd9785, %rd9784, %rd9783;
	shr.u64 	%rd9786, %rd9785, 32;
	and.b64  	%rd9787, %rd9760, 4294967295;
	mul.wide.u32 	%rd9788, %r11876, %r11875;
	add.s64 	%rd9789, %rd9786, %rd9787;
	add.s64 	%rd9790, %rd9789, %rd9788;
	shr.u64 	%rd9791, %rd9790, 32;
	and.b64  	%rd9792, %rd9765, 4294967295;
	mul.wide.u32 	%rd9793, %r11877, %r11875;
	add.s64 	%rd9794, %rd9791, %rd9792;
	add.s64 	%rd9795, %rd9794, %rd9793;
	shr.u64 	%rd9796, %rd9795, 32;
	and.b64  	%rd9797, %rd9769, 4294967295;
	mul.wide.u32 	%rd9798, %r11878, %r11875;
	add.s64 	%rd9799, %rd9796, %rd9797;
	add.s64 	%rd9800, %rd9799, %rd9798;
	shr.u64 	%rd9801, %rd9800, 32;
	mul.wide.u32 	%rd9802, %r11879, %r11875;
	add.s64 	%rd9803, %rd9801, %rd9770;
	add.s64 	%rd9804, %rd9803, %rd9802;
	shr.u64 	%rd9805, %rd9804, 32;
	and.b64  	%rd9806, %rd9776, 4294967295;
	add.s64 	%rd9807, %rd9686, %rd9806;
	shr.u64 	%rd9808, %rd9807, 32;
	and.b64  	%rd9809, %rd9780, 4294967295;
	add.s64 	%rd9810, %rd9808, %rd9809;
	add.s64 	%rd9811, %rd9810, %rd9717;
	shr.u64 	%rd9812, %rd9811, 32;
	and.b64  	%rd9813, %rd9785, 4294967295;
	add.s64 	%rd9814, %rd9812, %rd9813;
	add.s64 	%rd9815, %rd9814, %rd9753;
	shr.u64 	%rd9816, %rd9815, 32;
	and.b64  	%rd9817, %rd9790, 4294967295;
	add.s64 	%rd9818, %rd9816, %rd9817;
	add.s64 	%rd9819, %rd9818, %rd9788;
	shr.u64 	%rd9820, %rd9819, 32;
	and.b64  	%rd9821, %rd9795, 4294967295;
	mul.wide.u32 	%rd9822, %r11876, %r11876;
	add.s64 	%rd9823, %rd9820, %rd9821;
	add.s64 	%rd9824, %rd9823, %rd9822;
	shr.u64 	%rd9825, %rd9824, 32;
	and.b64  	%rd9826, %rd9800, 4294967295;
	mul.wide.u32 	%rd9827, %r11877, %r11876;
	add.s64 	%rd9828, %rd9825, %rd9826;
	add.s64 	%rd9829, %rd9828, %rd9827;
	shr.u64 	%rd9830, %rd9829, 32;
	and.b64  	%rd9831, %rd9804, 4294967295;
	mul.wide.u32 	%rd9832, %r11878, %r11876;
	add.s64 	%rd9833, %rd9830, %rd9831;
	add.s64 	%rd9834, %rd9833, %rd9832;
	shr.u64 	%rd9835, %rd9834, 32;
	mul.wide.u32 	%rd9836, %r11879, %r11876;
	add.s64 	%rd9837, %rd9835, %rd9805;
	add.s64 	%rd9838, %rd9837, %rd9836;
	shr.u64 	%rd9839, %rd9838, 32;
	and.b64  	%rd9840, %rd9811, 4294967295;
	add.s64 	%rd9841, %rd9689, %rd9840;
	shr.u64 	%rd9842, %rd9841, 32;
	and.b64  	%rd9843, %rd9815, 4294967295;
	add.s64 	%rd9844, %rd9842, %rd9843;
	add.s64 	%rd9845, %rd9844, %rd9722;
	shr.u64 	%rd9846, %rd9845, 32;
	and.b64  	%rd9847, %rd9819, 4294967295;
	add.s64 	%rd9848, %rd9846, %rd9847;
	add.s64 	%rd9849, %rd9848, %rd9758;
	shr.u64 	%rd9850, %rd9849, 32;
	and.b64  	%rd9851, %rd9824, 4294967295;
	add.s64 	%rd9852, %rd9850, %rd9851;
	add.s64 	%rd9853, %rd9852, %rd9793;
	shr.u64 	%rd9854, %rd9853, 32;
	and.b64  	%rd9855, %rd9829, 4294967295;
	add.s64 	%rd9856, %rd9854, %rd9855;
	add.s64 	%rd9857, %rd9856, %rd9827;
	shr.u64 	%rd9858, %rd9857, 32;
	and.b64  	%rd9859, %rd9834, 4294967295;
	mul.wide.u32 	%rd9860, %r11877, %r11877;
	add.s64 	%rd9861, %rd9858, %rd9859;
	add.s64 	%rd9862, %rd9861, %rd9860;
	shr.u64 	%rd9863, %rd9862, 32;
	and.b64  	%rd9864, %rd9838, 4294967295;
	mul.wide.u32 	%rd9865, %r11878, %r11877;
	add.s64 	%rd9866, %rd9863, %rd9864;
	add.s64 	%rd9867, %rd9866, %rd9865;
	shr.u64 	%rd9868, %rd9867, 32;
	mul.wide.u32 	%rd9869, %r11879, %r11877;
	add.s64 	%rd9870, %rd9868, %rd9839;
	add.s64 	%rd9871, %rd9870, %rd9869;
	shr.u64 	%rd9872, %rd9871, 32;
	and.b64  	%rd9873, %rd9845, 4294967295;
	add.s64 	%rd9874, %rd9692, %rd9873;
	shr.u64 	%rd9875, %rd9874, 32;
	and.b64  	%rd9876, %rd9849, 4294967295;
	add.s64 	%rd9877, %rd9875, %rd9876;
	add.s64 	%rd9878, %rd9877, %rd9727;
	shr.u64 	%rd9879, %rd9878, 32;
	and.b64  	%rd9880, %rd9853, 4294967295;
	add.s64 	%rd9881, %rd9879, %rd9880;
	add.s64 	%rd9882, %rd9881, %rd9763;
	shr.u64 	%rd9883, %rd9882, 32;
	and.b64  	%rd9884, %rd9857, 4294967295;
	add.s64 	%rd9885, %rd9883, %rd9884;
	add.s64 	%rd9886, %rd9885, %rd9798;
	shr.u64 	%rd9887, %rd9886, 32;
	and.b64  	%rd9888, %rd9862, 4294967295;
	add.s64 	%rd9889, %rd9887, %rd9888;
	add.s64 	%rd9890, %rd9889, %rd9832;
	shr.u64 	%rd9891, %rd9890, 32;
	and.b64  	%rd9892, %rd9867, 4294967295;
	add.s64 	%rd9893, %rd9891, %rd9892;
	add.s64 	%rd9894, %rd9893, %rd9865;
	shr.u64 	%rd9895, %rd9894, 32;
	and.b64  	%rd9896, %rd9871, 4294967295;
	mul.wide.u32 	%rd9897, %r11878, %r11878;
	add.s64 	%rd9898, %rd9895, %rd9896;
	add.s64 	%rd9899, %rd9898, %rd9897;
	shr.u64 	%rd9900, %rd9899, 32;
	mul.wide.u32 	%rd9901, %r11879, %r11878;
	add.s64 	%rd9902, %rd9900, %rd9872;
	add.s64 	%rd9903, %rd9902, %rd9901;
	shr.u64 	%rd9904, %rd9903, 32;
	and.b64  	%rd9905, %rd9878, 4294967295;
	add.s64 	%rd9906, %rd9695, %rd9905;
	shr.u64 	%rd9907, %rd9906, 32;
	and.b64  	%rd9908, %rd9882, 4294967295;
	add.s64 	%rd9909, %rd9907, %rd9908;
	add.s64 	%rd9910, %rd9909, %rd9731;
	shr.u64 	%rd9911, %rd9910, 32;
	and.b64  	%rd9912, %rd9886, 4294967295;
	add.s64 	%rd9913, %rd9911, %rd9912;
	add.s64 	%rd9914, %rd9913, %rd9767;
	shr.u64 	%rd9915, %rd9914, 32;
	and.b64  	%rd9916, %rd9890, 4294967295;
	add.s64 	%rd9917, %rd9915, %rd9916;
	add.s64 	%rd9918, %rd9917, %rd9802;
	shr.u64 	%rd9919, %rd9918, 32;
	and.b64  	%rd9920, %rd9894, 4294967295;
	add.s64 	%rd9921, %rd9919, %rd9920;
	add.s64 	%rd9922, %rd9921, %rd9836;
	shr.u64 	%rd9923, %rd9922, 32;
	and.b64  	%rd9924, %rd9899, 4294967295;
	add.s64 	%rd9925, %rd9923, %rd9924;
	add.s64 	%rd9926, %rd9925, %rd9869;
	shr.u64 	%rd9927, %rd9926, 32;
	and.b64  	%rd9928, %rd9903, 4294967295;
	add.s64 	%rd9929, %rd9927, %rd9928;
	add.s64 	%rd9930, %rd9929, %rd9901;
	shr.u64 	%rd9931, %rd9930, 32;
	mul.wide.u32 	%rd9932, %r11879, %r11879;
	add.s64 	%rd9933, %rd9931, %rd9904;
	add.s64 	%rd9934, %rd9933, %rd9932;
	shr.u64 	%rd9935, %rd9934, 32;
	{ .reg .b32 tmp; mov.b64 {tmp, %r7504}, %rd9934; }
	and.b64  	%rd9936, %rd9910, 4294967295;
	mul.lo.s64 	%rd9937, %rd9936, 977;
	and.b64  	%rd9938, %rd9675, 4294967293;
	and.b64  	%rd9939, %rd9937, 4294967295;
	add.s64 	%rd31262, %rd9939, %rd9938;
	shr.u64 	%rd9940, %rd9937, 32;
	shr.u64 	%rd9941, %rd31262, 32;
	add.s64 	%rd9942, %rd9941, %rd9940;
	and.b64  	%rd9943, %rd9914, 4294967295;
	mul.lo.s64 	%rd9944, %rd9943, 977;
	and.b64  	%rd9945, %rd9699, 4294967295;
	and.b64  	%rd9946, %rd9944, 4294967295;
	add.s64 	%rd9947, %rd9942, %rd9945;
	add.s64 	%rd9948, %rd9947, %rd9946;
	add.s64 	%rd31263, %rd9948, %rd9936;
	shr.u64 	%rd9949, %rd9944, 32;
	shr.u64 	%rd9950, %rd31263, 32;
	add.s64 	%rd9951, %rd9950, %rd9949;
	and.b64  	%rd9952, %rd9918, 4294967295;
	mul.lo.s64 	%rd9953, %rd9952, 977;
	and.b64  	%rd9954, %rd9736, 4294967295;
	and.b64  	%rd9955, %rd9953, 4294967295;
	add.s64 	%rd9956, %rd9951, %rd9954;
	add.s64 	%rd9957, %rd9956, %rd9955;
	add.s64 	%rd31264, %rd9957, %rd9943;
	shr.u64 	%rd9958, %rd9953, 32;
	shr.u64 	%rd9959, %rd31264, 32;
	add.s64 	%rd9960, %rd9959, %rd9958;
	and.b64  	%rd9961, %rd9922, 4294967295;
	mul.lo.s64 	%rd9962, %rd9961, 977;
	and.b64  	%rd9963, %rd9772, 4294967295;
	and.b64  	%rd9964, %rd9962, 4294967295;
	add.s64 	%rd9965, %rd9960, %rd9963;
	add.s64 	%rd9966, %rd9965, %rd9964;
	add.s64 	%rd31265, %rd9966, %rd9952;
	shr.u64 	%rd9967, %rd9962, 32;
	shr.u64 	%rd9968, %rd31265, 32;
	add.s64 	%rd9969, %rd9968, %rd9967;
	and.b64  	%rd9970, %rd9926, 4294967295;
	mul.lo.s64 	%rd9971, %rd9970, 977;
	and.b64  	%rd9972, %rd9807, 4294967295;
	and.b64  	%rd9973, %rd9971, 4294967295;
	add.s64 	%rd9974, %rd9969, %rd9972;
	add.s64 	%rd9975, %rd9974, %rd9973;
	add.s64 	%rd31266, %rd9975, %rd9961;
	shr.u64 	%rd9976, %rd9971, 32;
	shr.u64 	%rd9977, %rd31266, 32;
	add.s64 	%rd9978, %rd9977, %rd9976;
	and.b64  	%rd9979, %rd9930, 4294967295;
	mul.lo.s64 	%rd9980, %rd9979, 977;
	and.b64  	%rd9981, %rd9841, 4294967295;
	and.b64  	%rd9982, %rd9980, 4294967295;
	add.s64 	%rd9983, %rd9978, %rd9981;
	add.s64 	%rd9984, %rd9983, %rd9982;
	add.s64 	%rd31267, %rd9984, %rd9970;
	shr.u64 	%rd9985, %rd9980, 32;
	shr.u64 	%rd9986, %rd31267, 32;
	add.s64 	%rd9987, %rd9986, %rd9985;
	and.b64  	%rd9988, %rd9934, 4294967295;
	mul.lo.s64 	%rd9989, %rd9988, 977;
	and.b64  	%rd9990, %rd9874, 4294967295;
	and.b64  	%rd9991, %rd9989, 4294967295;
	add.s64 	%rd9992, %rd9987, %rd9990;
	add.s64 	%rd9993, %rd9992, %rd9991;
	add.s64 	%rd31268, %rd9993, %rd9979;
	shr.u64 	%rd9994, %rd9989, 32;
	shr.u64 	%rd9995, %rd31268, 32;
	add.s64 	%rd9996, %rd9995, %rd9994;
	mul.lo.s64 	%rd9997, %rd9935, 977;
	and.b64  	%rd9998, %rd9906, 4294967295;
	and.b64  	%rd9999, %rd9997, 4294967295;
	add.s64 	%rd10000, %rd9996, %rd9998;
	add.s64 	%rd10001, %rd10000, %rd9999;
	add.s64 	%rd31269, %rd10001, %rd9988;
	shr.u64 	%rd10002, %rd9997, 32;
	shr.u64 	%rd10003, %rd31269, 32;
	cvt.u32.u64 	%r7505, %rd10003;
	cvt.u32.u64 	%r7506, %rd10002;
	add.s32 	%r7507, %r7505, %r7506;
	add.s32 	%r1368, %r7507, %r7504;
	setp.eq.s32 	%p1474, %r1368, 0;
	mov.pred 	%p4435, 0;
	@%p1474 bra 	$L__BB3_1088;
	cvt.u64.u32 	%rd10004, %r1368;
	mul.wide.u32 	%rd10005, %r1368, 977;
	shr.u64 	%rd10006, %rd10005, 32;
	and.b64  	%rd10007, %rd31262, 4294967295;
	and.b64  	%rd10008, %rd10005, 4294967295;
	add.s64 	%rd31262, %rd10008, %rd10007;
	shr.u64 	%rd10009, %rd31262, 32;
	and.b64  	%rd10010, %rd31263, 4294967295;
	add.s64 	%rd10011, %rd10006, %rd10010;
	add.s64 	%rd10012, %rd10011, %rd10004;
	add.s64 	%rd31263, %rd10012, %rd10009;
	setp.lt.u64 	%p1476, %rd31263, 4294967296;
	@%p1476 bra 	$L__BB3_1088;
	shr.u64 	%rd10013, %rd31263, 32;
	and.b64  	%rd10014, %rd31264, 4294967295;
	add.s64 	%rd31264, %rd10013, %rd10014;
	setp.lt.u64 	%p1478, %rd31264, 4294967296;
	@%p1478 bra 	$L__BB3_1088;
	shr.u64 	%rd10015, %rd31264, 32;
	and.b64  	%rd10016, %rd31265, 4294967295;
	add.s64 	%rd31265, %rd10015, %rd10016;
	setp.lt.u64 	%p1480, %rd31265, 4294967296;
	@%p1480 bra 	$L__BB3_1088;
	shr.u64 	%rd10018, %rd31265, 32;
	and.b64  	%rd10019, %rd31266, 4294967295;
	add.s64 	%rd31266, %rd10018, %rd10019;
	setp.lt.u64 	%p1482, %rd31266, 4294967296;
	mov.b64 	%rd31265, 4294967296;
	@%p1482 bra 	$L__BB3_1088;
	shr.u64 	%rd10021, %rd31266, 32;
	and.b64  	%rd10022, %rd31267, 4294967295;
	add.s64 	%rd31267, %rd10021, %rd10022;
	setp.lt.u64 	%p1484, %rd31267, 4294967296;
	mov.b64 	%rd31265, 4294967296;
	mov.u64 	%rd31266, %rd31265;
	@%p1484 bra 	$L__BB3_1088;
	shr.u64 	%rd10024, %rd31267, 32;
	and.b64  	%rd10025, %rd31268, 4294967295;
	add.s64 	%rd31268, %rd10024, %rd10025;
	setp.lt.u64 	%p1486, %rd31268, 4294967296;
	mov.b64 	%rd31265, 4294967296;
	mov.u64 	%rd31267, %rd31265;
	@%p1486 bra 	$L__BB3_1088;
	shr.u64 	%rd10027, %rd31268, 32;
	and.b64  	%rd10028, %rd31269, 4294967295;
	add.s64 	%rd10029, %rd10027, %rd10028;
	setp.gt.u64 	%p4435, %rd10029, 4294967295;
	min.u64 	%rd31269, %rd10029, 4294967296;
	mov.b64 	%rd31265, 4294967296;
	mov.u64 	%rd31266, %rd31265;
	mov.u64 	%rd31268, %rd31265;
$L__BB3_1088:
	cvt.u32.u64 	%r11895, %rd31269;
	cvt.u32.u64 	%r11894, %rd31268;
	cvt.u32.u64 	%r11893, %rd31267;
	cvt.u32.u64 	%r11892, %rd31266;
	cvt.u32.u64 	%r11891, %rd31265;
	cvt.u32.u64 	%r11890, %rd31264;
	cvt.u32.u64 	%r11889, %rd31263;
	cvt.u32.u64 	%r11888, %rd31262;
	setp.lt.u32 	%p1487, %r12163, %r11895;
	or.pred  	%p1488, %p4435, %p1487;
	@%p1488 bra 	$L__BB3_1102;
	setp.gt.u32 	%p1489, %r12163, %r11895;
	@%p1489 bra 	$L__BB3_1103;
	setp.lt.u32 	%p1490, %r693, %r11894;
	@%p1490 bra 	$L__BB3_1102;
	setp.gt.u32 	%p1491, %r693, %r11894;
	@%p1491 bra 	$L__BB3_1103;
	setp.lt.u32 	%p1492, %r694, %r11893;
	@%p1492 bra 	$L__BB3_1102;
	setp.gt.u32 	%p1493, %r694, %r11893;
	@%p1493 bra 	$L__BB3_1103;
	setp.lt.u32 	%p1494, %r695, %r11892;
	@%p1494 bra 	$L__BB3_1102;
	setp.gt.u32 	%p1495, %r695, %r11892;
	@%p1495 bra 	$L__BB3_1103;
	setp.lt.u32 	%p1496, %r795, %r11891;
	@%p1496 bra 	$L__BB3_1102;
	setp.gt.u32 	%p1497, %r795, %r11891;
	@%p1497 bra 	$L__BB3_1103;
	setp.lt.u32 	%p1498, %r692, %r11890;
	@%p1498 bra 	$L__BB3_1102;
	setp.gt.u32 	%p1499, %r692, %r11890;
	@%p1499 bra 	$L__BB3_1103;
	setp.lt.u32 	%p1500, %r696, %r11889;
	@%p1500 bra 	$L__BB3_1102;
	setp.gt.u32 	%p1501, %r696, %r11889;
	setp.gt.u32 	%p1502, %r796, %r11888;
	or.pred  	%p1503, %p1501, %p1502;
	@%p1503 bra 	$L__BB3_1103;
$L__BB3_1102:
	// begin inline asm
	sub.cc.u32 %r11888, %r11888, %r796;
	subc.cc.u32 %r11889, %r11889, %r696;
	subc.cc.u32 %r11890, %r11890, %r692;
	subc.cc.u32 %r11891, %r11891, %r795;
	subc.cc.u32 %r11892, %r11892, %r695;
	subc.cc.u32 %r11893, %r11893, %r694;
	subc.cc.u32 %r11894, %r11894, %r693;
	subc.u32 %r11895, %r11895, %r12163;
	
	// end inline asm
$L__BB3_1103:
	setp.gt.u32 	%p1504, %r11895, %r12163;
	@%p1504 bra 	$L__BB3_1116;
	bra.uni 	$L__BB3_1117;
$L__BB3_1104:
	setp.gt.u32 	%p1506, %r11894, %r693;
	@%p1506 bra 	$L__BB3_1116;
	setp.lt.u32 	%p1507, %r11894, %r693;
	@%p1507 bra 	$L__BB3_1118;
	setp.gt.u32 	%p1508, %r11893, %r694;
	@%p1508 bra 	$L__BB3_1116;
	setp.lt.u32 	%p1509, %r11893, %r694;
	@%p1509 bra 	$L__BB3_1118;
	setp.gt.u32 	%p1510, %r11892, %r695;
	@%p1510 bra 	$L__BB3_1116;
	setp.lt.u32 	%p1511, %r11892, %r695;
	@%p1511 bra 	$L__BB3_1118;
	setp.gt.u32 	%p1512, %r11891, %r795;
	@%p1512 bra 	$L__BB3_1116;
	setp.lt.u32 	%p1513, %r11891, %r795;
	@%p1513 bra 	$L__BB3_1118;
	setp.gt.u32 	%p1514, %r11890, %r692;
	@%p1514 bra 	$L__BB3_1116;
	setp.lt.u32 	%p1515, %r11890, %r692;
	@%p1515 bra 	$L__BB3_1118;
	setp.gt.u32 	%p1516, %r11889, %r696;
	@%p1516 bra 	$L__BB3_1116;
	setp.lt.u32 	%p1517, %r11889, %r696;
	setp.lt.u32 	%p1518, %r11888, %r796;
	or.pred  	%p1519, %p1517, %p1518;
	@%p1519 bra 	$L__BB3_1118;
$L__BB3_1116:
	// begin inline asm
	sub.cc.u32 %r11888, %r11888, %r796;
	subc.cc.u32 %r11889, %r11889, %r696;
	subc.cc.u32 %r11890, %r11890, %r692;
	subc.cc.u32 %r11891, %r11891, %r795;
	subc.cc.u32 %r11892, %r11892, %r695;
	subc.cc.u32 %r11893, %r11893, %r694;
	subc.cc.u32 %r11894, %r11894, %r693;
	subc.u32 %r11895, %r11895, %r12163;
	
	// end inline asm
	bra.uni 	$L__BB3_1118;
$L__BB3_1117:
	setp.lt.u32 	%p1505, %r11895, %r12163;
	@%p1505 bra 	$L__BB3_1118;
	bra.uni 	$L__BB3_1104;
$L__BB3_1118:
	shl.b32 	%r7556, %r11806, 1;
	shr.u32 	%r7557, %r11806, 31;
	cvt.u64.u32 	%rd10031, %r7557;
	mul.wide.u32 	%rd10032, %r11807, 2;
	or.b64  	%rd10033, %rd10032, %rd10031;
	shr.u64 	%rd10034, %rd10032, 32;
	mul.wide.u32 	%rd10035, %r11808, 2;
	or.b64  	%rd10036, %rd10035, %rd10034;
	shr.u64 	%rd10037, %rd10035, 32;
	mul.wide.u32 	%rd10038, %r11809, 2;
	or.b64  	%rd10039, %rd10038, %rd10037;
	shr.u64 	%rd10040, %rd10038, 32;
	mul.wide.u32 	%rd10041, %r11810, 2;
	add.s64 	%rd10042, %rd10041, %rd10040;
	shr.u64 	%rd10043, %rd10042, 32;
	mul.wide.u32 	%rd10044, %r11811, 2;
	add.s64 	%rd10045, %rd10044, %rd10043;
	shr.u64 	%rd10046, %rd10045, 32;
	mul.wide.u32 	%rd10047, %r11812, 2;
	add.s64 	%rd10048, %rd10047, %rd10046;
	shr.u64 	%rd10049, %rd10048, 32;
	mul.wide.u32 	%rd10050, %r11813, 2;
	add.s64 	%rd10051, %rd10050, %rd10049;
	shr.u64 	%rd10052, %rd10051, 32;
	cvt.u64.u32 	%rd10053, %r7556;
	mad.lo.s64 	%rd31270, %rd10052, 977, %rd10053;
	shr.u64 	%rd10054, %rd31270, 32;
	and.b64  	%rd10055, %rd10033, 4294967295;
	add.s64 	%rd10056, %rd10054, %rd10055;
	add.s64 	%rd31271, %rd10056, %rd10052;
	shr.u64 	%rd10057, %rd31271, 32;
	and.b64  	%rd10058, %rd10036, 4294967295;
	add.s64 	%rd31272, %rd10057, %rd10058;
	shr.u64 	%rd10059, %rd31272, 32;
	and.b64  	%rd10060, %rd10039, 4294967295;
	add.s64 	%rd31273, %rd10059, %rd10060;
	shr.u64 	%rd10061, %rd31273, 32;
	and.b64  	%rd10062, %rd10042, 4294967295;
	add.s64 	%rd31274, %rd10061, %rd10062;
	shr.u64 	%rd10063, %rd31274, 32;
	and.b64  	%rd10064, %rd10045, 4294967295;
	add.s64 	%rd31275, %rd10063, %rd10064;
	shr.u64 	%rd10065, %rd31275, 32;
	and.b64  	%rd10066, %rd10048, 4294967295;
	add.s64 	%rd31276, %rd10065, %rd10066;
	shr.u64 	%rd10067, %rd31276, 32;
	and.b64  	%rd10068, %rd10051, 4294967295;
	add.s64 	%rd31277, %rd10067, %rd10068;
	shr.u64 	%rd689, %rd31277, 32;
	{ .reg .b32 tmp; mov.b64 {tmp, %r11896}, %rd31277; }
	setp.lt.u64 	%p1520, %rd31277, 4294967296;
	@%p1520 bra 	$L__BB3_1125;
	and.b64  	%rd10070, %rd31270, 4294967295;
	mad.lo.s64 	%rd31270, %rd689, 977, %rd10070;
	shr.u64 	%rd10071, %rd31270, 32;
	and.b64  	%rd10072, %rd31271, 4294967295;
	add.s64 	%rd10073, %rd10072, %rd689;
	add.s64 	%rd31271, %rd10073, %rd10071;
	setp.lt.u64 	%p1521, %rd31271, 4294967296;
	mov.b32 	%r11896, 0;
	mov.b64 	%rd31277, 4294967296;
	@%p1521 bra 	$L__BB3_1125;
	shr.u64 	%rd10075, %rd31271, 32;
	and.b64  	%rd10076, %rd31272, 4294967295;
	add.s64 	%rd31272, %rd10075, %rd10076;
	setp.lt.u64 	%p1522, %rd31272, 4294967296;
	@%p1522 bra 	$L__BB3_1125;
	shr.u64 	%rd10078, %rd31272, 32;
	and.b64  	%rd10079, %rd31273, 4294967295;
	add.s64 	%rd31273, %rd10078, %rd10079;
	setp.lt.u64 	%p1523, %rd31273, 4294967296;
	mov.b64 	%rd31272, 4294967296;
	mov.u64 	%rd31277, %rd31272;
	@%p1523 bra 	$L__BB3_1125;
	shr.u64 	%rd10081, %rd31273, 32;
	and.b64  	%rd10082, %rd31274, 4294967295;
	add.s64 	%rd31274, %rd10081, %rd10082;
	setp.lt.u64 	%p1524, %rd31274, 4294967296;
	mov.b64 	%rd31272, 4294967296;
	mov.u64 	%rd31273, %rd31272;
	@%p1524 bra 	$L__BB3_1125;
	shr.u64 	%rd10084, %rd31274, 32;
	and.b64  	%rd10085, %rd31275, 4294967295;
	add.s64 	%rd31275, %rd10084, %rd10085;
	setp.lt.u64 	%p1525, %rd31275, 4294967296;
	mov.b64 	%rd31272, 4294967296;
	mov.u64 	%rd31274, %rd31272;
	mov.u64 	%rd31277, %rd31272;
	@%p1525 bra 	$L__BB3_1125;
	shr.u64 	%rd10087, %rd31275, 32;
	and.b64  	%rd10088, %rd31276, 4294967295;
	add.s64 	%rd10089, %rd10087, %rd10088;
	setp.gt.u64 	%p1526, %rd10089, 4294967295;
	selp.b64 	%rd31276, 4294967296, %rd10089, %p1526;
	selp.b64 	%rd31277, 1, 4294967296, %p1526;
	mov.b64 	%rd31272, 4294967296;
	mov.u64 	%rd31273, %rd31272;
	mov.u64 	%rd31275, %rd31272;
$L__BB3_1125:
	cvt.u32.u64 	%r11912, %rd31277;
	cvt.u32.u64 	%r11911, %rd31276;
	cvt.u32.u64 	%r11910, %rd31275;
	cvt.u32.u64 	%r11909, %rd31274;
	cvt.u32.u64 	%r11908, %rd31273;
	cvt.u32.u64 	%r11907, %rd31272;
	cvt.u32.u64 	%r11906, %rd31271;
	cvt.u32.u64 	%r11905, %rd31270;
	setp.ne.s32 	%p1527, %r11896, 0;
	setp.lt.u32 	%p1528, %r12163, %r11912;
	or.pred  	%p1529, %p1527, %p1528;
	@%p1529 bra 	$L__BB3_1139;
	setp.gt.u32 	%p1530, %r12163, %r11912;
	@%p1530 bra 	$L__BB3_1140;
	setp.lt.u32 	%p1531, %r693, %r11911;
	@%p1531 bra 	$L__BB3_1139;
	setp.gt.u32 	%p1532, %r693, %r11911;
	@%p1532 bra 	$L__BB3_1140;
	setp.lt.u32 	%p1533, %r694, %r11910;
	@%p1533 bra 	$L__BB3_1139;
	setp.gt.u32 	%p1534, %r694, %r11910;
	@%p1534 bra 	$L__BB3_1140;
	setp.lt.u32 	%p1535, %r695, %r11909;
	@%p1535 bra 	$L__BB3_1139;
	setp.gt.u32 	%p1536, %r695, %r11909;
	@%p1536 bra 	$L__BB3_1140;
	setp.lt.u32 	%p1537, %r795, %r11908;
	@%p1537 bra 	$L__BB3_1139;
	setp.gt.u32 	%p1538, %r795, %r11908;
	@%p1538 bra 	$L__BB3_1140;
	setp.lt.u32 	%p1539, %r692, %r11907;
	@%p1539 bra 	$L__BB3_1139;
	setp.gt.u32 	%p1540, %r692, %r11907;
	@%p1540 bra 	$L__BB3_1140;
	setp.lt.u32 	%p1541, %r696, %r11906;
	@%p1541 bra 	$L__BB3_1139;
	setp.gt.u32 	%p1542, %r696, %r11906;
	setp.gt.u32 	%p1543, %r796, %r11905;
	or.pred  	%p1544, %p1542, %p1543;
	@%p1544 bra 	$L__BB3_1140;
$L__BB3_1139:
	// begin inline asm
	sub.cc.u32 %r11905, %r11905, %r796;
	subc.cc.u32 %r11906, %r11906, %r696;
	subc.cc.u32 %r11907, %r11907, %r692;
	subc.cc.u32 %r11908, %r11908, %r795;
	subc.cc.u32 %r11909, %r11909, %r695;
	subc.cc.u32 %r11910, %r11910, %r694;
	subc.cc.u32 %r11911, %r11911, %r693;
	subc.u32 %r11912, %r11912, %r12163;
	
	// end inline asm
$L__BB3_1140:
	setp.gt.u32 	%p1545, %r11912, %r12163;
	@%p1545 bra 	$L__BB3_1153;
	bra.uni 	$L__BB3_1154;
$L__BB3_1141:
	setp.gt.u32 	%p1547, %r11911, %r693;
	@%p1547 bra 	$L__BB3_1153;
	setp.lt.u32 	%p1548, %r11911, %r693;
	@%p1548 bra 	$L__BB3_1155;
	setp.gt.u32 	%p1549, %r11910, %r694;
	@%p1549 bra 	$L__BB3_1153;
	setp.lt.u32 	%p1550, %r11910, %r694;
	@%p1550 bra 	$L__BB3_1155;
	setp.gt.u32 	%p1551, %r11909, %r695;
	@%p1551 bra 	$L__BB3_1153;
	setp.lt.u32 	%p1552, %r11909, %r695;
	@%p1552 bra 	$L__BB3_1155;
	setp.gt.u32 	%p1553, %r11908, %r795;
	@%p1553 bra 	$L__BB3_1153;
	setp.lt.u32 	%p1554, %r11908, %r795;
	@%p1554 bra 	$L__BB3_1155;
	setp.gt.u32 	%p1555, %r11907, %r692;
	@%p1555 bra 	$L__BB3_1153;
	setp.lt.u32 	%p1556, %r11907, %r692;
	@%p1556 bra 	$L__BB3_1155;
	setp.gt.u32 	%p1557, %r11906, %r696;
	@%p1557 bra 	$L__BB3_1153;
	setp.lt.u32 	%p1558, %r11906, %r696;
	setp.lt.u32 	%p1559, %r11905, %r796;
	or.pred  	%p1560, %p1558, %p1559;
	@%p1560 bra 	$L__BB3_1155;
$L__BB3_1153:
	// begin inline asm
	sub.cc.u32 %r11905, %r11905, %r796;
	subc.cc.u32 %r11906, %r11906, %r696;
	subc.cc.u32 %r11907, %r11907, %r692;
	subc.cc.u32 %r11908, %r11908, %r795;
	subc.cc.u32 %r11909, %r11909, %r695;
	subc.cc.u32 %r11910, %r11910, %r694;
	subc.cc.u32 %r11911, %r11911, %r693;
	subc.u32 %r11912, %r11912, %r12163;
	
	// end inline asm
	bra.uni 	$L__BB3_1155;
$L__BB3_1154:
	setp.lt.u32 	%p1546, %r11912, %r12163;
	@%p1546 bra 	$L__BB3_1155;
	bra.uni 	$L__BB3_1141;
$L__BB3_1155:
	setp.gt.u32 	%p1561, %r11895, %r11912;
	@%p1561 bra 	$L__BB3_1156;
	bra.uni 	$L__BB3_1169;
$L__BB3_1156:
	// begin inline asm
	sub.cc.u32 %r12187, %r11888, %r11905;
	subc.cc.u32 %r12186, %r11889, %r11906;
	subc.cc.u32 %r12185, %r11890, %r11907;
	subc.cc.u32 %r12184, %r11891, %r11908;
	subc.cc.u32 %r12183, %r11892, %r11909;
	subc.cc.u32 %r12182, %r11893, %r11910;
	subc.cc.u32 %r12181, %r11894, %r11911;
	subc.u32 %r12180, %r11895, %r11912;
	
	// end inline asm
	bra.uni 	$L__BB3_1171;
$L__BB3_1157:
	setp.gt.u32 	%p1563, %r11894, %r11911;
	@%p1563 bra 	$L__BB3_1156;
	setp.lt.u32 	%p1564, %r11894, %r11911;
	@%p1564 bra 	$L__BB3_1170;
	setp.gt.u32 	%p1565, %r11893, %r11910;
	@%p1565 bra 	$L__BB3_1156;
	setp.lt.u32 	%p1566, %r11893, %r11910;
	@%p1566 bra 	$L__BB3_1170;
	setp.gt.u32 	%p1567, %r11892, %r11909;
	@%p1567 bra 	$L__BB3_1156;
	setp.lt.u32 	%p1568, %r11892, %r11909;
	@%p1568 bra 	$L__BB3_1170;
	setp.gt.u32 	%p1569, %r11891, %r11908;
	@%p1569 bra 	$L__BB3_1156;
	setp.lt.u32 	%p1570, %r11891, %r11908;
	@%p1570 bra 	$L__BB3_1170;
	setp.gt.u32 	%p1571, %r11890, %r11907;
	@%p1571 bra 	$L__BB3_1156;
	setp.lt.u32 	%p1572, %r11890, %r11907;
	@%p1572 bra 	$L__BB3_1170;
	setp.gt.u32 	%p1573, %r11889, %r11906;
	@%p1573 bra 	$L__BB3_1156;
	setp.lt.u32 	%p1574, %r11889, %r11906;
	setp.lt.u32 	%p1575, %r11888, %r11905;
	or.pred  	%p1576, %p1574, %p1575;
	@%p1576 bra 	$L__BB3_1170;
	bra.uni 	$L__BB3_1156;
$L__BB3_1169:
	setp.ge.u32 	%p1562, %r11895, %r11912;
	@%p1562 bra 	$L__BB3_1157;
$L__BB3_1170:
	// begin inline asm
	add.cc.u32 %r7612, %r11888, %r796;
	addc.cc.u32 %r7613, %r11889, %r696;
	addc.cc.u32 %r7614, %r11890, %r692;
	addc.cc.u32 %r7615, %r11891, %r795;
	addc.cc.u32 %r7616, %r11892, %r695;
	addc.cc.u32 %r7617, %r11893, %r694;
	addc.cc.u32 %r7618, %r11894, %r693;
	addc.u32 %r7619, %r11895, %r12163;
	
	// end inline asm
	// begin inline asm
	sub.cc.u32 %r12187, %r7612, %r11905;
	subc.cc.u32 %r12186, %r7613, %r11906;
	subc.cc.u32 %r12185, %r7614, %r11907;
	subc.cc.u32 %r12184, %r7615, %r11908;
	subc.cc.u32 %r12183, %r7616, %r11909;
	subc.cc.u32 %r12182, %r7617, %r11910;
	subc.cc.u32 %r12181, %r7618, %r11911;
	subc.u32 %r12180, %r7619, %r11912;
	
	// end inline asm
$L__BB3_1171:
	setp.gt.u32 	%p1577, %r11813, %r12180;
	@%p1577 bra 	$L__BB3_1172;
	bra.uni 	$L__BB3_1185;
$L__BB3_1172:
	// begin inline asm
	sub.cc.u32 %r11921, %r11806, %r12187;
	subc.cc.u32 %r11922, %r11807, %r12186;
	subc.cc.u32 %r11923, %r11808, %r12185;
	subc.cc.u32 %r11924, %r11809, %r12184;
	subc.cc.u32 %r11925, %r11810, %r12183;
	subc.cc.u32 %r11926, %r11811, %r12182;
	subc.cc.u32 %r11927, %r11812, %r12181;
	subc.u32 %r11928, %r11813, %r12180;
	
	// end inline asm
	bra.uni 	$L__BB3_1187;
$L__BB3_1173:
	setp.gt.u32 	%p1579, %r11812, %r12181;
	@%p1579 bra 	$L__BB3_1172;
	setp.lt.u32 	%p1580, %r11812, %r12181;
	@%p1580 bra 	$L__BB3_1186;
	setp.gt.u32 	%p1581, %r11811, %r12182;
	@%p1581 bra 	$L__BB3_1172;
	setp.lt.u32 	%p1582, %r11811, %r12182;
	@%p1582 bra 	$L__BB3_1186;
	setp.gt.u32 	%p1583, %r11810, %r12183;
	@%p1583 bra 	$L__BB3_1172;
	setp.lt.u32 	%p1584, %r11810, %r12183;
	@%p1584 bra 	$L__BB3_1186;
	setp.gt.u32 	%p1585, %r11809, %r12184;
	@%p1585 bra 	$L__BB3_1172;
	setp.lt.u32 	%p1586, %r11809, %r12184;
	@%p1586 bra 	$L__BB3_1186;
	setp.gt.u32 	%p1587, %r11808, %r12185;
	@%p1587 bra 	$L__BB3_1172;
	setp.lt.u32 	%p1588, %r11808, %r12185;
	@%p1588 bra 	$L__BB3_1186;
	setp.gt.u32 	%p1589, %r11807, %r12186;
	@%p1589 bra 	$L__BB3_1172;
	setp.lt.u32 	%p1590, %r11807, %r12186;
	setp.lt.u32 	%p1591, %r11806, %r12187;
	or.pred  	%p1592, %p1590, %p1591;
	@%p1592 bra 	$L__BB3_1186;
	bra.uni 	$L__BB3_1172;
$L__BB3_1185:
	setp.ge.u32 	%p1578, %r11813, %r12180;
	@%p1578 bra 	$L__BB3_1173;
$L__BB3_1186:
	// begin inline asm
	add.cc.u32 %r7684, %r11806, %r796;
	addc.cc.u32 %r7685, %r11807, %r696;
	addc.cc.u32 %r7686, %r11808, %r692;
	addc.cc.u32 %r7687, %r11809, %r795;
	addc.cc.u32 %r7688, %r11810, %r695;
	addc.cc.u32 %r7689, %r11811, %r694;
	addc.cc.u32 %r7690, %r11812, %r693;
	addc.u32 %r7691, %r11813, %r12163;
	
	// end inline asm
	// begin inline asm
	sub.cc.u32 %r11921, %r7684, %r12187;
	subc.cc.u32 %r11922, %r7685, %r12186;
	subc.cc.u32 %r11923, %r7686, %r12185;
	subc.cc.u32 %r11924, %r7687, %r12184;
	subc.cc.u32 %r11925, %r7688, %r12183;
	subc.cc.u32 %r11926, %r7689, %r12182;
	subc.cc.u32 %r11927, %r7690, %r12181;
	subc.u32 %r11928, %r7691, %r12180;
	
	// end inline asm
$L__BB3_1187:
	mul.wide.u32 	%rd10091, %r11921, %r11872;
	shr.u64 	%rd10092, %rd10091, 32;
	mul.wide.u32 	%rd10093, %r11922, %r11872;
	add.s64 	%rd10094, %rd10092, %rd10093;
	shr.u64 	%rd10095, %rd10094, 32;
	mul.wide.u32 	%rd10096, %r11923, %r11872;
	add.s64 	%rd10097, %rd10095, %rd10096;
	shr.u64 	%rd10098, %rd10097, 32;
	mul.wide.u32 	%rd10099, %r11924, %r11872;
	add.s64 	%rd10100, %rd10098, %rd10099;
	shr.u64 	%rd10101, %rd10100, 32;
	mul.wide.u32 	%rd10102, %r11925, %r11872;
	add.s64 	%rd10103, %rd10101, %rd10102;
	shr.u64 	%rd10104, %rd10103, 32;
	mul.wide.u32 	%rd10105, %r11926, %r11872;
	add.s64 	%rd10106, %rd10104, %rd10105;
	shr.u64 	%rd10107, %rd10106, 32;
	mul.wide.u32 	%rd10108, %r11927, %r11872;
	add.s64 	%rd10109, %rd10107, %rd10108;
	shr.u64 	%rd10110, %rd10109, 32;
	mul.wide.u32 	%rd10111, %r11928, %r11872;
	add.s64 	%rd10112, %rd10110, %rd10111;
	shr.u64 	%rd10113, %rd10112, 32;
	and.b64  	%rd10114, %rd10094, 4294967295;
	mul.wide.u32 	%rd10115, %r11921, %r11873;
	add.s64 	%rd10116, %rd10115, %rd10114;
	shr.u64 	%rd10117, %rd10116, 32;
	and.b64  	%rd10118, %rd10097, 4294967295;
	mul.wide.u32 	%rd10119, %r11922, %r11873;
	add.s64 	%rd10120, %rd10117, %rd10118;
	add.s64 	%rd10121, %rd10120, %rd10119;
	shr.u64 	%rd10122, %rd10121, 32;
	and.b64  	%rd10123, %rd10100, 4294967295;
	mul.wide.u32 	%rd10124, %r11923, %r11873;
	add.s64 	%rd10125, %rd10122, %rd10123;
	add.s64 	%rd10126, %rd10125, %rd10124;
	shr.u64 	%rd10127, %rd10126, 32;
	and.b64  	%rd10128, %rd10103, 4294967295;
	mul.wide.u32 	%rd10129, %r11924, %r11873;
	add.s64 	%rd10130, %rd10127, %rd10128;
	add.s64 	%rd10131, %rd10130, %rd10129;
	shr.u64 	%rd10132, %rd10131, 32;
	and.b64  	%rd10133, %rd10106, 4294967295;
	mul.wide.u32 	%rd10134, %r11925, %r11873;
	add.s64 	%rd10135, %rd10132, %rd10133;
	add.s64 	%rd10136, %rd10135, %rd10134;
	shr.u64 	%rd10137, %rd10136, 32;
	and.b64  	%rd10138, %rd10109, 4294967295;
	mul.wide.u32 	%rd10139, %r11926, %r11873;
	add.s64 	%rd10140, %rd10137, %rd10138;
	add.s64 	%rd10141, %rd10140, %rd10139;
	shr.u64 	%rd10142, %rd10141, 32;
	and.b64  	%rd10143, %rd10112, 4294967295;
	mul.wide.u32 	%rd10144, %r11927, %r11873;
	add.s64 	%rd10145, %rd10142, %rd10143;
	add.s64 	%rd10146, %rd10145, %rd10144;
	shr.u64 	%rd10147, %rd10146, 32;
	mul.wide.u32 	%rd10148, %r11928, %r11873;
	add.s64 	%rd10149, %rd10147, %rd10113;
	add.s64 	%rd10150, %rd10149, %rd10148;
	shr.u64 	%rd10151, %rd10150, 32;
	and.b64  	%rd10152, %rd10121, 4294967295;
	mul.wide.u32 	%rd10153, %r11921, %r11874;
	add.s64 	%rd10154, %rd10153, %rd10152;
	shr.u64 	%rd10155, %rd10154, 32;
	and.b64  	%rd10156, %rd10126, 4294967295;
	mul.wide.u32 	%rd10157, %r11922, %r11874;
	add.s64 	%rd10158, %rd10155, %rd10156;
	add.s64 	%rd10159, %rd10158, %rd10157;
	shr.u64 	%rd10160, %rd10159, 32;
	and.b64  	%rd10161, %rd10131, 4294967295;
	mul.wide.u32 	%rd10162, %r11923, %r11874;
	add.s64 	%rd10163, %rd10160, %rd10161;
	add.s64 	%rd10164, %rd10163, %rd10162;
	shr.u64 	%rd10165, %rd10164, 32;
	and.b64  	%rd10166, %rd10136, 4294967295;
	mul.wide.u32 	%rd10167, %r11924, %r11874;
	add.s64 	%rd10168, %rd10165, %rd10166;
	add.s64 	%rd10169, %rd10168, %rd10167;
	shr.u64 	%rd10170, %rd10169, 32;
	and.b64  	%rd10171, %rd10141, 4294967295;
	mul.wide.u32 	%rd10172, %r11925, %r11874;
	add.s64 	%rd10173, %rd10170, %rd10171;
	add.s64 	%rd10174, %rd10173, %rd10172;
	shr.u64 	%rd10175, %rd10174, 32;
	and.b64  	%rd10176, %rd10146, 4294967295;
	mul.wide.u32 	%rd10177, %r11926, %r11874;
	add.s64 	%rd10178, %rd10175, %rd10176;
	add.s64 	%rd10179, %rd10178, %rd10177;
	shr.u64 	%rd10180, %rd10179, 32;
	and.b64  	%rd10181, %rd10150, 4294967295;
	mul.wide.u32 	%rd10182, %r11927, %r11874;
	add.s64 	%rd10183, %rd10180, %rd10181;
	add.s64 	%rd10184, %rd10183, %rd10182;
	shr.u64 	%rd10185, %rd10184, 32;
	mul.wide.u32 	%rd10186, %r11928, %r11874;
	add.s64 	%rd10187, %rd10185, %rd10151;
	add.s64 	%rd10188, %rd10187, %rd10186;
	shr.u64 	%rd10189, %rd10188, 32;
	and.b64  	%rd10190, %rd10159, 4294967295;
	mul.wide.u32 	%rd10191, %r11921, %r11875;
	add.s64 	%rd10192, %rd10191, %rd10190;
	shr.u64 	%rd10193, %rd10192, 32;
	and.b64  	%rd10194, %rd10164, 4294967295;
	mul.wide.u32 	%rd10195, %r11922, %r11875;
	add.s64 	%rd10196, %rd10193, %rd10194;
	add.s64 	%rd10197, %rd10196, %rd10195;
	shr.u64 	%rd10198, %rd10197, 32;
	and.b64  	%rd10199, %rd10169, 4294967295;
	mul.wide.u32 	%rd10200, %r11923, %r11875;
	add.s64 	%rd10201, %rd10198, %rd10199;
	add.s64 	%rd10202, %rd10201, %rd10200;
	shr.u64 	%rd10203, %rd10202, 32;
	and.b64  	%rd10204, %rd10174, 4294967295;
	mul.wide.u32 	%rd10205, %r11924, %r11875;
	add.s64 	%rd10206, %rd10203, %rd10204;
	add.s64 	%rd10207, %rd10206, %rd10205;
	shr.u64 	%rd10208, %rd10207, 32;
	and.b64  	%rd10209, %rd10179, 4294967295;
	mul.wide.u32 	%rd10210, %r11925, %r11875;
	add.s64 	%rd10211, %rd10208, %rd10209;
	add.s64 	%rd10212, %rd10211, %rd10210;
	shr.u64 	%rd10213, %rd10212, 32;
	and.b64  	%rd10214, %rd10184, 4294967295;
	mul.wide.u32 	%rd10215, %r11926, %r11875;
	add.s64 	%rd10216, %rd10213, %rd10214;
	add.s64 	%rd10217, %rd10216, %rd10215;
	shr.u64 	%rd10218, %rd10217, 32;
	and.b64  	%rd10219, %rd10188, 4294967295;
	mul.wide.u32 	%rd10220, %r11927, %r11875;
	add.s64 	%rd10221, %rd10218, %rd10219;
	add.s64 	%rd10222, %rd10221, %rd10220;
	shr.u64 	%rd10223, %rd10222, 32;
	mul.wide.u32 	%rd10224, %r11928, %r11875;
	add.s64 	%rd10225, %rd10223, %rd10189;
	add.s64 	%rd10226, %rd10225, %rd10224;
	shr.u64 	%rd10227, %rd10226, 32;
	and.b64  	%rd10228, %rd10197, 4294967295;
	mul.wide.u32 	%rd10229, %r11921, %r11876;
	add.s64 	%rd10230, %rd10229, %rd10228;
	shr.u64 	%rd10231, %rd10230, 32;
	and.b64  	%rd10232, %rd10202, 4294967295;
	mul.wide.u32 	%rd10233, %r11922, %r11876;
	add.s64 	%rd10234, %rd10231, %rd10232;
	add.s64 	%rd10235, %rd10234, %rd10233;
	shr.u64 	%rd10236, %rd10235, 32;
	and.b64  	%rd10237, %rd10207, 4294967295;
	mul.wide.u32 	%rd10238, %r11923, %r11876;
	add.s64 	%rd10239, %rd10236, %rd10237;
	add.s64 	%rd10240, %rd10239, %rd10238;
	shr.u64 	%rd10241, %rd10240, 32;
	and.b64  	%rd10242, %rd10212, 4294967295;
	mul.wide.u32 	%rd10243, %r11924, %r11876;
	add.s64 	%rd10244, %rd10241, %rd10242;
	add.s64 	%rd10245, %rd10244, %rd10243;
	shr.u64 	%rd10246, %rd10245, 32;
	and.b64  	%rd10247, %rd10217, 4294967295;
	mul.wide.u32 	%rd10248, %r11925, %r11876;
	add.s64 	%rd10249, %rd10246, %rd10247;
	add.s64 	%rd10250, %rd10249, %rd10248;
	shr.u64 	%rd10251, %rd10250, 32;
	and.b64  	%rd10252, %rd10222, 4294967295;
	mul.wide.u32 	%rd10253, %r11926, %r11876;
	add.s64 	%rd10254, %rd10251, %rd10252;
	add.s64 	%rd10255, %rd10254, %rd10253;
	shr.u64 	%rd10256, %rd10255, 32;
	and.b64  	%rd10257, %rd10226, 4294967295;
	mul.wide.u32 	%rd10258, %r11927, %r11876;
	add.s64 	%rd10259, %rd10256, %rd10257;
	add.s64 	%rd10260, %rd10259, %rd10258;
	shr.u64 	%rd10261, %rd10260, 32;
	mul.wide.u32 	%rd10262, %r11928, %r11876;
	add.s64 	%rd10263, %rd10261, %rd10227;
	add.s64 	%rd10264, %rd10263, %rd10262;
	shr.u64 	%rd10265, %rd10264, 32;
	and.b64  	%rd10266, %rd10235, 4294967295;
	mul.wide.u32 	%rd10267, %r11921, %r11877;
	add.s64 	%rd10268, %rd10267, %rd10266;
	shr.u64 	%rd10269, %rd10268, 32;
	and.b64  	%rd10270, %rd10240, 4294967295;
	mul.wide.u32 	%rd10271, %r11922, %r11877;
	add.s64 	%rd10272, %rd10269, %rd10270;
	add.s64 	%rd10273, %rd10272, %rd10271;
	shr.u64 	%rd10274, %rd10273, 32;
	and.b64  	%rd10275, %rd10245, 4294967295;
	mul.wide.u32 	%rd10276, %r11923, %r11877;
	add.s64 	%rd10277, %rd10274, %rd10275;
	add.s64 	%rd10278, %rd10277, %rd10276;
	shr.u64 	%rd10279, %rd10278, 32;
	and.b64  	%rd10280, %rd10250, 4294967295;
	mul.wide.u32 	%rd10281, %r11924, %r11877;
	add.s64 	%rd10282, %rd10279, %rd10280;
	add.s64 	%rd10283, %rd10282, %rd10281;
	shr.u64 	%rd10284, %rd10283, 32;
	and.b64  	%rd10285, %rd10255, 4294967295;
	mul.wide.u32 	%rd10286, %r11925, %r11877;
	add.s64 	%rd10287, %rd10284, %rd10285;
	add.s64 	%rd10288, %rd10287, %rd10286;
	shr.u64 	%rd10289, %rd10288, 32;
	and.b64  	%rd10290, %rd10260, 4294967295;
	mul.wide.u32 	%rd10291, %r11926, %r11877;
	add.s64 	%rd10292, %rd10289, %rd10290;
	add.s64 	%rd10293, %rd10292, %rd10291;
	shr.u64 	%rd10294, %rd10293, 32;
	and.b64  	%rd10295, %rd10264, 4294967295;
	mul.wide.u32 	%rd10296, %r11927, %r11877;
	add.s64 	%rd10297, %rd10294, %rd10295;
	add.s64 	%rd10298, %rd10297, %rd10296;
	shr.u64 	%rd10299, %rd10298, 32;
	mul.wide.u32 	%rd10300, %r11928, %r11877;
	add.s64 	%rd10301, %rd10299, %rd10265;
	add.s64 	%rd10302, %rd10301, %rd10300;
	shr.u64 	%rd10303, %rd10302, 32;
	and.b64  	%rd10304, %rd10273, 4294967295;
	mul.wide.u32 	%rd10305, %r11921, %r11878;
	add.s64 	%rd10306, %rd10305, %rd10304;
	shr.u64 	%rd10307, %rd10306, 32;
	and.b64  	%rd10308, %rd10278, 4294967295;
	mul.wide.u32 	%rd10309, %r11922, %r11878;
	add.s64 	%rd10310, %rd10307, %rd10308;
	add.s64 	%rd10311, %rd10310, %rd10309;
	shr.u64 	%rd10312, %rd10311, 32;
	and.b64  	%rd10313, %rd10283, 4294967295;
	mul.wide.u32 	%rd10314, %r11923, %r11878;
	add.s64 	%rd10315, %rd10312, %rd10313;
	add.s64 	%rd10316, %rd10315, %rd10314;
	shr.u64 	%rd10317, %rd10316, 32;
	and.b64  	%rd10318, %rd10288, 4294967295;
	mul.wide.u32 	%rd10319, %r11924, %r11878;
	add.s64 	%rd10320, %rd10317, %rd10318;
	add.s64 	%rd10321, %rd10320, %rd10319;
	shr.u64 	%rd10322, %rd10321, 32;
	and.b64  	%rd10323, %rd10293, 4294967295;
	mul.wide.u32 	%rd10324, %r11925, %r11878;
	add.s64 	%rd10325, %rd10322, %rd10323;
	add.s64 	%rd10326, %rd10325, %rd10324;
	shr.u64 	%rd10327, %rd10326, 32;
	and.b64  	%rd10328, %rd10298, 4294967295;
	mul.wide.u32 	%rd10329, %r11926, %r11878;
	add.s64 	%rd10330, %rd10327, %rd10328;
	add.s64 	%rd10331, %rd10330, %rd10329;
	shr.u64 	%rd10332, %rd10331, 32;
	and.b64  	%rd10333, %rd10302, 4294967295;
	mul.wide.u32 	%rd10334, %r11927, %r11878;
	add.s64 	%rd10335, %rd10332, %rd10333;
	add.s64 	%rd10336, %rd10335, %rd10334;
	shr.u64 	%rd10337, %rd10336, 32;
	mul.wide.u32 	%rd10338, %r11928, %r11878;
	add.s64 	%rd10339, %rd10337, %rd10303;
	add.s64 	%rd10340, %rd10339, %rd10338;
	shr.u64 	%rd10341, %rd10340, 32;
	and.b64  	%rd10342, %rd10311, 4294967295;
	mul.wide.u32 	%rd10343, %r11921, %r11879;
	add.s64 	%rd10344, %rd10343, %rd10342;
	shr.u64 	%rd10345, %rd10344, 32;
	and.b64  	%rd10346, %rd10316, 4294967295;
	mul.wide.u32 	%rd10347, %r11922, %r11879;
	add.s64 	%rd10348, %rd10345, %rd10346;
	add.s64 	%rd10349, %rd10348, %rd10347;
	shr.u64 	%rd10350, %rd10349, 32;
	and.b64  	%rd10351, %rd10321, 4294967295;
	mul.wide.u32 	%rd10352, %r11923, %r11879;
	add.s64 	%rd10353, %rd10350, %rd10351;
	add.s64 	%rd10354, %rd10353, %rd10352;
	shr.u64 	%rd10355, %rd10354, 32;
	and.b64  	%rd10356, %rd10326, 4294967295;
	mul.wide.u32 	%rd10357, %r11924, %r11879;
	add.s64 	%rd10358, %rd10355, %rd10356;
	add.s64 	%rd10359, %rd10358, %rd10357;
	shr.u64 	%rd10360, %rd10359, 32;
	and.b64  	%rd10361, %rd10331, 4294967295;
	mul.wide.u32 	%rd10362, %r11925, %r11879;
	add.s64 	%rd10363, %rd10360, %rd10361;
	add.s64 	%rd10364, %rd10363, %rd10362;
	shr.u64 	%rd10365, %rd10364, 32;
	and.b64  	%rd10366, %rd10336, 4294967295;
	mul.wide.u32 	%rd10367, %r11926, %r11879;
	add.s64 	%rd10368, %rd10365, %rd10366;
	add.s64 	%rd10369, %rd10368, %rd10367;
	shr.u64 	%rd10370, %rd10369, 32;
	and.b64  	%rd10371, %rd10340, 4294967295;
	mul.wide.u32 	%rd10372, %r11927, %r11879;
	add.s64 	%rd10373, %rd10370, %rd10371;
	add.s64 	%rd10374, %rd10373, %rd10372;
	shr.u64 	%rd10375, %rd10374, 32;
	mul.wide.u32 	%rd10376, %r11928, %r11879;
	add.s64 	%rd10377, %rd10375, %rd10341;
	add.s64 	%rd10378, %rd10377, %rd10376;
	shr.u64 	%rd10379, %rd10378, 32;
	{ .reg .b32 tmp; mov.b64 {tmp, %r7756}, %rd10378; }
	and.b64  	%rd10380, %rd10349, 4294967295;
	mul.lo.s64 	%rd10381, %rd10380, 977;
	and.b64  	%rd10382, %rd10091, 4294967295;
	and.b64  	%rd10383, %rd10381, 4294967295;
	add.s64 	%rd31278, %rd10383, %rd10382;
	shr.u64 	%rd10384, %rd10381, 32;
	shr.u64 	%rd10385, %rd31278, 32;
	add.s64 	%rd10386, %rd10385, %rd10384;
	and.b64  	%rd10387, %rd10354, 4294967295;
	mul.lo.s64 	%rd10388, %rd10387, 977;
	and.b64  	%rd10389, %rd10116, 4294967295;
	and.b64  	%rd10390, %rd10388, 4294967295;
	add.s64 	%rd10391, %rd10386, %rd10389;
	add.s64 	%rd10392, %rd10391, %rd10390;
	add.s64 	%rd31279, %rd10392, %rd10380;
	shr.u64 	%rd10393, %rd10388, 32;
	shr.u64 	%rd10394, %rd31279, 32;
	add.s64 	%rd10395, %rd10394, %rd10393;
	and.b64  	%rd10396, %rd10359, 4294967295;
	mul.lo.s64 	%rd10397, %rd10396, 977;
	and.b64  	%rd10398, %rd10154, 4294967295;
	and.b64  	%rd10399, %rd10397, 4294967295;
	add.s64 	%rd10400, %rd10395, %rd10398;
	add.s64 	%rd10401, %rd10400, %rd10399;
	add.s64 	%rd31280, %rd10401, %rd10387;
	shr.u64 	%rd10402, %rd10397, 32;
	shr.u64 	%rd10403, %rd31280, 32;
	add.s64 	%rd10404, %rd10403, %rd10402;
	and.b64  	%rd10405, %rd10364, 4294967295;
	mul.lo.s64 	%rd10406, %rd10405, 977;
	and.b64  	%rd10407, %rd10192, 4294967295;
	and.b64  	%rd10408, %rd10406, 4294967295;
	add.s64 	%rd10409, %rd10404, %rd10407;
	add.s64 	%rd10410, %rd10409, %rd10408;
	add.s64 	%rd31281, %rd10410, %rd10396;
	shr.u64 	%rd10411, %rd10406, 32;
	shr.u64 	%rd10412, %rd31281, 32;
	add.s64 	%rd10413, %rd10412, %rd10411;
	and.b64  	%rd10414, %rd10369, 4294967295;
	mul.lo.s64 	%rd10415, %rd10414, 977;
	and.b64  	%rd10416, %rd10230, 4294967295;
	and.b64  	%rd10417, %rd10415, 4294967295;
	add.s64 	%rd10418, %rd10413, %rd10416;
	add.s64 	%rd10419, %rd10418, %rd10417;
	add.s64 	%rd31282, %rd10419, %rd10405;
	shr.u64 	%rd10420, %rd10415, 32;
	shr.u64 	%rd10421, %rd31282, 32;
	add.s64 	%rd10422, %rd10421, %rd10420;
	and.b64  	%rd10423, %rd10374, 4294967295;
	mul.lo.s64 	%rd10424, %rd10423, 977;
	and.b64  	%rd10425, %rd10268, 4294967295;
	and.b64  	%rd10426, %rd10424, 4294967295;
	add.s64 	%rd10427, %rd10422, %rd10425;
	add.s64 	%rd10428, %rd10427, %rd10426;
	add.s64 	%rd31283, %rd10428, %rd10414;
	shr.u64 	%rd10429, %rd10424, 32;
	shr.u64 	%rd10430, %rd31283, 32;
	add.s64 	%rd10431, %rd10430, %rd10429;
	and.b64  	%rd10432, %rd10378, 4294967295;
	mul.lo.s64 	%rd10433, %rd10432, 977;
	and.b64  	%rd10434, %rd10306, 4294967295;
	and.b64  	%rd10435, %rd10433, 4294967295;
	add.s64 	%rd10436, %rd10431, %rd10434;
	add.s64 	%rd10437, %rd10436, %rd10435;
	add.s64 	%rd31284, %rd10437, %rd10423;
	shr.u64 	%rd10438, %rd10433, 32;
	shr.u64 	%rd10439, %rd31284, 32;
	add.s64 	%rd10440, %rd10439, %rd10438;
	mul.lo.s64 	%rd10441, %rd10379, 977;
	and.b64  	%rd10442, %rd10344, 4294967295;
	and.b64  	%rd10443, %rd10441, 4294967295;
	add.s64 	%rd10444, %rd10440, %rd10442;
	add.s64 	%rd10445, %rd10444, %rd10443;
	add.s64 	%rd31285, %rd10445, %rd10432;
	shr.u64 	%rd10446, %rd10441, 32;
	shr.u64 	%rd10447, %rd31285, 32;
	cvt.u32.u64 	%r7757, %rd10447;
	cvt.u32.u64 	%r7758, %rd10446;
	add.s32 	%r7759, %r7757, %r7758;
	add.s32 	%r1507, %r7759, %r7756;
	setp.eq.s32 	%p1594, %r1507, 0;
	mov.pred 	%p4436, 0;
	@%p1594 bra 	$L__BB3_1195;
	cvt.u64.u32 	%rd10448, %r1507;
	mul.wide.u32 	%rd10449, %r1507, 977;
	shr.u64 	%rd10450, %rd10449, 32;
	and.b64  	%rd10451, %rd31278, 4294967295;
	and.b64  	%rd10452, %rd10449, 4294967295;
	add.s64 	%rd31278, %rd10452, %rd10451;
	shr.u64 	%rd10453, %rd31278, 32;
	and.b64  	%rd10454, %rd31279, 4294967295;
	add.s64 	%rd10455, %rd10450, %rd10454;
	add.s64 	%rd10456, %rd10455, %rd10448;
	add.s64 	%rd31279, %rd10456, %rd10453;
	setp.lt.u64 	%p1596, %rd31279, 4294967296;
	@%p1596 bra 	$L__BB3_1195;
	shr.u64 	%rd10457, %rd31279, 32;
	and.b64  	%rd10458, %rd31280, 4294967295;
	add.s64 	%rd31280, %rd10457, %rd10458;
	setp.lt.u64 	%p1598, %rd31280, 4294967296;
	@%p1598 bra 	$L__BB3_1195;
	shr.u64 	%rd10459, %rd31280, 32;
	and.b64  	%rd10460, %rd31281, 4294967295;
	add.s64 	%rd31281, %rd10459, %rd10460;
	setp.lt.u64 	%p1600, %rd31281, 4294967296;
	@%p1600 bra 	$L__BB3_1195;
	shr.u64 	%rd10462, %rd31281, 32;
	and.b64  	%rd10463, %rd31282, 4294967295;
	add.s64 	%rd31282, %rd10462, %rd10463;
	setp.lt.u64 	%p1602, %rd31282, 4294967296;
	mov.b64 	%rd31281, 4294967296;
	@%p1602 bra 	$L__BB3_1195;
	shr.u64 	%rd10465, %rd31282, 32;
	and.b64  	%rd10466, %rd31283, 4294967295;
	add.s64 	%rd31283, %rd10465, %rd10466;
	setp.lt.u64 	%p1604, %rd31283, 4294967296;
	mov.b64 	%rd31281, 4294967296;
	mov.u64 	%rd31282, %rd31281;
	@%p1604 bra 	$L__BB3_1195;
	shr.u64 	%rd10468, %rd31283, 32;
	and.b64  	%rd10469, %rd31284, 4294967295;
	add.s64 	%rd31284, %rd10468, %rd10469;
	setp.lt.u64 	%p1606, %rd31284, 4294967296;
	mov.b64 	%rd31281, 4294967296;
	mov.u64 	%rd31283, %rd31281;
	@%p1606 bra 	$L__BB3_1195;
	shr.u64 	%rd10471, %rd31284, 32;
	and.b64  	%rd10472, %rd31285, 4294967295;
	add.s64 	%rd10473, %rd10471, %rd10472;
	setp.gt.u64 	%p4436, %rd10473, 4294967295;
	min.u64 	%rd31285, %rd10473, 4294967296;
	mov.b64 	%rd31281, 4294967296;
	mov.u64 	%rd31282, %rd31281;
	mov.u64 	%rd31284, %rd31281;
$L__BB3_1195:
	cvt.u32.u64 	%r11944, %rd31285;
	cvt.u32.u64 	%r11943, %rd31284;
	cvt.u32.u64 	%r11942, %rd31283;
	cvt.u32.u64 	%r11941, %rd31282;
	cvt.u32.u64 	%r11940, %rd31281;
	cvt.u32.u64 	%r11939, %rd31280;
	cvt.u32.u64 	%r11938, %rd31279;
	cvt.u32.u64 	%r11937, %rd31278;
	setp.lt.u32 	%p1607, %r12163, %r11944;
	or.pred  	%p1608, %p4436, %p1607;
	@%p1608 bra 	$L__BB3_1209;
	setp.gt.u32 	%p1609, %r12163, %r11944;
	@%p1609 bra 	$L__BB3_1210;
	setp.lt.u32 	%p1610, %r693, %r11943;
	@%p1610 bra 	$L__BB3_1209;
	setp.gt.u32 	%p1611, %r693, %r11943;
	@%p1611 bra 	$L__BB3_1210;
	setp.lt.u32 	%p1612, %r694, %r11942;
	@%p1612 bra 	$L__BB3_1209;
	setp.gt.u32 	%p1613, %r694, %r11942;
	@%p1613 bra 	$L__BB3_1210;
	setp.lt.u32 	%p1614, %r695, %r11941;
	@%p1614 bra 	$L__BB3_1209;
	setp.gt.u32 	%p1615, %r695, %r11941;
	@%p1615 bra 	$L__BB3_1210;
	setp.lt.u32 	%p1616, %r795, %r11940;
	@%p1616 bra 	$L__BB3_1209;
	setp.gt.u32 	%p1617, %r795, %r11940;
	@%p1617 bra 	$L__BB3_1210;
	setp.lt.u32 	%p1618, %r692, %r11939;
	@%p1618 bra 	$L__BB3_1209;
	setp.gt.u32 	%p1619, %r692, %r11939;
	@%p1619 bra 	$L__BB3_1210;
	setp.lt.u32 	%p1620, %r696, %r11938;
	@%p1620 bra 	$L__BB3_1209;
	setp.gt.u32 	%p1621, %r696, %r11938;
	setp.gt.u32 	%p1622, %r796, %r11937;
	or.pred  	%p1623, %p1621, %p1622;
	@%p1623 bra 	$L__BB3_1210;
$L__BB3_1209:
	// begin inline asm
	sub.cc.u32 %r11937, %r11937, %r796;
	subc.cc.u32 %r11938, %r11938, %r696;
	subc.cc.u32 %r11939, %r11939, %r692;
	subc.cc.u32 %r11940, %r11940, %r795;
	subc.cc.u32 %r11941, %r11941, %r695;
	subc.cc.u32 %r11942, %r11942, %r694;
	subc.cc.u32 %r11943, %r11943, %r693;
	subc.u32 %r11944, %r11944, %r12163;
	
	// end inline asm
$L__BB3_1210:
	setp.gt.u32 	%p1624, %r11944, %r12163;
	@%p1624 bra 	$L__BB3_1223;
	bra.uni 	$L__BB3_1224;
$L__BB3_1211:
	setp.gt.u32 	%p1626, %r11943, %r693;
	@%p1626 bra 	$L__BB3_1223;
	setp.lt.u32 	%p1627, %r11943, %r693;
	@%p1627 bra 	$L__BB3_1225;
	setp.gt.u32 	%p1628, %r11942, %r694;
	@%p1628 bra 	$L__BB3_1223;
	setp.lt.u32 	%p1629, %r11942, %r694;
	@%p1629 bra 	$L__BB3_1225;
	setp.gt.u32 	%p1630, %r11941, %r695;
	@%p1630 bra 	$L__BB3_1223;
	setp.lt.u32 	%p1631, %r11941, %r695;
	@%p1631 bra 	$L__BB3_1225;
	setp.gt.u32 	%p1632, %r11940, %r795;
	@%p1632 bra 	$L__BB3_1223;
	setp.lt.u32 	%p1633, %r11940, %r795;
	@%p1633 bra 	$L__BB3_1225;
	setp.gt.u32 	%p1634, %r11939, %r692;
	@%p1634 bra 	$L__BB3_1223;
	setp.lt.u32 	%p1635, %r11939, %r692;
	@%p1635 bra 	$L__BB3_1225;
	setp.gt.u32 	%p1636, %r11938, %r696;
	@%p1636 bra 	$L__BB3_1223;
	setp.lt.u32 	%p1637, %r11938, %r696;
	setp.lt.u32 	%p1638, %r11937, %r796;
	or.pred  	%p1639, %p1637, %p1638;
	@%p1639 bra 	$L__BB3_1225;
$L__BB3_1223:
	// begin inline asm
	sub.cc.u32 %r11937, %r11937, %r796;
	subc.cc.u32 %r11938, %r11938, %r696;
	subc.cc.u32 %r11939, %r11939, %r692;
	subc.cc.u32 %r11940, %r11940, %r795;
	subc.cc.u32 %r11941, %r11941, %r695;
	subc.cc.u32 %r11942, %r11942, %r694;
	subc.cc.u32 %r11943, %r11943, %r693;
	subc.u32 %r11944, %r11944, %r12163;
	
	// end inline asm
	bra.uni 	$L__BB3_1225;
$L__BB3_1224:
	setp.lt.u32 	%p1625, %r11944, %r12163;
	@%p1625 bra 	$L__BB3_1225;
	bra.uni 	$L__BB3_1211;
$L__BB3_1225:
	setp.gt.u32 	%p1640, %r11944, %r11846;
	@%p1640 bra 	$L__BB3_1226;
	bra.uni 	$L__BB3_1239;
$L__BB3_1226:
	// begin inline asm
	sub.cc.u32 %r12179, %r11937, %r11839;
	subc.cc.u32 %r12178, %r11938, %r11840;
	subc.cc.u32 %r12177, %r11939, %r11841;
	subc.cc.u32 %r12176, %r11940, %r11842;
	subc.cc.u32 %r12175, %r11941, %r11843;
	subc.cc.u32 %r12174, %r11942, %r11844;
	subc.cc.u32 %r12173, %r11943, %r11845;
	subc.u32 %r12172, %r11944, %r11846;
	
	// end inline asm
	bra.uni 	$L__BB3_1241;
$L__BB3_1227:
	setp.gt.u32 	%p1642, %r11943, %r11845;
	@%p1642 bra 	$L__BB3_1226;
	setp.lt.u32 	%p1643, %r11943, %r11845;
	@%p1643 bra 	$L__BB3_1240;
	setp.gt.u32 	%p1644, %r11942, %r11844;
	@%p1644 bra 	$L__BB3_1226;
	setp.lt.u32 	%p1645, %r11942, %r11844;
	@%p1645 bra 	$L__BB3_1240;
	setp.gt.u32 	%p1646, %r11941, %r11843;
	@%p1646 bra 	$L__BB3_1226;
	setp.lt.u32 	%p1647, %r11941, %r11843;
	@%p1647 bra 	$L__BB3_1240;
	setp.gt.u32 	%p1648, %r11940, %r11842;
	@%p1648 bra 	$L__BB3_1226;
	setp.lt.u32 	%p1649, %r11940, %r11842;
	@%p1649 bra 	$L__BB3_1240;
	setp.gt.u32 	%p1650, %r11939, %r11841;
	@%p1650 bra 	$L__BB3_1226;
	setp.lt.u32 	%p1651, %r11939, %r11841;
	@%p1651 bra 	$L__BB3_1240;
	setp.gt.u32 	%p1652, %r11938, %r11840;
	@%p1652 bra 	$L__BB3_1226;
	setp.lt.u32 	%p1653, %r11938, %r11840;
	setp.lt.u32 	%p1654, %r11937, %r11839;
	or.pred  	%p1655, %p1653, %p1654;
	@%p1655 bra 	$L__BB3_1240;
	bra.uni 	$L__BB3_1226;
$L__BB3_1239:
	setp.ge.u32 	%p1641, %r11944, %r11846;
	@%p1641 bra 	$L__BB3_1227;
$L__BB3_1240:
	// begin inline asm
	add.cc.u32 %r7808, %r11937, %r796;
	addc.cc.u32 %r7809, %r11938, %r696;
	addc.cc.u32 %r7810, %r11939, %r692;
	addc.cc.u32 %r7811, %r11940, %r795;
	addc.cc.u32 %r7812, %r11941, %r695;
	addc.cc.u32 %r7813, %r11942, %r694;
	addc.cc.u32 %r7814, %r11943, %r693;
	addc.u32 %r7815, %r11944, %r12163;
	
	// end inline asm
	// begin inline asm
	sub.cc.u32 %r12179, %r7808, %r11839;
	subc.cc.u32 %r12178, %r7809, %r11840;
	subc.cc.u32 %r12177, %r7810, %r11841;
	subc.cc.u32 %r12176, %r7811, %r11842;
	subc.cc.u32 %r12175, %r7812, %r11843;
	subc.cc.u32 %r12174, %r7813, %r11844;
	subc.cc.u32 %r12173, %r7814, %r11845;
	subc.u32 %r12172, %r7815, %r11846;
	
	// end inline asm
$L__BB3_1241:
	shl.b32 	%r7880, %r11628, 1;
	shr.u32 	%r7881, %r11628, 31;
	cvt.u64.u32 	%rd10475, %r7881;
	mul.wide.u32 	%rd10476, %r11627, 2;
	or.b64  	%rd10477, %rd10476, %rd10475;
	shr.u64 	%rd10478, %rd10476, 32;
	mul.wide.u32 	%rd10479, %r11626, 2;
	or.b64  	%rd10480, %rd10478, %rd10479;
	shr.u64 	%rd10481, %rd10479, 32;
	mul.wide.u32 	%rd10482, %r11625, 2;
	or.b64  	%rd10483, %rd10481, %rd10482;
	shr.u64 	%rd10484, %rd10482, 32;
	mul.wide.u32 	%rd10485, %r11624, 2;
	add.s64 	%rd10486, %rd10484, %rd10485;
	shr.u64 	%rd10487, %rd10486, 32;
	mul.wide.u32 	%rd10488, %r11623, 2;
	add.s64 	%rd10489, %rd10487, %rd10488;
	shr.u64 	%rd10490, %rd10489, 32;
	mul.wide.u32 	%rd10491, %r11622, 2;
	add.s64 	%rd10492, %rd10490, %rd10491;
	shr.u64 	%rd10493, %rd10492, 32;
	mul.wide.u32 	%rd10494, %r11621, 2;
	add.s64 	%rd10495, %rd10493, %rd10494;
	shr.u64 	%rd10496, %rd10495, 32;
	cvt.u64.u32 	%rd10497, %r7880;
	mad.lo.s64 	%rd31286, %rd10496, 977, %rd10497;
	shr.u64 	%rd10498, %rd31286, 32;
	and.b64  	%rd10499, %rd10477, 4294967295;
	add.s64 	%rd10500, %rd10498, %rd10499;
	add.s64 	%rd31287, %rd10500, %rd10496;
	shr.u64 	%rd10501, %rd31287, 32;
	and.b64  	%rd10502, %rd10480, 4294967295;
	add.s64 	%rd31288, %rd10501, %rd10502;
	shr.u64 	%rd10503, %rd31288, 32;
	and.b64  	%rd10504, %rd10483, 4294967295;
	add.s64 	%rd31289, %rd10503, %rd10504;
	shr.u64 	%rd10505, %rd31289, 32;
	and.b64  	%rd10506, %rd10486, 4294967295;
	add.s64 	%rd31290, %rd10505, %rd10506;
	shr.u64 	%rd10507, %rd31290, 32;
	and.b64  	%rd10508, %rd10489, 4294967295;
	add.s64 	%rd31291, %rd10507, %rd10508;
	shr.u64 	%rd10509, %rd31291, 32;
	and.b64  	%rd10510, %rd10492, 4294967295;
	add.s64 	%rd31292, %rd10509, %rd10510;
	shr.u64 	%rd10511, %rd31292, 32;
	and.b64  	%rd10512, %rd10495, 4294967295;
	add.s64 	%rd31293, %rd10511, %rd10512;
	shr.u64 	%rd738, %rd31293, 32;
	{ .reg .b32 tmp; mov.b64 {tmp, %r11953}, %rd31293; }
	setp.lt.u64 	%p1656, %rd31293, 4294967296;
	@%p1656 bra 	$L__BB3_1248;
	and.b64  	%rd10514, %rd31286, 4294967295;
	mad.lo.s64 	%rd31286, %rd738, 977, %rd10514;
	shr.u64 	%rd10515, %rd31286, 32;
	and.b64  	%rd10516, %rd31287, 4294967295;
	add.s64 	%rd10517, %rd10516, %rd738;
	add.s64 	%rd31287, %rd10517, %rd10515;
	setp.lt.u64 	%p1657, %rd31287, 4294967296;
	mov.b32 	%r11953, 0;
	mov.b64 	%rd31293, 4294967296;
	@%p1657 bra 	$L__BB3_1248;
	shr.u64 	%rd10519, %rd31287, 32;
	and.b64  	%rd10520, %rd31288, 4294967295;
	add.s64 	%rd31288, %rd10519, %rd10520;
	setp.lt.u64 	%p1658, %rd31288, 4294967296;
	@%p1658 bra 	$L__BB3_1248;
	shr.u64 	%rd10522, %rd31288, 32;
	and.b64  	%rd10523, %rd31289, 4294967295;
	add.s64 	%rd31289, %rd10522, %rd10523;
	setp.lt.u64 	%p1659, %rd31289, 4294967296;
	mov.b64 	%rd31288, 4294967296;
	mov.u64 	%rd31293, %rd31288;
	@%p1659 bra 	$L__BB3_1248;
	shr.u64 	%rd10525, %rd31289, 32;
	and.b64  	%rd10526, %rd31290, 4294967295;
	add.s64 	%rd31290, %rd10525, %rd10526;
	setp.lt.u64 	%p1660, %rd31290, 4294967296;
	mov.b64 	%rd31288, 4294967296;
	mov.u64 	%rd31289, %rd31288;
	@%p1660 bra 	$L__BB3_1248;
	shr.u64 	%rd10528, %rd31290, 32;
	and.b64  	%rd10529, %rd31291, 4294967295;
	add.s64 	%rd31291, %rd10528, %rd10529;
	setp.lt.u64 	%p1661, %rd31291, 4294967296;
	mov.b64 	%rd31288, 4294967296;
	mov.u64 	%rd31290, %rd31288;
	mov.u64 	%rd31293, %rd31288;
	@%p1661 bra 	$L__BB3_1248;
	shr.u64 	%rd10531, %rd31291, 32;
	and.b64  	%rd10532, %rd31292, 4294967295;
	add.s64 	%rd10533, %rd10531, %rd10532;
	setp.gt.u64 	%p1662, %rd10533, 4294967295;
	selp.b64 	%rd31292, 4294967296, %rd10533, %p1662;
	selp.b64 	%rd31293, 1, 4294967296, %p1662;
	mov.b64 	%rd31288, 4294967296;
	mov.u64 	%rd31289, %rd31288;
	mov.u64 	%rd31291, %rd31288;
$L__BB3_1248:
	cvt.u32.u64 	%r11969, %rd31293;
	cvt.u32.u64 	%r11968, %rd31292;
	cvt.u32.u64 	%r11967, %rd31291;
	cvt.u32.u64 	%r11966, %rd31290;
	cvt.u32.u64 	%r11965, %rd31289;
	cvt.u32.u64 	%r11964, %rd31288;
	cvt.u32.u64 	%r11963, %rd31287;
	cvt.u32.u64 	%r11962, %rd31286;
	setp.ne.s32 	%p1663, %r11953, 0;
	setp.lt.u32 	%p1664, %r12163, %r11969;
	or.pred  	%p1665, %p1663, %p1664;
	@%p1665 bra 	$L__BB3_1262;
	setp.gt.u32 	%p1666, %r12163, %r11969;
	@%p1666 bra 	$L__BB3_1263;
	setp.lt.u32 	%p1667, %r693, %r11968;
	@%p1667 bra 	$L__BB3_1262;
	setp.gt.u32 	%p1668, %r693, %r11968;
	@%p1668 bra 	$L__BB3_1263;
	setp.lt.u32 	%p1669, %r694, %r11967;
	@%p1669 bra 	$L__BB3_1262;
	setp.gt.u32 	%p1670, %r694, %r11967;
	@%p1670 bra 	$L__BB3_1263;
	setp.lt.u32 	%p1671, %r695, %r11966;
	@%p1671 bra 	$L__BB3_1262;
	setp.gt.u32 	%p1672, %r695, %r11966;
	@%p1672 bra 	$L__BB3_1263;
	setp.lt.u32 	%p1673, %r795, %r11965;
	@%p1673 bra 	$L__BB3_1262;
	setp.gt.u32 	%p1674, %r795, %r11965;
	@%p1674 bra 	$L__BB3_1263;
	setp.lt.u32 	%p1675, %r692, %r11964;
	@%p1675 bra 	$L__BB3_1262;
	setp.gt.u32 	%p1676, %r692, %r11964;
	@%p1676 bra 	$L__BB3_1263;
	setp.lt.u32 	%p1677, %r696, %r11963;
	@%p1677 bra 	$L__BB3_1262;
	setp.gt.u32 	%p1678, %r696, %r11963;
	setp.gt.u32 	%p1679, %r796, %r11962;
	or.pred  	%p1680, %p1678, %p1679;
	@%p1680 bra 	$L__BB3_1263;
$L__BB3_1262:
	// begin inline asm
	sub.cc.u32 %r11962, %r11962, %r796;
	subc.cc.u32 %r11963, %r11963, %r696;
	subc.cc.u32 %r11964, %r11964, %r692;
	subc.cc.u32 %r11965, %r11965, %r795;
	subc.cc.u32 %r11966, %r11966, %r695;
	subc.cc.u32 %r11967, %r11967, %r694;
	subc.cc.u32 %r11968, %r11968, %r693;
	subc.u32 %r11969, %r11969, %r12163;
	
	// end inline asm
$L__BB3_1263:
	setp.gt.u32 	%p1681, %r11969, %r12163;
	@%p1681 bra 	$L__BB3_1276;
	bra.uni 	$L__BB3_1277;
$L__BB3_1264:
	setp.gt.u32 	%p1683, %r11968, %r693;
	@%p1683 bra 	$L__BB3_1276;
	setp.lt.u32 	%p1684, %r11968, %r693;
	@%p1684 bra 	$L__BB3_1278;
	setp.gt.u32 	%p1685, %r11967, %r694;
	@%p1685 bra 	$L__BB3_1276;
	setp.lt.u32 	%p1686, %r11967, %r694;
	@%p1686 bra 	$L__BB3_1278;
	setp.gt.u32 	%p1687, %r11966, %r695;
	@%p1687 bra 	$L__BB3_1276;
	setp.lt.u32 	%p1688, %r11966, %r695;
	@%p1688 bra 	$L__BB3_1278;
	setp.gt.u32 	%p1689, %r11965, %r795;
	@%p1689 bra 	$L__BB3_1276;
	setp.lt.u32 	%p1690, %r11965, %r795;
	@%p1690 bra 	$L__BB3_1278;
	setp.gt.u32 	%p1691, %r11964, %r692;
	@%p1691 bra 	$L__BB3_1276;
	setp.lt.u32 	%p1692, %r11964, %r692;
	@%p1692 bra 	$L__BB3_1278;
	setp.gt.u32 	%p1693, %r11963, %r696;
	@%p1693 bra 	$L__BB3_1276;
	setp.lt.u32 	%p1694, %r11963, %r696;
	setp.lt.u32 	%p1695, %r11962, %r796;
	or.pred  	%p1696, %p1694, %p1695;
	@%p1696 bra 	$L__BB3_1278;
$L__BB3_1276:
	// begin inline asm
	sub.cc.u32 %r11962, %r11962, %r796;
	subc.cc.u32 %r11963, %r11963, %r696;
	subc.cc.u32 %r11964, %r11964, %r692;
	subc.cc.u32 %r11965, %r11965, %r795;
	subc.cc.u32 %r11966, %r11966, %r695;
	subc.cc.u32 %r11967, %r11967, %r694;
	subc.cc.u32 %r11968, %r11968, %r693;
	subc.u32 %r11969, %r11969, %r12163;
	
	// end inline asm
	bra.uni 	$L__BB3_1278;
$L__BB3_1277:
	setp.lt.u32 	%p1682, %r11969, %r12163;
	@%p1682 bra 	$L__BB3_1278;
	bra.uni 	$L__BB3_1264;
$L__BB3_1278:
	mul.wide.u32 	%rd10535, %r11620, %r11962;
	shr.u64 	%rd10536, %rd10535, 32;
	mul.wide.u32 	%rd10537, %r11619, %r11962;
	add.s64 	%rd10538, %rd10536, %rd10537;
	shr.u64 	%rd10539, %rd10538, 32;
	mul.wide.u32 	%rd10540, %r11618, %r11962;
	add.s64 	%rd10541, %rd10539, %rd10540;
	shr.u64 	%rd10542, %rd10541, 32;
	mul.wide.u32 	%rd10543, %r11617, %r11962;
	add.s64 	%rd10544, %rd10542, %rd10543;
	shr.u64 	%rd10545, %rd10544, 32;
	mul.wide.u32 	%rd10546, %r11616, %r11962;
	add.s64 	%rd10547, %rd10545, %rd10546;
	shr.u64 	%rd10548, %rd10547, 32;
	mul.wide.u32 	%rd10549, %r11615, %r11962;
	add.s64 	%rd10550, %rd10548, %rd10549;
	shr.u64 	%rd10551, %rd10550, 32;
	mul.wide.u32 	%rd10552, %r11614, %r11962;
	add.s64 	%rd10553, %rd10551, %rd10552;
	shr.u64 	%rd10554, %rd10553, 32;
	mul.wide.u32 	%rd10555, %r11613, %r11962;
	add.s64 	%rd10556, %rd10554, %rd10555;
	shr.u64 	%rd10557, %rd10556, 32;
	and.b64  	%rd10558, %rd10538, 4294967295;
	mul.wide.u32 	%rd10559, %r11620, %r11963;
	add.s64 	%rd10560, %rd10559, %rd10558;
	shr.u64 	%rd10561, %rd10560, 32;
	and.b64  	%rd10562, %rd10541, 4294967295;
	mul.wide.u32 	%rd10563, %r11619, %r11963;
	add.s64 	%rd10564, %rd10561, %rd10562;
	add.s64 	%rd10565, %rd10564, %rd10563;
	shr.u64 	%rd10566, %rd10565, 32;
	and.b64  	%rd10567, %rd10544, 4294967295;
	mul.wide.u32 	%rd10568, %r11618, %r11963;
	add.s64 	%rd10569, %rd10566, %rd10567;
	add.s64 	%rd10570, %rd10569, %rd10568;
	shr.u64 	%rd10571, %rd10570, 32;
	and.b64  	%rd10572, %rd10547, 4294967295;
	mul.wide.u32 	%rd10573, %r11617, %r11963;
	add.s64 	%rd10574, %rd10571, %rd10572;
	add.s64 	%rd10575, %rd10574, %rd10573;
	shr.u64 	%rd10576, %rd10575, 32;
	and.b64  	%rd10577, %rd10550, 4294967295;
	mul.wide.u32 	%rd10578, %r11616, %r11963;
	add.s64 	%rd10579, %rd10576, %rd10577;
	add.s64 	%rd10580, %rd10579, %rd10578;
	shr.u64 	%rd10581, %rd10580, 32;
	and.b64  	%rd10582, %rd10553, 4294967295;
	mul.wide.u32 	%rd10583, %r11615, %r11963;
	add.s64 	%rd10584, %rd10581, %rd10582;
	add.s64 	%rd10585, %rd10584, %rd10583;
	shr.u64 	%rd10586, %rd10585, 32;
	and.b64  	%rd10587, %rd10556, 4294967295;
	mul.wide.u32 	%rd10588, %r11614, %r11963;
	add.s64 	%rd10589, %rd10586, %rd10587;
	add.s64 	%rd10590, %rd10589, %rd10588;
	shr.u64 	%rd10591, %rd10590, 32;
	mul.wide.u32 	%rd10592, %r11613, %r11963;
	add.s64 	%rd10593, %rd10591, %rd10557;
	add.s64 	%rd10594, %rd10593, %rd10592;
	shr.u64 	%rd10595, %rd10594, 32;
	and.b64  	%rd10596, %rd10565, 4294967295;
	mul.wide.u32 	%rd10597, %r11620, %r11964;
	add.s64 	%rd10598, %rd10597, %rd10596;
	shr.u64 	%rd10599, %rd10598, 32;
	and.b64  	%rd10600, %rd10570, 4294967295;
	mul.wide.u32 	%rd10601, %r11619, %r11964;
	add.s64 	%rd10602, %rd10599, %rd10600;
	add.s64 	%rd10603, %rd10602, %rd10601;
	shr.u64 	%rd10604, %rd10603, 32;
	and.b64  	%rd10605, %rd10575, 4294967295;
	mul.wide.u32 	%rd10606, %r11618, %r11964;
	add.s64 	%rd10607, %rd10604, %rd10605;
	add.s64 	%rd10608, %rd10607, %rd10606;
	shr.u64 	%rd10609, %rd10608, 32;
	and.b64  	%rd10610, %rd10580, 4294967295;
	mul.wide.u32 	%rd10611, %r11617, %r11964;
	add.s64 	%rd10612, %rd10609, %rd10610;
	add.s64 	%rd10613, %rd10612, %rd10611;
	shr.u64 	%rd10614, %rd10613, 32;
	and.b64  	%rd10615, %rd10585, 4294967295;
	mul.wide.u32 	%rd10616, %r11616, %r11964;
	add.s64 	%rd10617, %rd10614, %rd10615;
	add.s64 	%rd10618, %rd10617, %rd10616;
	shr.u64 	%rd10619, %rd10618, 32;
	and.b64  	%rd10620, %rd10590, 4294967295;
	mul.wide.u32 	%rd10621, %r11615, %r11964;
	add.s64 	%rd10622, %rd10619, %rd10620;
	add.s64 	%rd10623, %rd10622, %rd10621;
	shr.u64 	%rd10624, %rd10623, 32;
	and.b64  	%rd10625, %rd10594, 4294967295;
	mul.wide.u32 	%rd10626, %r11614, %r11964;
	add.s64 	%rd10627, %rd10624, %rd10625;
	add.s64 	%rd10628, %rd10627, %rd10626;
	shr.u64 	%rd10629, %rd10628, 32;
	mul.wide.u32 	%rd10630, %r11613, %r11964;
	add.s64 	%rd10631, %rd10629, %rd10595;
	add.s64 	%rd10632, %rd10631, %rd10630;
	shr.u64 	%rd10633, %rd10632, 32;
	and.b64  	%rd10634, %rd10603, 4294967295;
	mul.wide.u32 	%rd10635, %r11620, %r11965;
	add.s64 	%rd10636, %rd10635, %rd10634;
	shr.u64 	%rd10637, %rd10636, 32;
	and.b64  	%rd10638, %rd10608, 4294967295;
	mul.wide.u32 	%rd10639, %r11619, %r11965;
	add.s64 	%rd10640, %rd10637, %rd10638;
	add.s64 	%rd10641, %rd10640, %rd10639;
	shr.u64 	%rd10642, %rd10641, 32;
	and.b64  	%rd10643, %rd10613, 4294967295;
	mul.wide.u32 	%rd10644, %r11618, %r11965;
	add.s64 	%rd10645, %rd10642, %rd10643;
	add.s64 	%rd10646, %rd10645, %rd10644;
	shr.u64 	%rd10647, %rd10646, 32;
	and.b64  	%rd10648, %rd10618, 4294967295;
	mul.wide.u32 	%rd10649, %r11617, %r11965;
	add.s64 	%rd10650, %rd10647, %rd10648;
	add.s64 	%rd10651, %rd10650, %rd10649;
	shr.u64 	%rd10652, %rd10651, 32;
	and.b64  	%rd10653, %rd10623, 4294967295;
	mul.wide.u32 	%rd10654, %r11616, %r11965;
	add.s64 	%rd10655, %rd10652, %rd10653;
	add.s64 	%rd10656, %rd10655, %rd10654;
	shr.u64 	%rd10657, %rd10656, 32;
	and.b64  	%rd10658, %rd10628, 4294967295;
	mul.wide.u32 	%rd10659, %r11615, %r11965;
	add.s64 	%rd10660, %rd10657, %rd10658;
	add.s64 	%rd10661, %rd10660, %rd10659;
	shr.u64 	%rd10662, %rd10661, 32;
	and.b64  	%rd10663, %rd10632, 4294967295;
	mul.wide.u32 	%rd10664, %r11614, %r11965;
	add.s64 	%rd10665, %rd10662, %rd10663;
	add.s64 	%rd10666, %rd10665, %rd10664;
	shr.u64 	%rd10667, %rd10666, 32;
	mul.wide.u32 	%rd10668, %r11613, %r11965;
	add.s64 	%rd10669, %rd10667, %rd10633;
	add.s64 	%rd10670, %rd10669, %rd10668;
	shr.u64 	%rd10671, %rd10670, 32;
	and.b64  	%rd10672, %rd10641, 4294967295;
	mul.wide.u32 	%rd10673, %r11620, %r11966;
	add.s64 	%rd10674, %rd10673, %rd10672;
	shr.u64 	%rd10675, %rd10674, 32;
	and.b64  	%rd10676, %rd10646, 4294967295;
	mul.wide.u32 	%rd10677, %r11619, %r11966;
	add.s64 	%rd10678, %rd10675, %rd10676;
	add.s64 	%rd10679, %rd10678, %rd10677;
	shr.u64 	%rd10680, %rd10679, 32;
	and.b64  	%rd10681, %rd10651, 4294967295;
	mul.wide.u32 	%rd10682, %r11618, %r11966;
	add.s64 	%rd10683, %rd10680, %rd10681;
	add.s64 	%rd10684, %rd10683, %rd10682;
	shr.u64 	%rd10685, %rd10684, 32;
	and.b64  	%rd10686, %rd10656, 4294967295;
	mul.wide.u32 	%rd10687, %r11617, %r11966;
	add.s64 	%rd10688, %rd10685, %rd10686;
	add.s64 	%rd10689, %rd10688, %rd10687;
	shr.u64 	%rd10690, %rd10689, 32;
	and.b64  	%rd10691, %rd10661, 4294967295;
	mul.wide.u32 	%rd10692, %r11616, %r11966;
	add.s64 	%rd10693, %rd10690, %rd10691;
	add.s64 	%rd10694, %rd10693, %rd10692;
	shr.u64 	%rd10695, %rd10694, 32;
	and.b64  	%rd10696, %rd10666, 4294967295;
	mul.wide.u32 	%rd10697, %r11615, %r11966;
	add.s64 	%rd10698, %rd10695, %rd10696;
	add.s64 	%rd10699, %rd10698, %rd10697;
	shr.u64 	%rd10700, %rd10699, 32;
	and.b64  	%rd10701, %rd10670, 4294967295;
	mul.wide.u32 	%rd10702, %r11614, %r11966;
	add.s64 	%rd10703, %rd10700, %rd10701;
	add.s64 	%rd10704, %rd10703, %rd10702;
	shr.u64 	%rd10705, %rd10704, 32;
	mul.wide.u32 	%rd10706, %r11613, %r11966;
	add.s64 	%rd10707, %rd10705, %rd10671;
	add.s64 	%rd10708, %rd10707, %rd10706;
	shr.u64 	%rd10709, %rd10708, 32;
	and.b64  	%rd10710, %rd10679, 4294967295;
	mul.wide.u32 	%rd10711, %r11620, %r11967;
	add.s64 	%rd10712, %rd10711, %rd10710;
	shr.u64 	%rd10713, %rd10712, 32;
	and.b64  	%rd10714, %rd10684, 4294967295;
	mul.wide.u32 	%rd10715, %r11619, %r11967;
	add.s64 	%rd10716, %rd10713, %rd10714;
	add.s64 	%rd10717, %rd10716, %rd10715;
	shr.u64 	%rd10718, %rd10717, 32;
	and.b64  	%rd10719, %rd10689, 4294967295;
	mul.wide.u32 	%rd10720, %r11618, %r11967;
	add.s64 	%rd10721, %rd10718, %rd10719;
	add.s64 	%rd10722, %rd10721, %rd10720;
	shr.u64 	%rd10723, %rd10722, 32;
	and.b64  	%rd10724, %rd10694, 4294967295;
	mul.wide.u32 	%rd10725, %r11617, %r11967;
	add.s64 	%rd10726, %rd10723, %rd10724;
	add.s64 	%rd10727, %rd10726, %rd10725;
	shr.u64 	%rd10728, %rd10727, 32;
	and.b64  	%rd10729, %rd10699, 4294967295;
	mul.wide.u32 	%rd10730, %r11616, %r11967;
	add.s64 	%rd10731, %rd10728, %rd10729;
	add.s64 	%rd10732, %rd10731, %rd10730;
	shr.u64 	%rd10733, %rd10732, 32;
	and.b64  	%rd10734, %rd10704, 4294967295;
	mul.wide.u32 	%rd10735, %r11615, %r11967;
	add.s64 	%rd10736, %rd10733, %rd10734;
	add.s64 	%rd10737, %rd10736, %rd10735;
	shr.u64 	%rd10738, %rd10737, 32;
	and.b64  	%rd10739, %rd10708, 4294967295;
	mul.wide.u32 	%rd10740, %r11614, %r11967;
	add.s64 	%rd10741, %rd10738, %rd10739;
	add.s64 	%rd10742, %rd10741, %rd10740;
	shr.u64 	%rd10743, %rd10742, 32;
	mul.wide.u32 	%rd10744, %r11613, %r11967;
	add.s64 	%rd10745, %rd10743, %rd10709;
	add.s64 	%rd10746, %rd10745, %rd10744;
	shr.u64 	%rd10747, %rd10746, 32;
	and.b64  	%rd10748, %rd10717, 4294967295;
	mul.wide.u32 	%rd10749, %r11620, %r11968;
	add.s64 	%rd10750, %rd10749, %rd10748;
	shr.u64 	%rd10751, %rd10750, 32;
	and.b64  	%rd10752, %rd10722, 4294967295;
	mul.wide.u32 	%rd10753, %r11619, %r11968;
	add.s64 	%rd10754, %rd10751, %rd10752;
	add.s64 	%rd10755, %rd10754, %rd10753;
	shr.u64 	%rd10756, %rd10755, 32;
	and.b64  	%rd10757, %rd10727, 4294967295;
	mul.wide.u32 	%rd10758, %r11618, %r11968;
	add.s64 	%rd10759, %rd10756, %rd10757;
	add.s64 	%rd10760, %rd10759, %rd10758;
	shr.u64 	%rd10761, %rd10760, 32;
	and.b64  	%rd10762, %rd10732, 4294967295;
	mul.wide.u32 	%rd10763, %r11617, %r11968;
	add.s64 	%rd10764, %rd10761, %rd10762;
	add.s64 	%rd10765, %rd10764, %rd10763;
	shr.u64 	%rd10766, %rd10765, 32;
	and.b64  	%rd10767, %rd10737, 4294967295;
	mul.wide.u32 	%rd10768, %r11616, %r11968;
	add.s64 	%rd10769, %rd10766, %rd10767;
	add.s64 	%rd10770, %rd10769, %rd10768;
	shr.u64 	%rd10771, %rd10770, 32;
	and.b64  	%rd10772, %rd10742, 4294967295;
	mul.wide.u32 	%rd10773, %r11615, %r11968;
	add.s64 	%rd10774, %rd10771, %rd10772;
	add.s64 	%rd10775, %rd10774, %rd10773;
	shr.u64 	%rd10776, %rd10775, 32;
	and.b64  	%rd10777, %rd10746, 4294967295;
	mul.wide.u32 	%rd10778, %r11614, %r11968;
	add.s64 	%rd10779, %rd10776, %rd10777;
	add.s64 	%rd10780, %rd10779, %rd10778;
	shr.u64 	%rd10781, %rd10780, 32;
	mul.wide.u32 	%rd10782, %r11613, %r11968;
	add.s64 	%rd10783, %rd10781, %rd10747;
	add.s64 	%rd10784, %rd10783, %rd10782;
	shr.u64 	%rd10785, %rd10784, 32;
	and.b64  	%rd10786, %rd10755, 4294967295;
	mul.wide.u32 	%rd10787, %r11620, %r11969;
	add.s64 	%rd10788, %rd10787, %rd10786;
	shr.u64 	%rd10789, %rd10788, 32;
	and.b64  	%rd10790, %rd10760, 4294967295;
	mul.wide.u32 	%rd10791, %r11619, %r11969;
	add.s64 	%rd10792, %rd10789, %rd10790;
	add.s64 	%rd10793, %rd10792, %rd10791;
	shr.u64 	%rd10794, %rd10793, 32;
	and.b64  	%rd10795, %rd10765, 4294967295;
	mul.wide.u32 	%rd10796, %r11618, %r11969;
	add.s64 	%rd10797, %rd10794, %rd10795;
	add.s64 	%rd10798, %rd10797, %rd10796;
	shr.u64 	%rd10799, %rd10798, 32;
	and.b64  	%rd10800, %rd10770, 4294967295;
	mul.wide.u32 	%rd10801, %r11617, %r11969;
	add.s64 	%rd10802, %rd10799, %rd10800;
	add.s64 	%rd10803, %rd10802, %rd10801;
	shr.u64 	%rd10804, %rd10803, 32;
	and.b64  	%rd10805, %rd10775, 4294967295;
	mul.wide.u32 	%rd10806, %r11616, %r11969;
	add.s64 	%rd10807, %rd10804, %rd10805;
	add.s64 	%rd10808, %rd10807, %rd10806;
	shr.u64 	%rd10809, %rd10808, 32;
	and.b64  	%rd10810, %rd10780, 4294967295;
	mul.wide.u32 	%rd10811, %r11615, %r11969;
	add.s64 	%rd10812, %rd10809, %rd10810;
	add.s64 	%rd10813, %rd10812, %rd10811;
	shr.u64 	%rd10814, %rd10813, 32;
	and.b64  	%rd10815, %rd10784, 4294967295;
	mul.wide.u32 	%rd10816, %r11614, %r11969;
	add.s64 	%rd10817, %rd10814, %rd10815;
	add.s64 	%rd10818, %rd10817, %rd10816;
	shr.u64 	%rd10819, %rd10818, 32;
	mul.wide.u32 	%rd10820, %r11613, %r11969;
	add.s64 	%rd10821, %rd10819, %rd10785;
	add.s64 	%rd10822, %rd10821, %rd10820;
	shr.u64 	%rd10823, %rd10822, 32;
	{ .reg .b32 tmp; mov.b64 {tmp, %r7936}, %rd10822; }
	and.b64  	%rd10824, %rd10793, 4294967295;
	mul.lo.s64 	%rd10825, %rd10824, 977;
	and.b64  	%rd10826, %rd10535, 4294967295;
	and.b64  	%rd10827, %rd10825, 4294967295;
	add.s64 	%rd31294, %rd10827, %rd10826;
	shr.u64 	%rd10828, %rd10825, 32;
	shr.u64 	%rd10829, %rd31294, 32;
	add.s64 	%rd10830, %rd10829, %rd10828;
	and.b64  	%rd10831, %rd10798, 4294967295;
	mul.lo.s64 	%rd10832, %rd10831, 977;
	and.b64  	%rd10833, %rd10560, 4294967295;
	and.b64  	%rd10834, %rd10832, 4294967295;
	add.s64 	%rd10835, %rd10830, %rd10833;
	add.s64 	%rd10836, %rd10835, %rd10834;
	add.s64 	%rd31295, %rd10836, %rd10824;
	shr.u64 	%rd10837, %rd10832, 32;
	shr.u64 	%rd10838, %rd31295, 32;
	add.s64 	%rd10839, %rd10838, %rd10837;
	and.b64  	%rd10840, %rd10803, 4294967295;
	mul.lo.s64 	%rd10841, %rd10840, 977;
	and.b64  	%rd10842, %rd10598, 4294967295;
	and.b64  	%rd10843, %rd10841, 4294967295;
	add.s64 	%rd10844, %rd10839, %rd10842;
	add.s64 	%rd10845, %rd10844, %rd10843;
	add.s64 	%rd31296, %rd10845, %rd10831;
	shr.u64 	%rd10846, %rd10841, 32;
	shr.u64 	%rd10847, %rd31296, 32;
	add.s64 	%rd10848, %rd10847, %rd10846;
	and.b64  	%rd10849, %rd10808, 4294967295;
	mul.lo.s64 	%rd10850, %rd10849, 977;
	and.b64  	%rd10851, %rd10636, 4294967295;
	and.b64  	%rd10852, %rd10850, 4294967295;
	add.s64 	%rd10853, %rd10848, %rd10851;
	add.s64 	%rd10854, %rd10853, %rd10852;
	add.s64 	%rd31297, %rd10854, %rd10840;
	shr.u64 	%rd10855, %rd10850, 32;
	shr.u64 	%rd10856, %rd31297, 32;
	add.s64 	%rd10857, %rd10856, %rd10855;
	and.b64  	%rd10858, %rd10813, 4294967295;
	mul.lo.s64 	%rd10859, %rd10858, 977;
	and.b64  	%rd10860, %rd10674, 4294967295;
	and.b64  	%rd10861, %rd10859, 4294967295;
	add.s64 	%rd10862, %rd10857, %rd10860;
	add.s64 	%rd10863, %rd10862, %rd10861;
	add.s64 	%rd31298, %rd10863, %rd10849;
	shr.u64 	%rd10864, %rd10859, 32;
	shr.u64 	%rd10865, %rd31298, 32;
	add.s64 	%rd10866, %rd10865, %rd10864;
	and.b64  	%rd10867, %rd10818, 4294967295;
	mul.lo.s64 	%rd10868, %rd10867, 977;
	and.b64  	%rd10869, %rd10712, 4294967295;
	and.b64  	%rd10870, %rd10868, 4294967295;
	add.s64 	%rd10871, %rd10866, %rd10869;
	add.s64 	%rd10872, %rd10871, %rd10870;
	add.s64 	%rd31299, %rd10872, %rd10858;
	shr.u64 	%rd10873, %rd10868, 32;
	shr.u64 	%rd10874, %rd31299, 32;
	add.s64 	%rd10875, %rd10874, %rd10873;
	and.b64  	%rd10876, %rd10822, 4294967295;
	mul.lo.s64 	%rd10877, %rd10876, 977;
	and.b64  	%rd10878, %rd10750, 4294967295;
	and.b64  	%rd10879, %rd10877, 4294967295;
	add.s64 	%rd10880, %rd10875, %rd10878;
	add.s64 	%rd10881, %rd10880, %rd10879;
	add.s64 	%rd31300, %rd10881, %rd10867;
	shr.u64 	%rd10882, %rd10877, 32;
	shr.u64 	%rd10883, %rd31300, 32;
	add.s64 	%rd10884, %rd10883, %rd10882;
	mul.lo.s64 	%rd10885, %rd10823, 977;
	and.b64  	%rd10886, %rd10788, 4294967295;
	and.b64  	%rd10887, %rd10885, 4294967295;
	add.s64 	%rd10888, %rd10884, %rd10886;
	add.s64 	%rd10889, %rd10888, %rd10887;
	add.s64 	%rd31301, %rd10889, %rd10876;
	shr.u64 	%rd10890, %rd10885, 32;
	shr.u64 	%rd10891, %rd31301, 32;
	cvt.u32.u64 	%r7937, %rd10891;
	cvt.u32.u64 	%r7938, %rd10890;
	add.s32 	%r7939, %r7937, %r7938;
	add.s32 	%r1622, %r7939, %r7936;
	setp.eq.s32 	%p1698, %r1622, 0;
	mov.pred 	%p4437, 0;
	@%p1698 bra 	$L__BB3_1286;
	cvt.u64.u32 	%rd10892, %r1622;
	mul.wide.u32 	%rd10893, %r1622, 977;
	shr.u64 	%rd10894, %rd10893, 32;
	and.b64  	%rd10895, %rd31294, 4294967295;
	and.b64  	%rd10896, %rd10893, 4294967295;
	add.s64 	%rd31294, %rd10896, %rd10895;
	shr.u64 	%rd10897, %rd31294, 32;
	and.b64  	%rd10898, %rd31295, 4294967295;
	add.s64 	%rd10899, %rd10894, %rd10898;
	add.s64 	%rd10900, %rd10899, %rd10892;
	add.s64 	%rd31295, %rd10900, %rd10897;
	setp.lt.u64 	%p1700, %rd31295, 4294967296;
	@%p1700 bra 	$L__BB3_1286;
	shr.u64 	%rd10901, %rd31295, 32;
	and.b64  	%rd10902, %rd31296, 4294967295;
	add.s64 	%rd31296, %rd10901, %rd10902;
	setp.lt.u64 	%p1702, %rd31296, 4294967296;
	@%p1702 bra 	$L__BB3_1286;
	shr.u64 	%rd10903, %rd31296, 32;
	and.b64  	%rd10904, %rd31297, 4294967295;
	add.s64 	%rd31297, %rd10903, %rd10904;
	setp.lt.u64 	%p1704, %rd31297, 4294967296;
	@%p1704 bra 	$L__BB3_1286;
	shr.u64 	%rd10906, %rd31297, 32;
	and.b64  	%rd10907, %rd31298, 4294967295;
	add.s64 	%rd31298, %rd10906, %rd10907;
	setp.lt.u64 	%p1706, %rd31298, 4294967296;
	mov.b64 	%rd31297, 4294967296;
	@%p1706 bra 	$L__BB3_1286;
	shr.u64 	%rd10909, %rd31298, 32;
	and.b64  	%rd10910, %rd31299, 4294967295;
	add.s64 	%rd31299, %rd10909, %rd10910;
	setp.lt.u64 	%p1708, %rd31299, 4294967296;
	mov.b64 	%rd31297, 4294967296;
	mov.u64 	%rd31298, %rd31297;
	@%p1708 bra 	$L__BB3_1286;
	shr.u64 	%rd10912, %rd31299, 32;
	and.b64  	%rd10913, %rd31300, 4294967295;
	add.s64 	%rd31300, %rd10912, %rd10913;
	setp.lt.u64 	%p1710, %rd31300, 4294967296;
	mov.b64 	%rd31297, 4294967296;
	mov.u64 	%rd31299, %rd31297;
	@%p1710 bra 	$L__BB3_1286;
	shr.u64 	%rd10915, %rd31300, 32;
	and.b64  	%rd10916, %rd31301, 4294967295;
	add.s64 	%rd10917, %rd10915, %rd10916;
	setp.gt.u64 	%p4437, %rd10917, 4294967295;
	min.u64 	%rd31301, %rd10917, 4294967296;
	mov.b64 	%rd31297, 4294967296;
	mov.u64 	%rd31298, %rd31297;
	mov.u64 	%rd31300, %rd31297;
$L__BB3_1286:
	cvt.u32.u64 	%r12164, %rd31301;
	cvt.u32.u64 	%r12165, %rd31300;
	cvt.u32.u64 	%r12166, %rd31299;
	cvt.u32.u64 	%r12167, %rd31298;
	cvt.u32.u64 	%r12168, %rd31297;
	cvt.u32.u64 	%r12169, %rd31296;
	cvt.u32.u64 	%r12170, %rd31295;
	cvt.u32.u64 	%r12171, %rd31294;
	setp.lt.u32 	%p1711, %r12163, %r12164;
	or.pred  	%p1712, %p4437, %p1711;
	@%p1712 bra 	$L__BB3_1300;
	setp.gt.u32 	%p1713, %r12163, %r12164;
	@%p1713 bra 	$L__BB3_1301;
	setp.lt.u32 	%p1714, %r693, %r12165;
	@%p1714 bra 	$L__BB3_1300;
	setp.gt.u32 	%p1715, %r693, %r12165;
	@%p1715 bra 	$L__BB3_1301;
	setp.lt.u32 	%p1716, %r694, %r12166;
	@%p1716 bra 	$L__BB3_1300;
	setp.gt.u32 	%p1717, %r694, %r12166;
	@%p1717 bra 	$L__BB3_1301;
	setp.lt.u32 	%p1718, %r695, %r12167;
	@%p1718 bra 	$L__BB3_1300;
	setp.gt.u32 	%p1719, %r695, %r12167;
	@%p1719 bra 	$L__BB3_1301;
	setp.lt.u32 	%p1720, %r795, %r12168;
	@%p1720 bra 	$L__BB3_1300;
	setp.gt.u32 	%p1721, %r795, %r12168;
	@%p1721 bra 	$L__BB3_1301;
	setp.lt.u32 	%p1722, %r692, %r12169;
	@%p1722 bra 	$L__BB3_1300;
	setp.gt.u32 	%p1723, %r692, %r12169;
	@%p1723 bra 	$L__BB3_1301;
	setp.lt.u32 	%p1724, %r696, %r12170;
	@%p1724 bra 	$L__BB3_1300;
	setp.gt.u32 	%p1725, %r696, %r12170;
	setp.gt.u32 	%p1726, %r796, %r12171;
	or.pred  	%p1727, %p1725, %p1726;
	@%p1727 bra 	$L__BB3_1301;
$L__BB3_1300:
	// begin inline asm
	sub.cc.u32 %r12171, %r12171, %r796;
	subc.cc.u32 %r12170, %r12170, %r696;
	subc.cc.u32 %r12169, %r12169, %r692;
	subc.cc.u32 %r12168, %r12168, %r795;
	subc.cc.u32 %r12167, %r12167, %r695;
	subc.cc.u32 %r12166, %r12166, %r694;
	subc.cc.u32 %r12165, %r12165, %r693;
	subc.u32 %r12164, %r12164, %r12163;
	
	// end inline asm
$L__BB3_1301:
	setp.gt.u32 	%p1728, %r12164, %r12163;
	@%p1728 bra 	$L__BB3_1315;
	setp.lt.u32 	%p1729, %r12164, %r12163;
	mov.b16 	%rs44, 0;
	@%p1729 bra 	$L__BB3_1753;
	setp.gt.u32 	%p1730, %r12165, %r693;
	@%p1730 bra 	$L__BB3_1315;
	setp.lt.u32 	%p1731, %r12165, %r693;
	@%p1731 bra 	$L__BB3_1753;
	setp.gt.u32 	%p1732, %r12166, %r694;
	@%p1732 bra 	$L__BB3_1315;
	setp.lt.u32 	%p1733, %r12166, %r694;
	@%p1733 bra 	$L__BB3_1753;
	setp.gt.u32 	%p1734, %r12167, %r695;
	@%p1734 bra 	$L__BB3_1315;
	setp.lt.u32 	%p1735, %r12167, %r695;
	@%p1735 bra 	$L__BB3_1753;
	setp.gt.u32 	%p1736, %r12168, %r795;
	@%p1736 bra 	$L__BB3_1315;
	setp.lt.u32 	%p1737, %r12168, %r795;
	@%p1737 bra 	$L__BB3_1753;
	setp.gt.u32 	%p1738, %r12169, %r692;
	@%p1738 bra 	$L__BB3_1315;
	setp.lt.u32 	%p1739, %r12169, %r692;
	@%p1739 bra 	$L__BB3_1753;
	setp.gt.u32 	%p1740, %r12170, %r696;
	@%p1740 bra 	$L__BB3_1315;
	setp.lt.u32 	%p1741, %r12170, %r696;
	setp.lt.u32 	%p1742, %r12171, %r796;
	or.pred  	%p1743, %p1741, %p1742;
	@%p1743 bra 	$L__BB3_1753;
$L__BB3_1315:
	// begin inline asm
	sub.cc.u32 %r12171, %r12171, %r796;
	subc.cc.u32 %r12170, %r12170, %r696;
	subc.cc.u32 %r12169, %r12169, %r692;
	subc.cc.u32 %r12168, %r12168, %r795;
	subc.cc.u32 %r12167, %r12167, %r695;
	subc.cc.u32 %r12166, %r12166, %r694;
	subc.cc.u32 %r12165, %r12165, %r693;
	subc.u32 %r12164, %r12164, %r12163;
	
	// end inline asm
	mov.b16 	%rs44, 0;
	bra.uni 	$L__BB3_1753;
$L__BB3_1316:
	setp.gt.u32 	%p1746, %r11694, %r11678;
	@%p1746 bra 	$L__BB3_1328;
	setp.lt.u32 	%p1747, %r11694, %r11678;
	@%p1747 bra 	$L__BB3_1331;
	setp.gt.u32 	%p1748, %r11695, %r11679;
	@%p1748 bra 	$L__BB3_1328;
	setp.lt.u32 	%p1749, %r11695, %r11679;
	@%p1749 bra 	$L__BB3_1331;
	setp.gt.u32 	%p1750, %r11696, %r11680;
	@%p1750 bra 	$L__BB3_1328;
	setp.lt.u32 	%p1751, %r11696, %r11680;
	@%p1751 bra 	$L__BB3_1331;
	setp.gt.u32 	%p1752, %r11697, %r11681;
	@%p1752 bra 	$L__BB3_1328;
	setp.lt.u32 	%p1753, %r11697, %r11681;
	@%p1753 bra 	$L__BB3_1331;
	setp.gt.u32 	%p1754, %r11698, %r11682;
	@%p1754 bra 	$L__BB3_1328;
	setp.lt.u32 	%p1755, %r11698, %r11682;
	@%p1755 bra 	$L__BB3_1331;
	setp.gt.u32 	%p1756, %r11699, %r11683;
	@%p1756 bra 	$L__BB3_1328;
	setp.lt.u32 	%p1757, %r11699, %r11683;
	setp.lt.u32 	%p1758, %r11700, %r11684;
	or.pred  	%p1759, %p1757, %p1758;
	@%p1759 bra 	$L__BB3_1331;
$L__BB3_1328:
	// begin inline asm
	sub.cc.u32 %r11978, %r11700, %r11684;
	subc.cc.u32 %r11979, %r11699, %r11683;
	subc.cc.u32 %r11980, %r11698, %r11682;
	subc.cc.u32 %r11981, %r11697, %r11681;
	subc.cc.u32 %r11982, %r11696, %r11680;
	subc.cc.u32 %r11983, %r11695, %r11679;
	subc.cc.u32 %r11984, %r11694, %r11678;
	subc.u32 %r11985, %r11693, %r11677;
	
	// end inline asm
	bra.uni 	$L__BB3_1332;
$L__BB3_1329:
	setp.gt.u32 	%p1744, %r11693, %r11677;
	@%p1744 bra 	$L__BB3_1328;
	setp.le.u32 	%p1745, %r11677, %r11693;
	@%p1745 bra 	$L__BB3_1316;
$L__BB3_1331:
	// begin inline asm
	add.cc.u32 %r7988, %r11700, %r796;
	addc.cc.u32 %r7989, %r11699, %r696;
	addc.cc.u32 %r7990, %r11698, %r692;
	addc.cc.u32 %r7991, %r11697, %r795;
	addc.cc.u32 %r7992, %r11696, %r695;
	addc.cc.u32 %r7993, %r11695, %r694;
	addc.cc.u32 %r7994, %r11694, %r693;
	addc.u32 %r7995, %r11693, %r12163;
	
	// end inline asm
	// begin inline asm
	sub.cc.u32 %r11978, %r7988, %r11684;
	subc.cc.u32 %r11979, %r7989, %r11683;
	subc.cc.u32 %r11980, %r7990, %r11682;
	subc.cc.u32 %r11981, %r7991, %r11681;
	subc.cc.u32 %r11982, %r7992, %r11680;
	subc.cc.u32 %r11983, %r7993, %r11679;
	subc.cc.u32 %r11984, %r7994, %r11678;
	subc.u32 %r11985, %r7995, %r11677;
	
	// end inline asm
$L__BB3_1332:
	setp.gt.u32 	%p1760, %r11764, %r11748;
	@%p1760 bra 	$L__BB3_1333;
	bra.uni 	$L__BB3_1346;
$L__BB3_1333:
	// begin inline asm
	sub.cc.u32 %r11986, %r11757, %r11741;
	subc.cc.u32 %r11987, %r11758, %r11742;
	subc.cc.u32 %r11988, %r11759, %r11743;
	subc.cc.u32 %r11989, %r11760, %r11744;
	subc.cc.u32 %r11990, %r11761, %r11745;
	subc.cc.u32 %r11991, %r11762, %r11746;
	subc.cc.u32 %r11992, %r11763, %r11747;
	subc.u32 %r11993, %r11764, %r11748;
	
	// end inline asm
	bra.uni 	$L__BB3_1348;
$L__BB3_1334:
	setp.gt.u32 	%p1762, %r11763, %r11747;
	@%p1762 bra 	$L__BB3_1333;
	setp.lt.u32 	%p1763, %r11763, %r11747;
	@%p1763 bra 	$L__BB3_1347;
	setp.gt.u32 	%p1764, %r11762, %r11746;
	@%p1764 bra 	$L__BB3_1333;
	setp.lt.u32 	%p1765, %r11762, %r11746;
	@%p1765 bra 	$L__BB3_1347;
	setp.gt.u32 	%p1766, %r11761, %r11745;
	@%p1766 bra 	$L__BB3_1333;
	setp.lt.u32 	%p1767, %r11761, %r11745;
	@%p1767 bra 	$L__BB3_1347;
	setp.gt.u32 	%p1768, %r11760, %r11744;
	@%p1768 bra 	$L__BB3_1333;
	setp.lt.u32 	%p1769, %r11760, %r11744;
	@%p1769 bra 	$L__BB3_1347;
	setp.gt.u32 	%p1770, %r11759, %r11743;
	@%p1770 bra 	$L__BB3_1333;
	setp.lt.u32 	%p1771, %r11759, %r11743;
	@%p1771 bra 	$L__BB3_1347;
	setp.gt.u32 	%p1772, %r11758, %r11742;
	@%p1772 bra 	$L__BB3_1333;
	setp.lt.u32 	%p1773, %r11758, %r11742;
	setp.lt.u32 	%p1774, %r11757, %r11741;
	or.pred  	%p1775, %p1773, %p1774;
	@%p1775 bra 	$L__BB3_1347;
	bra.uni 	$L__BB3_1333;
$L__BB3_1346:
	setp.ge.u32 	%p1761, %r11764, %r11748;
	@%p1761 bra 	$L__BB3_1334;
$L__BB3_1347:
	// begin inline asm
	add.cc.u32 %r8060, %r11757, %r796;
	addc.cc.u32 %r8061, %r11758, %r696;
	addc.cc.u32 %r8062, %r11759, %r692;
	addc.cc.u32 %r8063, %r11760, %r795;
	addc.cc.u32 %r8064, %r11761, %r695;
	addc.cc.u32 %r8065, %r11762, %r694;
	addc.cc.u32 %r8066, %r11763, %r693;
	addc.u32 %r8067, %r11764, %r12163;
	
	// end inline asm
	// begin inline asm
	sub.cc.u32 %r11986, %r8060, %r11741;
	subc.cc.u32 %r11987, %r8061, %r11742;
	subc.cc.u32 %r11988, %r8062, %r11743;
	subc.cc.u32 %r11989, %r8063, %r11744;
	subc.cc.u32 %r11990, %r8064, %r11745;
	subc.cc.u32 %r11991, %r8065, %r11746;
	subc.cc.u32 %r11992, %r8066, %r11747;
	subc.u32 %r11993, %r8067, %r11748;
	
	// end inline asm
$L__BB3_1348:
	mul.wide.u32 	%rd10919, %r11978, %r11978;
	shr.u64 	%rd10920, %rd10919, 32;
	mul.wide.u32 	%rd10921, %r11979, %r11978;
	add.s64 	%rd10922, %rd10920, %rd10921;
	shr.u64 	%rd10923, %rd10922, 32;
	mul.wide.u32 	%rd10924, %r11980, %r11978;
	add.s64 	%rd10925, %rd10923, %rd10924;
	shr.u64 	%rd10926, %rd10925, 32;
	mul.wide.u32 	%rd10927, %r11981, %r11978;
	add.s64 	%rd10928, %rd10926, %rd10927;
	shr.u64 	%rd10929, %rd10928, 32;
	mul.wide.u32 	%rd10930, %r11982, %r11978;
	add.s64 	%rd10931, %rd10929, %rd10930;
	shr.u64 	%rd10932, %rd10931, 32;
	mul.wide.u32 	%rd10933, %r11983, %r11978;
	add.s64 	%rd10934, %rd10932, %rd10933;
	shr.u64 	%rd10935, %rd10934, 32;
	mul.wide.u32 	%rd10936, %r11984, %r11978;
	add.s64 	%rd10937, %rd10935, %rd10936;
	shr.u64 	%rd10938, %rd10937, 32;
	mul.wide.u32 	%rd10939, %r11985, %r11978;
	add.s64 	%rd10940, %rd10938, %rd10939;
	shr.u64 	%rd10941, %rd10940, 32;
	and.b64  	%rd10942, %rd10922, 4294967295;
	add.s64 	%rd10943, %rd10921, %rd10942;
	shr.u64 	%rd10944, %rd10943, 32;
	and.b64  	%rd10945, %rd10925, 4294967295;
	mul.wide.u32 	%rd10946, %r11979, %r11979;
	add.s64 	%rd10947, %rd10944, %rd10945;
	add.s64 	%rd10948, %rd10947, %rd10946;
	shr.u64 	%rd10949, %rd10948, 32;
	and.b64  	%rd10950, %rd10928, 4294967295;
	mul.wide.u32 	%rd10951, %r11980, %r11979;
	add.s64 	%rd10952, %rd10949, %rd10950;
	add.s64 	%rd10953, %rd10952, %rd10951;
	shr.u64 	%rd10954, %rd10953, 32;
	and.b64  	%rd10955, %rd10931, 4294967295;
	mul.wide.u32 	%rd10956, %r11981, %r11979;
	add.s64 	%rd10957, %rd10954, %rd10955;
	add.s64 	%rd10958, %rd10957, %rd10956;
	shr.u64 	%rd10959, %rd10958, 32;
	and.b64  	%rd10960, %rd10934, 4294967295;
	mul.wide.u32 	%rd10961, %r11982, %r11979;
	add.s64 	%rd10962, %rd10959, %rd10960;
	add.s64 	%rd10963, %rd10962, %rd10961;
	shr.u64 	%rd10964, %rd10963, 32;
	and.b64  	%rd10965, %rd10937, 4294967295;
	mul.wide.u32 	%rd10966, %r11983, %r11979;
	add.s64 	%rd10967, %rd10964, %rd10965;
	add.s64 	%rd10968, %rd10967, %rd10966;
	shr.u64 	%rd10969, %rd10968, 32;
	and.b64  	%rd10970, %rd10940, 4294967295;
	mul.wide.u32 	%rd10971, %r11984, %r11979;
	add.s64 	%rd10972, %rd10969, %rd10970;
	add.s64 	%rd10973, %rd10972, %rd10971;
	shr.u64 	%rd10974, %rd10973, 32;
	mul.wide.u32 	%rd10975, %r11985, %r11979;
	add.s64 	%rd10976, %rd10974, %rd10941;
	add.s64 	%rd10977, %rd10976, %rd10975;
	shr.u64 	%rd10978, %rd10977, 32;
	and.b64  	%rd10979, %rd10948, 4294967295;
	add.s64 	%rd10980, %rd10924, %rd10979;
	shr.u64 	%rd10981, %rd10980, 32;
	and.b64  	%rd10982, %rd10953, 4294967295;
	add.s64 	%rd10983, %rd10981, %rd10982;
	add.s64 	%rd10984, %rd10983, %rd10951;
	shr.u64 	%rd10985, %rd10984, 32;
	and.b64  	%rd10986, %rd10958, 4294967295;
	mul.wide.u32 	%rd10987, %r11980, %r11980;
	add.s64 	%rd10988, %rd10985, %rd10986;
	add.s64 	%rd10989, %rd10988, %rd10987;
	shr.u64 	%rd10990, %rd10989, 32;
	and.b64  	%rd10991, %rd10963, 4294967295;
	mul.wide.u32 	%rd10992, %r11981, %r11980;
	add.s64 	%rd10993, %rd10990, %rd10991;
	add.s64 	%rd10994, %rd10993, %rd10992;
	shr.u64 	%rd10995, %rd10994, 32;
	and.b64  	%rd10996, %rd10968, 4294967295;
	mul.wide.u32 	%rd10997, %r11982, %r11980;
	add.s64 	%rd10998, %rd10995, %rd10996;
	add.s64 	%rd10999, %rd10998, %rd10997;
	shr.u64 	%rd11000, %rd10999, 32;
	and.b64  	%rd11001, %rd10973, 4294967295;
	mul.wide.u32 	%rd11002, %r11983, %r11980;
	add.s64 	%rd11003, %rd11000, %rd11001;
	add.s64 	%rd11004, %rd11003, %rd11002;
	shr.u64 	%rd11005, %rd11004, 32;
	and.b64  	%rd11006, %rd10977, 4294967295;
	mul.wide.u32 	%rd11007, %r11984, %r11980;
	add.s64 	%rd11008, %rd11005, %rd11006;
	add.s64 	%rd11009, %rd11008, %rd11007;
	shr.u64 	%rd11010, %rd11009, 32;
	mul.wide.u32 	%rd11011, %r11985, %r11980;
	add.s64 	%rd11012, %rd11010, %rd10978;
	add.s64 	%rd11013, %rd11012, %rd11011;
	shr.u64 	%rd11014, %rd11013, 32;
	and.b64  	%rd11015, %rd10984, 4294967295;
	add.s64 	%rd11016, %rd10927, %rd11015;
	shr.u64 	%rd11017, %rd11016, 32;
	and.b64  	%rd11018, %rd10989, 4294967295;
	add.s64 	%rd11019, %rd11017, %rd11018;
	add.s64 	%rd11020, %rd11019, %rd10956;
	shr.u64 	%rd11021, %rd11020, 32;
	and.b64  	%rd11022, %rd10994, 4294967295;
	add.s64 	%rd11023, %rd11021, %rd11022;
	add.s64 	%rd11024, %rd11023, %rd10992;
	shr.u64 	%rd11025, %rd11024, 32;
	and.b64  	%rd11026, %rd10999, 4294967295;
	mul.wide.u32 	%rd11027, %r11981, %r11981;
	add.s64 	%rd11028, %rd11025, %rd11026;
	add.s64 	%rd11029, %rd11028, %rd11027;
	shr.u64 	%rd11030, %rd11029, 32;
	and.b64  	%rd11031, %rd11004, 4294967295;
	mul.wide.u32 	%rd11032, %r11982, %r11981;
	add.s64 	%rd11033, %rd11030, %rd11031;
	add.s64 	%rd11034, %rd11033, %rd11032;
	shr.u64 	%rd11035, %rd11034, 32;
	and.b64  	%rd11036, %rd11009, 4294967295;
	mul.wide.u32 	%rd11037, %r11983, %r11981;
	add.s64 	%rd11038, %rd11035, %rd11036;
	add.s64 	%rd11039, %rd11038, %rd11037;
	shr.u64 	%rd11040, %rd11039, 32;
	and.b64  	%rd11041, %rd11013, 4294967295;
	mul.wide.u32 	%rd11042, %r11984, %r11981;
	add.s64 	%rd11043, %rd11040, %rd11041;
	add.s64 	%rd11044, %rd11043, %rd11042;
	shr.u64 	%rd11045, %rd11044, 32;
	mul.wide.u32 	%rd11046, %r11985, %r11981;
	add.s64 	%rd11047, %rd11045, %rd11014;
	add.s64 	%rd11048, %rd11047, %rd11046;
	shr.u64 	%rd11049, %rd11048, 32;
	and.b64  	%rd11050, %rd11020, 4294967295;
	add.s64 	%rd11051, %rd10930, %rd11050;
	shr.u64 	%rd11052, %rd11051, 32;
	and.b64  	%rd11053, %rd11024, 4294967295;
	add.s64 	%rd11054, %rd11052, %rd11053;
	add.s64 	%rd11055, %rd11054, %rd10961;
	shr.u64 	%rd11056, %rd11055, 32;
	and.b64  	%rd11057, %rd11029, 4294967295;
	add.s64 	%rd11058, %rd11056, %rd11057;
	add.s64 	%rd11059, %rd11058, %rd10997;
	shr.u64 	%rd11060, %rd11059, 32;
	and.b64  	%rd11061, %rd11034, 4294967295;
	add.s64 	%rd11062, %rd11060, %rd11061;
	add.s64 	%rd11063, %rd11062, %rd11032;
	shr.u64 	%rd11064, %rd11063, 32;
	and.b64  	%rd11065, %rd11039, 4294967295;
	mul.wide.u32 	%rd11066, %r11982, %r11982;
	add.s64 	%rd11067, %rd11064, %rd11065;
	add.s64 	%rd11068, %rd11067, %rd11066;
	shr.u64 	%rd11069, %rd11068, 32;
	and.b64  	%rd11070, %rd11044, 4294967295;
	mul.wide.u32 	%rd11071, %r11983, %r11982;
	add.s64 	%rd11072, %rd11069, %rd11070;
	add.s64 	%rd11073, %rd11072, %rd11071;
	shr.u64 	%rd11074, %rd11073, 32;
	and.b64  	%rd11075, %rd11048, 4294967295;
	mul.wide.u32 	%rd11076, %r11984, %r11982;
	add.s64 	%rd11077, %rd11074, %rd11075;
	add.s64 	%rd11078, %rd11077, %rd11076;
	shr.u64 	%rd11079, %rd11078, 32;
	mul.wide.u32 	%rd11080, %r11985, %r11982;
	add.s64 	%rd11081, %rd11079, %rd11049;
	add.s64 	%rd11082, %rd11081, %rd11080;
	shr.u64 	%rd11083, %rd11082, 32;
	and.b64  	%rd11084, %rd11055, 4294967295;
	add.s64 	%rd11085, %rd10933, %rd11084;
	shr.u64 	%rd11086, %rd11085, 32;
	and.b64  	%rd11087, %rd11059, 4294967295;
	add.s64 	%rd11088, %rd11086, %rd11087;
	add.s64 	%rd11089, %rd11088, %rd10966;
	shr.u64 	%rd11090, %rd11089, 32;
	and.b64  	%rd11091, %rd11063, 4294967295;
	add.s64 	%rd11092, %rd11090, %rd11091;
	add.s64 	%rd11093, %rd11092, %rd11002;
	shr.u64 	%rd11094, %rd11093, 32;
	and.b64  	%rd11095, %rd11068, 4294967295;
	add.s64 	%rd11096, %rd11094, %rd11095;
	add.s64 	%rd11097, %rd11096, %rd11037;
	shr.u64 	%rd11098, %rd11097, 32;
	and.b64  	%rd11099, %rd11073, 4294967295;
	add.s64 	%rd11100, %rd11098, %rd11099;
	add.s64 	%rd11101, %rd11100, %rd11071;
	shr.u64 	%rd11102, %rd11101, 32;
	and.b64  	%rd11103, %rd11078, 4294967295;
	mul.wide.u32 	%rd11104, %r11983, %r11983;
	add.s64 	%rd11105, %rd11102, %rd11103;
	add.s64 	%rd11106, %rd11105, %rd11104;
	shr.u64 	%rd11107, %rd11106, 32;
	and.b64  	%rd11108, %rd11082, 4294967295;
	mul.wide.u32 	%rd11109, %r11984, %r11983;
	add.s64 	%rd11110, %rd11107, %rd11108;
	add.s64 	%rd11111, %rd11110, %rd11109;
	shr.u64 	%rd11112, %rd11111, 32;
	mul.wide.u32 	%rd11113, %r11985, %r11983;
	add.s64 	%rd11114, %rd11112, %rd11083;
	add.s64 	%rd11115, %rd11114, %rd11113;
	shr.u64 	%rd11116, %rd11115, 32;
	and.b64  	%rd11117, %rd11089, 4294967295;
	add.s64 	%rd11118, %rd10936, %rd11117;
	shr.u64 	%rd11119, %rd11118, 32;
	and.b64  	%rd11120, %rd11093, 4294967295;
	add.s64 	%rd11121, %rd11119, %rd11120;
	add.s64 	%rd11122, %rd11121, %rd10971;
	shr.u64 	%rd11123, %rd11122, 32;
	and.b64  	%rd11124, %rd11097, 4294967295;
	add.s64 	%rd11125, %rd11123, %rd11124;
	add.s64 	%rd11126, %rd11125, %rd11007;
	shr.u64 	%rd11127, %rd11126, 32;
	and.b64  	%rd11128, %rd11101, 4294967295;
	add.s64 	%rd11129, %rd11127, %rd11128;
	add.s64 	%rd11130, %rd11129, %rd11042;
	shr.u64 	%rd11131, %rd11130, 32;
	and.b64  	%rd11132, %rd11106, 4294967295;
	add.s64 	%rd11133, %rd11131, %rd11132;
	add.s64 	%rd11134, %rd11133, %rd11076;
	shr.u64 	%rd11135, %rd11134, 32;
	and.b64  	%rd11136, %rd11111, 4294967295;
	add.s64 	%rd11137, %rd11135, %rd11136;
	add.s64 	%rd11138, %rd11137, %rd11109;
	shr.u64 	%rd11139, %rd11138, 32;
	and.b64  	%rd11140, %rd11115, 4294967295;
	mul.wide.u32 	%rd11141, %r11984, %r11984;
	add.s64 	%rd11142, %rd11139, %rd11140;
	add.s64 	%rd11143, %rd11142, %rd11141;
	shr.u64 	%rd11144, %rd11143, 32;
	mul.wide.u32 	%rd11145, %r11985, %r11984;
	add.s64 	%rd11146, %rd11144, %rd11116;
	add.s64 	%rd11147, %rd11146, %rd11145;
	shr.u64 	%rd11148, %rd11147, 32;
	and.b64  	%rd11149, %rd11122, 4294967295;
	add.s64 	%rd11150, %rd10939, %rd11149;
	shr.u64 	%rd11151, %rd11150, 32;
	and.b64  	%rd11152, %rd11126, 4294967295;
	add.s64 	%rd11153, %rd11151, %rd11152;
	add.s64 	%rd11154, %rd11153, %rd10975;
	shr.u64 	%rd11155, %rd11154, 32;
	and.b64  	%rd11156, %rd11130, 4294967295;
	add.s64 	%rd11157, %rd11155, %rd11156;
	add.s64 	%rd11158, %rd11157, %rd11011;
	shr.u64 	%rd11159, %rd11158, 32;
	and.b64  	%rd11160, %rd11134, 4294967295;
	add.s64 	%rd11161, %rd11159, %rd11160;
	add.s64 	%rd11162, %rd11161, %rd11046;
	shr.u64 	%rd11163, %rd11162, 32;
	and.b64  	%rd11164, %rd11138, 4294967295;
	add.s64 	%rd11165, %rd11163, %rd11164;
	add.s64 	%rd11166, %rd11165, %rd11080;
	shr.u64 	%rd11167, %rd11166, 32;
	and.b64  	%rd11168, %rd11143, 4294967295;
	add.s64 	%rd11169, %rd11167, %rd11168;
	add.s64 	%rd11170, %rd11169, %rd11113;
	shr.u64 	%rd11171, %rd11170, 32;
	and.b64  	%rd11172, %rd11147, 4294967295;
	add.s64 	%rd11173, %rd11171, %rd11172;
	add.s64 	%rd11174, %rd11173, %rd11145;
	shr.u64 	%rd11175, %rd11174, 32;
	mul.wide.u32 	%rd11176, %r11985, %r11985;
	add.s64 	%rd11177, %rd11175, %rd11148;
	add.s64 	%rd11178, %rd11177, %rd11176;
	shr.u64 	%rd11179, %rd11178, 32;
	{ .reg .b32 tmp; mov.b64 {tmp, %r8132}, %rd11178; }
	and.b64  	%rd11180, %rd11154, 4294967295;
	mul.lo.s64 	%rd11181, %rd11180, 977;
	and.b64  	%rd11182, %rd10919, 4294967293;
	and.b64  	%rd11183, %rd11181, 4294967295;
	add.s64 	%rd31302, %rd11183, %rd11182;
	shr.u64 	%rd11184, %rd11181, 32;
	shr.u64 	%rd11185, %rd31302, 32;
	add.s64 	%rd11186, %rd11185, %rd11184;
	and.b64  	%rd11187, %rd11158, 4294967295;
	mul.lo.s64 	%rd11188, %rd11187, 977;
	and.b64  	%rd11189, %rd10943, 4294967295;
	and.b64  	%rd11190, %rd11188, 4294967295;
	add.s64 	%rd11191, %rd11186, %rd11189;
	add.s64 	%rd11192, %rd11191, %rd11190;
	add.s64 	%rd31303, %rd11192, %rd11180;
	shr.u64 	%rd11193, %rd11188, 32;
	shr.u64 	%rd11194, %rd31303, 32;
	add.s64 	%rd11195, %rd11194, %rd11193;
	and.b64  	%rd11196, %rd11162, 4294967295;
	mul.lo.s64 	%rd11197, %rd11196, 977;
	and.b64  	%rd11198, %rd10980, 4294967295;
	and.b64  	%rd11199, %rd11197, 4294967295;
	add.s64 	%rd11200, %rd11195, %rd11198;
	add.s64 	%rd11201, %rd11200, %rd11199;
	add.s64 	%rd31304, %rd11201, %rd11187;
	shr.u64 	%rd11202, %rd11197, 32;
	shr.u64 	%rd11203, %rd31304, 32;
	add.s64 	%rd11204, %rd11203, %rd11202;
	and.b64  	%rd11205, %rd11166, 4294967295;
	mul.lo.s64 	%rd11206, %rd11205, 977;
	and.b64  	%rd11207, %rd11016, 4294967295;
	and.b64  	%rd11208, %rd11206, 4294967295;
	add.s64 	%rd11209, %rd11204, %rd11207;
	add.s64 	%rd11210, %rd11209, %rd11208;
	add.s64 	%rd31305, %rd11210, %rd11196;
	shr.u64 	%rd11211, %rd11206, 32;
	shr.u64 	%rd11212, %rd31305, 32;
	add.s64 	%rd11213, %rd11212, %rd11211;
	and.b64  	%rd11214, %rd11170, 4294967295;
	mul.lo.s64 	%rd11215, %rd11214, 977;
	and.b64  	%rd11216, %rd11051, 4294967295;
	and.b64  	%rd11217, %rd11215, 4294967295;
	add.s64 	%rd11218, %rd11213, %rd11216;
	add.s64 	%rd11219, %rd11218, %rd11217;
	add.s64 	%rd31306, %rd11219, %rd11205;
	shr.u64 	%rd11220, %rd11215, 32;
	shr.u64 	%rd11221, %rd31306, 32;
	add.s64 	%rd11222, %rd11221, %rd11220;
	and.b64  	%rd11223, %rd11174, 4294967295;
	mul.lo.s64 	%rd11224, %rd11223, 977;
	and.b64  	%rd11225, %rd11085, 4294967295;
	and.b64  	%rd11226, %rd11224, 4294967295;
	add.s64 	%rd11227, %rd11222, %rd11225;
	add.s64 	%rd11228, %rd11227, %rd11226;
	add.s64 	%rd31307, %rd11228, %rd11214;
	shr.u64 	%rd11229, %rd11224, 32;
	shr.u64 	%rd11230, %rd31307, 32;
	add.s64 	%rd11231, %rd11230, %rd11229;
	and.b64  	%rd11232, %rd11178, 4294967295;
	mul.lo.s64 	%rd11233, %rd11232, 977;
	and.b64  	%rd11234, %rd11118, 4294967295;
	and.b64  	%rd11235, %rd11233, 4294967295;
	add.s64 	%rd11236, %rd11231, %rd11234;
	add.s64 	%rd11237, %rd11236, %rd11235;
	add.s64 	%rd31308, %rd11237, %rd11223;
	shr.u64 	%rd11238, %rd11233, 32;
	shr.u64 	%rd11239, %rd31308, 32;
	add.s64 	%rd11240, %rd11239, %rd11238;
	mul.lo.s64 	%rd11241, %rd11179, 977;
	and.b64  	%rd11242, %rd11150, 4294967295;
	and.b64  	%rd11243, %rd11241, 4294967295;
	add.s64 	%rd11244, %rd11240, %rd11242;
	add.s64 	%rd11245, %rd11244, %rd11243;
	add.s64 	%rd31309, %rd11245, %rd11232;
	shr.u64 	%rd11246, %rd11241, 32;
	shr.u64 	%rd11247, %rd31309, 32;
	cvt.u32.u64 	%r8133, %rd11247;
	cvt.u32.u64 	%r8134, %rd11246;
	add.s32 	%r8135, %r8133, %r8134;
	add.s32 	%r1719, %r8135, %r8132;
	setp.eq.s32 	%p1777, %r1719, 0;
	mov.pred 	%p4438, 0;
	@%p1777 bra 	$L__BB3_1356;
	cvt.u64.u32 	%rd11248, %r1719;
	mul.wide.u32 	%rd11249, %r1719, 977;
	shr.u64 	%rd11250, %rd11249, 32;
	and.b64  	%rd11251, %rd31302, 4294967295;
	and.b64  	%rd11252, %rd11249, 4294967295;
	add.s64 	%rd31302, %rd11252, %rd11251;
	shr.u64 	%rd11253, %rd31302, 32;
	and.b64  	%rd11254, %rd31303, 4294967295;
	add.s64 	%rd11255, %rd11250, %rd11254;
	add.s64 	%rd11256, %rd11255, %rd11248;
	add.s64 	%rd31303, %rd11256, %rd11253;
	setp.lt.u64 	%p1779, %rd31303, 4294967296;
	@%p1779 bra 	$L__BB3_1356;
	shr.u64 	%rd11257, %rd31303, 32;
	and.b64  	%rd11258, %rd31304, 4294967295;
	add.s64 	%rd31304, %rd11257, %rd11258;
	setp.lt.u64 	%p1781, %rd31304, 4294967296;
	@%p1781 bra 	$L__BB3_1356;
	shr.u64 	%rd11259, %rd31304, 32;
	and.b64  	%rd11260, %rd31305, 4294967295;
	add.s64 	%rd31305, %rd11259, %rd11260;
	setp.lt.u64 	%p1783, %rd31305, 4294967296;
	@%p1783 bra 	$L__BB3_1356;
	shr.u64 	%rd11262, %rd31305, 32;
	and.b64  	%rd11263, %rd31306, 4294967295;
	add.s64 	%rd31306, %rd11262, %rd11263;
	setp.lt.u64 	%p1785, %rd31306, 4294967296;
	mov.b64 	%rd31305, 4294967296;
	@%p1785 bra 	$L__BB3_1356;
	shr.u64 	%rd11265, %rd31306, 32;
	and.b64  	%rd11266, %rd31307, 4294967295;
	add.s64 	%rd31307, %rd11265, %rd11266;
	setp.lt.u64 	%p1787, %rd31307, 4294967296;
	mov.b64 	%rd31305, 4294967296;
	mov.u64 	%rd31306, %rd31305;
	@%p1787 bra 	$L__BB3_1356;
	shr.u64 	%rd11268, %rd31307, 32;
	and.b64  	%rd11269, %rd31308, 4294967295;
	add.s64 	%rd31308, %rd11268, %rd11269;
	setp.lt.u64 	%p1789, %rd31308, 4294967296;
	mov.b64 	%rd31305, 4294967296;
	mov.u64 	%rd31307, %rd31305;
	@%p1789 bra 	$L__BB3_1356;
	shr.u64 	%rd11271, %rd31308, 32;
	and.b64  	%rd11272, %rd31309, 4294967295;
	add.s64 	%rd11273, %rd11271, %rd11272;
	setp.gt.u64 	%p4438, %rd11273, 4294967295;
	min.u64 	%rd31309, %rd11273, 4294967296;
	mov.b64 	%rd31305, 4294967296;
	mov.u64 	%rd31306, %rd31305;
	mov.u64 	%rd31308, %rd31305;
$L__BB3_1356:
	cvt.u32.u64 	%r12009, %rd31309;
	cvt.u32.u64 	%r12008, %rd31308;
	cvt.u32.u64 	%r12007, %rd31307;
	cvt.u32.u64 	%r12006, %rd31306;
	cvt.u32.u64 	%r12005, %rd31305;
	cvt.u32.u64 	%r12004, %rd31304;
	cvt.u32.u64 	%r12003, %rd31303;
	cvt.u32.u64 	%r12002, %rd31302;
	ld.const.u32 	%r12163, [const_p+28];
	setp.lt.u32 	%p1790, %r12163, %r12009;
	or.pred  	%p1791, %p4438, %p1790;
	@%p1791 bra 	$L__BB3_1370;
	setp.gt.u32 	%p1792, %r12163, %r12009;
	@%p1792 bra 	$L__BB3_1371;
	setp.lt.u32 	%p1793, %r693, %r12008;
	@%p1793 bra 	$L__BB3_1370;
	setp.gt.u32 	%p1794, %r693, %r12008;
	@%p1794 bra 	$L__BB3_1371;
	setp.lt.u32 	%p1795, %r694, %r12007;
	@%p1795 bra 	$L__BB3_1370;
	setp.gt.u32 	%p1796, %r694, %r12007;
	@%p1796 bra 	$L__BB3_1371;
	setp.lt.u32 	%p1797, %r695, %r12006;
	@%p1797 bra 	$L__BB3_1370;
	setp.gt.u32 	%p1798, %r695, %r12006;
	@%p1798 bra 	$L__BB3_1371;
	setp.lt.u32 	%p1799, %r795, %r12005;
	@%p1799 bra 	$L__BB3_1370;
	setp.gt.u32 	%p1800, %r795, %r12005;
	@%p1800 bra 	$L__BB3_1371;
	setp.lt.u32 	%p1801, %r692, %r12004;
	@%p1801 bra 	$L__BB3_1370;
	setp.gt.u32 	%p1802, %r692, %r12004;
	@%p1802 bra 	$L__BB3_1371;
	setp.lt.u32 	%p1803, %r696, %r12003;
	@%p1803 bra 	$L__BB3_1370;
	setp.gt.u32 	%p1804, %r696, %r12003;
	setp.gt.u32 	%p1805, %r796, %r12002;
	or.pred  	%p1806, %p1804, %p1805;
	@%p1806 bra 	$L__BB3_1371;
$L__BB3_1370:
	// begin inline asm
	sub.cc.u32 %r12002, %r12002, %r796;
	subc.cc.u32 %r12003, %r12003, %r696;
	subc.cc.u32 %r12004, %r12004, %r692;
	subc.cc.u32 %r12005, %r12005, %r795;
	subc.cc.u32 %r12006, %r12006, %r695;
	subc.cc.u32 %r12007, %r12007, %r694;
	subc.cc.u32 %r12008, %r12008, %r693;
	subc.u32 %r12009, %r12009, %r12163;
	
	// end inline asm
$L__BB3_1371:
	setp.gt.u32 	%p1807, %r12009, %r12163;
	@%p1807 bra 	$L__BB3_1384;
	bra.uni 	$L__BB3_1385;
$L__BB3_1372:
	setp.gt.u32 	%p1809, %r12008, %r693;
	@%p1809 bra 	$L__BB3_1384;
	setp.lt.u32 	%p1810, %r12008, %r693;
	@%p1810 bra 	$L__BB3_1386;
	setp.gt.u32 	%p1811, %r12007, %r694;
	@%p1811 bra 	$L__BB3_1384;
	setp.lt.u32 	%p1812, %r12007, %r694;
	@%p1812 bra 	$L__BB3_1386;
	setp.gt.u32 	%p1813, %r12006, %r695;
	@%p1813 bra 	$L__BB3_1384;
	setp.lt.u32 	%p1814, %r12006, %r695;
	@%p1814 bra 	$L__BB3_1386;
	setp.gt.u32 	%p1815, %r12005, %r795;
	@%p1815 bra 	$L__BB3_1384;
	setp.lt.u32 	%p1816, %r12005, %r795;
	@%p1816 bra 	$L__BB3_1386;
	setp.gt.u32 	%p1817, %r12004, %r692;
	@%p1817 bra 	$L__BB3_1384;
	setp.lt.u32 	%p1818, %r12004, %r692;
	@%p1818 bra 	$L__BB3_1386;
	setp.gt.u32 	%p1819, %r12003, %r696;
	@%p1819 bra 	$L__BB3_1384;
	setp.lt.u32 	%p1820, %r12003, %r696;
	setp.lt.u32 	%p1821, %r12002, %r796;
	or.pred  	%p1822, %p1820, %p1821;
	@%p1822 bra 	$L__BB3_1386;
$L__BB3_1384:
	// begin inline asm
	sub.cc.u32 %r12002, %r12002, %r796;
	subc.cc.u32 %r12003, %r12003, %r696;
	subc.cc.u32 %r12004, %r12004, %r692;
	subc.cc.u32 %r12005, %r12005, %r795;
	subc.cc.u32 %r12006, %r12006, %r695;
	subc.cc.u32 %r12007, %r12007, %r694;
	subc.cc.u32 %r12008, %r12008, %r693;
	subc.u32 %r12009, %r12009, %r12163;
	
	// end inline asm
	bra.uni 	$L__BB3_1386;
$L__BB3_1385:
	setp.lt.u32 	%p1808, %r12009, %r12163;
	@%p1808 bra 	$L__BB3_1386;
	bra.uni 	$L__BB3_1372;
$L__BB3_1386:
	mul.wide.u32 	%rd11275, %r11978, %r12002;
	shr.u64 	%rd11276, %rd11275, 32;
	mul.wide.u32 	%rd11277, %r11979, %r12002;
	add.s64 	%rd11278, %rd11276, %rd11277;
	shr.u64 	%rd11279, %rd11278, 32;
	mul.wide.u32 	%rd11280, %r11980, %r12002;
	add.s64 	%rd11281, %rd11279, %rd11280;
	shr.u64 	%rd11282, %rd11281, 32;
	mul.wide.u32 	%rd11283, %r11981, %r12002;
	add.s64 	%rd11284, %rd11282, %rd11283;
	shr.u64 	%rd11285, %rd11284, 32;
	mul.wide.u32 	%rd11286, %r11982, %r12002;
	add.s64 	%rd11287, %rd11285, %rd11286;
	shr.u64 	%rd11288, %rd11287, 32;
	mul.wide.u32 	%rd11289, %r11983, %r12002;
	add.s64 	%rd11290, %rd11288, %rd11289;
	shr.u64 	%rd11291, %rd11290, 32;
	mul.wide.u32 	%rd11292, %r11984, %r12002;
	add.s64 	%rd11293, %rd11291, %rd11292;
	shr.u64 	%rd11294, %rd11293, 32;
	mul.wide.u32 	%rd11295, %r11985, %r12002;
	add.s64 	%rd11296, %rd11294, %rd11295;
	shr.u64 	%rd11297, %rd11296, 32;
	and.b64  	%rd11298, %rd11278, 4294967295;
	mul.wide.u32 	%rd11299, %r11978, %r12003;
	add.s64 	%rd11300, %rd11299, %rd11298;
	shr.u64 	%rd11301, %rd11300, 32;
	and.b64  	%rd11302, %rd11281, 4294967295;
	mul.wide.u32 	%rd11303, %r11979, %r12003;
	add.s64 	%rd11304, %rd11301, %rd11302;
	add.s64 	%rd11305, %rd11304, %rd11303;
	shr.u64 	%rd11306, %rd11305, 32;
	and.b64  	%rd11307, %rd11284, 4294967295;
	mul.wide.u32 	%rd11308, %r11980, %r12003;
	add.s64 	%rd11309, %rd11306, %rd11307;
	add.s64 	%rd11310, %rd11309, %rd11308;
	shr.u64 	%rd11311, %rd11310, 32;
	and.b64  	%rd11312, %rd11287, 4294967295;
	mul.wide.u32 	%rd11313, %r11981, %r12003;
	add.s64 	%rd11314, %rd11311, %rd11312;
	add.s64 	%rd11315, %rd11314, %rd11313;
	shr.u64 	%rd11316, %rd11315, 32;
	and.b64  	%rd11317, %rd11290, 4294967295;
	mul.wide.u32 	%rd11318, %r11982, %r12003;
	add.s64 	%rd11319, %rd11316, %rd11317;
	add.s64 	%rd11320, %rd11319, %rd11318;
	shr.u64 	%rd11321, %rd11320, 32;
	and.b64  	%rd11322, %rd11293, 4294967295;
	mul.wide.u32 	%rd11323, %r11983, %r12003;
	add.s64 	%rd11324, %rd11321, %rd11322;
	add.s64 	%rd11325, %rd11324, %rd11323;
	shr.u64 	%rd11326, %rd11325, 32;
	and.b64  	%rd11327, %rd11296, 4294967295;
	mul.wide.u32 	%rd11328, %r11984, %r12003;
	add.s64 	%rd11329, %rd11326, %rd11327;
	add.s64 	%rd11330, %rd11329, %rd11328;
	shr.u64 	%rd11331, %rd11330, 32;
	mul.wide.u32 	%rd11332, %r11985, %r12003;
	add.s64 	%rd11333, %rd11331, %rd11297;
	add.s64 	%rd11334, %rd11333, %rd11332;
	shr.u64 	%rd11335, %rd11334, 32;
	and.b64  	%rd11336, %rd11305, 4294967295;
	mul.wide.u32 	%rd11337, %r11978, %r12004;
	add.s64 	%rd11338, %rd11337, %rd11336;
	shr.u64 	%rd11339, %rd11338, 32;
	and.b64  	%rd11340, %rd11310, 4294967295;
	mul.wide.u32 	%rd11341, %r11979, %r12004;
	add.s64 	%rd11342, %rd11339, %rd11340;
	add.s64 	%rd11343, %rd11342, %rd11341;
	shr.u64 	%rd11344, %rd11343, 32;
	and.b64  	%rd11345, %rd11315, 4294967295;
	mul.wide.u32 	%rd11346, %r11980, %r12004;
	add.s64 	%rd11347, %rd11344, %rd11345;
	add.s64 	%rd11348, %rd11347, %rd11346;
	shr.u64 	%rd11349, %rd11348, 32;
	and.b64  	%rd11350, %rd11320, 4294967295;
	mul.wide.u32 	%rd11351, %r11981, %r12004;
	add.s64 	%rd11352, %rd11349, %rd11350;
	add.s64 	%rd11353, %rd11352, %rd11351;
	shr.u64 	%rd11354, %rd11353, 32;
	and.b64  	%rd11355, %rd11325, 4294967295;
	mul.wide.u32 	%rd11356, %r11982, %r12004;
	add.s64 	%rd11357, %rd11354, %rd11355;
	add.s64 	%rd11358, %rd11357, %rd11356;
	shr.u64 	%rd11359, %rd11358, 32;
	and.b64  	%rd11360, %rd11330, 4294967295;
	mul.wide.u32 	%rd11361, %r11983, %r12004;
	add.s64 	%rd11362, %rd11359, %rd11360;
	add.s64 	%rd11363, %rd11362, %rd11361;
	shr.u64 	%rd11364, %rd11363, 32;
	and.b64  	%rd11365, %rd11334, 4294967295;
	mul.wide.u32 	%rd11366, %r11984, %r12004;
	add.s64 	%rd11367, %rd11364, %rd11365;
	add.s64 	%rd11368, %rd11367, %rd11366;
	shr.u64 	%rd11369, %rd11368, 32;
	mul.wide.u32 	%rd11370, %r11985, %r12004;
	add.s64 	%rd11371, %rd11369, %rd11335;
	add.s64 	%rd11372, %rd11371, %rd11370;
	shr.u64 	%rd11373, %rd11372, 32;
	and.b64  	%rd11374, %rd11343, 4294967295;
	mul.wide.u32 	%rd11375, %r11978, %r12005;
	add.s64 	%rd11376, %rd11375, %rd11374;
	shr.u64 	%rd11377, %rd11376, 32;
	and.b64  	%rd11378, %rd11348, 4294967295;
	mul.wide.u32 	%rd11379, %r11979, %r12005;
	add.s64 	%rd11380, %rd11377, %rd11378;
	add.s64 	%rd11381, %rd11380, %rd11379;
	shr.u64 	%rd11382, %rd11381, 32;
	and.b64  	%rd11383, %rd11353, 4294967295;
	mul.wide.u32 	%rd11384, %r11980, %r12005;
	add.s64 	%rd11385, %rd11382, %rd11383;
	add.s64 	%rd11386, %rd11385, %rd11384;
	shr.u64 	%rd11387, %rd11386, 32;
	and.b64  	%rd11388, %rd11358, 4294967295;
	mul.wide.u32 	%rd11389, %r11981, %r12005;
	add.s64 	%rd11390, %rd11387, %rd11388;
	add.s64 	%rd11391, %rd11390, %rd11389;
	shr.u64 	%rd11392, %rd11391, 32;
	and.b64  	%rd11393, %rd11363, 4294967295;
	mul.wide.u32 	%rd11394, %r11982, %r12005;
	add.s64 	%rd11395, %rd11392, %rd11393;
	add.s64 	%rd11396, %rd11395, %rd11394;
	shr.u64 	%rd11397, %rd11396, 32;
	and.b64  	%rd11398, %rd11368, 4294967295;
	mul.wide.u32 	%rd11399, %r11983, %r12005;
	add.s64 	%rd11400, %rd11397, %rd11398;
	add.s64 	%rd11401, %rd11400, %rd11399;
	shr.u64 	%rd11402, %rd11401, 32;
	and.b64  	%rd11403, %rd11372, 4294967295;
	mul.wide.u32 	%rd11404, %r11984, %r12005;
	add.s64 	%rd11405, %rd11402, %rd11403;
	add.s64 	%rd11406, %rd11405, %rd11404;
	shr.u64 	%rd11407, %rd11406, 32;
	mul.wide.u32 	%rd11408, %r11985, %r12005;
	add.s64 	%rd11409, %rd11407, %rd11373;
	add.s64 	%rd11410, %rd11409, %rd11408;
	shr.u64 	%rd11411, %rd11410, 32;
	and.b64  	%rd11412, %rd11381, 4294967295;
	mul.wide.u32 	%rd11413, %r11978, %r12006;
	add.s64 	%rd11414, %rd11413, %rd11412;
	shr.u64 	%rd11415, %rd11414, 32;
	and.b64  	%rd11416, %rd11386, 4294967295;
	mul.wide.u32 	%rd11417, %r11979, %r12006;
	add.s64 	%rd11418, %rd11415, %rd11416;
	add.s64 	%rd11419, %rd11418, %rd11417;
	shr.u64 	%rd11420, %rd11419, 32;
	and.b64  	%rd11421, %rd11391, 4294967295;
	mul.wide.u32 	%rd11422, %r11980, %r12006;
	add.s64 	%rd11423, %rd11420, %rd11421;
	add.s64 	%rd11424, %rd11423, %rd11422;
	shr.u64 	%rd11425, %rd11424, 32;
	and.b64  	%rd11426, %rd11396, 4294967295;
	mul.wide.u32 	%rd11427, %r11981, %r12006;
	add.s64 	%rd11428, %rd11425, %rd11426;
	add.s64 	%rd11429, %rd11428, %rd11427;
	shr.u64 	%rd11430, %rd11429, 32;
	and.b64  	%rd11431, %rd11401, 4294967295;
	mul.wide.u32 	%rd11432, %r11982, %r12006;
	add.s64 	%rd11433, %rd11430, %rd11431;
	add.s64 	%rd11434, %rd11433, %rd11432;
	shr.u64 	%rd11435, %rd11434, 32;
	and.b64  	%rd11436, %rd11406, 4294967295;
	mul.wide.u32 	%rd11437, %r11983, %r12006;
	add.s64 	%rd11438, %rd11435, %rd11436;
	add.s64 	%rd11439, %rd11438, %rd11437;
	shr.u64 	%rd11440, %rd11439, 32;
	and.b64  	%rd11441, %rd11410, 4294967295;
	mul.wide.u32 	%rd11442, %r11984, %r12006;
	add.s64 	%rd11443, %rd11440, %rd11441;
	add.s64 	%rd11444, %rd11443, %rd11442;
	shr.u64 	%rd11445, %rd11444, 32;
	mul.wide.u32 	%rd11446, %r11985, %r12006;
	add.s64 	%rd11447, %rd11445, %rd11411;
	add.s64 	%rd11448, %rd11447, %rd11446;
	shr.u64 	%rd11449, %rd11448, 32;
	and.b64  	%rd11450, %rd11419, 4294967295;
	mul.wide.u32 	%rd11451, %r11978, %r12007;
	add.s64 	%rd11452, %rd11451, %rd11450;
	shr.u64 	%rd11453, %rd11452, 32;
	and.b64  	%rd11454, %rd11424, 4294967295;
	mul.wide.u32 	%rd11455, %r11979, %r12007;
	add.s64 	%rd11456, %rd11453, %rd11454;
	add.s64 	%rd11457, %rd11456, %rd11455;
	shr.u64 	%rd11458, %rd11457, 32;
	and.b64  	%rd11459, %rd11429, 4294967295;
	mul.wide.u32 	%rd11460, %r11980, %r12007;
	add.s64 	%rd11461, %rd11458, %rd11459;
	add.s64 	%rd11462, %rd11461, %rd11460;
	shr.u64 	%rd11463, %rd11462, 32;
	and.b64  	%rd11464, %rd11434, 4294967295;
	mul.wide.u32 	%rd11465, %r11981, %r12007;
	add.s64 	%rd11466, %rd11463, %rd11464;
	add.s64 	%rd11467, %rd11466, %rd11465;
	shr.u64 	%rd11468, %rd11467, 32;
	and.b64  	%rd11469, %rd11439, 4294967295;
	mul.wide.u32 	%rd11470, %r11982, %r12007;
	add.s64 	%rd11471, %rd11468, %rd11469;
	add.s64 	%rd11472, %rd11471, %rd11470;
	shr.u64 	%rd11473, %rd11472, 32;
	and.b64  	%rd11474, %rd11444, 4294967295;
	mul.wide.u32 	%rd11475, %r11983, %r12007;
	add.s64 	%rd11476, %rd11473, %rd11474;
	add.s64 	%rd11477, %rd11476, %rd11475;
	shr.u64 	%rd11478, %rd11477, 32;
	and.b64  	%rd11479, %rd11448, 4294967295;
	mul.wide.u32 	%rd11480, %r11984, %r12007;
	add.s64 	%rd11481, %rd11478, %rd11479;
	add.s64 	%rd11482, %rd11481, %rd11480;
	shr.u64 	%rd11483, %rd11482, 32;
	mul.wide.u32 	%rd11484, %r11985, %r12007;
	add.s64 	%rd11485, %rd11483, %rd11449;
	add.s64 	%rd11486, %rd11485, %rd11484;
	shr.u64 	%rd11487, %rd11486, 32;
	and.b64  	%rd11488, %rd11457, 4294967295;
	mul.wide.u32 	%rd11489, %r11978, %r12008;
	add.s64 	%rd11490, %rd11489, %rd11488;
	shr.u64 	%rd11491, %rd11490, 32;
	and.b64  	%rd11492, %rd11462, 4294967295;
	mul.wide.u32 	%rd11493, %r11979, %r12008;
	add.s64 	%rd11494, %rd11491, %rd11492;
	add.s64 	%rd11495, %rd11494, %rd11493;
	shr.u64 	%rd11496, %rd11495, 32;
	and.b64  	%rd11497, %rd11467, 4294967295;
	mul.wide.u32 	%rd11498, %r11980, %r12008;
	add.s64 	%rd11499, %rd11496, %rd11497;
	add.s64 	%rd11500, %rd11499, %rd11498;
	shr.u64 	%rd11501, %rd11500, 32;
	and.b64  	%rd11502, %rd11472, 4294967295;
	mul.wide.u32 	%rd11503, %r11981, %r12008;
	add.s64 	%rd11504, %rd11501, %rd11502;
	add.s64 	%rd11505, %rd11504, %rd11503;
	shr.u64 	%rd11506, %rd11505, 32;
	and.b64  	%rd11507, %rd11477, 4294967295;
	mul.wide.u32 	%rd11508, %r11982, %r12008;
	add.s64 	%rd11509, %rd11506, %rd11507;
	add.s64 	%rd11510, %rd11509, %rd11508;
	shr.u64 	%rd11511, %rd11510, 32;
	and.b64  	%rd11512, %rd11482, 4294967295;
	mul.wide.u32 	%rd11513, %r11983, %r12008;
	add.s64 	%rd11514, %rd11511, %rd11512;
	add.s64 	%rd11515, %rd11514, %rd11513;
	shr.u64 	%rd11516, %rd11515, 32;
	and.b64  	%rd11517, %rd11486, 4294967295;
	mul.wide.u32 	%rd11518, %r11984, %r12008;
	add.s64 	%rd11519, %rd11516, %rd11517;
	add.s64 	%rd11520, %rd11519, %rd11518;
	shr.u64 	%rd11521, %rd11520, 32;
	mul.wide.u32 	%rd11522, %r11985, %r12008;
	add.s64 	%rd11523, %rd11521, %rd11487;
	add.s64 	%rd11524, %rd11523, %rd11522;
	shr.u64 	%rd11525, %rd11524, 32;
	and.b64  	%rd11526, %rd11495, 4294967295;
	mul.wide.u32 	%rd11527, %r11978, %r12009;
	add.s64 	%rd11528, %rd11527, %rd11526;
	shr.u64 	%rd11529, %rd11528, 32;
	and.b64  	%rd11530, %rd11500, 4294967295;
	mul.wide.u32 	%rd11531, %r11979, %r12009;
	add.s64 	%rd11532, %rd11529, %rd11530;
	add.s64 	%rd11533, %rd11532, %rd11531;
	shr.u64 	%rd11534, %rd11533, 32;
	and.b64  	%rd11535, %rd11505, 4294967295;
	mul.wide.u32 	%rd11536, %r11980, %r12009;
	add.s64 	%rd11537, %rd11534, %rd11535;
	add.s64 	%rd11538, %rd11537, %rd11536;
	shr.u64 	%rd11539, %rd11538, 32;
	and.b64  	%rd11540, %rd11510, 4294967295;
	mul.wide.u32 	%rd11541, %r11981, %r12009;
	add.s64 	%rd11542, %rd11539, %rd11540;
	add.s64 	%rd11543, %rd11542, %rd11541;
	shr.u64 	%rd11544, %rd11543, 32;
	and.b64  	%rd11545, %rd11515, 4294967295;
	mul.wide.u32 	%rd11546, %r11982, %r12009;
	add.s64 	%rd11547, %rd11544, %rd11545;
	add.s64 	%rd11548, %rd11547, %rd11546;
	shr.u64 	%rd11549, %rd11548, 32;
	and.b64  	%rd11550, %rd11520, 4294967295;
	mul.wide.u32 	%rd11551, %r11983, %r12009;
	add.s64 	%rd11552, %rd11549, %rd11550;
	add.s64 	%rd11553, %rd11552, %rd11551;
	shr.u64 	%rd11554, %rd11553, 32;
	and.b64  	%rd11555, %rd11524, 4294967295;
	mul.wide.u32 	%rd11556, %r11984, %r12009;
	add.s64 	%rd11557, %rd11554, %rd11555;
	add.s64 	%rd11558, %rd11557, %rd11556;
	shr.u64 	%rd11559, %rd11558, 32;
	mul.wide.u32 	%rd11560, %r11985, %r12009;
	add.s64 	%rd11561, %rd11559, %rd11525;
	add.s64 	%rd11562, %rd11561, %rd11560;
	shr.u64 	%rd11563, %rd11562, 32;
	{ .reg .b32 tmp; mov.b64 {tmp, %r8185}, %rd11562; }
	and.b64  	%rd11564, %rd11533, 4294967295;
	mul.lo.s64 	%rd11565, %rd11564, 977;
	and.b64  	%rd11566, %rd11275, 4294967295;
	and.b64  	%rd11567, %rd11565, 4294967295;
	add.s64 	%rd31310, %rd11567, %rd11566;
	shr.u64 	%rd11568, %rd11565, 32;
	shr.u64 	%rd11569, %rd31310, 32;
	add.s64 	%rd11570, %rd11569, %rd11568;
	and.b64  	%rd11571, %rd11538, 4294967295;
	mul.lo.s64 	%rd11572, %rd11571, 977;
	and.b64  	%rd11573, %rd11300, 4294967295;
	and.b64  	%rd11574, %rd11572, 4294967295;
	add.s64 	%rd11575, %rd11570, %rd11573;
	add.s64 	%rd11576, %rd11575, %rd11574;
	add.s64 	%rd31311, %rd11576, %rd11564;
	shr.u64 	%rd11577, %rd11572, 32;
	shr.u64 	%rd11578, %rd31311, 32;
	add.s64 	%rd11579, %rd11578, %rd11577;
	and.b64  	%rd11580, %rd11543, 4294967295;
	mul.lo.s64 	%rd11581, %rd11580, 977;
	and.b64  	%rd11582, %rd11338, 4294967295;
	and.b64  	%rd11583, %rd11581, 4294967295;
	add.s64 	%rd11584, %rd11579, %rd11582;
	add.s64 	%rd11585, %rd11584, %rd11583;
	add.s64 	%rd31312, %rd11585, %rd11571;
	shr.u64 	%rd11586, %rd11581, 32;
	shr.u64 	%rd11587, %rd31312, 32;
	add.s64 	%rd11588, %rd11587, %rd11586;
	and.b64  	%rd11589, %rd11548, 4294967295;
	mul.lo.s64 	%rd11590, %rd11589, 977;
	and.b64  	%rd11591, %rd11376, 4294967295;
	and.b64  	%rd11592, %rd11590, 4294967295;
	add.s64 	%rd11593, %rd11588, %rd11591;
	add.s64 	%rd11594, %rd11593, %rd11592;
	add.s64 	%rd31313, %rd11594, %rd11580;
	shr.u64 	%rd11595, %rd11590, 32;
	shr.u64 	%rd11596, %rd31313, 32;
	add.s64 	%rd11597, %rd11596, %rd11595;
	and.b64  	%rd11598, %rd11553, 4294967295;
	mul.lo.s64 	%rd11599, %rd11598, 977;
	and.b64  	%rd11600, %rd11414, 4294967295;
	and.b64  	%rd11601, %rd11599, 4294967295;
	add.s64 	%rd11602, %rd11597, %rd11600;
	add.s64 	%rd11603, %rd11602, %rd11601;
	add.s64 	%rd31314, %rd11603, %rd11589;
	shr.u64 	%rd11604, %rd11599, 32;
	shr.u64 	%rd11605, %rd31314, 32;
	add.s64 	%rd11606, %rd11605, %rd11604;
	and.b64  	%rd11607, %rd11558, 4294967295;
	mul.lo.s64 	%rd11608, %rd11607, 977;
	and.b64  	%rd11609, %rd11452, 4294967295;
	and.b64  	%rd11610, %rd11608, 4294967295;
	add.s64 	%rd11611, %rd11606, %rd11609;
	add.s64 	%rd11612, %rd11611, %rd11610;
	add.s64 	%rd31315, %rd11612, %rd11598;
	shr.u64 	%rd11613, %rd11608, 32;
	shr.u64 	%rd11614, %rd31315, 32;
	add.s64 	%rd11615, %rd11614, %rd11613;
	and.b64  	%rd11616, %rd11562, 4294967295;
	mul.lo.s64 	%rd11617, %rd11616, 977;
	and.b64  	%rd11618, %rd11490, 4294967295;
	and.b64  	%rd11619, %rd11617, 4294967295;
	add.s64 	%rd11620, %rd11615, %rd11618;
	add.s64 	%rd11621, %rd11620, %rd11619;
	add.s64 	%rd31316, %rd11621, %rd11607;
	shr.u64 	%rd11622, %rd11617, 32;
	shr.u64 	%rd11623, %rd31316, 32;
	add.s64 	%rd11624, %rd11623, %rd11622;
	mul.lo.s64 	%rd11625, %rd11563, 977;
	and.b64  	%rd11626, %rd11528, 4294967295;
	and.b64  	%rd11627, %rd11625, 4294967295;
	add.s64 	%rd11628, %rd11624, %rd11626;
	add.s64 	%rd11629, %rd11628, %rd11627;
	add.s64 	%rd31317, %rd11629, %rd11616;
	shr.u64 	%rd11630, %rd11625, 32;
	shr.u64 	%rd11631, %rd31317, 32;
	cvt.u32.u64 	%r8186, %rd11631;
	cvt.u32.u64 	%r8187, %rd11630;
	add.s32 	%r8188, %r8186, %r8187;
	add.s32 	%r1768, %r8188, %r8185;
	setp.eq.s32 	%p1824, %r1768, 0;
	mov.pred 	%p4439, 0;
	@%p1824 bra 	$L__BB3_1394;
	cvt.u64.u32 	%rd11632, %r1768;
	mul.wide.u32 	%rd11633, %r1768, 977;
	shr.u64 	%rd11634, %rd11633, 32;
	and.b64  	%rd11635, %rd31310, 4294967295;
	and.b64  	%rd11636, %rd11633, 4294967295;
	add.s64 	%rd31310, %rd11636, %rd11635;
	shr.u64 	%rd11637, %rd31310, 32;
	and.b64  	%rd11638, %rd31311, 4294967295;
	add.s64 	%rd11639, %rd11634, %rd11638;
	add.s64 	%rd11640, %rd11639, %rd11632;
	add.s64 	%rd31311, %rd11640, %rd11637;
	setp.lt.u64 	%p1826, %rd31311, 4294967296;
	@%p1826 bra 	$L__BB3_1394;
	shr.u64 	%rd11641, %rd31311, 32;
	and.b64  	%rd11642, %rd31312, 4294967295;
	add.s64 	%rd31312, %rd11641, %rd11642;
	setp.lt.u64 	%p1828, %rd31312, 4294967296;
	@%p1828 bra 	$L__BB3_1394;
	shr.u64 	%rd11643, %rd31312, 32;
	and.b64  	%rd11644, %rd31313, 4294967295;
	add.s64 	%rd31313, %rd11643, %rd11644;
	setp.lt.u64 	%p1830, %rd31313, 4294967296;
	@%p1830 bra 	$L__BB3_1394;
	shr.u64 	%rd11646, %rd31313, 32;
	and.b64  	%rd11647, %rd31314, 4294967295;
	add.s64 	%rd31314, %rd11646, %rd11647;
	setp.lt.u64 	%p1832, %rd31314, 4294967296;
	mov.b64 	%rd31313, 4294967296;
	@%p1832 bra 	$L__BB3_1394;
	shr.u64 	%rd11649, %rd31314, 32;
	and.b64  	%rd11650, %rd31315, 4294967295;
	add.s64 	%rd31315, %rd11649, %rd11650;
	setp.lt.u64 	%p1834, %rd31315, 4294967296;
	mov.b64 	%rd31313, 4294967296;
	mov.u64 	%rd31314, %rd31313;
	@%p1834 bra 	$L__BB3_1394;
	shr.u64 	%rd11652, %rd31315, 32;
	and.b64  	%rd11653, %rd31316, 4294967295;
	add.s64 	%rd31316, %rd11652, %rd11653;
	setp.lt.u64 	%p1836, %rd31316, 4294967296;
	mov.b64 	%rd31313, 4294967296;
	mov.u64 	%rd31315, %rd31313;
	@%p1836 bra 	$L__BB3_1394;
	shr.u64 	%rd11655, %rd31316, 32;
	and.b64  	%rd11656, %rd31317, 4294967295;
	add.s64 	%rd11657, %rd11655, %rd11656;
	setp.gt.u64 	%p4439, %rd11657, 4294967295;
	min.u64 	%rd31317, %rd11657, 4294967296;
	mov.b64 	%rd31313, 4294967296;
	mov.u64 	%rd31314, %rd31313;
	mov.u64 	%rd31316, %rd31313;
$L__BB3_1394:
	cvt.u32.u64 	%r12025, %rd31317;
	cvt.u32.u64 	%r12024, %rd31316;
	cvt.u32.u64 	%r12023, %rd31315;
	cvt.u32.u64 	%r12022, %rd31314;
	cvt.u32.u64 	%r12021, %rd31313;
	cvt.u32.u64 	%r12020, %rd31312;
	cvt.u32.u64 	%r12019, %rd31311;
	cvt.u32.u64 	%r12018, %rd31310;
	setp.lt.u32 	%p1837, %r12163, %r12025;
	or.pred  	%p1838, %p4439, %p1837;
	@%p1838 bra 	$L__BB3_1408;
	setp.gt.u32 	%p1839, %r12163, %r12025;
	@%p1839 bra 	$L__BB3_1409;
	setp.lt.u32 	%p1840, %r693, %r12024;
	@%p1840 bra 	$L__BB3_1408;
	setp.gt.u32 	%p1841, %r693, %r12024;
	@%p1841 bra 	$L__BB3_1409;
	setp.lt.u32 	%p1842, %r694, %r12023;
	@%p1842 bra 	$L__BB3_1408;
	setp.gt.u32 	%p1843, %r694, %r12023;
	@%p1843 bra 	$L__BB3_1409;
	setp.lt.u32 	%p1844, %r695, %r12022;
	@%p1844 bra 	$L__BB3_1408;
	setp.gt.u32 	%p1845, %r695, %r12022;
	@%p1845 bra 	$L__BB3_1409;
	setp.lt.u32 	%p1846, %r795, %r12021;
	@%p1846 bra 	$L__BB3_1408;
	setp.gt.u32 	%p1847, %r795, %r12021;
	@%p1847 bra 	$L__BB3_1409;
	setp.lt.u32 	%p1848, %r692, %r12020;
	@%p1848 bra 	$L__BB3_1408;
	setp.gt.u32 	%p1849, %r692, %r12020;
	@%p1849 bra 	$L__BB3_1409;
	setp.lt.u32 	%p1850, %r696, %r12019;
	@%p1850 bra 	$L__BB3_1408;
	setp.gt.u32 	%p1851, %r696, %r12019;
	setp.gt.u32 	%p1852, %r796, %r12018;
	or.pred  	%p1853, %p1851, %p1852;
	@%p1853 bra 	$L__BB3_1409;
$L__BB3_1408:
	// begin inline asm
	sub.cc.u32 %r12018, %r12018, %r796;
	subc.cc.u32 %r12019, %r12019, %r696;
	subc.cc.u32 %r12020, %r12020, %r692;
	subc.cc.u32 %r12021, %r12021, %r795;
	subc.cc.u32 %r12022, %r12022, %r695;
	subc.cc.u32 %r12023, %r12023, %r694;
	subc.cc.u32 %r12024, %r12024, %r693;
	subc.u32 %r12025, %r12025, %r12163;
	
	// end inline asm
$L__BB3_1409:
	setp.gt.u32 	%p1854, %r12025, %r12163;
	@%p1854 bra 	$L__BB3_1422;
	bra.uni 	$L__BB3_1423;
$L__BB3_1410:
	setp.gt.u32 	%p1856, %r12024, %r693;
	@%p1856 bra 	$L__BB3_1422;
	setp.lt.u32 	%p1857, %r12024, %r693;
	@%p1857 bra 	$L__BB3_1424;
	setp.gt.u32 	%p1858, %r12023, %r694;
	@%p1858 bra 	$L__BB3_1422;
	setp.lt.u32 	%p1859, %r12023, %r694;
	@%p1859 bra 	$L__BB3_1424;
	setp.gt.u32 	%p1860, %r12022, %r695;
	@%p1860 bra 	$L__BB3_1422;
	setp.lt.u32 	%p1861, %r12022, %r695;
	@%p1861 bra 	$L__BB3_1424;
	setp.gt.u32 	%p1862, %r12021, %r795;
	@%p1862 bra 	$L__BB3_1422;
	setp.lt.u32 	%p1863, %r12021, %r795;
	@%p1863 bra 	$L__BB3_1424;
	setp.gt.u32 	%p1864, %r12020, %r692;
	@%p1864 bra 	$L__BB3_1422;
	setp.lt.u32 	%p1865, %r12020, %r692;
	@%p1865 bra 	$L__BB3_1424;
	setp.gt.u32 	%p1866, %r12019, %r696;
	@%p1866 bra 	$L__BB3_1422;
	setp.lt.u32 	%p1867, %r12019, %r696;
	setp.lt.u32 	%p1868, %r12018, %r796;
	or.pred  	%p1869, %p1867, %p1868;
	@%p1869 bra 	$L__BB3_1424;
$L__BB3_1422:
	// begin inline asm
	sub.cc.u32 %r12018, %r12018, %r796;
	subc.cc.u32 %r12019, %r12019, %r696;
	subc.cc.u32 %r12020, %r12020, %r692;
	subc.cc.u32 %r12021, %r12021, %r795;
	subc.cc.u32 %r12022, %r12022, %r695;
	subc.cc.u32 %r12023, %r12023, %r694;
	subc.cc.u32 %r12024, %r12024, %r693;
	subc.u32 %r12025, %r12025, %r12163;
	
	// end inline asm
	bra.uni 	$L__BB3_1424;
$L__BB3_1423:
	setp.lt.u32 	%p1855, %r12025, %r12163;
	@%p1855 bra 	$L__BB3_1424;
	bra.uni 	$L__BB3_1410;
$L__BB3_1424:
	mul.wide.u32 	%rd11659, %r12002, %r11684;
	shr.u64 	%rd11660, %rd11659, 32;
	mul.wide.u32 	%rd11661, %r12003, %r11684;
	add.s64 	%rd11662, %rd11660, %rd11661;
	shr.u64 	%rd11663, %rd11662, 32;
	mul.wide.u32 	%rd11664, %r12004, %r11684;
	add.s64 	%rd11665, %rd11663, %rd11664;
	shr.u64 	%rd11666, %rd11665, 32;
	mul.wide.u32 	%rd11667, %r12005, %r11684;
	add.s64 	%rd11668, %rd11666, %rd11667;
	shr.u64 	%rd11669, %rd11668, 32;
	mul.wide.u32 	%rd11670, %r12006, %r11684;
	add.s64 	%rd11671, %rd11669, %rd11670;
	shr.u64 	%rd11672, %rd11671, 32;
	mul.wide.u32 	%rd11673, %r12007, %r11684;
	add.s64 	%rd11674, %rd11672, %rd11673;
	shr.u64 	%rd11675, %rd11674, 32;
	mul.wide.u32 	%rd11676, %r12008, %r11684;
	add.s64 	%rd11677, %rd11675, %rd11676;
	shr.u64 	%rd11678, %rd11677, 32;
	mul.wide.u32 	%rd11679, %r12009, %r11684;
	add.s64 	%rd11680, %rd11678, %rd11679;
	shr.u64 	%rd11681, %rd11680, 32;
	and.b64  	%rd11682, %rd11662, 4294967295;
	mul.wide.u32 	%rd11683, %r12002, %r11683;
	add.s64 	%rd11684, %rd11683, %rd11682;
	shr.u64 	%rd11685, %rd11684, 32;
	and.b64  	%rd11686, %rd11665, 4294967295;
	mul.wide.u32 	%rd11687, %r12003, %r11683;
	add.s64 	%rd11688, %rd11685, %rd11686;
	add.s64 	%rd11689, %rd11688, %rd11687;
	shr.u64 	%rd11690, %rd11689, 32;
	and.b64  	%rd11691, %rd11668, 4294967295;
	mul.wide.u32 	%rd11692, %r12004, %r11683;
	add.s64 	%rd11693, %rd11690, %rd11691;
	add.s64 	%rd11694, %rd11693, %rd11692;
	shr.u64 	%rd11695, %rd11694, 32;
	and.b64  	%rd11696, %rd11671, 4294967295;
	mul.wide.u32 	%rd11697, %r12005, %r11683;
	add.s64 	%rd11698, %rd11695, %rd11696;
	add.s64 	%rd11699, %rd11698, %rd11697;
	shr.u64 	%rd11700, %rd11699, 32;
	and.b64  	%rd11701, %rd11674, 4294967295;
	mul.wide.u32 	%rd11702, %r12006, %r11683;
	add.s64 	%rd11703, %rd11700, %rd11701;
	add.s64 	%rd11704, %rd11703, %rd11702;
	shr.u64 	%rd11705, %rd11704, 32;
	and.b64  	%rd11706, %rd11677, 4294967295;
	mul.wide.u32 	%rd11707, %r12007, %r11683;
	add.s64 	%rd11708, %rd11705, %rd11706;
	add.s64 	%rd11709, %rd11708, %rd11707;
	shr.u64 	%rd11710, %rd11709, 32;
	and.b64  	%rd11711, %rd11680, 4294967295;
	mul.wide.u32 	%rd11712, %r12008, %r11683;
	add.s64 	%rd11713, %rd11710, %rd11711;
	add.s64 	%rd11714, %rd11713, %rd11712;
	shr.u64 	%rd11715, %rd11714, 32;
	mul.wide.u32 	%rd11716, %r12009, %r11683;
	add.s64 	%rd11717, %rd11715, %rd11681;
	add.s64 	%rd11718, %rd11717, %rd11716;
	shr.u64 	%rd11719, %rd11718, 32;
	and.b64  	%rd11720, %rd11689, 4294967295;
	mul.wide.u32 	%rd11721, %r12002, %r11682;
	add.s64 	%rd11722, %rd11721, %rd11720;
	shr.u64 	%rd11723, %rd11722, 32;
	and.b64  	%rd11724, %rd11694, 4294967295;
	mul.wide.u32 	%rd11725, %r12003, %r11682;
	add.s64 	%rd11726, %rd11723, %rd11724;
	add.s64 	%rd11727, %rd11726, %rd11725;
	shr.u64 	%rd11728, %rd11727, 32;
	and.b64  	%rd11729, %rd11699, 4294967295;
	mul.wide.u32 	%rd11730, %r12004, %r11682;
	add.s64 	%rd11731, %rd11728, %rd11729;
	add.s64 	%rd11732, %rd11731, %rd11730;
	shr.u64 	%rd11733, %rd11732, 32;
	and.b64  	%rd11734, %rd11704, 4294967295;
	mul.wide.u32 	%rd11735, %r12005, %r11682;
	add.s64 	%rd11736, %rd11733, %rd11734;
	add.s64 	%rd11737, %rd11736, %rd11735;
	shr.u64 	%rd11738, %rd11737, 32;
	and.b64  	%rd11739, %rd11709, 4294967295;
	mul.wide.u32 	%rd11740, %r12006, %r11682;
	add.s64 	%rd11741, %rd11738, %rd11739;
	add.s64 	%rd11742, %rd11741, %rd11740;
	shr.u64 	%rd11743, %rd11742, 32;
	and.b64  	%rd11744, %rd11714, 4294967295;
	mul.wide.u32 	%rd11745, %r12007, %r11682;
	add.s64 	%rd11746, %rd11743, %rd11744;
	add.s64 	%rd11747, %rd11746, %rd11745;
	shr.u64 	%rd11748, %rd11747, 32;
	and.b64  	%rd11749, %rd11718, 4294967295;
	mul.wide.u32 	%rd11750, %r12008, %r11682;
	add.s64 	%rd11751, %rd11748, %rd11749;
	add.s64 	%rd11752, %rd11751, %rd11750;
	shr.u64 	%rd11753, %rd11752, 32;
	mul.wide.u32 	%rd11754, %r12009, %r11682;
	add.s64 	%rd11755, %rd11753, %rd11719;
	add.s64 	%rd11756, %rd11755, %rd11754;
	shr.u64 	%rd11757, %rd11756, 32;
	and.b64  	%rd11758, %rd11727, 4294967295;
	mul.wide.u32 	%rd11759, %r12002, %r11681;
	add.s64 	%rd11760, %rd11759, %rd11758;
	shr.u64 	%rd11761, %rd11760, 32;
	and.b64  	%rd11762, %rd11732, 4294967295;
	mul.wide.u32 	%rd11763, %r12003, %r11681;
	add.s64 	%rd11764, %rd11761, %rd11762;
	add.s64 	%rd11765, %rd11764, %rd11763;
	shr.u64 	%rd11766, %rd11765, 32;
	and.b64  	%rd11767, %rd11737, 4294967295;
	mul.wide.u32 	%rd11768, %r12004, %r11681;
	add.s64 	%rd11769, %rd11766, %rd11767;
	add.s64 	%rd11770, %rd11769, %rd11768;
	shr.u64 	%rd11771, %rd11770, 32;
	and.b64  	%rd11772, %rd11742, 4294967295;
	mul.wide.u32 	%rd11773, %r12005, %r11681;
	add.s64 	%rd11774, %rd11771, %rd11772;
	add.s64 	%rd11775, %rd11774, %rd11773;
	shr.u64 	%rd11776, %rd11775, 32;
	and.b64  	%rd11777, %rd11747, 4294967295;
	mul.wide.u32 	%rd11778, %r12006, %r11681;
	add.s64 	%rd11779, %rd11776, %rd11777;
	add.s64 	%rd11780, %rd11779, %rd11778;
	shr.u64 	%rd11781, %rd11780, 32;
	and.b64  	%rd11782, %rd11752, 4294967295;
	mul.wide.u32 	%rd11783, %r12007, %r11681;
	add.s64 	%rd11784, %rd11781, %rd11782;
	add.s64 	%rd11785, %rd11784, %rd11783;
	shr.u64 	%rd11786, %rd11785, 32;
	and.b64  	%rd11787, %rd11756, 4294967295;
	mul.wide.u32 	%rd11788, %r12008, %r11681;
	add.s64 	%rd11789, %rd11786, %rd11787;
	add.s64 	%rd11790, %rd11789, %rd11788;
	shr.u64 	%rd11791, %rd11790, 32;
	mul.wide.u32 	%rd11792, %r12009, %r11681;
	add.s64 	%rd11793, %rd11791, %rd11757;
	add.s64 	%rd11794, %rd11793, %rd11792;
	shr.u64 	%rd11795, %rd11794, 32;
	and.b64  	%rd11796, %rd11765, 4294967295;
	mul.wide.u32 	%rd11797, %r12002, %r11680;
	add.s64 	%rd11798, %rd11797, %rd11796;
	shr.u64 	%rd11799, %rd11798, 32;
	and.b64  	%rd11800, %rd11770, 4294967295;
	mul.wide.u32 	%rd11801, %r12003, %r11680;
	add.s64 	%rd11802, %rd11799, %rd11800;
	add.s64 	%rd11803, %rd11802, %rd11801;
	shr.u64 	%rd11804, %rd11803, 32;
	and.b64  	%rd11805, %rd11775, 4294967295;
	mul.wide.u32 	%rd11806, %r12004, %r11680;
	add.s64 	%rd11807, %rd11804, %rd11805;
	add.s64 	%rd11808, %rd11807, %rd11806;
	shr.u64 	%rd11809, %rd11808, 32;
	and.b64  	%rd11810, %rd11780, 4294967295;
	mul.wide.u32 	%rd11811, %r12005, %r11680;
	add.s64 	%rd11812, %rd11809, %rd11810;
	add.s64 	%rd11813, %rd11812, %rd11811;
	shr.u64 	%rd11814, %rd11813, 32;
	and.b64  	%rd11815, %rd11785, 4294967295;
	mul.wide.u32 	%rd11816, %r12006, %r11680;
	add.s64 	%rd11817, %rd11814, %rd11815;
	add.s64 	%rd11818, %rd11817, %rd11816;
	shr.u64 	%rd11819, %rd11818, 32;
	and.b64  	%rd11820, %rd11790, 4294967295;
	mul.wide.u32 	%rd11821, %r12007, %r11680;
	add.s64 	%rd11822, %rd11819, %rd11820;
	add.s64 	%rd11823, %rd11822, %rd11821;
	shr.u64 	%rd11824, %rd11823, 32;
	and.b64  	%rd11825, %rd11794, 4294967295;
	mul.wide.u32 	%rd11826, %r12008, %r11680;
	add.s64 	%rd11827, %rd11824, %rd11825;
	add.s64 	%rd11828, %rd11827, %rd11826;
	shr.u64 	%rd11829, %rd11828, 32;
	mul.wide.u32 	%rd11830, %r12009, %r11680;
	add.s64 	%rd11831, %rd11829, %rd11795;
	add.s64 	%rd11832, %rd11831, %rd11830;
	shr.u64 	%rd11833, %rd11832, 32;
	and.b64  	%rd11834, %rd11803, 4294967295;
	mul.wide.u32 	%rd11835, %r12002, %r11679;
	add.s64 	%rd11836, %rd11835, %rd11834;
	shr.u64 	%rd11837, %rd11836, 32;
	and.b64  	%rd11838, %rd11808, 4294967295;
	mul.wide.u32 	%rd11839, %r12003, %r11679;
	add.s64 	%rd11840, %rd11837, %rd11838;
	add.s64 	%rd11841, %rd11840, %rd11839;
	shr.u64 	%rd11842, %rd11841, 32;
	and.b64  	%rd11843, %rd11813, 4294967295;
	mul.wide.u32 	%rd11844, %r12004, %r11679;
	add.s64 	%rd11845, %rd11842, %rd11843;
	add.s64 	%rd11846, %rd11845, %rd11844;
	shr.u64 	%rd11847, %rd11846, 32;
	and.b64  	%rd11848, %rd11818, 4294967295;
	mul.wide.u32 	%rd11849, %r12005, %r11679;
	add.s64 	%rd11850, %rd11847, %rd11848;
	add.s64 	%rd11851, %rd11850, %rd11849;
	shr.u64 	%rd11852, %rd11851, 32;
	and.b64  	%rd11853, %rd11823, 4294967295;
	mul.wide.u32 	%rd11854, %r12006, %r11679;
	add.s64 	%rd11855, %rd11852, %rd11853;
	add.s64 	%rd11856, %rd11855, %rd11854;
	shr.u64 	%rd11857, %rd11856, 32;
	and.b64  	%rd11858, %rd11828, 4294967295;
	mul.wide.u32 	%rd11859, %r12007, %r11679;
	add.s64 	%rd11860, %rd11857, %rd11858;
	add.s64 	%rd11861, %rd11860, %rd11859;
	shr.u64 	%rd11862, %rd11861, 32;
	and.b64  	%rd11863, %rd11832, 4294967295;
	mul.wide.u32 	%rd11864, %r12008, %r11679;
	add.s64 	%rd11865, %rd11862, %rd11863;
	add.s64 	%rd11866, %rd11865, %rd11864;
	shr.u64 	%rd11867, %rd11866, 32;
	mul.wide.u32 	%rd11868, %r12009, %r11679;
	add.s64 	%rd11869, %rd11867, %rd11833;
	add.s64 	%rd11870, %rd11869, %rd11868;
	shr.u64 	%rd11871, %rd11870, 32;
	and.b64  	%rd11872, %rd11841, 4294967295;
	mul.wide.u32 	%rd11873, %r12002, %r11678;
	add.s64 	%rd11874, %rd11873, %rd11872;
	shr.u64 	%rd11875, %rd11874, 32;
	and.b64  	%rd11876, %rd11846, 4294967295;
	mul.wide.u32 	%rd11877, %r12003, %r11678;
	add.s64 	%rd11878, %rd11875, %rd11876;
	add.s64 	%rd11879, %rd11878, %rd11877;
	shr.u64 	%rd11880, %rd11879, 32;
	and.b64  	%rd11881, %rd11851, 4294967295;
	mul.wide.u32 	%rd11882, %r12004, %r11678;
	add.s64 	%rd11883, %rd11880, %rd11881;
	add.s64 	%rd11884, %rd11883, %rd11882;
	shr.u64 	%rd11885, %rd11884, 32;
	and.b64  	%rd11886, %rd11856, 4294967295;
	mul.wide.u32 	%rd11887, %r12005, %r11678;
	add.s64 	%rd11888, %rd11885, %rd11886;
	add.s64 	%rd11889, %rd11888, %rd11887;
	shr.u64 	%rd11890, %rd11889, 32;
	and.b64  	%rd11891, %rd11861, 4294967295;
	mul.wide.u32 	%rd11892, %r12006, %r11678;
	add.s64 	%rd11893, %rd11890, %rd11891;
	add.s64 	%rd11894, %rd11893, %rd11892;
	shr.u64 	%rd11895, %rd11894, 32;
	and.b64  	%rd11896, %rd11866, 4294967295;
	mul.wide.u32 	%rd11897, %r12007, %r11678;
	add.s64 	%rd11898, %rd11895, %rd11896;
	add.s64 	%rd11899, %rd11898, %rd11897;
	shr.u64 	%rd11900, %rd11899, 32;
	and.b64  	%rd11901, %rd11870, 4294967295;
	mul.wide.u32 	%rd11902, %r12008, %r11678;
	add.s64 	%rd11903, %rd11900, %rd11901;
	add.s64 	%rd11904, %rd11903, %rd11902;
	shr.u64 	%rd11905, %rd11904, 32;
	mul.wide.u32 	%rd11906, %r12009, %r11678;
	add.s64 	%rd11907, %rd11905, %rd11871;
	add.s64 	%rd11908, %rd11907, %rd11906;
	shr.u64 	%rd11909, %rd11908, 32;
	and.b64  	%rd11910, %rd11879, 4294967295;
	mul.wide.u32 	%rd11911, %r12002, %r11677;
	add.s64 	%rd11912, %rd11911, %rd11910;
	shr.u64 	%rd11913, %rd11912, 32;
	and.b64  	%rd11914, %rd11884, 4294967295;
	mul.wide.u32 	%rd11915, %r12003, %r11677;
	add.s64 	%rd11916, %rd11913, %rd11914;
	add.s64 	%rd11917, %rd11916, %rd11915;
	shr.u64 	%rd11918, %rd11917, 32;
	and.b64  	%rd11919, %rd11889, 4294967295;
	mul.wide.u32 	%rd11920, %r12004, %r11677;
	add.s64 	%rd11921, %rd11918, %rd11919;
	add.s64 	%rd11922, %rd11921, %rd11920;
	shr.u64 	%rd11923, %rd11922, 32;
	and.b64  	%rd11924, %rd11894, 4294967295;
	mul.wide.u32 	%rd11925, %r12005, %r11677;
	add.s64 	%rd11926, %rd11923, %rd11924;
	add.s64 	%rd11927, %rd11926, %rd11925;
	shr.u64 	%rd11928, %rd11927, 32;
	and.b64  	%rd11929, %rd11899, 4294967295;
	mul.wide.u32 	%rd11930, %r12006, %r11677;
	add.s64 	%rd11931, %rd11928, %rd11929;
	add.s64 	%rd11932, %rd11931, %rd11930;
	shr.u64 	%rd11933, %rd11932, 32;
	and.b64  	%rd11934, %rd11904, 4294967295;
	mul.wide.u32 	%rd11935, %r12007, %r11677;
	add.s64 	%rd11936, %rd11933, %rd11934;
	add.s64 	%rd11937, %rd11936, %rd11935;
	shr.u64 	%rd11938, %rd11937, 32;
	and.b64  	%rd11939, %rd11908, 4294967295;
	mul.wide.u32 	%rd11940, %r12008, %r11677;
	add.s64 	%rd11941, %rd11938, %rd11939;
	add.s64 	%rd11942, %rd11941, %rd11940;
	shr.u64 	%rd11943, %rd11942, 32;
	mul.wide.u32 	%rd11944, %r12009, %r11677;
	add.s64 	%rd11945, %rd11943, %rd11909;
	add.s64 	%rd11946, %rd11945, %rd11944;
	shr.u64 	%rd11947, %rd11946, 32;
	{ .reg .b32 tmp; mov.b64 {tmp, %r8237}, %rd11946; }
	and.b64  	%rd11948, %rd11917, 4294967295;
	mul.lo.s64 	%rd11949, %rd11948, 977;
	and.b64  	%rd11950, %rd11659, 4294967295;
	and.b64  	%rd11951, %rd11949, 4294967295;
	add.s64 	%rd31318, %rd11951, %rd11950;
	shr.u64 	%rd11952, %rd11949, 32;
	shr.u64 	%rd11953, %rd31318, 32;
	add.s64 	%rd11954, %rd11953, %rd11952;
	and.b64  	%rd11955, %rd11922, 4294967295;
	mul.lo.s64 	%rd11956, %rd11955, 977;
	and.b64  	%rd11957, %rd11684, 4294967295;
	and.b64  	%rd11958, %rd11956, 4294967295;
	add.s64 	%rd11959, %rd11954, %rd11957;
	add.s64 	%rd11960, %rd11959, %rd11958;
	add.s64 	%rd31319, %rd11960, %rd11948;
	shr.u64 	%rd11961, %rd11956, 32;
	shr.u64 	%rd11962, %rd31319, 32;
	add.s64 	%rd11963, %rd11962, %rd11961;
	and.b64  	%rd11964, %rd11927, 4294967295;
	mul.lo.s64 	%rd11965, %rd11964, 977;
	and.b64  	%rd11966, %rd11722, 4294967295;
	and.b64  	%rd11967, %rd11965, 4294967295;
	add.s64 	%rd11968, %rd11963, %rd11966;
	add.s64 	%rd11969, %rd11968, %rd11967;
	add.s64 	%rd31320, %rd11969, %rd11955;
	shr.u64 	%rd11970, %rd11965, 32;
	shr.u64 	%rd11971, %rd31320, 32;
	add.s64 	%rd11972, %rd11971, %rd11970;
	and.b64  	%rd11973, %rd11932, 4294967295;
	mul.lo.s64 	%rd11974, %rd11973, 977;
	and.b64  	%rd11975, %rd11760, 4294967295;
	and.b64  	%rd11976, %rd11974, 4294967295;
	add.s64 	%rd11977, %rd11972, %rd11975;
	add.s64 	%rd11978, %rd11977, %rd11976;
	add.s64 	%rd31321, %rd11978, %rd11964;
	shr.u64 	%rd11979, %rd11974, 32;
	shr.u64 	%rd11980, %rd31321, 32;
	add.s64 	%rd11981, %rd11980, %rd11979;
	and.b64  	%rd11982, %rd11937, 4294967295;
	mul.lo.s64 	%rd11983, %rd11982, 977;
	and.b64  	%rd11984, %rd11798, 4294967295;
	and.b64  	%rd11985, %rd11983, 4294967295;
	add.s64 	%rd11986, %rd11981, %rd11984;
	add.s64 	%rd11987, %rd11986, %rd11985;
	add.s64 	%rd31322, %rd11987, %rd11973;
	shr.u64 	%rd11988, %rd11983, 32;
	shr.u64 	%rd11989, %rd31322, 32;
	add.s64 	%rd11990, %rd11989, %rd11988;
	and.b64  	%rd11991, %rd11942, 4294967295;
	mul.lo.s64 	%rd11992, %rd11991, 977;
	and.b64  	%rd11993, %rd11836, 4294967295;
	and.b64  	%rd11994, %rd11992, 4294967295;
	add.s64 	%rd11995, %rd11990, %rd11993;
	add.s64 	%rd11996, %rd11995, %rd11994;
	add.s64 	%rd31323, %rd11996, %rd11982;
	shr.u64 	%rd11997, %rd11992, 32;
	shr.u64 	%rd11998, %rd31323, 32;
	add.s64 	%rd11999, %rd11998, %rd11997;
	and.b64  	%rd12000, %rd11946, 4294967295;
	mul.lo.s64 	%rd12001, %rd12000, 977;
	and.b64  	%rd12002, %rd11874, 4294967295;
	and.b64  	%rd12003, %rd12001, 4294967295;
	add.s64 	%rd12004, %rd11999, %rd12002;
	add.s64 	%rd12005, %rd12004, %rd12003;
	add.s64 	%rd31324, %rd12005, %rd11991;
	shr.u64 	%rd12006, %rd12001, 32;
	shr.u64 	%rd12007, %rd31324, 32;
	add.s64 	%rd12008, %rd12007, %rd12006;
	mul.lo.s64 	%rd12009, %rd11947, 977;
	and.b64  	%rd12010, %rd11912, 4294967295;
	and.b64  	%rd12011, %rd12009, 4294967295;
	add.s64 	%rd12012, %rd12008, %rd12010;
	add.s64 	%rd12013, %rd12012, %rd12011;
	add.s64 	%rd31325, %rd12013, %rd12000;
	shr.u64 	%rd12014, %rd12009, 32;
	shr.u64 	%rd12015, %rd31325, 32;
	cvt.u32.u64 	%r8238, %rd12015;
	cvt.u32.u64 	%r8239, %rd12014;
	add.s32 	%r8240, %r8238, %r8239;
	add.s32 	%r1811, %r8240, %r8237;
	setp.eq.s32 	%p1871, %r1811, 0;
	mov.pred 	%p4440, 0;
	@%p1871 bra 	$L__BB3_1432;
	cvt.u64.u32 	%rd12016, %r1811;
	mul.wide.u32 	%rd12017, %r1811, 977;
	shr.u64 	%rd12018, %rd12017, 32;
	and.b64  	%rd12019, %rd31318, 4294967295;
	and.b64  	%rd12020, %rd12017, 4294967295;
	add.s64 	%rd31318, %rd12020, %rd12019;
	shr.u64 	%rd12021, %rd31318, 32;
	and.b64  	%rd12022, %rd31319, 4294967295;
	add.s64 	%rd12023, %rd12018, %rd12022;
	add.s64 	%rd12024, %rd12023, %rd12016;
	add.s64 	%rd31319, %rd12024, %rd12021;
	setp.lt.u64 	%p1873, %rd31319, 4294967296;
	@%p1873 bra 	$L__BB3_1432;
	shr.u64 	%rd12025, %rd31319, 32;
	and.b64  	%rd12026, %rd31320, 4294967295;
	add.s64 	%rd31320, %rd12025, %rd12026;
	setp.lt.u64 	%p1875, %rd31320, 4294967296;
	@%p1875 bra 	$L__BB3_1432;
	shr.u64 	%rd12027, %rd31320, 32;
	and.b64  	%rd12028, %rd31321, 4294967295;
	add.s64 	%rd31321, %rd12027, %rd12028;
	setp.lt.u64 	%p1877, %rd31321, 4294967296;
	@%p1877 bra 	$L__BB3_1432;
	shr.u64 	%rd12030, %rd31321, 32;
	and.b64  	%rd12031, %rd31322, 4294967295;
	add.s64 	%rd31322, %rd12030, %rd12031;
	setp.lt.u64 	%p1879, %rd31322, 4294967296;
	mov.b64 	%rd31321, 4294967296;
	@%p1879 bra 	$L__BB3_1432;
	shr.u64 	%rd12033, %rd31322, 32;
	and.b64  	%rd12034, %rd31323, 4294967295;
	add.s64 	%rd31323, %rd12033, %rd12034;
	setp.lt.u64 	%p1881, %rd31323, 4294967296;
	mov.b64 	%rd31321, 4294967296;
	mov.u64 	%rd31322, %rd31321;
	@%p1881 bra 	$L__BB3_1432;
	shr.u64 	%rd12036, %rd31323, 32;
	and.b64  	%rd12037, %rd31324, 4294967295;
	add.s64 	%rd31324, %rd12036, %rd12037;
	setp.lt.u64 	%p1883, %rd31324, 4294967296;
	mov.b64 	%rd31321, 4294967296;
	mov.u64 	%rd31323, %rd31321;
	@%p1883 bra 	$L__BB3_1432;
	shr.u64 	%rd12039, %rd31324, 32;
	and.b64  	%rd12040, %rd31325, 4294967295;
	add.s64 	%rd12041, %rd12039, %rd12040;
	setp.gt.u64 	%p4440, %rd12041, 4294967295;
	min.u64 	%rd31325, %rd12041, 4294967296;
	mov.b64 	%rd31321, 4294967296;
	mov.u64 	%rd31322, %rd31321;
	mov.u64 	%rd31324, %rd31321;
$L__BB3_1432:
	cvt.u32.u64 	%r12041, %rd31325;
	cvt.u32.u64 	%r12040, %rd31324;
	cvt.u32.u64 	%r12039, %rd31323;
	cvt.u32.u64 	%r12038, %rd31322;
	cvt.u32.u64 	%r12037, %rd31321;
	cvt.u32.u64 	%r12036, %rd31320;
	cvt.u32.u64 	%r12035, %rd31319;
	cvt.u32.u64 	%r12034, %rd31318;
	setp.lt.u32 	%p1884, %r12163, %r12041;
	or.pred  	%p1885, %p4440, %p1884;
	@%p1885 bra 	$L__BB3_1446;
	setp.gt.u32 	%p1886, %r12163, %r12041;
	@%p1886 bra 	$L__BB3_1447;
	setp.lt.u32 	%p1887, %r693, %r12040;
	@%p1887 bra 	$L__BB3_1446;
	setp.gt.u32 	%p1888, %r693, %r12040;
	@%p1888 bra 	$L__BB3_1447;
	setp.lt.u32 	%p1889, %r694, %r12039;
	@%p1889 bra 	$L__BB3_1446;
	setp.gt.u32 	%p1890, %r694, %r12039;
	@%p1890 bra 	$L__BB3_1447;
	setp.lt.u32 	%p1891, %r695, %r12038;
	@%p1891 bra 	$L__BB3_1446;
	setp.gt.u32 	%p1892, %r695, %r12038;
	@%p1892 bra 	$L__BB3_1447;
	setp.lt.u32 	%p1893, %r795, %r12037;
	@%p1893 bra 	$L__BB3_1446;
	setp.gt.u32 	%p1894, %r795, %r12037;
	@%p1894 bra 	$L__BB3_1447;
	setp.lt.u32 	%p1895, %r692, %r12036;
	@%p1895 bra 	$L__BB3_1446;
	setp.gt.u32 	%p1896, %r692, %r12036;
	@%p1896 bra 	$L__BB3_1447;
	setp.lt.u32 	%p1897, %r696, %r12035;
	@%p1897 bra 	$L__BB3_1446;
	setp.gt.u32 	%p1898, %r696, %r12035;
	setp.gt.u32 	%p1899, %r796, %r12034;
	or.pred  	%p1900, %p1898, %p1899;
	@%p1900 bra 	$L__BB3_1447;
$L__BB3_1446:
	// begin inline asm
	sub.cc.u32 %r12034, %r12034, %r796;
	subc.cc.u32 %r12035, %r12035, %r696;
	subc.cc.u32 %r12036, %r12036, %r692;
	subc.cc.u32 %r12037, %r12037, %r795;
	subc.cc.u32 %r12038, %r12038, %r695;
	subc.cc.u32 %r12039, %r12039, %r694;
	subc.cc.u32 %r12040, %r12040, %r693;
	subc.u32 %r12041, %r12041, %r12163;
	
	// end inline asm
$L__BB3_1447:
	setp.gt.u32 	%p1901, %r12041, %r12163;
	@%p1901 bra 	$L__BB3_1460;
	bra.uni 	$L__BB3_1461;
$L__BB3_1448:
	setp.gt.u32 	%p1903, %r12040, %r693;
	@%p1903 bra 	$L__BB3_1460;
	setp.lt.u32 	%p1904, %r12040, %r693;
	@%p1904 bra 	$L__BB3_1462;
	setp.gt.u32 	%p1905, %r12039, %r694;
	@%p1905 bra 	$L__BB3_1460;
	setp.lt.u32 	%p1906, %r12039, %r694;
	@%p1906 bra 	$L__BB3_1462;
	setp.gt.u32 	%p1907, %r12038, %r695;
	@%p1907 bra 	$L__BB3_1460;
	setp.lt.u32 	%p1908, %r12038, %r695;
	@%p1908 bra 	$L__BB3_1462;
	setp.gt.u32 	%p1909, %r12037, %r795;
	@%p1909 bra 	$L__BB3_1460;
	setp.lt.u32 	%p1910, %r12037, %r795;
	@%p1910 bra 	$L__BB3_1462;
	setp.gt.u32 	%p1911, %r12036, %r692;
	@%p1911 bra 	$L__BB3_1460;
	setp.lt.u32 	%p1912, %r12036, %r692;
	@%p1912 bra 	$L__BB3_1462;
	setp.gt.u32 	%p1913, %r12035, %r696;
	@%p1913 bra 	$L__BB3_1460;
	setp.lt.u32 	%p1914, %r12035, %r696;
	setp.lt.u32 	%p1915, %r12034, %r796;
	or.pred  	%p1916, %p1914, %p1915;
	@%p1916 bra 	$L__BB3_1462;
$L__BB3_1460:
	// begin inline asm
	sub.cc.u32 %r12034, %r12034, %r796;
	subc.cc.u32 %r12035, %r12035, %r696;
	subc.cc.u32 %r12036, %r12036, %r692;
	subc.cc.u32 %r12037, %r12037, %r795;
	subc.cc.u32 %r12038, %r12038, %r695;
	subc.cc.u32 %r12039, %r12039, %r694;
	subc.cc.u32 %r12040, %r12040, %r693;
	subc.u32 %r12041, %r12041, %r12163;
	
	// end inline asm
	bra.uni 	$L__BB3_1462;
$L__BB3_1461:
	setp.lt.u32 	%p1902, %r12041, %r12163;
	@%p1902 bra 	$L__BB3_1462;
	bra.uni 	$L__BB3_1448;
$L__BB3_1462:
	mul.wide.u32 	%rd12043, %r11986, %r11986;
	shr.u64 	%rd12044, %rd12043, 32;
	mul.wide.u32 	%rd12045, %r11987, %r11986;
	add.s64 	%rd12046, %rd12044, %rd12045;
	shr.u64 	%rd12047, %rd12046, 32;
	mul.wide.u32 	%rd12048, %r11988, %r11986;
	add.s64 	%rd12049, %rd12047, %rd12048;
	shr.u64 	%rd12050, %rd12049, 32;
	mul.wide.u32 	%rd12051, %r11989, %r11986;
	add.s64 	%rd12052, %rd12050, %rd12051;
	shr.u64 	%rd12053, %rd12052, 32;
	mul.wide.u32 	%rd12054, %r11990, %r11986;
	add.s64 	%rd12055, %rd12053, %rd12054;
	shr.u64 	%rd12056, %rd12055, 32;
	mul.wide.u32 	%rd12057, %r11991, %r11986;
	add.s64 	%rd12058, %rd12056, %rd12057;
	shr.u64 	%rd12059, %rd12058, 32;
	mul.wide.u32 	%rd12060, %r11992, %r11986;
	add.s64 	%rd12061, %rd12059, %rd12060;
	shr.u64 	%rd12062, %rd12061, 32;
	mul.wide.u32 	%rd12063, %r11993, %r11986;
	add.s64 	%rd12064, %rd12062, %rd12063;
	shr.u64 	%rd12065, %rd12064, 32;
	and.b64  	%rd12066, %rd12046, 4294967295;
	add.s64 	%rd12067, %rd12045, %rd12066;
	shr.u64 	%rd12068, %rd12067, 32;
	and.b64  	%rd12069, %rd12049, 4294967295;
	mul.wide.u32 	%rd12070, %r11987, %r11987;
	add.s64 	%rd12071, %rd12068, %rd12069;
	add.s64 	%rd12072, %rd12071, %rd12070;
	shr.u64 	%rd12073, %rd12072, 32;
	and.b64  	%rd12074, %rd12052, 4294967295;
	mul.wide.u32 	%rd12075, %r11988, %r11987;
	add.s64 	%rd12076, %rd12073, %rd12074;
	add.s64 	%rd12077, %rd12076, %rd12075;
	shr.u64 	%rd12078, %rd12077, 32;
	and.b64  	%rd12079, %rd12055, 4294967295;
	mul.wide.u32 	%rd12080, %r11989, %r11987;
	add.s64 	%rd12081, %rd12078, %rd12079;
	add.s64 	%rd12082, %rd12081, %rd12080;
	shr.u64 	%rd12083, %rd12082, 32;
	and.b64  	%rd12084, %rd12058, 4294967295;
	mul.wide.u32 	%rd12085, %r11990, %r11987;
	add.s64 	%rd12086, %rd12083, %rd12084;
	add.s64 	%rd12087, %rd12086, %rd12085;
	shr.u64 	%rd12088, %rd12087, 32;
	and.b64  	%rd12089, %rd12061, 4294967295;
	mul.wide.u32 	%rd12090, %r11991, %r11987;
	add.s64 	%rd12091, %rd12088, %rd12089;
	add.s64 	%rd12092, %rd12091, %rd12090;
	shr.u64 	%rd12093, %rd12092, 32;
	and.b64  	%rd12094, %rd12064, 4294967295;
	mul.wide.u32 	%rd12095, %r11992, %r11987;
	add.s64 	%rd12096, %rd12093, %rd12094;
	add.s64 	%rd12097, %rd12096, %rd12095;
	shr.u64 	%rd12098, %rd12097, 32;
	mul.wide.u32 	%rd12099, %r11993, %r11987;
	add.s64 	%rd12100, %rd12098, %rd12065;
	add.s64 	%rd12101, %rd12100, %rd12099;
	shr.u64 	%rd12102, %rd12101, 32;
	and.b64  	%rd12103, %rd12072, 4294967295;
	add.s64 	%rd12104, %rd12048, %rd12103;
	shr.u64 	%rd12105, %rd12104, 32;
	and.b64  	%rd12106, %rd12077, 4294967295;
	add.s64 	%rd12107, %rd12105, %rd12106;
	add.s64 	%rd12108, %rd12107, %rd12075;
	shr.u64 	%rd12109, %rd12108, 32;
	and.b64  	%rd12110, %rd12082, 4294967295;
	mul.wide.u32 	%rd12111, %r11988, %r11988;
	add.s64 	%rd12112, %rd12109, %rd12110;
	add.s64 	%rd12113, %rd12112, %rd12111;
	shr.u64 	%rd12114, %rd12113, 32;
	and.b64  	%rd12115, %rd12087, 4294967295;
	mul.wide.u32 	%rd12116, %r11989, %r11988;
	add.s64 	%rd12117, %rd12114, %rd12115;
	add.s64 	%rd12118, %rd12117, %rd12116;
	shr.u64 	%rd12119, %rd12118, 32;
	and.b64  	%rd12120, %rd12092, 4294967295;
	mul.wide.u32 	%rd12121, %r11990, %r11988;
	add.s64 	%rd12122, %rd12119, %rd12120;
	add.s64 	%rd12123, %rd12122, %rd12121;
	shr.u64 	%rd12124, %rd12123, 32;
	and.b64  	%rd12125, %rd12097, 4294967295;
	mul.wide.u32 	%rd12126, %r11991, %r11988;
	add.s64 	%rd12127, %rd12124, %rd12125;
	add.s64 	%rd12128, %rd12127, %rd12126;
	shr.u64 	%rd12129, %rd12128, 32;
	and.b64  	%rd12130, %rd12101, 4294967295;
	mul.wide.u32 	%rd12131, %r11992, %r11988;
	add.s64 	%rd12132, %rd12129, %rd12130;
	add.s64 	%rd12133, %rd12132, %rd12131;
	shr.u64 	%rd12134, %rd12133, 32;
	mul.wide.u32 	%rd12135, %r11993, %r11988;
	add.s64 	%rd12136, %rd12134, %rd12102;
	add.s64 	%rd12137, %rd12136, %rd12135;
	shr.u64 	%rd12138, %rd12137, 32;
	and.b64  	%rd12139, %rd12108, 4294967295;
	add.s64 	%rd12140, %rd12051, %rd12139;
	shr.u64 	%rd12141, %rd12140, 32;
	and.b64  	%rd12142, %rd12113, 4294967295;
	add.s64 	%rd12143, %rd12141, %rd12142;
	add.s64 	%rd12144, %rd12143, %rd12080;
	shr.u64 	%rd12145, %rd12144, 32;
	and.b64  	%rd12146, %rd12118, 4294967295;
	add.s64 	%rd12147, %rd12145, %rd12146;
	add.s64 	%rd12148, %rd12147, %rd12116;
	shr.u64 	%rd12149, %rd12148, 32;
	and.b64  	%rd12150, %rd12123, 4294967295;
	mul.wide.u32 	%rd12151, %r11989, %r11989;
	add.s64 	%rd12152, %rd12149, %rd12150;
	add.s64 	%rd12153, %rd12152, %rd12151;
	shr.u64 	%rd12154, %rd12153, 32;
	and.b64  	%rd12155, %rd12128, 4294967295;
	mul.wide.u32 	%rd12156, %r11990, %r11989;
	add.s64 	%rd12157, %rd12154, %rd12155;
	add.s64 	%rd12158, %rd12157, %rd12156;
	shr.u64 	%rd12159, %rd12158, 32;
	and.b64  	%rd12160, %rd12133, 4294967295;
	mul.wide.u32 	%rd12161, %r11991, %r11989;
	add.s64 	%rd12162, %rd12159, %rd12160;
	add.s64 	%rd12163, %rd12162, %rd12161;
	shr.u64 	%rd12164, %rd12163, 32;
	and.b64  	%rd12165, %rd12137, 4294967295;
	mul.wide.u32 	%rd12166, %r11992, %r11989;
	add.s64 	%rd12167, %rd12164, %rd12165;
	add.s64 	%rd12168, %rd12167, %rd12166;
	shr.u64 	%rd12169, %rd12168, 32;
	mul.wide.u32 	%rd12170, %r11993, %r11989;
	add.s64 	%rd12171, %rd12169, %rd12138;
	add.s64 	%rd12172, %rd12171, %rd12170;
	shr.u64 	%rd12173, %rd12172, 32;
	and.b64  	%rd12174, %rd12144, 4294967295;
	add.s64 	%rd12175, %rd12054, %rd12174;
	shr.u64 	%rd12176, %rd12175, 32;
	and.b64  	%rd12177, %rd12148, 4294967295;
	add.s64 	%rd12178, %rd12176, %rd12177;
	add.s64 	%rd12179, %rd12178, %rd12085;
	shr.u64 	%rd12180, %rd12179, 32;
	and.b64  	%rd12181, %rd12153, 4294967295;
	add.s64 	%rd12182, %rd12180, %rd12181;
	add.s64 	%rd12183, %rd12182, %rd12121;
	shr.u64 	%rd12184, %rd12183, 32;
	and.b64  	%rd12185, %rd12158, 4294967295;
	add.s64 	%rd12186, %rd12184, %rd12185;
	add.s64 	%rd12187, %rd12186, %rd12156;
	shr.u64 	%rd12188, %rd12187, 32;
	and.b64  	%rd12189, %rd12163, 4294967295;
	mul.wide.u32 	%rd12190, %r11990, %r11990;
	add.s64 	%rd12191, %rd12188, %rd12189;
	add.s64 	%rd12192, %rd12191, %rd12190;
	shr.u64 	%rd12193, %rd12192, 32;
	and.b64  	%rd12194, %rd12168, 4294967295;
	mul.wide.u32 	%rd12195, %r11991, %r11990;
	add.s64 	%rd12196, %rd12193, %rd12194;
	add.s64 	%rd12197, %rd12196, %rd12195;
	shr.u64 	%rd12198, %rd12197, 32;
	and.b64  	%rd12199, %rd12172, 4294967295;
	mul.wide.u32 	%rd12200, %r11992, %r11990;
	add.s64 	%rd12201, %rd12198, %rd12199;
	add.s64 	%rd12202, %rd12201, %rd12200;
	shr.u64 	%rd12203, %rd12202, 32;
	mul.wide.u32 	%rd12204, %r11993, %r11990;
	add.s64 	%rd12205, %rd12203, %rd12173;
	add.s64 	%rd12206, %rd12205, %rd12204;
	shr.u64 	%rd12207, %rd12206, 32;
	and.b64  	%rd12208, %rd12179, 4294967295;
	add.s64 	%rd12209, %rd12057, %rd12208;
	shr.u64 	%rd12210, %rd12209, 32;
	and.b64  	%rd12211, %rd12183, 4294967295;
	add.s64 	%rd12212, %rd12210, %rd12211;
	add.s64 	%rd12213, %rd12212, %rd12090;
	shr.u64 	%rd12214, %rd12213, 32;
	and.b64  	%rd12215, %rd12187, 4294967295;
	add.s64 	%rd12216, %rd12214, %rd12215;
	add.s64 	%rd12217, %rd12216, %rd12126;
	shr.u64 	%rd12218, %rd12217, 32;
	and.b64  	%rd12219, %rd12192, 4294967295;
	add.s64 	%rd12220, %rd12218, %rd12219;
	add.s64 	%rd12221, %rd12220, %rd12161;
	shr.u64 	%rd12222, %rd12221, 32;
	and.b64  	%rd12223, %rd12197, 4294967295;
	add.s64 	%rd12224, %rd12222, %rd12223;
	add.s64 	%rd12225, %rd12224, %rd12195;
	shr.u64 	%rd12226, %rd12225, 32;
	and.b64  	%rd12227, %rd12202, 4294967295;
	mul.wide.u32 	%rd12228, %r11991, %r11991;
	add.s64 	%rd12229, %rd12226, %rd12227;
	add.s64 	%rd12230, %rd12229, %rd12228;
	shr.u64 	%rd12231, %rd12230, 32;
	and.b64  	%rd12232, %rd12206, 4294967295;
	mul.wide.u32 	%rd12233, %r11992, %r11991;
	add.s64 	%rd12234, %rd12231, %rd12232;
	add.s64 	%rd12235, %rd12234, %rd12233;
	shr.u64 	%rd12236, %rd12235, 32;
	mul.wide.u32 	%rd12237, %r11993, %r11991;
	add.s64 	%rd12238, %rd12236, %rd12207;
	add.s64 	%rd12239, %rd12238, %rd12237;
	shr.u64 	%rd12240, %rd12239, 32;
	and.b64  	%rd12241, %rd12213, 4294967295;
	add.s64 	%rd12242, %rd12060, %rd12241;
	shr.u64 	%rd12243, %rd12242, 32;
	and.b64  	%rd12244, %rd12217, 4294967295;
	add.s64 	%rd12245, %rd12243, %rd12244;
	add.s64 	%rd12246, %rd12245, %rd12095;
	shr.u64 	%rd12247, %rd12246, 32;
	and.b64  	%rd12248, %rd12221, 4294967295;
	add.s64 	%rd12249, %rd12247, %rd12248;
	add.s64 	%rd12250, %rd12249, %rd12131;
	shr.u64 	%rd12251, %rd12250, 32;
	and.b64  	%rd12252, %rd12225, 4294967295;
	add.s64 	%rd12253, %rd12251, %rd12252;
	add.s64 	%rd12254, %rd12253, %rd12166;
	shr.u64 	%rd12255, %rd12254, 32;
	and.b64  	%rd12256, %rd12230, 4294967295;
	add.s64 	%rd12257, %rd12255, %rd12256;
	add.s64 	%rd12258, %rd12257, %rd12200;
	shr.u64 	%rd12259, %rd12258, 32;
	and.b64  	%rd12260, %rd12235, 4294967295;
	add.s64 	%rd12261, %rd12259, %rd12260;
	add.s64 	%rd12262, %rd12261, %rd12233;
	shr.u64 	%rd12263, %rd12262, 32;
	and.b64  	%rd12264, %rd12239, 4294967295;
	mul.wide.u32 	%rd12265, %r11992, %r11992;
	add.s64 	%rd12266, %rd12263, %rd12264;
	add.s64 	%rd12267, %rd12266, %rd12265;
	shr.u64 	%rd12268, %rd12267, 32;
	mul.wide.u32 	%rd12269, %r11993, %r11992;
	add.s64 	%rd12270, %rd12268, %rd12240;
	add.s64 	%rd12271, %rd12270, %rd12269;
	shr.u64 	%rd12272, %rd12271, 32;
	and.b64  	%rd12273, %rd12246, 4294967295;
	add.s64 	%rd12274, %rd12063, %rd12273;
	shr.u64 	%rd12275, %rd12274, 32;
	and.b64  	%rd12276, %rd12250, 4294967295;
	add.s64 	%rd12277, %rd12275, %rd12276;
	add.s64 	%rd12278, %rd12277, %rd12099;
	shr.u64 	%rd12279, %rd12278, 32;
	and.b64  	%rd12280, %rd12254, 4294967295;
	add.s64 	%rd12281, %rd12279, %rd12280;
	add.s64 	%rd12282, %rd12281, %rd12135;
	shr.u64 	%rd12283, %rd12282, 32;
	and.b64  	%rd12284, %rd12258, 4294967295;
	add.s64 	%rd12285, %rd12283, %rd12284;
	add.s64 	%rd12286, %rd12285, %rd12170;
	shr.u64 	%rd12287, %rd12286, 32;
	and.b64  	%rd12288, %rd12262, 4294967295;
	add.s64 	%rd12289, %rd12287, %rd12288;
	add.s64 	%rd12290, %rd12289, %rd12204;
	shr.u64 	%rd12291, %rd12290, 32;
	and.b64  	%rd12292, %rd12267, 4294967295;
	add.s64 	%rd12293, %rd12291, %rd12292;
	add.s64 	%rd12294, %rd12293, %rd12237;
	shr.u64 	%rd12295, %rd12294, 32;
	and.b64  	%rd12296, %rd12271, 4294967295;
	add.s64 	%rd12297, %rd12295, %rd12296;
	add.s64 	%rd12298, %rd12297, %rd12269;
	shr.u64 	%rd12299, %rd12298, 32;
	mul.wide.u32 	%rd12300, %r11993, %r11993;
	add.s64 	%rd12301, %rd12299, %rd12272;
	add.s64 	%rd12302, %rd12301, %rd12300;
	shr.u64 	%rd12303, %rd12302, 32;
	{ .reg .b32 tmp; mov.b64 {tmp, %r8289}, %rd12302; }
	and.b64  	%rd12304, %rd12278, 4294967295;
	mul.lo.s64 	%rd12305, %rd12304, 977;
	and.b64  	%rd12306, %rd12043, 4294967293;
	and.b64  	%rd12307, %rd12305, 4294967295;
	add.s64 	%rd31326, %rd12307, %rd12306;
	shr.u64 	%rd12308, %rd12305, 32;
	shr.u64 	%rd12309, %rd31326, 32;
	add.s64 	%rd12310, %rd12309, %rd12308;
	and.b64  	%rd12311, %rd12282, 4294967295;
	mul.lo.s64 	%rd12312, %rd12311, 977;
	and.b64  	%rd12313, %rd12067, 4294967295;
	and.b64  	%rd12314, %rd12312, 4294967295;
	add.s64 	%rd12315, %rd12310, %rd12313;
	add.s64 	%rd12316, %rd12315, %rd12314;
	add.s64 	%rd31327, %rd12316, %rd12304;
	shr.u64 	%rd12317, %rd12312, 32;
	shr.u64 	%rd12318, %rd31327, 32;
	add.s64 	%rd12319, %rd12318, %rd12317;
	and.b64  	%rd12320, %rd12286, 4294967295;
	mul.lo.s64 	%rd12321, %rd12320, 977;
	and.b64  	%rd12322, %rd12104, 4294967295;
	and.b64  	%rd12323, %rd12321, 4294967295;
	add.s64 	%rd12324, %rd12319, %rd12322;
	add.s64 	%rd12325, %rd12324, %rd12323;
	add.s64 	%rd31328, %rd12325, %rd12311;
	shr.u64 	%rd12326, %rd12321, 32;
	shr.u64 	%rd12327, %rd31328, 32;
	add.s64 	%rd12328, %rd12327, %rd12326;
	and.b64  	%rd12329, %rd12290, 4294967295;
	mul.lo.s64 	%rd12330, %rd12329, 977;
	and.b64  	%rd12331, %rd12140, 4294967295;
	and.b64  	%rd12332, %rd12330, 4294967295;
	add.s64 	%rd12333, %rd12328, %rd12331;
	add.s64 	%rd12334, %rd12333, %rd12332;
	add.s64 	%rd31329, %rd12334, %rd12320;
	shr.u64 	%rd12335, %rd12330, 32;
	shr.u64 	%rd12336, %rd31329, 32;
	add.s64 	%rd12337, %rd12336, %rd12335;
	and.b64  	%rd12338, %rd12294, 4294967295;
	mul.lo.s64 	%rd12339, %rd12338, 977;
	and.b64  	%rd12340, %rd12175, 4294967295;
	and.b64  	%rd12341, %rd12339, 4294967295;
	add.s64 	%rd12342, %rd12337, %rd12340;
	add.s64 	%rd12343, %rd12342, %rd12341;
	add.s64 	%rd31330, %rd12343, %rd12329;
	shr.u64 	%rd12344, %rd12339, 32;
	shr.u64 	%rd12345, %rd31330, 32;
	add.s64 	%rd12346, %rd12345, %rd12344;
	and.b64  	%rd12347, %rd12298, 4294967295;
	mul.lo.s64 	%rd12348, %rd12347, 977;
	and.b64  	%rd12349, %rd12209, 4294967295;
	and.b64  	%rd12350, %rd12348, 4294967295;
	add.s64 	%rd12351, %rd12346, %rd12349;
	add.s64 	%rd12352, %rd12351, %rd12350;
	add.s64 	%rd31331, %rd12352, %rd12338;
	shr.u64 	%rd12353, %rd12348, 32;
	shr.u64 	%rd12354, %rd31331, 32;
	add.s64 	%rd12355, %rd12354, %rd12353;
	and.b64  	%rd12356, %rd12302, 4294967295;
	mul.lo.s64 	%rd12357, %rd12356, 977;
	and.b64  	%rd12358, %rd12242, 4294967295;
	and.b64  	%rd12359, %rd12357, 4294967295;
	add.s64 	%rd12360, %rd12355, %rd12358;
	add.s64 	%rd12361, %rd12360, %rd12359;
	add.s64 	%rd31332, %rd12361, %rd12347;
	shr.u64 	%rd12362, %rd12357, 32;
	shr.u64 	%rd12363, %rd31332, 32;
	add.s64 	%rd12364, %rd12363, %rd12362;
	mul.lo.s64 	%rd12365, %rd12303, 977;
	and.b64  	%rd12366, %rd12274, 4294967295;
	and.b64  	%rd12367, %rd12365, 4294967295;
	add.s64 	%rd12368, %rd12364, %rd12366;
	add.s64 	%rd12369, %rd12368, %rd12367;
	add.s64 	%rd31333, %rd12369, %rd12356;
	shr.u64 	%rd12370, %rd12365, 32;
	shr.u64 	%rd12371, %rd31333, 32;
	cvt.u32.u64 	%r8290, %rd12371;
	cvt.u32.u64 	%r8291, %rd12370;
	add.s32 	%r8292, %r8290, %r8291;
	add.s32 	%r1852, %r8292, %r8289;
	setp.eq.s32 	%p1918, %r1852, 0;
	mov.pred 	%p4441, 0;
	@%p1918 bra 	$L__BB3_1470;
	cvt.u64.u32 	%rd12372, %r1852;
	mul.wide.u32 	%rd12373, %r1852, 977;
	shr.u64 	%rd12374, %rd12373, 32;
	and.b64  	%rd12375, %rd31326, 4294967295;
	and.b64  	%rd12376, %rd12373, 4294967295;
	add.s64 	%rd31326, %rd12376, %rd12375;
	shr.u64 	%rd12377, %rd31326, 32;
	and.b64  	%rd12378, %rd31327, 4294967295;
	add.s64 	%rd12379, %rd12374, %rd12378;
	add.s64 	%rd12380, %rd12379, %rd12372;
	add.s64 	%rd31327, %rd12380, %rd12377;
	setp.lt.u64 	%p1920, %rd31327, 4294967296;
	@%p1920 bra 	$L__BB3_1470;
	shr.u64 	%rd12381, %rd31327, 32;
	and.b64  	%rd12382, %rd31328, 4294967295;
	add.s64 	%rd31328, %rd12381, %rd12382;
	setp.lt.u64 	%p1922, %rd31328, 4294967296;
	@%p1922 bra 	$L__BB3_1470;
	shr.u64 	%rd12383, %rd31328, 32;
	and.b64  	%rd12384, %rd31329, 4294967295;
	add.s64 	%rd31329, %rd12383, %rd12384;
	setp.lt.u64 	%p1924, %rd31329, 4294967296;
	@%p1924 bra 	$L__BB3_1470;
	shr.u64 	%rd12386, %rd31329, 32;
	and.b64  	%rd12387, %rd31330, 4294967295;
	add.s64 	%rd31330, %rd12386, %rd12387;
	setp.lt.u64 	%p1926, %rd31330, 4294967296;
	mov.b64 	%rd31329, 4294967296;
	@%p1926 bra 	$L__BB3_1470;
	shr.u64 	%rd12389, %rd31330, 32;
	and.b64  	%rd12390, %rd31331, 4294967295;
	add.s64 	%rd31331, %rd12389, %rd12390;
	setp.lt.u64 	%p1928, %rd31331, 4294967296;
	mov.b64 	%rd31329, 4294967296;
	mov.u64 	%rd31330, %rd31329;
	@%p1928 bra 	$L__BB3_1470;
	shr.u64 	%rd12392, %rd31331, 32;
	and.b64  	%rd12393, %rd31332, 4294967295;
	add.s64 	%rd31332, %rd12392, %rd12393;
	setp.lt.u64 	%p1930, %rd31332, 4294967296;
	mov.b64 	%rd31329, 4294967296;
	mov.u64 	%rd31331, %rd31329;
	@%p1930 bra 	$L__BB3_1470;
	shr.u64 	%rd12395, %rd31332, 32;
	and.b64  	%rd12396, %rd31333, 4294967295;
	add.s64 	%rd12397, %rd12395, %rd12396;
	setp.gt.u64 	%p4441, %rd12397, 4294967295;
	min.u64 	%rd31333, %rd12397, 4294967296;
	mov.b64 	%rd31329, 4294967296;
	mov.u64 	%rd31330, %rd31329;
	mov.u64 	%rd31332, %rd31329;
$L__BB3_1470:
	cvt.u32.u64 	%r12057, %rd31333;
	cvt.u32.u64 	%r12056, %rd31332;
	cvt.u32.u64 	%r12055, %rd31331;
	cvt.u32.u64 	%r12054, %rd31330;
	cvt.u32.u64 	%r12053, %rd31329;
	cvt.u32.u64 	%r12052, %rd31328;
	cvt.u32.u64 	%r12051, %rd31327;
	cvt.u32.u64 	%r12050, %rd31326;
	setp.lt.u32 	%p1931, %r12163, %r12057;
	or.pred  	%p1932, %p4441, %p1931;
	@%p1932 bra 	$L__BB3_1484;
	setp.gt.u32 	%p1933, %r12163, %r12057;
	@%p1933 bra 	$L__BB3_1485;
	setp.lt.u32 	%p1934, %r693, %r12056;
	@%p1934 bra 	$L__BB3_1484;
	setp.gt.u32 	%p1935, %r693, %r12056;
	@%p1935 bra 	$L__BB3_1485;
	setp.lt.u32 	%p1936, %r694, %r12055;
	@%p1936 bra 	$L__BB3_1484;
	setp.gt.u32 	%p1937, %r694, %r12055;
	@%p1937 bra 	$L__BB3_1485;
	setp.lt.u32 	%p1938, %r695, %r12054;
	@%p1938 bra 	$L__BB3_1484;
	setp.gt.u32 	%p1939, %r695, %r12054;
	@%p1939 bra 	$L__BB3_1485;
	setp.lt.u32 	%p1940, %r795, %r12053;
	@%p1940 bra 	$L__BB3_1484;
	setp.gt.u32 	%p1941, %r795, %r12053;
	@%p1941 bra 	$L__BB3_1485;
	setp.lt.u32 	%p1942, %r692, %r12052;
	@%p1942 bra 	$L__BB3_1484;
	setp.gt.u32 	%p1943, %r692, %r12052;
	@%p1943 bra 	$L__BB3_1485;
	setp.lt.u32 	%p1944, %r696, %r12051;
	@%p1944 bra 	$L__BB3_1484;
	setp.gt.u32 	%p1945, %r696, %r12051;
	setp.gt.u32 	%p1946, %r796, %r12050;
	or.pred  	%p1947, %p1945, %p1946;
	@%p1947 bra 	$L__BB3_1485;
$L__BB3_1484:
	// begin inline asm
	sub.cc.u32 %r12050, %r12050, %r796;
	subc.cc.u32 %r12051, %r12051, %r696;
	subc.cc.u32 %r12052, %r12052, %r692;
	subc.cc.u32 %r12053, %r12053, %r795;
	subc.cc.u32 %r12054, %r12054, %r695;
	subc.cc.u32 %r12055, %r12055, %r694;
	subc.cc.u32 %r12056, %r12056, %r693;
	subc.u32 %r12057, %r12057, %r12163;
	
	// end inline asm
$L__BB3_1485:
	setp.gt.u32 	%p1948, %r12057, %r12163;
	@%p1948 bra 	$L__BB3_1498;
	bra.uni 	$L__BB3_1499;
$L__BB3_1486:
	setp.gt.u32 	%p1950, %r12056, %r693;
	@%p1950 bra 	$L__BB3_1498;
	setp.lt.u32 	%p1951, %r12056, %r693;
	@%p1951 bra 	$L__BB3_1500;
	setp.gt.u32 	%p1952, %r12055, %r694;
	@%p1952 bra 	$L__BB3_1498;
	setp.lt.u32 	%p1953, %r12055, %r694;
	@%p1953 bra 	$L__BB3_1500;
	setp.gt.u32 	%p1954, %r12054, %r695;
	@%p1954 bra 	$L__BB3_1498;
	setp.lt.u32 	%p1955, %r12054, %r695;
	@%p1955 bra 	$L__BB3_1500;
	setp.gt.u32 	%p1956, %r12053, %r795;
	@%p1956 bra 	$L__BB3_1498;
	setp.lt.u32 	%p1957, %r12053, %r795;
	@%p1957 bra 	$L__BB3_1500;
	setp.gt.u32 	%p1958, %r12052, %r692;
	@%p1958 bra 	$L__BB3_1498;
	setp.lt.u32 	%p1959, %r12052, %r692;
	@%p1959 bra 	$L__BB3_1500;
	setp.gt.u32 	%p1960, %r12051, %r696;
	@%p1960 bra 	$L__BB3_1498;
	setp.lt.u32 	%p1961, %r12051, %r696;
	setp.lt.u32 	%p1962, %r12050, %r796;
	or.pred  	%p1963, %p1961, %p1962;
	@%p1963 bra 	$L__BB3_1500;
$L__BB3_1498:
	// begin inline asm
	sub.cc.u32 %r12050, %r12050, %r796;
	subc.cc.u32 %r12051, %r12051, %r696;
	subc.cc.u32 %r12052, %r12052, %r692;
	subc.cc.u32 %r12053, %r12053, %r795;
	subc.cc.u32 %r12054, %r12054, %r695;
	subc.cc.u32 %r12055, %r12055, %r694;
	subc.cc.u32 %r12056, %r12056, %r693;
	subc.u32 %r12057, %r12057, %r12163;
	
	// end inline asm
	bra.uni 	$L__BB3_1500;
$L__BB3_1499:
	setp.lt.u32 	%p1949, %r12057, %r12163;
	@%p1949 bra 	$L__BB3_1500;
	bra.uni 	$L__BB3_1486;
$L__BB3_1500:
	shl.b32 	%r8342, %r12034, 1;
	shr.u32 	%r8343, %r12034, 31;
	cvt.u64.u32 	%rd12399, %r8343;
	mul.wide.u32 	%rd12400, %r12035, 2;
	or.b64  	%rd12401, %rd12400, %rd12399;
	shr.u64 	%rd12402, %rd12400, 32;
	mul.wide.u32 	%rd12403, %r12036, 2;
	or.b64  	%rd12404, %rd12403, %rd12402;
	shr.u64 	%rd12405, %rd12403, 32;
	mul.wide.u32 	%rd12406, %r12037, 2;
	or.b64  	%rd12407, %rd12406, %rd12405;
	shr.u64 	%rd12408, %rd12406, 32;
	mul.wide.u32 	%rd12409, %r12038, 2;
	add.s64 	%rd12410, %rd12409, %rd12408;
	shr.u64 	%rd12411, %rd12410, 32;
	mul.wide.u32 	%rd12412, %r12039, 2;
	add.s64 	%rd12413, %rd12412, %rd12411;
	shr.u64 	%rd12414, %rd12413, 32;
	mul.wide.u32 	%rd12415, %r12040, 2;
	add.s64 	%rd12416, %rd12415, %rd12414;
	shr.u64 	%rd12417, %rd12416, 32;
	mul.wide.u32 	%rd12418, %r12041, 2;
	add.s64 	%rd12419, %rd12418, %rd12417;
	shr.u64 	%rd12420, %rd12419, 32;
	cvt.u64.u32 	%rd12421, %r8342;
	mad.lo.s64 	%rd31334, %rd12420, 977, %rd12421;
	shr.u64 	%rd12422, %rd31334, 32;
	and.b64  	%rd12423, %rd12401, 4294967295;
	add.s64 	%rd12424, %rd12422, %rd12423;
	add.s64 	%rd31335, %rd12424, %rd12420;
	shr.u64 	%rd12425, %rd31335, 32;
	and.b64  	%rd12426, %rd12404, 4294967295;
	add.s64 	%rd31336, %rd12425, %rd12426;
	shr.u64 	%rd12427, %rd31336, 32;
	and.b64  	%rd12428, %rd12407, 4294967295;
	add.s64 	%rd31337, %rd12427, %rd12428;
	shr.u64 	%rd12429, %rd31337, 32;
	and.b64  	%rd12430, %rd12410, 4294967295;
	add.s64 	%rd31338, %rd12429, %rd12430;
	shr.u64 	%rd12431, %rd31338, 32;
	and.b64  	%rd12432, %rd12413, 4294967295;
	add.s64 	%rd31339, %rd12431, %rd12432;
	shr.u64 	%rd12433, %rd31339, 32;
	and.b64  	%rd12434, %rd12416, 4294967295;
	add.s64 	%rd31340, %rd12433, %rd12434;
	shr.u64 	%rd12435, %rd31340, 32;
	and.b64  	%rd12436, %rd12419, 4294967295;
	add.s64 	%rd31341, %rd12435, %rd12436;
	shr.u64 	%rd883, %rd31341, 32;
	{ .reg .b32 tmp; mov.b64 {tmp, %r12058}, %rd31341; }
	setp.lt.u64 	%p1964, %rd31341, 4294967296;
	@%p1964 bra 	$L__BB3_1507;
	and.b64  	%rd12438, %rd31334, 4294967295;
	mad.lo.s64 	%rd31334, %rd883, 977, %rd12438;
	shr.u64 	%rd12439, %rd31334, 32;
	and.b64  	%rd12440, %rd31335, 4294967295;
	add.s64 	%rd12441, %rd12440, %rd883;
	add.s64 	%rd31335, %rd12441, %rd12439;
	setp.lt.u64 	%p1965, %rd31335, 4294967296;
	mov.b32 	%r12058, 0;
	mov.b64 	%rd31341, 4294967296;
	@%p1965 bra 	$L__BB3_1507;
	shr.u64 	%rd12443, %rd31335, 32;
	and.b64  	%rd12444, %rd31336, 4294967295;
	add.s64 	%rd31336, %rd12443, %rd12444;
	setp.lt.u64 	%p1966, %rd31336, 4294967296;
	@%p1966 bra 	$L__BB3_1507;
	shr.u64 	%rd12446, %rd31336, 32;
	and.b64  	%rd12447, %rd31337, 4294967295;
	add.s64 	%rd31337, %rd12446, %rd12447;
	setp.lt.u64 	%p1967, %rd31337, 4294967296;
	mov.b64 	%rd31336, 4294967296;
	mov.u64 	%rd31341, %rd31336;
	@%p1967 bra 	$L__BB3_1507;
	shr.u64 	%rd12449, %rd31337, 32;
	and.b64  	%rd12450, %rd31338, 4294967295;
	add.s64 	%rd31338, %rd12449, %rd12450;
	setp.lt.u64 	%p1968, %rd31338, 4294967296;
	mov.b64 	%rd31336, 4294967296;
	mov.u64 	%rd31337, %rd31336;
	@%p1968 bra 	$L__BB3_1507;
	shr.u64 	%rd12452, %rd31338, 32;
	and.b64  	%rd12453, %rd31339, 4294967295;
	add.s64 	%rd31339, %rd12452, %rd12453;
	setp.lt.u64 	%p1969, %rd31339, 4294967296;
	mov.b64 	%rd31336, 4294967296;
	mov.u64 	%rd31338, %rd31336;
	mov.u64 	%rd31341, %rd31336;
	@%p1969 bra 	$L__BB3_1507;
	shr.u64 	%rd12455, %rd31339, 32;
	and.b64  	%rd12456, %rd31340, 4294967295;
	add.s64 	%rd12457, %rd12455, %rd12456;
	setp.gt.u64 	%p1970, %rd12457, 4294967295;
	selp.b64 	%rd31340, 4294967296, %rd12457, %p1970;
	selp.b64 	%rd31341, 1, 4294967296, %p1970;
	mov.b64 	%rd31336, 4294967296;
	mov.u64 	%rd31337, %rd31336;
	mov.u64 	%rd31339, %rd31336;
$L__BB3_1507:
	cvt.u32.u64 	%r12074, %rd31341;
	cvt.u32.u64 	%r12073, %rd31340;
	cvt.u32.u64 	%r12072, %rd31339;
	cvt.u32.u64 	%r12071, %rd31338;
	cvt.u32.u64 	%r12070, %rd31337;
	cvt.u32.u64 	%r12069, %rd31336;
	cvt.u32.u64 	%r12068, %rd31335;
	cvt.u32.u64 	%r12067, %rd31334;
	setp.ne.s32 	%p1971, %r12058, 0;
	setp.lt.u32 	%p1972, %r12163, %r12074;
	or.pred  	%p1973, %p1971, %p1972;
	@%p1973 bra 	$L__BB3_1521;
	setp.gt.u32 	%p1974, %r12163, %r12074;
	@%p1974 bra 	$L__BB3_1522;
	setp.lt.u32 	%p1975, %r693, %r12073;
	@%p1975 bra 	$L__BB3_1521;
	setp.gt.u32 	%p1976, %r693, %r12073;
	@%p1976 bra 	$L__BB3_1522;
	setp.lt.u32 	%p1977, %r694, %r12072;
	@%p1977 bra 	$L__BB3_1521;
	setp.gt.u32 	%p1978, %r694, %r12072;
	@%p1978 bra 	$L__BB3_1522;
	setp.lt.u32 	%p1979, %r695, %r12071;
	@%p1979 bra 	$L__BB3_1521;
	setp.gt.u32 	%p1980, %r695, %r12071;
	@%p1980 bra 	$L__BB3_1522;
	setp.lt.u32 	%p1981, %r795, %r12070;
	@%p1981 bra 	$L__BB3_1521;
	setp.gt.u32 	%p1982, %r795, %r12070;
	@%p1982 bra 	$L__BB3_1522;
	setp.lt.u32 	%p1983, %r692, %r12069;
	@%p1983 bra 	$L__BB3_1521;
	setp.gt.u32 	%p1984, %r692, %r12069;
	@%p1984 bra 	$L__BB3_1522;
	setp.lt.u32 	%p1985, %r696, %r12068;
	@%p1985 bra 	$L__BB3_1521;
	setp.gt.u32 	%p1986, %r696, %r12068;
	setp.gt.u32 	%p1987, %r796, %r12067;
	or.pred  	%p1988, %p1986, %p1987;
	@%p1988 bra 	$L__BB3_1522;
$L__BB3_1521:
	// begin inline asm
	sub.cc.u32 %r12067, %r12067, %r796;
	subc.cc.u32 %r12068, %r12068, %r696;
	subc.cc.u32 %r12069, %r12069, %r692;
	subc.cc.u32 %r12070, %r12070, %r795;
	subc.cc.u32 %r12071, %r12071, %r695;
	subc.cc.u32 %r12072, %r12072, %r694;
	subc.cc.u32 %r12073, %r12073, %r693;
	subc.u32 %r12074, %r12074, %r12163;
	
	// end inline asm
$L__BB3_1522:
	setp.gt.u32 	%p1989, %r12074, %r12163;
	@%p1989 bra 	$L__BB3_1535;
	bra.uni 	$L__BB3_1536;
$L__BB3_1523:
	setp.gt.u32 	%p1991, %r12073, %r693;
	@%p1991 bra 	$L__BB3_1535;
	setp.lt.u32 	%p1992, %r12073, %r693;
	@%p1992 bra 	$L__BB3_1537;
	setp.gt.u32 	%p1993, %r12072, %r694;
	@%p1993 bra 	$L__BB3_1535;
	setp.lt.u32 	%p1994, %r12072, %r694;
	@%p1994 bra 	$L__BB3_1537;
	setp.gt.u32 	%p1995, %r12071, %r695;
	@%p1995 bra 	$L__BB3_1535;
	setp.lt.u32 	%p1996, %r12071, %r695;
	@%p1996 bra 	$L__BB3_1537;
	setp.gt.u32 	%p1997, %r12070, %r795;
	@%p1997 bra 	$L__BB3_1535;
	setp.lt.u32 	%p1998, %r12070, %r795;
	@%p1998 bra 	$L__BB3_1537;
	setp.gt.u32 	%p1999, %r12069, %r692;
	@%p1999 bra 	$L__BB3_1535;
	setp.lt.u32 	%p2000, %r12069, %r692;
	@%p2000 bra 	$L__BB3_1537;
	setp.gt.u32 	%p2001, %r12068, %r696;
	@%p2001 bra 	$L__BB3_1535;
	setp.lt.u32 	%p2002, %r12068, %r696;
	setp.lt.u32 	%p2003, %r12067, %r796;
	or.pred  	%p2004, %p2002, %p2003;
	@%p2004 bra 	$L__BB3_1537;
$L__BB3_1535:
	// begin inline asm
	sub.cc.u32 %r12067, %r12067, %r796;
	subc.cc.u32 %r12068, %r12068, %r696;
	subc.cc.u32 %r12069, %r12069, %r692;
	subc.cc.u32 %r12070, %r12070, %r795;
	subc.cc.u32 %r12071, %r12071, %r695;
	subc.cc.u32 %r12072, %r12072, %r694;
	subc.cc.u32 %r12073, %r12073, %r693;
	subc.u32 %r12074, %r12074, %r12163;
	
	// end inline asm
	bra.uni 	$L__BB3_1537;
$L__BB3_1536:
	setp.lt.u32 	%p1990, %r12074, %r12163;
	@%p1990 bra 	$L__BB3_1537;
	bra.uni 	$L__BB3_1523;
$L__BB3_1537:
	setp.gt.u32 	%p2005, %r12057, %r12025;
	@%p2005 bra 	$L__BB3_1538;
	bra.uni 	$L__BB3_1551;
$L__BB3_1538:
	// begin inline asm
	sub.cc.u32 %r12075, %r12050, %r12018;
	subc.cc.u32 %r12076, %r12051, %r12019;
	subc.cc.u32 %r12077, %r12052, %r12020;
	subc.cc.u32 %r12078, %r12053, %r12021;
	subc.cc.u32 %r12079, %r12054, %r12022;
	subc.cc.u32 %r12080, %r12055, %r12023;
	subc.cc.u32 %r12081, %r12056, %r12024;
	subc.u32 %r12082, %r12057, %r12025;
	
	// end inline asm
	bra.uni 	$L__BB3_1553;
$L__BB3_1539:
	setp.gt.u32 	%p2007, %r12056, %r12024;
	@%p2007 bra 	$L__BB3_1538;
	setp.lt.u32 	%p2008, %r12056, %r12024;
	@%p2008 bra 	$L__BB3_1552;
	setp.gt.u32 	%p2009, %r12055, %r12023;
	@%p2009 bra 	$L__BB3_1538;
	setp.lt.u32 	%p2010, %r12055, %r12023;
	@%p2010 bra 	$L__BB3_1552;
	setp.gt.u32 	%p2011, %r12054, %r12022;
	@%p2011 bra 	$L__BB3_1538;
	setp.lt.u32 	%p2012, %r12054, %r12022;
	@%p2012 bra 	$L__BB3_1552;
	setp.gt.u32 	%p2013, %r12053, %r12021;
	@%p2013 bra 	$L__BB3_1538;
	setp.lt.u32 	%p2014, %r12053, %r12021;
	@%p2014 bra 	$L__BB3_1552;
	setp.gt.u32 	%p2015, %r12052, %r12020;
	@%p2015 bra 	$L__BB3_1538;
	setp.lt.u32 	%p2016, %r12052, %r12020;
	@%p2016 bra 	$L__BB3_1552;
	setp.gt.u32 	%p2017, %r12051, %r12019;
	@%p2017 bra 	$L__BB3_1538;
	setp.lt.u32 	%p2018, %r12051, %r12019;
	setp.lt.u32 	%p2019, %r12050, %r12018;
	or.pred  	%p2020, %p2018, %p2019;
	@%p2020 bra 	$L__BB3_1552;
	bra.uni 	$L__BB3_1538;
$L__BB3_1551:
	setp.ge.u32 	%p2006, %r12057, %r12025;
	@%p2006 bra 	$L__BB3_1539;
$L__BB3_1552:
	// begin inline asm
	add.cc.u32 %r8398, %r12050, %r796;
	addc.cc.u32 %r8399, %r12051, %r696;
	addc.cc.u32 %r8400, %r12052, %r692;
	addc.cc.u32 %r8401, %r12053, %r795;
	addc.cc.u32 %r8402, %r12054, %r695;
	addc.cc.u32 %r8403, %r12055, %r694;
	addc.cc.u32 %r8404, %r12056, %r693;
	addc.u32 %r8405, %r12057, %r12163;
	
	// end inline asm
	// begin inline asm
	sub.cc.u32 %r12075, %r8398, %r12018;
	subc.cc.u32 %r12076, %r8399, %r12019;
	subc.cc.u32 %r12077, %r8400, %r12020;
	subc.cc.u32 %r12078, %r8401, %r12021;
	subc.cc.u32 %r12079, %r8402, %r12022;
	subc.cc.u32 %r12080, %r8403, %r12023;
	subc.cc.u32 %r12081, %r8404, %r12024;
	subc.u32 %r12082, %r8405, %r12025;
	
	// end inline asm
$L__BB3_1553:
	setp.gt.u32 	%p2021, %r12082, %r12074;
	@%p2021 bra 	$L__BB3_1554;
	bra.uni 	$L__BB3_1567;
$L__BB3_1554:
	// begin inline asm
	sub.cc.u32 %r12187, %r12075, %r12067;
	subc.cc.u32 %r12186, %r12076, %r12068;
	subc.cc.u32 %r12185, %r12077, %r12069;
	subc.cc.u32 %r12184, %r12078, %r12070;
	subc.cc.u32 %r12183, %r12079, %r12071;
	subc.cc.u32 %r12182, %r12080, %r12072;
	subc.cc.u32 %r12181, %r12081, %r12073;
	subc.u32 %r12180, %r12082, %r12074;
	
	// end inline asm
	bra.uni 	$L__BB3_1569;
$L__BB3_1555:
	setp.gt.u32 	%p2023, %r12081, %r12073;
	@%p2023 bra 	$L__BB3_1554;
	setp.lt.u32 	%p2024, %r12081, %r12073;
	@%p2024 bra 	$L__BB3_1568;
	setp.gt.u32 	%p2025, %r12080, %r12072;
	@%p2025 bra 	$L__BB3_1554;
	setp.lt.u32 	%p2026, %r12080, %r12072;
	@%p2026 bra 	$L__BB3_1568;
	setp.gt.u32 	%p2027, %r12079, %r12071;
	@%p2027 bra 	$L__BB3_1554;
	setp.lt.u32 	%p2028, %r12079, %r12071;
	@%p2028 bra 	$L__BB3_1568;
	setp.gt.u32 	%p2029, %r12078, %r12070;
	@%p2029 bra 	$L__BB3_1554;
	setp.lt.u32 	%p2030, %r12078, %r12070;
	@%p2030 bra 	$L__BB3_1568;
	setp.gt.u32 	%p2031, %r12077, %r12069;
	@%p2031 bra 	$L__BB3_1554;
	setp.lt.u32 	%p2032, %r12077, %r12069;
	@%p2032 bra 	$L__BB3_1568;
	setp.gt.u32 	%p2033, %r12076, %r12068;
	@%p2033 bra 	$L__BB3_1554;
	setp.lt.u32 	%p2034, %r12076, %r12068;
	setp.lt.u32 	%p2035, %r12075, %r12067;
	or.pred  	%p2036, %p2034, %p2035;
	@%p2036 bra 	$L__BB3_1568;
	bra.uni 	$L__BB3_1554;
$L__BB3_1567:
	setp.ge.u32 	%p2022, %r12082, %r12074;
	@%p2022 bra 	$L__BB3_1555;
$L__BB3_1568:
	// begin inline asm
	add.cc.u32 %r8470, %r12075, %r796;
	addc.cc.u32 %r8471, %r12076, %r696;
	addc.cc.u32 %r8472, %r12077, %r692;
	addc.cc.u32 %r8473, %r12078, %r795;
	addc.cc.u32 %r8474, %r12079, %r695;
	addc.cc.u32 %r8475, %r12080, %r694;
	addc.cc.u32 %r8476, %r12081, %r693;
	addc.u32 %r8477, %r12082, %r12163;
	
	// end inline asm
	// begin inline asm
	sub.cc.u32 %r12187, %r8470, %r12067;
	subc.cc.u32 %r12186, %r8471, %r12068;
	subc.cc.u32 %r12185, %r8472, %r12069;
	subc.cc.u32 %r12184, %r8473, %r12070;
	subc.cc.u32 %r12183, %r8474, %r12071;
	subc.cc.u32 %r12182, %r8475, %r12072;
	subc.cc.u32 %r12181, %r8476, %r12073;
	subc.u32 %r12180, %r8477, %r12074;
	
	// end inline asm
$L__BB3_1569:
	setp.gt.u32 	%p2037, %r12041, %r12180;
	@%p2037 bra 	$L__BB3_1570;
	bra.uni 	$L__BB3_1583;
$L__BB3_1570:
	// begin inline asm
	sub.cc.u32 %r12091, %r12034, %r12187;
	subc.cc.u32 %r12092, %r12035, %r12186;
	subc.cc.u32 %r12093, %r12036, %r12185;
	subc.cc.u32 %r12094, %r12037, %r12184;
	subc.cc.u32 %r12095, %r12038, %r12183;
	subc.cc.u32 %r12096, %r12039, %r12182;
	subc.cc.u32 %r12097, %r12040, %r12181;
	subc.u32 %r12098, %r12041, %r12180;
	
	// end inline asm
	bra.uni 	$L__BB3_1585;
$L__BB3_1571:
	setp.gt.u32 	%p2039, %r12040, %r12181;
	@%p2039 bra 	$L__BB3_1570;
	setp.lt.u32 	%p2040, %r12040, %r12181;
	@%p2040 bra 	$L__BB3_1584;
	setp.gt.u32 	%p2041, %r12039, %r12182;
	@%p2041 bra 	$L__BB3_1570;
	setp.lt.u32 	%p2042, %r12039, %r12182;
	@%p2042 bra 	$L__BB3_1584;
	setp.gt.u32 	%p2043, %r12038, %r12183;
	@%p2043 bra 	$L__BB3_1570;
	setp.lt.u32 	%p2044, %r12038, %r12183;
	@%p2044 bra 	$L__BB3_1584;
	setp.gt.u32 	%p2045, %r12037, %r12184;
	@%p2045 bra 	$L__BB3_1570;
	setp.lt.u32 	%p2046, %r12037, %r12184;
	@%p2046 bra 	$L__BB3_1584;
	setp.gt.u32 	%p2047, %r12036, %r12185;
	@%p2047 bra 	$L__BB3_1570;
	setp.lt.u32 	%p2048, %r12036, %r12185;
	@%p2048 bra 	$L__BB3_1584;
	setp.gt.u32 	%p2049, %r12035, %r12186;
	@%p2049 bra 	$L__BB3_1570;
	setp.lt.u32 	%p2050, %r12035, %r12186;
	setp.lt.u32 	%p2051, %r12034, %r12187;
	or.pred  	%p2052, %p2050, %p2051;
	@%p2052 bra 	$L__BB3_1584;
	bra.uni 	$L__BB3_1570;
$L__BB3_1583:
	setp.ge.u32 	%p2038, %r12041, %r12180;
	@%p2038 bra 	$L__BB3_1571;
$L__BB3_1584:
	// begin inline asm
	add.cc.u32 %r8542, %r12034, %r796;
	addc.cc.u32 %r8543, %r12035, %r696;
	addc.cc.u32 %r8544, %r12036, %r692;
	addc.cc.u32 %r8545, %r12037, %r795;
	addc.cc.u32 %r8546, %r12038, %r695;
	addc.cc.u32 %r8547, %r12039, %r694;
	addc.cc.u32 %r8548, %r12040, %r693;
	addc.u32 %r8549, %r12041, %r12163;
	
	// end inline asm
	// begin inline asm
	sub.cc.u32 %r12091, %r8542, %r12187;
	subc.cc.u32 %r12092, %r8543, %r12186;
	subc.cc.u32 %r12093, %r8544, %r12185;
	subc.cc.u32 %r12094, %r8545, %r12184;
	subc.cc.u32 %r12095, %r8546, %r12183;
	subc.cc.u32 %r12096, %r8547, %r12182;
	subc.cc.u32 %r12097, %r8548, %r12181;
	subc.u32 %r12098, %r8549, %r12180;
	
	// end inline asm
$L__BB3_1585:
	mul.wide.u32 	%rd12459, %r12091, %r11986;
	shr.u64 	%rd12460, %rd12459, 32;
	mul.wide.u32 	%rd12461, %r12092, %r11986;
	add.s64 	%rd12462, %rd12460, %rd12461;
	shr.u64 	%rd12463, %rd12462, 32;
	mul.wide.u32 	%rd12464, %r12093, %r11986;
	add.s64 	%rd12465, %rd12463, %rd12464;
	shr.u64 	%rd12466, %rd12465, 32;
	mul.wide.u32 	%rd12467, %r12094, %r11986;
	add.s64 	%rd12468, %rd12466, %rd12467;
	shr.u64 	%rd12469, %rd12468, 32;
	mul.wide.u32 	%rd12470, %r12095, %r11986;
	add.s64 	%rd12471, %rd12469, %rd12470;
	shr.u64 	%rd12472, %rd12471, 32;
	mul.wide.u32 	%rd12473, %r12096, %r11986;
	add.s64 	%rd12474, %rd12472, %rd12473;
	shr.u64 	%rd12475, %rd12474, 32;
	mul.wide.u32 	%rd12476, %r12097, %r11986;
	add.s64 	%rd12477, %rd12475, %rd12476;
	shr.u64 	%rd12478, %rd12477, 32;
	mul.wide.u32 	%rd12479, %r12098, %r11986;
	add.s64 	%rd12480, %rd12478, %rd12479;
	shr.u64 	%rd12481, %rd12480, 32;
	and.b64  	%rd12482, %rd12462, 4294967295;
	mul.wide.u32 	%rd12483, %r12091, %r11987;
	add.s64 	%rd12484, %rd12483, %rd12482;
	shr.u64 	%rd12485, %rd12484, 32;
	and.b64  	%rd12486, %rd12465, 4294967295;
	mul.wide.u32 	%rd12487, %r12092, %r11987;
	add.s64 	%rd12488, %rd12485, %rd12486;
	add.s64 	%rd12489, %rd12488, %rd12487;
	shr.u64 	%rd12490, %rd12489, 32;
	and.b64  	%rd12491, %rd12468, 4294967295;
	mul.wide.u32 	%rd12492, %r12093, %r11987;
	add.s64 	%rd12493, %rd12490, %rd12491;
	add.s64 	%rd12494, %rd12493, %rd12492;
	shr.u64 	%rd12495, %rd12494, 32;
	and.b64  	%rd12496, %rd12471, 4294967295;
	mul.wide.u32 	%rd12497, %r12094, %r11987;
	add.s64 	%rd12498, %rd12495, %rd12496;
	add.s64 	%rd12499, %rd12498, %rd12497;
	shr.u64 	%rd12500, %rd12499, 32;
	and.b64  	%rd12501, %rd12474, 4294967295;
	mul.wide.u32 	%rd12502, %r12095, %r11987;
	add.s64 	%rd12503, %rd12500, %rd12501;
	add.s64 	%rd12504, %rd12503, %rd12502;
	shr.u64 	%rd12505, %rd12504, 32;
	and.b64  	%rd12506, %rd12477, 4294967295;
	mul.wide.u32 	%rd12507, %r12096, %r11987;
	add.s64 	%rd12508, %rd12505, %rd12506;
	add.s64 	%rd12509, %rd12508, %rd12507;
	shr.u64 	%rd12510, %rd12509, 32;
	and.b64  	%rd12511, %rd12480, 4294967295;
	mul.wide.u32 	%rd12512, %r12097, %r11987;
	add.s64 	%rd12513, %rd12510, %rd12511;
	add.s64 	%rd12514, %rd12513, %rd12512;
	shr.u64 	%rd12515, %rd12514, 32;
	mul.wide.u32 	%rd12516, %r12098, %r11987;
	add.s64 	%rd12517, %rd12515, %rd12481;
	add.s64 	%rd12518, %rd12517, %rd12516;
	shr.u64 	%rd12519, %rd12518, 32;
	and.b64  	%rd12520, %rd12489, 4294967295;
	mul.wide.u32 	%rd12521, %r12091, %r11988;
	add.s64 	%rd12522, %rd12521, %rd12520;
	shr.u64 	%rd12523, %rd12522, 32;
	and.b64  	%rd12524, %rd12494, 4294967295;
	mul.wide.u32 	%rd12525, %r12092, %r11988;
	add.s64 	%rd12526, %rd12523, %rd12524;
	add.s64 	%rd12527, %rd12526, %rd12525;
	shr.u64 	%rd12528, %rd12527, 32;
	and.b64  	%rd12529, %rd12499, 4294967295;
	mul.wide.u32 	%rd12530, %r12093, %r11988;
	add.s64 	%rd12531, %rd12528, %rd12529;
	add.s64 	%rd12532, %rd12531, %rd12530;
	shr.u64 	%rd12533, %rd12532, 32;
	and.b64  	%rd12534, %rd12504, 4294967295;
	mul.wide.u32 	%rd12535, %r12094, %r11988;
	add.s64 	%rd12536, %rd12533, %rd12534;
	add.s64 	%rd12537, %rd12536, %rd12535;
	shr.u64 	%rd12538, %rd12537, 32;
	and.b64  	%rd12539, %rd12509, 4294967295;
	mul.wide.u32 	%rd12540, %r12095, %r11988;
	add.s64 	%rd12541, %rd12538, %rd12539;
	add.s64 	%rd12542, %rd12541, %rd12540;
	shr.u64 	%rd12543, %rd12542, 32;
	and.b64  	%rd12544, %rd12514, 4294967295;
	mul.wide.u32 	%rd12545, %r12096, %r11988;
	add.s64 	%rd12546, %rd12543, %rd12544;
	add.s64 	%rd12547, %rd12546, %rd12545;
	shr.u64 	%rd12548, %rd12547, 32;
	and.b64  	%rd12549, %rd12518, 4294967295;
	mul.wide.u32 	%rd12550, %r12097, %r11988;
	add.s64 	%rd12551, %rd12548, %rd12549;
	add.s64 	%rd12552, %rd12551, %rd12550;
	shr.u64 	%rd12553, %rd12552, 32;
	mul.wide.u32 	%rd12554, %r12098, %r11988;
	add.s64 	%rd12555, %rd12553, %rd12519;
	add.s64 	%rd12556, %rd12555, %rd12554;
	shr.u64 	%rd12557, %rd12556, 32;
	and.b64  	%rd12558, %rd12527, 4294967295;
	mul.wide.u32 	%rd12559, %r12091, %r11989;
	add.s64 	%rd12560, %rd12559, %rd12558;
	shr.u64 	%rd12561, %rd12560, 32;
	and.b64  	%rd12562, %rd12532, 4294967295;
	mul.wide.u32 	%rd12563, %r12092, %r11989;
	add.s64 	%rd12564, %rd12561, %rd12562;
	add.s64 	%rd12565, %rd12564, %rd12563;
	shr.u64 	%rd12566, %rd12565, 32;
	and.b64  	%rd12567, %rd12537, 4294967295;
	mul.wide.u32 	%rd12568, %r12093, %r11989;
	add.s64 	%rd12569, %rd12566, %rd12567;
	add.s64 	%rd12570, %rd12569, %rd12568;
	shr.u64 	%rd12571, %rd12570, 32;
	and.b64  	%rd12572, %rd12542, 4294967295;
	mul.wide.u32 	%rd12573, %r12094, %r11989;
	add.s64 	%rd12574, %rd12571, %rd12572;
	add.s64 	%rd12575, %rd12574, %rd12573;
	shr.u64 	%rd12576, %rd12575, 32;
	and.b64  	%rd12577, %rd12547, 4294967295;
	mul.wide.u32 	%rd12578, %r12095, %r11989;
	add.s64 	%rd12579, %rd12576, %rd12577;
	add.s64 	%rd12580, %rd12579, %rd12578;
	shr.u64 	%rd12581, %rd12580, 32;
	and.b64  	%rd12582, %rd12552, 4294967295;
	mul.wide.u32 	%rd12583, %r12096, %r11989;
	add.s64 	%rd12584, %rd12581, %rd12582;
	add.s64 	%rd12585, %rd12584, %rd12583;
	shr.u64 	%rd12586, %rd12585, 32;
	and.b64  	%rd12587, %rd12556, 4294967295;
	mul.wide.u32 	%rd12588, %r12097, %r11989;
	add.s64 	%rd12589, %rd12586, %rd12587;
	add.s64 	%rd12590, %rd12589, %rd12588;
	shr.u64 	%rd12591, %rd12590, 32;
	mul.wide.u32 	%rd12592, %r12098, %r11989;
	add.s64 	%rd12593, %rd12591, %rd12557;
	add.s64 	%rd12594, %rd12593, %rd12592;
	shr.u64 	%rd12595, %rd12594, 32;
	and.b64  	%rd12596, %rd12565, 4294967295;
	mul.wide.u32 	%rd12597, %r12091, %r11990;
	add.s64 	%rd12598, %rd12597, %rd12596;
	shr.u64 	%rd12599, %rd12598, 32;
	and.b64  	%rd12600, %rd12570, 4294967295;
	mul.wide.u32 	%rd12601, %r12092, %r11990;
	add.s64 	%rd12602, %rd12599, %rd12600;
	add.s64 	%rd12603, %rd12602, %rd12601;
	shr.u64 	%rd12604, %rd12603, 32;
	and.b64  	%rd12605, %rd12575, 4294967295;
	mul.wide.u32 	%rd12606, %r12093, %r11990;
	add.s64 	%rd12607, %rd12604, %rd12605;
	add.s64 	%rd12608, %rd12607, %rd12606;
	shr.u64 	%rd12609, %rd12608, 32;
	and.b64  	%rd12610, %rd12580, 4294967295;
	mul.wide.u32 	%rd12611, %r12094, %r11990;
	add.s64 	%rd12612, %rd12609, %rd12610;
	add.s64 	%rd12613, %rd12612, %rd12611;
	shr.u64 	%rd12614, %rd12613, 32;
	and.b64  	%rd12615, %rd12585, 4294967295;
	mul.wide.u32 	%rd12616, %r12095, %r11990;
	add.s64 	%rd12617, %rd12614, %rd12615;
	add.s64 	%rd12618, %rd12617, %rd12616;
	shr.u64 	%rd12619, %rd12618, 32;
	and.b64  	%rd12620, %rd12590, 4294967295;
	mul.wide.u32 	%rd12621, %r12096, %r11990;
	add.s64 	%rd12622, %rd12619, %rd12620;
	add.s64 	%rd12623, %rd12622, %rd12621;
	shr.u64 	%rd12624, %rd12623, 32;
	and.b64  	%rd12625, %rd12594, 4294967295;
	mul.wide.u32 	%rd12626, %r12097, %r11990;
	add.s64 	%rd12627, %rd12624, %rd12625;
	add.s64 	%rd12628, %rd12627, %rd12626;
	shr.u64 	%rd12629, %rd12628, 32;
	mul.wide.u32 	%rd12630, %r12098, %r11990;
	add.s64 	%rd12631, %rd12629, %rd12595;
	add.s64 	%rd12632, %rd12631, %rd12630;
	shr.u64 	%rd12633, %rd12632, 32;
	and.b64  	%rd12634, %rd12603, 4294967295;
	mul.wide.u32 	%rd12635, %r12091, %r11991;
	add.s64 	%rd12636, %rd12635, %rd12634;
	shr.u64 	%rd12637, %rd12636, 32;
	and.b64  	%rd12638, %rd12608, 4294967295;
	mul.wide.u32 	%rd12639, %r12092, %r11991;
	add.s64 	%rd12640, %rd12637, %rd12638;
	add.s64 	%rd12641, %rd12640, %rd12639;
	shr.u64 	%rd12642, %rd12641, 32;
	and.b64  	%rd12643, %rd12613, 4294967295;
	mul.wide.u32 	%rd12644, %r12093, %r11991;
	add.s64 	%rd12645, %rd12642, %rd12643;
	add.s64 	%rd12646, %rd12645, %rd12644;
	shr.u64 	%rd12647, %rd12646, 32;
	and.b64  	%rd12648, %rd12618, 4294967295;
	mul.wide.u32 	%rd12649, %r12094, %r11991;
	add.s64 	%rd12650, %rd12647, %rd12648;
	add.s64 	%rd12651, %rd12650, %rd12649;
	shr.u64 	%rd12652, %rd12651, 32;
	and.b64  	%rd12653, %rd12623, 4294967295;
	mul.wide.u32 	%rd12654, %r12095, %r11991;
	add.s64 	%rd12655, %rd12652, %rd12653;
	add.s64 	%rd12656, %rd12655, %rd12654;
	shr.u64 	%rd12657, %rd12656, 32;
	and.b64  	%rd12658, %rd12628, 4294967295;
	mul.wide.u32 	%rd12659, %r12096, %r11991;
	add.s64 	%rd12660, %rd12657, %rd12658;
	add.s64 	%rd12661, %rd12660, %rd12659;
	shr.u64 	%rd12662, %rd12661, 32;
	and.b64  	%rd12663, %rd12632, 4294967295;
	mul.wide.u32 	%rd12664, %r12097, %r11991;
	add.s64 	%rd12665, %rd12662, %rd12663;
	add.s64 	%rd12666, %rd12665, %rd12664;
	shr.u64 	%rd12667, %rd12666, 32;
	mul.wide.u32 	%rd12668, %r12098, %r11991;
	add.s64 	%rd12669, %rd12667, %rd12633;
	add.s64 	%rd12670, %rd12669, %rd12668;
	shr.u64 	%rd12671, %rd12670, 32;
	and.b64  	%rd12672, %rd12641, 4294967295;
	mul.wide.u32 	%rd12673, %r12091, %r11992;
	add.s64 	%rd12674, %rd12673, %rd12672;
	shr.u64 	%rd12675, %rd12674, 32;
	and.b64  	%rd12676, %rd12646, 4294967295;
	mul.wide.u32 	%rd12677, %r12092, %r11992;
	add.s64 	%rd12678, %rd12675, %rd12676;
	add.s64 	%rd12679, %rd12678, %rd12677;
	shr.u64 	%rd12680, %rd12679, 32;
	and.b64  	%rd12681, %rd12651, 4294967295;
	mul.wide.u32 	%rd12682, %r12093, %r11992;
	add.s64 	%rd12683, %rd12680, %rd12681;
	add.s64 	%rd12684, %rd12683, %rd12682;
	shr.u64 	%rd12685, %rd12684, 32;
	and.b64  	%rd12686, %rd12656, 4294967295;
	mul.wide.u32 	%rd12687, %r12094, %r11992;
	add.s64 	%rd12688, %rd12685, %rd12686;
	add.s64 	%rd12689, %rd12688, %rd12687;
	shr.u64 	%rd12690, %rd12689, 32;
	and.b64  	%rd12691, %rd12661, 4294967295;
	mul.wide.u32 	%rd12692, %r12095, %r11992;
	add.s64 	%rd12693, %rd12690, %rd12691;
	add.s64 	%rd12694, %rd12693, %rd12692;
	shr.u64 	%rd12695, %rd12694, 32;
	and.b64  	%rd12696, %rd12666, 4294967295;
	mul.wide.u32 	%rd12697, %r12096, %r11992;
	add.s64 	%rd12698, %rd12695, %rd12696;
	add.s64 	%rd12699, %rd12698, %rd12697;
	shr.u64 	%rd12700, %rd12699, 32;
	and.b64  	%rd12701, %rd12670, 4294967295;
	mul.wide.u32 	%rd12702, %r12097, %r11992;
	add.s64 	%rd12703, %rd12700, %rd12701;
	add.s64 	%rd12704, %rd12703, %rd12702;
	shr.u64 	%rd12705, %rd12704, 32;
	mul.wide.u32 	%rd12706, %r12098, %r11992;
	add.s64 	%rd12707, %rd12705, %rd12671;
	add.s64 	%rd12708, %rd12707, %rd12706;
	shr.u64 	%rd12709, %rd12708, 32;
	and.b64  	%rd12710, %rd12679, 4294967295;
	mul.wide.u32 	%rd12711, %r12091, %r11993;
	add.s64 	%rd12712, %rd12711, %rd12710;
	shr.u64 	%rd12713, %rd12712, 32;
	and.b64  	%rd12714, %rd12684, 4294967295;
	mul.wide.u32 	%rd12715, %r12092, %r11993;
	add.s64 	%rd12716, %rd12713, %rd12714;
	add.s64 	%rd12717, %rd12716, %rd12715;
	shr.u64 	%rd12718, %rd12717, 32;
	and.b64  	%rd12719, %rd12689, 4294967295;
	mul.wide.u32 	%rd12720, %r12093, %r11993;
	add.s64 	%rd12721, %rd12718, %rd12719;
	add.s64 	%rd12722, %rd12721, %rd12720;
	shr.u64 	%rd12723, %rd12722, 32;
	and.b64  	%rd12724, %rd12694, 4294967295;
	mul.wide.u32 	%rd12725, %r12094, %r11993;
	add.s64 	%rd12726, %rd12723, %rd12724;
	add.s64 	%rd12727, %rd12726, %rd12725;
	shr.u64 	%rd12728, %rd12727, 32;
	and.b64  	%rd12729, %rd12699, 4294967295;
	mul.wide.u32 	%rd12730, %r12095, %r11993;
	add.s64 	%rd12731, %rd12728, %rd12729;
	add.s64 	%rd12732, %rd12731, %rd12730;
	shr.u64 	%rd12733, %rd12732, 32;
	and.b64  	%rd12734, %rd12704, 4294967295;
	mul.wide.u32 	%rd12735, %r12096, %r11993;
	add.s64 	%rd12736, %rd12733, %rd12734;
	add.s64 	%rd12737, %rd12736, %rd12735;
	shr.u64 	%rd12738, %rd12737, 32;
	and.b64  	%rd12739, %rd12708, 4294967295;
	mul.wide.u32 	%rd12740, %r12097, %r11993;
	add.s64 	%rd12741, %rd12738, %rd12739;
	add.s64 	%rd12742, %rd12741, %rd12740;
	shr.u64 	%rd12743, %rd12742, 32;
	mul.wide.u32 	%rd12744, %r12098, %r11993;
	add.s64 	%rd12745, %rd12743, %rd12709;
	add.s64 	%rd12746, %rd12745, %rd12744;
	shr.u64 	%rd12747, %rd12746, 32;
	{ .reg .b32 tmp; mov.b64 {tmp, %r8614}, %rd12746; }
	and.b64  	%rd12748, %rd12717, 4294967295;
	mul.lo.s64 	%rd12749, %rd12748, 977;
	and.b64  	%rd12750, %rd12459, 4294967295;
	and.b64  	%rd12751, %rd12749, 4294967295;
	add.s64 	%rd31342, %rd12751, %rd12750;
	shr.u64 	%rd12752, %rd12749, 32;
	shr.u64 	%rd12753, %rd31342, 32;
	add.s64 	%rd12754, %rd12753, %rd12752;
	and.b64  	%rd12755, %rd12722, 4294967295;
	mul.lo.s64 	%rd12756, %rd12755, 977;
	and.b64  	%rd12757, %rd12484, 4294967295;
	and.b64  	%rd12758, %rd12756, 4294967295;
	add.s64 	%rd12759, %rd12754, %rd12757;
	add.s64 	%rd12760, %rd12759, %rd12758;
	add.s64 	%rd31343, %rd12760, %rd12748;
	shr.u64 	%rd12761, %rd12756, 32;
	shr.u64 	%rd12762, %rd31343, 32;
	add.s64 	%rd12763, %rd12762, %rd12761;
	and.b64  	%rd12764, %rd12727, 4294967295;
	mul.lo.s64 	%rd12765, %rd12764, 977;
	and.b64  	%rd12766, %rd12522, 4294967295;
	and.b64  	%rd12767, %rd12765, 4294967295;
	add.s64 	%rd12768, %rd12763, %rd12766;
	add.s64 	%rd12769, %rd12768, %rd12767;
	add.s64 	%rd31344, %rd12769, %rd12755;
	shr.u64 	%rd12770, %rd12765, 32;
	shr.u64 	%rd12771, %rd31344, 32;
	add.s64 	%rd12772, %rd12771, %rd12770;
	and.b64  	%rd12773, %rd12732, 4294967295;
	mul.lo.s64 	%rd12774, %rd12773, 977;
	and.b64  	%rd12775, %rd12560, 4294967295;
	and.b64  	%rd12776, %rd12774, 4294967295;
	add.s64 	%rd12777, %rd12772, %rd12775;
	add.s64 	%rd12778, %rd12777, %rd12776;
	add.s64 	%rd31345, %rd12778, %rd12764;
	shr.u64 	%rd12779, %rd12774, 32;
	shr.u64 	%rd12780, %rd31345, 32;
	add.s64 	%rd12781, %rd12780, %rd12779;
	and.b64  	%rd12782, %rd12737, 4294967295;
	mul.lo.s64 	%rd12783, %rd12782, 977;
	and.b64  	%rd12784, %rd12598, 4294967295;
	and.b64  	%rd12785, %rd12783, 4294967295;
	add.s64 	%rd12786, %rd12781, %rd12784;
	add.s64 	%rd12787, %rd12786, %rd12785;
	add.s64 	%rd31346, %rd12787, %rd12773;
	shr.u64 	%rd12788, %rd12783, 32;
	shr.u64 	%rd12789, %rd31346, 32;
	add.s64 	%rd12790, %rd12789, %rd12788;
	and.b64  	%rd12791, %rd12742, 4294967295;
	mul.lo.s64 	%rd12792, %rd12791, 977;
	and.b64  	%rd12793, %rd12636, 4294967295;
	and.b64  	%rd12794, %rd12792, 4294967295;
	add.s64 	%rd12795, %rd12790, %rd12793;
	add.s64 	%rd12796, %rd12795, %rd12794;
	add.s64 	%rd31347, %rd12796, %rd12782;
	shr.u64 	%rd12797, %rd12792, 32;
	shr.u64 	%rd12798, %rd31347, 32;
	add.s64 	%rd12799, %rd12798, %rd12797;
	and.b64  	%rd12800, %rd12746, 4294967295;
	mul.lo.s64 	%rd12801, %rd12800, 977;
	and.b64  	%rd12802, %rd12674, 4294967295;
	and.b64  	%rd12803, %rd12801, 4294967295;
	add.s64 	%rd12804, %rd12799, %rd12802;
	add.s64 	%rd12805, %rd12804, %rd12803;
	add.s64 	%rd31348, %rd12805, %rd12791;
	shr.u64 	%rd12806, %rd12801, 32;
	shr.u64 	%rd12807, %rd31348, 32;
	add.s64 	%rd12808, %rd12807, %rd12806;
	mul.lo.s64 	%rd12809, %rd12747, 977;
	and.b64  	%rd12810, %rd12712, 4294967295;
	and.b64  	%rd12811, %rd12809, 4294967295;
	add.s64 	%rd12812, %rd12808, %rd12810;
	add.s64 	%rd12813, %rd12812, %rd12811;
	add.s64 	%rd31349, %rd12813, %rd12800;
	shr.u64 	%rd12814, %rd12809, 32;
	shr.u64 	%rd12815, %rd31349, 32;
	cvt.u32.u64 	%r8615, %rd12815;
	cvt.u32.u64 	%r8616, %rd12814;
	add.s32 	%r8617, %r8615, %r8616;
	add.s32 	%r2031, %r8617, %r8614;
	setp.eq.s32 	%p2054, %r2031, 0;
	mov.pred 	%p4442, 0;
	@%p2054 bra 	$L__BB3_1593;
	cvt.u64.u32 	%rd12816, %r2031;
	mul.wide.u32 	%rd12817, %r2031, 977;
	shr.u64 	%rd12818, %rd12817, 32;
	and.b64  	%rd12819, %rd31342, 4294967295;
	and.b64  	%rd12820, %rd12817, 4294967295;
	add.s64 	%rd31342, %rd12820, %rd12819;
	shr.u64 	%rd12821, %rd31342, 32;
	and.b64  	%rd12822, %rd31343, 4294967295;
	add.s64 	%rd12823, %rd12818, %rd12822;
	add.s64 	%rd12824, %rd12823, %rd12816;
	add.s64 	%rd31343, %rd12824, %rd12821;
	setp.lt.u64 	%p2056, %rd31343, 4294967296;
	@%p2056 bra 	$L__BB3_1593;
	shr.u64 	%rd12825, %rd31343, 32;
	and.b64  	%rd12826, %rd31344, 4294967295;
	add.s64 	%rd31344, %rd12825, %rd12826;
	setp.lt.u64 	%p2058, %rd31344, 4294967296;
	@%p2058 bra 	$L__BB3_1593;
	shr.u64 	%rd12827, %rd31344, 32;
	and.b64  	%rd12828, %rd31345, 4294967295;
	add.s64 	%rd31345, %rd12827, %rd12828;
	setp.lt.u64 	%p2060, %rd31345, 4294967296;
	@%p2060 bra 	$L__BB3_1593;
	shr.u64 	%rd12830, %rd31345, 32;
	and.b64  	%rd12831, %rd31346, 4294967295;
	add.s64 	%rd31346, %rd12830, %rd12831;
	setp.lt.u64 	%p2062, %rd31346, 4294967296;
	mov.b64 	%rd31345, 4294967296;
	@%p2062 bra 	$L__BB3_1593;
	shr.u64 	%rd12833, %rd31346, 32;
	and.b64  	%rd12834, %rd31347, 4294967295;
	add.s64 	%rd31347, %rd12833, %rd12834;
	setp.lt.u64 	%p2064, %rd31347, 4294967296;
	mov.b64 	%rd31345, 4294967296;
	mov.u64 	%rd31346, %rd31345;
	@%p2064 bra 	$L__BB3_1593;
	shr.u64 	%rd12836, %rd31347, 32;
	and.b64  	%rd12837, %rd31348, 4294967295;
	add.s64 	%rd31348, %rd12836, %rd12837;
	setp.lt.u64 	%p2066, %rd31348, 4294967296;
	mov.b64 	%rd31345, 4294967296;
	mov.u64 	%rd31347, %rd31345;
	@%p2066 bra 	$L__BB3_1593;
	shr.u64 	%rd12839, %rd31348, 32;
	and.b64  	%rd12840, %rd31349, 4294967295;
	add.s64 	%rd12841, %rd12839, %rd12840;
	setp.gt.u64 	%p4442, %rd12841, 4294967295;
	min.u64 	%rd31349, %rd12841, 4294967296;
	mov.b64 	%rd31345, 4294967296;
	mov.u64 	%rd31346, %rd31345;
	mov.u64 	%rd31348, %rd31345;
$L__BB3_1593:
	cvt.u32.u64 	%r12114, %rd31349;
	cvt.u32.u64 	%r12113, %rd31348;
	cvt.u32.u64 	%r12112, %rd31347;
	cvt.u32.u64 	%r12111, %rd31346;
	cvt.u32.u64 	%r12110, %rd31345;
	cvt.u32.u64 	%r12109, %rd31344;
	cvt.u32.u64 	%r12108, %rd31343;
	cvt.u32.u64 	%r12107, %rd31342;
	setp.lt.u32 	%p2067, %r12163, %r12114;
	or.pred  	%p2068, %p4442, %p2067;
	@%p2068 bra 	$L__BB3_1607;
	setp.gt.u32 	%p2069, %r12163, %r12114;
	@%p2069 bra 	$L__BB3_1608;
	setp.lt.u32 	%p2070, %r693, %r12113;
	@%p2070 bra 	$L__BB3_1607;
	setp.gt.u32 	%p2071, %r693, %r12113;
	@%p2071 bra 	$L__BB3_1608;
	setp.lt.u32 	%p2072, %r694, %r12112;
	@%p2072 bra 	$L__BB3_1607;
	setp.gt.u32 	%p2073, %r694, %r12112;
	@%p2073 bra 	$L__BB3_1608;
	setp.lt.u32 	%p2074, %r695, %r12111;
	@%p2074 bra 	$L__BB3_1607;
	setp.gt.u32 	%p2075, %r695, %r12111;
	@%p2075 bra 	$L__BB3_1608;
	setp.lt.u32 	%p2076, %r795, %r12110;
	@%p2076 bra 	$L__BB3_1607;
	setp.gt.u32 	%p2077, %r795, %r12110;
	@%p2077 bra 	$L__BB3_1608;
	setp.lt.u32 	%p2078, %r692, %r12109;
	@%p2078 bra 	$L__BB3_1607;
	setp.gt.u32 	%p2079, %r692, %r12109;
	@%p2079 bra 	$L__BB3_1608;
	setp.lt.u32 	%p2080, %r696, %r12108;
	@%p2080 bra 	$L__BB3_1607;
	setp.gt.u32 	%p2081, %r696, %r12108;
	setp.gt.u32 	%p2082, %r796, %r12107;
	or.pred  	%p2083, %p2081, %p2082;
	@%p2083 bra 	$L__BB3_1608;
$L__BB3_1607:
	// begin inline asm
	sub.cc.u32 %r12107, %r12107, %r796;
	subc.cc.u32 %r12108, %r12108, %r696;
	subc.cc.u32 %r12109, %r12109, %r692;
	subc.cc.u32 %r12110, %r12110, %r795;
	subc.cc.u32 %r12111, %r12111, %r695;
	subc.cc.u32 %r12112, %r12112, %r694;
	subc.cc.u32 %r12113, %r12113, %r693;
	subc.u32 %r12114, %r12114, %r12163;
	
	// end inline asm
$L__BB3_1608:
	setp.gt.u32 	%p2084, %r12114, %r12163;
	@%p2084 bra 	$L__BB3_1621;
	bra.uni 	$L__BB3_1622;
$L__BB3_1609:
	setp.gt.u32 	%p2086, %r12113, %r693;
	@%p2086 bra 	$L__BB3_1621;
	setp.lt.u32 	%p2087, %r12113, %r693;
	@%p2087 bra 	$L__BB3_1623;
	setp.gt.u32 	%p2088, %r12112, %r694;
	@%p2088 bra 	$L__BB3_1621;
	setp.lt.u32 	%p2089, %r12112, %r694;
	@%p2089 bra 	$L__BB3_1623;
	setp.gt.u32 	%p2090, %r12111, %r695;
	@%p2090 bra 	$L__BB3_1621;
	setp.lt.u32 	%p2091, %r12111, %r695;
	@%p2091 bra 	$L__BB3_1623;
	setp.gt.u32 	%p2092, %r12110, %r795;
	@%p2092 bra 	$L__BB3_1621;
	setp.lt.u32 	%p2093, %r12110, %r795;
	@%p2093 bra 	$L__BB3_1623;
	setp.gt.u32 	%p2094, %r12109, %r692;
	@%p2094 bra 	$L__BB3_1621;
	setp.lt.u32 	%p2095, %r12109, %r692;
	@%p2095 bra 	$L__BB3_1623;
	setp.gt.u32 	%p2096, %r12108, %r696;
	@%p2096 bra 	$L__BB3_1621;
	setp.lt.u32 	%p2097, %r12108, %r696;
	setp.lt.u32 	%p2098, %r12107, %r796;
	or.pred  	%p2099, %p2097, %p2098;
	@%p2099 bra 	$L__BB3_1623;
$L__BB3_1621:
	// begin inline asm
	sub.cc.u32 %r12107, %r12107, %r796;
	subc.cc.u32 %r12108, %r12108, %r696;
	subc.cc.u32 %r12109, %r12109, %r692;
	subc.cc.u32 %r12110, %r12110, %r795;
	subc.cc.u32 %r12111, %r12111, %r695;
	subc.cc.u32 %r12112, %r12112, %r694;
	subc.cc.u32 %r12113, %r12113, %r693;
	subc.u32 %r12114, %r12114, %r12163;
	
	// end inline asm
	bra.uni 	$L__BB3_1623;
$L__BB3_1622:
	setp.lt.u32 	%p2085, %r12114, %r12163;
	@%p2085 bra 	$L__BB3_1623;
	bra.uni 	$L__BB3_1609;
$L__BB3_1623:
	mul.wide.u32 	%rd12843, %r12018, %r11741;
	shr.u64 	%rd12844, %rd12843, 32;
	mul.wide.u32 	%rd12845, %r12019, %r11741;
	add.s64 	%rd12846, %rd12844, %rd12845;
	shr.u64 	%rd12847, %rd12846, 32;
	mul.wide.u32 	%rd12848, %r12020, %r11741;
	add.s64 	%rd12849, %rd12847, %rd12848;
	shr.u64 	%rd12850, %rd12849, 32;
	mul.wide.u32 	%rd12851, %r12021, %r11741;
	add.s64 	%rd12852, %rd12850, %rd12851;
	shr.u64 	%rd12853, %rd12852, 32;
	mul.wide.u32 	%rd12854, %r12022, %r11741;
	add.s64 	%rd12855, %rd12853, %rd12854;
	shr.u64 	%rd12856, %rd12855, 32;
	mul.wide.u32 	%rd12857, %r12023, %r11741;
	add.s64 	%rd12858, %rd12856, %rd12857;
	shr.u64 	%rd12859, %rd12858, 32;
	mul.wide.u32 	%rd12860, %r12024, %r11741;
	add.s64 	%rd12861, %rd12859, %rd12860;
	shr.u64 	%rd12862, %rd12861, 32;
	mul.wide.u32 	%rd12863, %r12025, %r11741;
	add.s64 	%rd12864, %rd12862, %rd12863;
	shr.u64 	%rd12865, %rd12864, 32;
	and.b64  	%rd12866, %rd12846, 4294967295;
	mul.wide.u32 	%rd12867, %r12018, %r11742;
	add.s64 	%rd12868, %rd12867, %rd12866;
	shr.u64 	%rd12869, %rd12868, 32;
	and.b64  	%rd12870, %rd12849, 4294967295;
	mul.wide.u32 	%rd12871, %r12019, %r11742;
	add.s64 	%rd12872, %rd12869, %rd12870;
	add.s64 	%rd12873, %rd12872, %rd12871;
	shr.u64 	%rd12874, %rd12873, 32;
	and.b64  	%rd12875, %rd12852, 4294967295;
	mul.wide.u32 	%rd12876, %r12020, %r11742;
	add.s64 	%rd12877, %rd12874, %rd12875;
	add.s64 	%rd12878, %rd12877, %rd12876;
	shr.u64 	%rd12879, %rd12878, 32;
	and.b64  	%rd12880, %rd12855, 4294967295;
	mul.wide.u32 	%rd12881, %r12021, %r11742;
	add.s64 	%rd12882, %rd12879, %rd12880;
	add.s64 	%rd12883, %rd12882, %rd12881;
	shr.u64 	%rd12884, %rd12883, 32;
	and.b64  	%rd12885, %rd12858, 4294967295;
	mul.wide.u32 	%rd12886, %r12022, %r11742;
	add.s64 	%rd12887, %rd12884, %rd12885;
	add.s64 	%rd12888, %rd12887, %rd12886;
	shr.u64 	%rd12889, %rd12888, 32;
	and.b64  	%rd12890, %rd12861, 4294967295;
	mul.wide.u32 	%rd12891, %r12023, %r11742;
	add.s64 	%rd12892, %rd12889, %rd12890;
	add.s64 	%rd12893, %rd12892, %rd12891;
	shr.u64 	%rd12894, %rd12893, 32;
	and.b64  	%rd12895, %rd12864, 4294967295;
	mul.wide.u32 	%rd12896, %r12024, %r11742;
	add.s64 	%rd12897, %rd12894, %rd12895;
	add.s64 	%rd12898, %rd12897, %rd12896;
	shr.u64 	%rd12899, %rd12898, 32;
	mul.wide.u32 	%rd12900, %r12025, %r11742;
	add.s64 	%rd12901, %rd12899, %rd12865;
	add.s64 	%rd12902, %rd12901, %rd12900;
	shr.u64 	%rd12903, %rd12902, 32;
	and.b64  	%rd12904, %rd12873, 4294967295;
	mul.wide.u32 	%rd12905, %r12018, %r11743;
	add.s64 	%rd12906, %rd12905, %rd12904;
	shr.u64 	%rd12907, %rd12906, 32;
	and.b64  	%rd12908, %rd12878, 4294967295;
	mul.wide.u32 	%rd12909, %r12019, %r11743;
	add.s64 	%rd12910, %rd12907, %rd12908;
	add.s64 	%rd12911, %rd12910, %rd12909;
	shr.u64 	%rd12912, %rd12911, 32;
	and.b64  	%rd12913, %rd12883, 4294967295;
	mul.wide.u32 	%rd12914, %r12020, %r11743;
	add.s64 	%rd12915, %rd12912, %rd12913;
	add.s64 	%rd12916, %rd12915, %rd12914;
	shr.u64 	%rd12917, %rd12916, 32;
	and.b64  	%rd12918, %rd12888, 4294967295;
	mul.wide.u32 	%rd12919, %r12021, %r11743;
	add.s64 	%rd12920, %rd12917, %rd12918;
	add.s64 	%rd12921, %rd12920, %rd12919;
	shr.u64 	%rd12922, %rd12921, 32;
	and.b64  	%rd12923, %rd12893, 4294967295;
	mul.wide.u32 	%rd12924, %r12022, %r11743;
	add.s64 	%rd12925, %rd12922, %rd12923;
	add.s64 	%rd12926, %rd12925, %rd12924;
	shr.u64 	%rd12927, %rd12926, 32;
	and.b64  	%rd12928, %rd12898, 4294967295;
	mul.wide.u32 	%rd12929, %r12023, %r11743;
	add.s64 	%rd12930, %rd12927, %rd12928;
	add.s64 	%rd12931, %rd12930, %rd12929;
	shr.u64 	%rd12932, %rd12931, 32;
	and.b64  	%rd12933, %rd12902, 4294967295;
	mul.wide.u32 	%rd12934, %r12024, %r11743;
	add.s64 	%rd12935, %rd12932, %rd12933;
	add.s64 	%rd12936, %rd12935, %rd12934;
	shr.u64 	%rd12937, %rd12936, 32;
	mul.wide.u32 	%rd12938, %r12025, %r11743;
	add.s64 	%rd12939, %rd12937, %rd12903;
	add.s64 	%rd12940, %rd12939, %rd12938;
	shr.u64 	%rd12941, %rd12940, 32;
	and.b64  	%rd12942, %rd12911, 4294967295;
	mul.wide.u32 	%rd12943, %r12018, %r11744;
	add.s64 	%rd12944, %rd12943, %rd12942;
	shr.u64 	%rd12945, %rd12944, 32;
	and.b64  	%rd12946, %rd12916, 4294967295;
	mul.wide.u32 	%rd12947, %r12019, %r11744;
	add.s64 	%rd12948, %rd12945, %rd12946;
	add.s64 	%rd12949, %rd12948, %rd12947;
	shr.u64 	%rd12950, %rd12949, 32;
	and.b64  	%rd12951, %rd12921, 4294967295;
	mul.wide.u32 	%rd12952, %r12020, %r11744;
	add.s64 	%rd12953, %rd12950, %rd12951;
	add.s64 	%rd12954, %rd12953, %rd12952;
	shr.u64 	%rd12955, %rd12954, 32;
	and.b64  	%rd12956, %rd12926, 4294967295;
	mul.wide.u32 	%rd12957, %r12021, %r11744;
	add.s64 	%rd12958, %rd12955, %rd12956;
	add.s64 	%rd12959, %rd12958, %rd12957;
	shr.u64 	%rd12960, %rd12959, 32;
	and.b64  	%rd12961, %rd12931, 4294967295;
	mul.wide.u32 	%rd12962, %r12022, %r11744;
	add.s64 	%rd12963, %rd12960, %rd12961;
	add.s64 	%rd12964, %rd12963, %rd12962;
	shr.u64 	%rd12965, %rd12964, 32;
	and.b64  	%rd12966, %rd12936, 4294967295;
	mul.wide.u32 	%rd12967, %r12023, %r11744;
	add.s64 	%rd12968, %rd12965, %rd12966;
	add.s64 	%rd12969, %rd12968, %rd12967;
	shr.u64 	%rd12970, %rd12969, 32;
	and.b64  	%rd12971, %rd12940, 4294967295;
	mul.wide.u32 	%rd12972, %r12024, %r11744;
	add.s64 	%rd12973, %rd12970, %rd12971;
	add.s64 	%rd12974, %rd12973, %rd12972;
	shr.u64 	%rd12975, %rd12974, 32;
	mul.wide.u32 	%rd12976, %r12025, %r11744;
	add.s64 	%rd12977, %rd12975, %rd12941;
	add.s64 	%rd12978, %rd12977, %rd12976;
	shr.u64 	%rd12979, %rd12978, 32;
	and.b64  	%rd12980, %rd12949, 4294967295;
	mul.wide.u32 	%rd12981, %r12018, %r11745;
	add.s64 	%rd12982, %rd12981, %rd12980;
	shr.u64 	%rd12983, %rd12982, 32;
	and.b64  	%rd12984, %rd12954, 4294967295;
	mul.wide.u32 	%rd12985, %r12019, %r11745;
	add.s64 	%rd12986, %rd12983, %rd12984;
	add.s64 	%rd12987, %rd12986, %rd12985;
	shr.u64 	%rd12988, %rd12987, 32;
	and.b64  	%rd12989, %rd12959, 4294967295;
	mul.wide.u32 	%rd12990, %r12020, %r11745;
	add.s64 	%rd12991, %rd12988, %rd12989;
	add.s64 	%rd12992, %rd12991, %rd12990;
	shr.u64 	%rd12993, %rd12992, 32;
	and.b64  	%rd12994, %rd12964, 4294967295;
	mul.wide.u32 	%rd12995, %r12021, %r11745;
	add.s64 	%rd12996, %rd12993, %rd12994;
	add.s64 	%rd12997, %rd12996, %rd12995;
	shr.u64 	%rd12998, %rd12997, 32;
	and.b64  	%rd12999, %rd12969, 4294967295;
	mul.wide.u32 	%rd13000, %r12022, %r11745;
	add.s64 	%rd13001, %rd12998, %rd12999;
	add.s64 	%rd13002, %rd13001, %rd13000;
	shr.u64 	%rd13003, %rd13002, 32;
	and.b64  	%rd13004, %rd12974, 4294967295;
	mul.wide.u32 	%rd13005, %r12023, %r11745;
	add.s64 	%rd13006, %rd13003, %rd13004;
	add.s64 	%rd13007, %rd13006, %rd13005;
	shr.u64 	%rd13008, %rd13007, 32;
	and.b64  	%rd13009, %rd12978, 4294967295;
	mul.wide.u32 	%rd13010, %r12024, %r11745;
	add.s64 	%rd13011, %rd13008, %rd13009;
	add.s64 	%rd13012, %rd13011, %rd13010;
	shr.u64 	%rd13013, %rd13012, 32;
	mul.wide.u32 	%rd13014, %r12025, %r11745;
	add.s64 	%rd13015, %rd13013, %rd12979;
	add.s64 	%rd13016, %rd13015, %rd13014;
	shr.u64 	%rd13017, %rd13016, 32;
	and.b64  	%rd13018, %rd12987, 4294967295;
	mul.wide.u32 	%rd13019, %r12018, %r11746;
	add.s64 	%rd13020, %rd13019, %rd13018;
	shr.u64 	%rd13021, %rd13020, 32;
	and.b64  	%rd13022, %rd12992, 4294967295;
	mul.wide.u32 	%rd13023, %r12019, %r11746;
	add.s64 	%rd13024, %rd13021, %rd13022;
	add.s64 	%rd13025, %rd13024, %rd13023;
	shr.u64 	%rd13026, %rd13025, 32;
	and.b64  	%rd13027, %rd12997, 4294967295;
	mul.wide.u32 	%rd13028, %r12020, %r11746;
	add.s64 	%rd13029, %rd13026, %rd13027;
	add.s64 	%rd13030, %rd13029, %rd13028;
	shr.u64 	%rd13031, %rd13030, 32;
	and.b64  	%rd13032, %rd13002, 4294967295;
	mul.wide.u32 	%rd13033, %r12021, %r11746;
	add.s64 	%rd13034, %rd13031, %rd13032;
	add.s64 	%rd13035, %rd13034, %rd13033;
	shr.u64 	%rd13036, %rd13035, 32;
	and.b64  	%rd13037, %rd13007, 4294967295;
	mul.wide.u32 	%rd13038, %r12022, %r11746;
	add.s64 	%rd13039, %rd13036, %rd13037;
	add.s64 	%rd13040, %rd13039, %rd13038;
	shr.u64 	%rd13041, %rd13040, 32;
	and.b64  	%rd13042, %rd13012, 4294967295;
	mul.wide.u32 	%rd13043, %r12023, %r11746;
	add.s64 	%rd13044, %rd13041, %rd13042;
	add.s64 	%rd13045, %rd13044, %rd13043;
	shr.u64 	%rd13046, %rd13045, 32;
	and.b64  	%rd13047, %rd13016, 4294967295;
	mul.wide.u32 	%rd13048, %r12024, %r11746;
	add.s64 	%rd13049, %rd13046, %rd13047;
	add.s64 	%rd13050, %rd13049, %rd13048;
	shr.u64 	%rd13051, %rd13050, 32;
	mul.wide.u32 	%rd13052, %r12025, %r11746;
	add.s64 	%rd13053, %rd13051, %rd13017;
	add.s64 	%rd13054, %rd13053, %rd13052;
	shr.u64 	%rd13055, %rd13054, 32;
	and.b64  	%rd13056, %rd13025, 4294967295;
	mul.wide.u32 	%rd13057, %r12018, %r11747;
	add.s64 	%rd13058, %rd13057, %rd13056;
	shr.u64 	%rd13059, %rd13058, 32;
	and.b64  	%rd13060, %rd13030, 4294967295;
	mul.wide.u32 	%rd13061, %r12019, %r11747;
	add.s64 	%rd13062, %rd13059, %rd13060;
	add.s64 	%rd13063, %rd13062, %rd13061;
	shr.u64 	%rd13064, %rd13063, 32;
	and.b64  	%rd13065, %rd13035, 4294967295;
	mul.wide.u32 	%rd13066, %r12020, %r11747;
	add.s64 	%rd13067, %rd13064, %rd13065;
	add.s64 	%rd13068, %rd13067, %rd13066;
	shr.u64 	%rd13069, %rd13068, 32;
	and.b64  	%rd13070, %rd13040, 4294967295;
	mul.wide.u32 	%rd13071, %r12021, %r11747;
	add.s64 	%rd13072, %rd13069, %rd13070;
	add.s64 	%rd13073, %rd13072, %rd13071;
	shr.u64 	%rd13074, %rd13073, 32;
	and.b64  	%rd13075, %rd13045, 4294967295;
	mul.wide.u32 	%rd13076, %r12022, %r11747;
	add.s64 	%rd13077, %rd13074, %rd13075;
	add.s64 	%rd13078, %rd13077, %rd13076;
	shr.u64 	%rd13079, %rd13078, 32;
	and.b64  	%rd13080, %rd13050, 4294967295;
	mul.wide.u32 	%rd13081, %r12023, %r11747;
	add.s64 	%rd13082, %rd13079, %rd13080;
	add.s64 	%rd13083, %rd13082, %rd13081;
	shr.u64 	%rd13084, %rd13083, 32;
	and.b64  	%rd13085, %rd13054, 4294967295;
	mul.wide.u32 	%rd13086, %r12024, %r11747;
	add.s64 	%rd13087, %rd13084, %rd13085;
	add.s64 	%rd13088, %rd13087, %rd13086;
	shr.u64 	%rd13089, %rd13088, 32;
	mul.wide.u32 	%rd13090, %r12025, %r11747;
	add.s64 	%rd13091, %rd13089, %rd13055;
	add.s64 	%rd13092, %rd13091, %rd13090;
	shr.u64 	%rd13093, %rd13092, 32;
	and.b64  	%rd13094, %rd13063, 4294967295;
	mul.wide.u32 	%rd13095, %r12018, %r11748;
	add.s64 	%rd13096, %rd13095, %rd13094;
	shr.u64 	%rd13097, %rd13096, 32;
	and.b64  	%rd13098, %rd13068, 4294967295;
	mul.wide.u32 	%rd13099, %r12019, %r11748;
	add.s64 	%rd13100, %rd13097, %rd13098;
	add.s64 	%rd13101, %rd13100, %rd13099;
	shr.u64 	%rd13102, %rd13101, 32;
	and.b64  	%rd13103, %rd13073, 4294967295;
	mul.wide.u32 	%rd13104, %r12020, %r11748;
	add.s64 	%rd13105, %rd13102, %rd13103;
	add.s64 	%rd13106, %rd13105, %rd13104;
	shr.u64 	%rd13107, %rd13106, 32;
	and.b64  	%rd13108, %rd13078, 4294967295;
	mul.wide.u32 	%rd13109, %r12021, %r11748;
	add.s64 	%rd13110, %rd13107, %rd13108;
	add.s64 	%rd13111, %rd13110, %rd13109;
	shr.u64 	%rd13112, %rd13111, 32;
	and.b64  	%rd13113, %rd13083, 4294967295;
	mul.wide.u32 	%rd13114, %r12022, %r11748;
	add.s64 	%rd13115, %rd13112, %rd13113;
	add.s64 	%rd13116, %rd13115, %rd13114;
	shr.u64 	%rd13117, %rd13116, 32;
	and.b64  	%rd13118, %rd13088, 4294967295;
	mul.wide.u32 	%rd13119, %r12023, %r11748;
	add.s64 	%rd13120, %rd13117, %rd13118;
	add.s64 	%rd13121, %rd13120, %rd13119;
	shr.u64 	%rd13122, %rd13121, 32;
	and.b64  	%rd13123, %rd13092, 4294967295;
	mul.wide.u32 	%rd13124, %r12024, %r11748;
	add.s64 	%rd13125, %rd13122, %rd13123;
	add.s64 	%rd13126, %rd13125, %rd13124;
	shr.u64 	%rd13127, %rd13126, 32;
	mul.wide.u32 	%rd13128, %r12025, %r11748;
	add.s64 	%rd13129, %rd13127, %rd13093;
	add.s64 	%rd13130, %rd13129, %rd13128;
	shr.u64 	%rd13131, %rd13130, 32;
	{ .reg .b32 tmp; mov.b64 {tmp, %r8666}, %rd13130; }
	and.b64  	%rd13132, %rd13101, 4294967295;
	mul.lo.s64 	%rd13133, %rd13132, 977;
	and.b64  	%rd13134, %rd12843, 4294967295;
	and.b64  	%rd13135, %rd13133, 4294967295;
	add.s64 	%rd31350, %rd13135, %rd13134;
	shr.u64 	%rd13136, %rd13133, 32;
	shr.u64 	%rd13137, %rd31350, 32;
	add.s64 	%rd13138, %rd13137, %rd13136;
	and.b64  	%rd13139, %rd13106, 4294967295;
	mul.lo.s64 	%rd13140, %rd13139, 977;
	and.b64  	%rd13141, %rd12868, 4294967295;
	and.b64  	%rd13142, %rd13140, 4294967295;
	add.s64 	%rd13143, %rd13138, %rd13141;
	add.s64 	%rd13144, %rd13143, %rd13142;
	add.s64 	%rd31351, %rd13144, %rd13132;
	shr.u64 	%rd13145, %rd13140, 32;
	shr.u64 	%rd13146, %rd31351, 32;
	add.s64 	%rd13147, %rd13146, %rd13145;
	and.b64  	%rd13148, %rd13111, 4294967295;
	mul.lo.s64 	%rd13149, %rd13148, 977;
	and.b64  	%rd13150, %rd12906, 4294967295;
	and.b64  	%rd13151, %rd13149, 4294967295;
	add.s64 	%rd13152, %rd13147, %rd13150;
	add.s64 	%rd13153, %rd13152, %rd13151;
	add.s64 	%rd31352, %rd13153, %rd13139;
	shr.u64 	%rd13154, %rd13149, 32;
	shr.u64 	%rd13155, %rd31352, 32;
	add.s64 	%rd13156, %rd13155, %rd13154;
	and.b64  	%rd13157, %rd13116, 4294967295;
	mul.lo.s64 	%rd13158, %rd13157, 977;
	and.b64  	%rd13159, %rd12944, 4294967295;
	and.b64  	%rd13160, %rd13158, 4294967295;
	add.s64 	%rd13161, %rd13156, %rd13159;
	add.s64 	%rd13162, %rd13161, %rd13160;
	add.s64 	%rd31353, %rd13162, %rd13148;
	shr.u64 	%rd13163, %rd13158, 32;
	shr.u64 	%rd13164, %rd31353, 32;
	add.s64 	%rd13165, %rd13164, %rd13163;
	and.b64  	%rd13166, %rd13121, 4294967295;
	mul.lo.s64 	%rd13167, %rd13166, 977;
	and.b64  	%rd13168, %rd12982, 4294967295;
	and.b64  	%rd13169, %rd13167, 4294967295;
	add.s64 	%rd13170, %rd13165, %rd13168;
	add.s64 	%rd13171, %rd13170, %rd13169;
	add.s64 	%rd31354, %rd13171, %rd13157;
	shr.u64 	%rd13172, %rd13167, 32;
	shr.u64 	%rd13173, %rd31354, 32;
	add.s64 	%rd13174, %rd13173, %rd13172;
	and.b64  	%rd13175, %rd13126, 4294967295;
	mul.lo.s64 	%rd13176, %rd13175, 977;
	and.b64  	%rd13177, %rd13020, 4294967295;
	and.b64  	%rd13178, %rd13176, 4294967295;
	add.s64 	%rd13179, %rd13174, %rd13177;
	add.s64 	%rd13180, %rd13179, %rd13178;
	add.s64 	%rd31355, %rd13180, %rd13166;
	shr.u64 	%rd13181, %rd13176, 32;
	shr.u64 	%rd13182, %rd31355, 32;
	add.s64 	%rd13183, %rd13182, %rd13181;
	and.b64  	%rd13184, %rd13130, 4294967295;
	mul.lo.s64 	%rd13185, %rd13184, 977;
	and.b64  	%rd13186, %rd13058, 4294967295;
	and.b64  	%rd13187, %rd13185, 4294967295;
	add.s64 	%rd13188, %rd13183, %rd13186;
	add.s64 	%rd13189, %rd13188, %rd13187;
	add.s64 	%rd31356, %rd13189, %rd13175;
	shr.u64 	%rd13190, %rd13185, 32;
	shr.u64 	%rd13191, %rd31356, 32;
	add.s64 	%rd13192, %rd13191, %rd13190;
	mul.lo.s64 	%rd13193, %rd13131, 977;
	and.b64  	%rd13194, %rd13096, 4294967295;
	and.b64  	%rd13195, %rd13193, 4294967295;
	add.s64 	%rd13196, %rd13192, %rd13194;
	add.s64 	%rd13197, %rd13196, %rd13195;
	add.s64 	%rd31357, %rd13197, %rd13184;
	shr.u64 	%rd13198, %rd13193, 32;
	shr.u64 	%rd13199, %rd31357, 32;
	cvt.u32.u64 	%r8667, %rd13199;
	cvt.u32.u64 	%r8668, %rd13198;
	add.s32 	%r8669, %r8667, %r8668;
	add.s32 	%r2072, %r8669, %r8666;
	setp.eq.s32 	%p2101, %r2072, 0;
	mov.pred 	%p4443, 0;
	@%p2101 bra 	$L__BB3_1631;
	cvt.u64.u32 	%rd13200, %r2072;
	mul.wide.u32 	%rd13201, %r2072, 977;
	shr.u64 	%rd13202, %rd13201, 32;
	and.b64  	%rd13203, %rd31350, 4294967295;
	and.b64  	%rd13204, %rd13201, 4294967295;
	add.s64 	%rd31350, %rd13204, %rd13203;
	shr.u64 	%rd13205, %rd31350, 32;
	and.b64  	%rd13206, %rd31351, 4294967295;
	add.s64 	%rd13207, %rd13202, %rd13206;
	add.s64 	%rd13208, %rd13207, %rd13200;
	add.s64 	%rd31351, %rd13208, %rd13205;
	setp.lt.u64 	%p2103, %rd31351, 4294967296;
	@%p2103 bra 	$L__BB3_1631;
	shr.u64 	%rd13209, %rd31351, 32;
	and.b64  	%rd13210, %rd31352, 4294967295;
	add.s64 	%rd31352, %rd13209, %rd13210;
	setp.lt.u64 	%p2105, %rd31352, 4294967296;
	@%p2105 bra 	$L__BB3_1631;
	shr.u64 	%rd13211, %rd31352, 32;
	and.b64  	%rd13212, %rd31353, 4294967295;
	add.s64 	%rd31353, %rd13211, %rd13212;
	setp.lt.u64 	%p2107, %rd31353, 4294967296;
	@%p2107 bra 	$L__BB3_1631;
	shr.u64 	%rd13214, %rd31353, 32;
	and.b64  	%rd13215, %rd31354, 4294967295;
	add.s64 	%rd31354, %rd13214, %rd13215;
	setp.lt.u64 	%p2109, %rd31354, 4294967296;
	mov.b64 	%rd31353, 4294967296;
	@%p2109 bra 	$L__BB3_1631;
	shr.u64 	%rd13217, %rd31354, 32;
	and.b64  	%rd13218, %rd31355, 4294967295;
	add.s64 	%rd31355, %rd13217, %rd13218;
	setp.lt.u64 	%p2111, %rd31355, 4294967296;
	mov.b64 	%rd31353, 4294967296;
	mov.u64 	%rd31354, %rd31353;
	@%p2111 bra 	$L__BB3_1631;
	shr.u64 	%rd13220, %rd31355, 32;
	and.b64  	%rd13221, %rd31356, 4294967295;
	add.s64 	%rd31356, %rd13220, %rd13221;
	setp.lt.u64 	%p2113, %rd31356, 4294967296;
	mov.b64 	%rd31353, 4294967296;
	mov.u64 	%rd31355, %rd31353;
	@%p2113 bra 	$L__BB3_1631;
	shr.u64 	%rd13223, %rd31356, 32;
	and.b64  	%rd13224, %rd31357, 4294967295;
	add.s64 	%rd13225, %rd13223, %rd13224;
	setp.gt.u64 	%p4443, %rd13225, 4294967295;
	min.u64 	%rd31357, %rd13225, 4294967296;
	mov.b64 	%rd31353, 4294967296;
	mov.u64 	%rd31354, %rd31353;
	mov.u64 	%rd31356, %rd31353;
$L__BB3_1631:
	cvt.u32.u64 	%r12130, %rd31357;
	cvt.u32.u64 	%r12129, %rd31356;
	cvt.u32.u64 	%r12128, %rd31355;
	cvt.u32.u64 	%r12127, %rd31354;
	cvt.u32.u64 	%r12126, %rd31353;
	cvt.u32.u64 	%r12125, %rd31352;
	cvt.u32.u64 	%r12124, %rd31351;
	cvt.u32.u64 	%r12123, %rd31350;
	setp.lt.u32 	%p2114, %r12163, %r12130;
	or.pred  	%p2115, %p4443, %p2114;
	@%p2115 bra 	$L__BB3_1645;
	setp.gt.u32 	%p2116, %r12163, %r12130;
	@%p2116 bra 	$L__BB3_1646;
	setp.lt.u32 	%p2117, %r693, %r12129;
	@%p2117 bra 	$L__BB3_1645;
	setp.gt.u32 	%p2118, %r693, %r12129;
	@%p2118 bra 	$L__BB3_1646;
	setp.lt.u32 	%p2119, %r694, %r12128;
	@%p2119 bra 	$L__BB3_1645;
	setp.gt.u32 	%p2120, %r694, %r12128;
	@%p2120 bra 	$L__BB3_1646;
	setp.lt.u32 	%p2121, %r695, %r12127;
	@%p2121 bra 	$L__BB3_1645;
	setp.gt.u32 	%p2122, %r695, %r12127;
	@%p2122 bra 	$L__BB3_1646;
	setp.lt.u32 	%p2123, %r795, %r12126;
	@%p2123 bra 	$L__BB3_1645;
	setp.gt.u32 	%p2124, %r795, %r12126;
	@%p2124 bra 	$L__BB3_1646;
	setp.lt.u32 	%p2125, %r692, %r12125;
	@%p2125 bra 	$L__BB3_1645;
	setp.gt.u32 	%p2126, %r692, %r12125;
	@%p2126 bra 	$L__BB3_1646;
	setp.lt.u32 	%p2127, %r696, %r12124;
	@%p2127 bra 	$L__BB3_1645;
	setp.gt.u32 	%p2128, %r696, %r12124;
	setp.gt.u32 	%p2129, %r796, %r12123;
	or.pred  	%p2130, %p2128, %p2129;
	@%p2130 bra 	$L__BB3_1646;
$L__BB3_1645:
	// begin inline asm
	sub.cc.u32 %r12123, %r12123, %r796;
	subc.cc.u32 %r12124, %r12124, %r696;
	subc.cc.u32 %r12125, %r12125, %r692;
	subc.cc.u32 %r12126, %r12126, %r795;
	subc.cc.u32 %r12127, %r12127, %r695;
	subc.cc.u32 %r12128, %r12128, %r694;
	subc.cc.u32 %r12129, %r12129, %r693;
	subc.u32 %r12130, %r12130, %r12163;
	
	// end inline asm
$L__BB3_1646:
	setp.gt.u32 	%p2131, %r12130, %r12163;
	@%p2131 bra 	$L__BB3_1659;
	bra.uni 	$L__BB3_1660;
$L__BB3_1647:
	setp.gt.u32 	%p2133, %r12129, %r693;
	@%p2133 bra 	$L__BB3_1659;
	setp.lt.u32 	%p2134, %r12129, %r693;
	@%p2134 bra 	$L__BB3_1661;
	setp.gt.u32 	%p2135, %r12128, %r694;
	@%p2135 bra 	$L__BB3_1659;
	setp.lt.u32 	%p2136, %r12128, %r694;
	@%p2136 bra 	$L__BB3_1661;
	setp.gt.u32 	%p2137, %r12127, %r695;
	@%p2137 bra 	$L__BB3_1659;
	setp.lt.u32 	%p2138, %r12127, %r695;
	@%p2138 bra 	$L__BB3_1661;
	setp.gt.u32 	%p2139, %r12126, %r795;
	@%p2139 bra 	$L__BB3_1659;
	setp.lt.u32 	%p2140, %r12126, %r795;
	@%p2140 bra 	$L__BB3_1661;
	setp.gt.u32 	%p2141, %r12125, %r692;
	@%p2141 bra 	$L__BB3_1659;
	setp.lt.u32 	%p2142, %r12125, %r692;
	@%p2142 bra 	$L__BB3_1661;
	setp.gt.u32 	%p2143, %r12124, %r696;
	@%p2143 bra 	$L__BB3_1659;
	setp.lt.u32 	%p2144, %r12124, %r696;
	setp.lt.u32 	%p2145, %r12123, %r796;
	or.pred  	%p2146, %p2144, %p2145;
	@%p2146 bra 	$L__BB3_1661;
$L__BB3_1659:
	// begin inline asm
	sub.cc.u32 %r12123, %r12123, %r796;
	subc.cc.u32 %r12124, %r12124, %r696;
	subc.cc.u32 %r12125, %r12125, %r692;
	subc.cc.u32 %r12126, %r12126, %r795;
	subc.cc.u32 %r12127, %r12127, %r695;
	subc.cc.u32 %r12128, %r12128, %r694;
	subc.cc.u32 %r12129, %r12129, %r693;
	subc.u32 %r12130, %r12130, %r12163;
	
	// end inline asm
	bra.uni 	$L__BB3_1661;
$L__BB3_1660:
	setp.lt.u32 	%p2132, %r12130, %r12163;
	@%p2132 bra 	$L__BB3_1661;
	bra.uni 	$L__BB3_1647;
$L__BB3_1661:
	setp.gt.u32 	%p2147, %r12114, %r12130;
	@%p2147 bra 	$L__BB3_1662;
	bra.uni 	$L__BB3_1675;
$L__BB3_1662:
	// begin inline asm
	sub.cc.u32 %r12179, %r12107, %r12123;
	subc.cc.u32 %r12178, %r12108, %r12124;
	subc.cc.u32 %r12177, %r12109, %r12125;
	subc.cc.u32 %r12176, %r12110, %r12126;
	subc.cc.u32 %r12175, %r12111, %r12127;
	subc.cc.u32 %r12174, %r12112, %r12128;
	subc.cc.u32 %r12173, %r12113, %r12129;
	subc.u32 %r12172, %r12114, %r12130;
	
	// end inline asm
	bra.uni 	$L__BB3_1677;
$L__BB3_1663:
	setp.gt.u32 	%p2149, %r12113, %r12129;
	@%p2149 bra 	$L__BB3_1662;
	setp.lt.u32 	%p2150, %r12113, %r12129;
	@%p2150 bra 	$L__BB3_1676;
	setp.gt.u32 	%p2151, %r12112, %r12128;
	@%p2151 bra 	$L__BB3_1662;
	setp.lt.u32 	%p2152, %r12112, %r12128;
	@%p2152 bra 	$L__BB3_1676;
	setp.gt.u32 	%p2153, %r12111, %r12127;
	@%p2153 bra 	$L__BB3_1662;
	setp.lt.u32 	%p2154, %r12111, %r12127;
	@%p2154 bra 	$L__BB3_1676;
	setp.gt.u32 	%p2155, %r12110, %r12126;
	@%p2155 bra 	$L__BB3_1662;
	setp.lt.u32 	%p2156, %r12110, %r12126;
	@%p2156 bra 	$L__BB3_1676;
	setp.gt.u32 	%p2157, %r12109, %r12125;
	@%p2157 bra 	$L__BB3_1662;
	setp.lt.u32 	%p2158, %r12109, %r12125;
	@%p2158 bra 	$L__BB3_1676;
	setp.gt.u32 	%p2159, %r12108, %r12124;
	@%p2159 bra 	$L__BB3_1662;
	setp.lt.u32 	%p2160, %r12108, %r12124;
	setp.lt.u32 	%p2161, %r12107, %r12123;
	or.pred  	%p2162, %p2160, %p2161;
	@%p2162 bra 	$L__BB3_1676;
	bra.uni 	$L__BB3_1662;
$L__BB3_1675:
	setp.ge.u32 	%p2148, %r12114, %r12130;
	@%p2148 bra 	$L__BB3_1663;
$L__BB3_1676:
	// begin inline asm
	add.cc.u32 %r8718, %r12107, %r796;
	addc.cc.u32 %r8719, %r12108, %r696;
	addc.cc.u32 %r8720, %r12109, %r692;
	addc.cc.u32 %r8721, %r12110, %r795;
	addc.cc.u32 %r8722, %r12111, %r695;
	addc.cc.u32 %r8723, %r12112, %r694;
	addc.cc.u32 %r8724, %r12113, %r693;
	addc.u32 %r8725, %r12114, %r12163;
	
	// end inline asm
	// begin inline asm
	sub.cc.u32 %r12179, %r8718, %r12123;
	subc.cc.u32 %r12178, %r8719, %r12124;
	subc.cc.u32 %r12177, %r8720, %r12125;
	subc.cc.u32 %r12176, %r8721, %r12126;
	subc.cc.u32 %r12175, %r8722, %r12127;
	subc.cc.u32 %r12174, %r8723, %r12128;
	subc.cc.u32 %r12173, %r8724, %r12129;
	subc.u32 %r12172, %r8725, %r12130;
	
	// end inline asm
$L__BB3_1677:
	mul.wide.u32 	%rd13227, %r6677, %r11620;
	shr.u64 	%rd13228, %rd13227, 32;
	mul.wide.u32 	%rd13229, %r6680, %r11620;
	add.s64 	%rd13230, %rd13228, %rd13229;
	shr.u64 	%rd13231, %rd13230, 32;
	mul.wide.u32 	%rd13232, %r6683, %r11620;
	add.s64 	%rd13233, %rd13231, %rd13232;
	shr.u64 	%rd13234, %rd13233, 32;
	mul.wide.u32 	%rd13235, %r6686, %r11620;
	add.s64 	%rd13236, %rd13234, %rd13235;
	shr.u64 	%rd13237, %rd13236, 32;
	mul.wide.u32 	%rd13238, %r6689, %r11620;
	add.s64 	%rd13239, %rd13237, %rd13238;
	shr.u64 	%rd13240, %rd13239, 32;
	mul.wide.u32 	%rd13241, %r6692, %r11620;
	add.s64 	%rd13242, %rd13240, %rd13241;
	shr.u64 	%rd13243, %rd13242, 32;
	mul.wide.u32 	%rd13244, %r6695, %r11620;
	add.s64 	%rd13245, %rd13243, %rd13244;
	shr.u64 	%rd13246, %rd13245, 32;
	mul.wide.u32 	%rd13247, %r6698, %r11620;
	add.s64 	%rd13248, %rd13246, %rd13247;
	shr.u64 	%rd13249, %rd13248, 32;
	and.b64  	%rd13250, %rd13230, 4294967295;
	mul.wide.u32 	%rd13251, %r6677, %r11619;
	add.s64 	%rd13252, %rd13251, %rd13250;
	shr.u64 	%rd13253, %rd13252, 32;
	and.b64  	%rd13254, %rd13233, 4294967295;
	mul.wide.u32 	%rd13255, %r6680, %r11619;
	add.s64 	%rd13256, %rd13253, %rd13254;
	add.s64 	%rd13257, %rd13256, %rd13255;
	shr.u64 	%rd13258, %rd13257, 32;
	and.b64  	%rd13259, %rd13236, 4294967295;
	mul.wide.u32 	%rd13260, %r6683, %r11619;
	add.s64 	%rd13261, %rd13258, %rd13259;
	add.s64 	%rd13262, %rd13261, %rd13260;
	shr.u64 	%rd13263, %rd13262, 32;
	and.b64  	%rd13264, %rd13239, 4294967295;
	mul.wide.u32 	%rd13265, %r6686, %r11619;
	add.s64 	%rd13266, %rd13263, %rd13264;
	add.s64 	%rd13267, %rd13266, %rd13265;
	shr.u64 	%rd13268, %rd13267, 32;
	and.b64  	%rd13269, %rd13242, 4294967295;
	mul.wide.u32 	%rd13270, %r6689, %r11619;
	add.s64 	%rd13271, %rd13268, %rd13269;
	add.s64 	%rd13272, %rd13271, %rd13270;
	shr.u64 	%rd13273, %rd13272, 32;
	and.b64  	%rd13274, %rd13245, 4294967295;
	mul.wide.u32 	%rd13275, %r6692, %r11619;
	add.s64 	%rd13276, %rd13273, %rd13274;
	add.s64 	%rd13277, %rd13276, %rd13275;
	shr.u64 	%rd13278, %rd13277, 32;
	and.b64  	%rd13279, %rd13248, 4294967295;
	mul.wide.u32 	%rd13280, %r6695, %r11619;
	add.s64 	%rd13281, %rd13278, %rd13279;
	add.s64 	%rd13282, %rd13281, %rd13280;
	shr.u64 	%rd13283, %rd13282, 32;
	mul.wide.u32 	%rd13284, %r6698, %r11619;
	add.s64 	%rd13285, %rd13283, %rd13249;
	add.s64 	%rd13286, %rd13285, %rd13284;
	shr.u64 	%rd13287, %rd13286, 32;
	and.b64  	%rd13288, %rd13257, 4294967295;
	mul.wide.u32 	%rd13289, %r6677, %r11618;
	add.s64 	%rd13290, %rd13289, %rd13288;
	shr.u64 	%rd13291, %rd13290, 32;
	and.b64  	%rd13292, %rd13262, 4294967295;
	mul.wide.u32 	%rd13293, %r6680, %r11618;
	add.s64 	%rd13294, %rd13291, %rd13292;
	add.s64 	%rd13295, %rd13294, %rd13293;
	shr.u64 	%rd13296, %rd13295, 32;
	and.b64  	%rd13297, %rd13267, 4294967295;
	mul.wide.u32 	%rd13298, %r6683, %r11618;
	add.s64 	%rd13299, %rd13296, %rd13297;
	add.s64 	%rd13300, %rd13299, %rd13298;
	shr.u64 	%rd13301, %rd13300, 32;
	and.b64  	%rd13302, %rd13272, 4294967295;
	mul.wide.u32 	%rd13303, %r6686, %r11618;
	add.s64 	%rd13304, %rd13301, %rd13302;
	add.s64 	%rd13305, %rd13304, %rd13303;
	shr.u64 	%rd13306, %rd13305, 32;
	and.b64  	%rd13307, %rd13277, 4294967295;
	mul.wide.u32 	%rd13308, %r6689, %r11618;
	add.s64 	%rd13309, %rd13306, %rd13307;
	add.s64 	%rd13310, %rd13309, %rd13308;
	shr.u64 	%rd13311, %rd13310, 32;
	and.b64  	%rd13312, %rd13282, 4294967295;
	mul.wide.u32 	%rd13313, %r6692, %r11618;
	add.s64 	%rd13314, %rd13311, %rd13312;
	add.s64 	%rd13315, %rd13314, %rd13313;
	shr.u64 	%rd13316, %rd13315, 32;
	and.b64  	%rd13317, %rd13286, 4294967295;
	mul.wide.u32 	%rd13318, %r6695, %r11618;
	add.s64 	%rd13319, %rd13316, %rd13317;
	add.s64 	%rd13320, %rd13319, %rd13318;
	shr.u64 	%rd13321, %rd13320, 32;
	mul.wide.u32 	%rd13322, %r6698, %r11618;
	add.s64 	%rd13323, %rd13321, %rd13287;
	add.s64 	%rd13324, %rd13323, %rd13322;
	shr.u64 	%rd13325, %rd13324, 32;
	and.b64  	%rd13326, %rd13295, 4294967295;
	mul.wide.u32 	%rd13327, %r6677, %r11617;
	add.s64 	%rd13328, %rd13327, %rd13326;
	shr.u64 	%rd13329, %rd13328, 32;
	and.b64  	%rd13330, %rd13300, 4294967295;
	mul.wide.u32 	%rd13331, %r6680, %r11617;
	add.s64 	%rd13332, %rd13329, %rd13330;
	add.s64 	%rd13333, %rd13332, %rd13331;
	shr.u64 	%rd13334, %rd13333, 32;
	and.b64  	%rd13335, %rd13305, 4294967295;
	mul.wide.u32 	%rd13336, %r6683, %r11617;
	add.s64 	%rd13337, %rd13334, %rd13335;
	add.s64 	%rd13338, %rd13337, %rd13336;
	shr.u64 	%rd13339, %rd13338, 32;
	and.b64  	%rd13340, %rd13310, 4294967295;
	mul.wide.u32 	%rd13341, %r6686, %r11617;
	add.s64 	%rd13342, %rd13339, %rd13340;
	add.s64 	%rd13343, %rd13342, %rd13341;
	shr.u64 	%rd13344, %rd13343, 32;
	and.b64  	%rd13345, %rd13315, 4294967295;
	mul.wide.u32 	%rd13346, %r6689, %r11617;
	add.s64 	%rd13347, %rd13344, %rd13345;
	add.s64 	%rd13348, %rd13347, %rd13346;
	shr.u64 	%rd13349, %rd13348, 32;
	and.b64  	%rd13350, %rd13320, 4294967295;
	mul.wide.u32 	%rd13351, %r6692, %r11617;
	add.s64 	%rd13352, %rd13349, %rd13350;
	add.s64 	%rd13353, %rd13352, %rd13351;
	shr.u64 	%rd13354, %rd13353, 32;
	and.b64  	%rd13355, %rd13324, 4294967295;
	mul.wide.u32 	%rd13356, %r6695, %r11617;
	add.s64 	%rd13357, %rd13354, %rd13355;
	add.s64 	%rd13358, %rd13357, %rd13356;
	shr.u64 	%rd13359, %rd13358, 32;
	mul.wide.u32 	%rd13360, %r6698, %r11617;
	add.s64 	%rd13361, %rd13359, %rd13325;
	add.s64 	%rd13362, %rd13361, %rd13360;
	shr.u64 	%rd13363, %rd13362, 32;
	and.b64  	%rd13364, %rd13333, 4294967295;
	mul.wide.u32 	%rd13365, %r6677, %r11616;
	add.s64 	%rd13366, %rd13365, %rd13364;
	shr.u64 	%rd13367, %rd13366, 32;
	and.b64  	%rd13368, %rd13338, 4294967295;
	mul.wide.u32 	%rd13369, %r6680, %r11616;
	add.s64 	%rd13370, %rd13367, %rd13368;
	add.s64 	%rd13371, %rd13370, %rd13369;
	shr.u64 	%rd13372, %rd13371, 32;
	and.b64  	%rd13373, %rd13343, 4294967295;
	mul.wide.u32 	%rd13374, %r6683, %r11616;
	add.s64 	%rd13375, %rd13372, %rd13373;
	add.s64 	%rd13376, %rd13375, %rd13374;
	shr.u64 	%rd13377, %rd13376, 32;
	and.b64  	%rd13378, %rd13348, 4294967295;
	mul.wide.u32 	%rd13379, %r6686, %r11616;
	add.s64 	%rd13380, %rd13377, %rd13378;
	add.s64 	%rd13381, %rd13380, %rd13379;
	shr.u64 	%rd13382, %rd13381, 32;
	and.b64  	%rd13383, %rd13353, 4294967295;
	mul.wide.u32 	%rd13384, %r6689, %r11616;
	add.s64 	%rd13385, %rd13382, %rd13383;
	add.s64 	%rd13386, %rd13385, %rd13384;
	shr.u64 	%rd13387, %rd13386, 32;
	and.b64  	%rd13388, %rd13358, 4294967295;
	mul.wide.u32 	%rd13389, %r6692, %r11616;
	add.s64 	%rd13390, %rd13387, %rd13388;
	add.s64 	%rd13391, %rd13390, %rd13389;
	shr.u64 	%rd13392, %rd13391, 32;
	and.b64  	%rd13393, %rd13362, 4294967295;
	mul.wide.u32 	%rd13394, %r6695, %r11616;
	add.s64 	%rd13395, %rd13392, %rd13393;
	add.s64 	%rd13396, %rd13395, %rd13394;
	shr.u64 	%rd13397, %rd13396, 32;
	mul.wide.u32 	%rd13398, %r6698, %r11616;
	add.s64 	%rd13399, %rd13397, %rd13363;
	add.s64 	%rd13400, %rd13399, %rd13398;
	shr.u64 	%rd13401, %rd13400, 32;
	and.b64  	%rd13402, %rd13371, 4294967295;
	mul.wide.u32 	%rd13403, %r6677, %r11615;
	add.s64 	%rd13404, %rd13403, %rd13402;
	shr.u64 	%rd13405, %rd13404, 32;
	and.b64  	%rd13406, %rd13376, 4294967295;
	mul.wide.u32 	%rd13407, %r6680, %r11615;
	add.s64 	%rd13408, %rd13405, %rd13406;
	add.s64 	%rd13409, %rd13408, %rd13407;
	shr.u64 	%rd13410, %rd13409, 32;
	and.b64  	%rd13411, %rd13381, 4294967295;
	mul.wide.u32 	%rd13412, %r6683, %r11615;
	add.s64 	%rd13413, %rd13410, %rd13411;
	add.s64 	%rd13414, %rd13413, %rd13412;
	shr.u64 	%rd13415, %rd13414, 32;
	and.b64  	%rd13416, %rd13386, 4294967295;
	mul.wide.u32 	%rd13417, %r6686, %r11615;
	add.s64 	%rd13418, %rd13415, %rd13416;
	add.s64 	%rd13419, %rd13418, %rd13417;
	shr.u64 	%rd13420, %rd13419, 32;
	and.b64  	%rd13421, %rd13391, 4294967295;
	mul.wide.u32 	%rd13422, %r6689, %r11615;
	add.s64 	%rd13423, %rd13420, %rd13421;
	add.s64 	%rd13424, %rd13423, %rd13422;
	shr.u64 	%rd13425, %rd13424, 32;
	and.b64  	%rd13426, %rd13396, 4294967295;
	mul.wide.u32 	%rd13427, %r6692, %r11615;
	add.s64 	%rd13428, %rd13425, %rd13426;
	add.s64 	%rd13429, %rd13428, %rd13427;
	shr.u64 	%rd13430, %rd13429, 32;
	and.b64  	%rd13431, %rd13400, 4294967295;
	mul.wide.u32 	%rd13432, %r6695, %r11615;
	add.s64 	%rd13433, %rd13430, %rd13431;
	add.s64 	%rd13434, %rd13433, %rd13432;
	shr.u64 	%rd13435, %rd13434, 32;
	mul.wide.u32 	%rd13436, %r6698, %r11615;
	add.s64 	%rd13437, %rd13435, %rd13401;
	add.s64 	%rd13438, %rd13437, %rd13436;
	shr.u64 	%rd13439, %rd13438, 32;
	and.b64  	%rd13440, %rd13409, 4294967295;
	mul.wide.u32 	%rd13441, %r6677, %r11614;
	add.s64 	%rd13442, %rd13441, %rd13440;
	shr.u64 	%rd13443, %rd13442, 32;
	and.b64  	%rd13444, %rd13414, 4294967295;
	mul.wide.u32 	%rd13445, %r6680, %r11614;
	add.s64 	%rd13446, %rd13443, %rd13444;
	add.s64 	%rd13447, %rd13446, %rd13445;
	shr.u64 	%rd13448, %rd13447, 32;
	and.b64  	%rd13449, %rd13419, 4294967295;
	mul.wide.u32 	%rd13450, %r6683, %r11614;
	add.s64 	%rd13451, %rd13448, %rd13449;
	add.s64 	%rd13452, %rd13451, %rd13450;
	shr.u64 	%rd13453, %rd13452, 32;
	and.b64  	%rd13454, %rd13424, 4294967295;
	mul.wide.u32 	%rd13455, %r6686, %r11614;
	add.s64 	%rd13456, %rd13453, %rd13454;
	add.s64 	%rd13457, %rd13456, %rd13455;
	shr.u64 	%rd13458, %rd13457, 32;
	and.b64  	%rd13459, %rd13429, 4294967295;
	mul.wide.u32 	%rd13460, %r6689, %r11614;
	add.s64 	%rd13461, %rd13458, %rd13459;
	add.s64 	%rd13462, %rd13461, %rd13460;
	shr.u64 	%rd13463, %rd13462, 32;
	and.b64  	%rd13464, %rd13434, 4294967295;
	mul.wide.u32 	%rd13465, %r6692, %r11614;
	add.s64 	%rd13466, %rd13463, %rd13464;
	add.s64 	%rd13467, %rd13466, %rd13465;
	shr.u64 	%rd13468, %rd13467, 32;
	and.b64  	%rd13469, %rd13438, 4294967295;
	mul.wide.u32 	%rd13470, %r6695, %r11614;
	add.s64 	%rd13471, %rd13468, %rd13469;
	add.s64 	%rd13472, %rd13471, %rd13470;
	shr.u64 	%rd13473, %rd13472, 32;
	mul.wide.u32 	%rd13474, %r6698, %r11614;
	add.s64 	%rd13475, %rd13473, %rd13439;
	add.s64 	%rd13476, %rd13475, %rd13474;
	shr.u64 	%rd13477, %rd13476, 32;
	and.b64  	%rd13478, %rd13447, 4294967295;
	mul.wide.u32 	%rd13479, %r6677, %r11613;
	add.s64 	%rd13480, %rd13479, %rd13478;
	shr.u64 	%rd13481, %rd13480, 32;
	and.b64  	%rd13482, %rd13452, 4294967295;
	mul.wide.u32 	%rd13483, %r6680, %r11613;
	add.s64 	%rd13484, %rd13481, %rd13482;
	add.s64 	%rd13485, %rd13484, %rd13483;
	shr.u64 	%rd13486, %rd13485, 32;
	and.b64  	%rd13487, %rd13457, 4294967295;
	mul.wide.u32 	%rd13488, %r6683, %r11613;
	add.s64 	%rd13489, %rd13486, %rd13487;
	add.s64 	%rd13490, %rd13489, %rd13488;
	shr.u64 	%rd13491, %rd13490, 32;
	and.b64  	%rd13492, %rd13462, 4294967295;
	mul.wide.u32 	%rd13493, %r6686, %r11613;
	add.s64 	%rd13494, %rd13491, %rd13492;
	add.s64 	%rd13495, %rd13494, %rd13493;
	shr.u64 	%rd13496, %rd13495, 32;
	and.b64  	%rd13497, %rd13467, 4294967295;
	mul.wide.u32 	%rd13498, %r6689, %r11613;
	add.s64 	%rd13499, %rd13496, %rd13497;
	add.s64 	%rd13500, %rd13499, %rd13498;
	shr.u64 	%rd13501, %rd13500, 32;
	and.b64  	%rd13502, %rd13472, 4294967295;
	mul.wide.u32 	%rd13503, %r6692, %r11613;
	add.s64 	%rd13504, %rd13501, %rd13502;
	add.s64 	%rd13505, %rd13504, %rd13503;
	shr.u64 	%rd13506, %rd13505, 32;
	and.b64  	%rd13507, %rd13476, 4294967295;
	mul.wide.u32 	%rd13508, %r6695, %r11613;
	add.s64 	%rd13509, %rd13506, %rd13507;
	add.s64 	%rd13510, %rd13509, %rd13508;
	shr.u64 	%rd13511, %rd13510, 32;
	mul.wide.u32 	%rd13512, %r6698, %r11613;
	add.s64 	%rd13513, %rd13511, %rd13477;
	add.s64 	%rd13514, %rd13513, %rd13512;
	shr.u64 	%rd13515, %rd13514, 32;
	{ .reg .b32 tmp; mov.b64 {tmp, %r8790}, %rd13514; }
	and.b64  	%rd13516, %rd13485, 4294967295;
	mul.lo.s64 	%rd13517, %rd13516, 977;
	and.b64  	%rd13518, %rd13227, 4294967295;
	and.b64  	%rd13519, %rd13517, 4294967295;
	add.s64 	%rd31358, %rd13519, %rd13518;
	shr.u64 	%rd13520, %rd13517, 32;
	shr.u64 	%rd13521, %rd31358, 32;
	add.s64 	%rd13522, %rd13521, %rd13520;
	and.b64  	%rd13523, %rd13490, 4294967295;
	mul.lo.s64 	%rd13524, %rd13523, 977;
	and.b64  	%rd13525, %rd13252, 4294967295;
	and.b64  	%rd13526, %rd13524, 4294967295;
	add.s64 	%rd13527, %rd13522, %rd13525;
	add.s64 	%rd13528, %rd13527, %rd13526;
	add.s64 	%rd31359, %rd13528, %rd13516;
	shr.u64 	%rd13529, %rd13524, 32;
	shr.u64 	%rd13530, %rd31359, 32;
	add.s64 	%rd13531, %rd13530, %rd13529;
	and.b64  	%rd13532, %rd13495, 4294967295;
	mul.lo.s64 	%rd13533, %rd13532, 977;
	and.b64  	%rd13534, %rd13290, 4294967295;
	and.b64  	%rd13535, %rd13533, 4294967295;
	add.s64 	%rd13536, %rd13531, %rd13534;
	add.s64 	%rd13537, %rd13536, %rd13535;
	add.s64 	%rd31360, %rd13537, %rd13523;
	shr.u64 	%rd13538, %rd13533, 32;
	shr.u64 	%rd13539, %rd31360, 32;
	add.s64 	%rd13540, %rd13539, %rd13538;
	and.b64  	%rd13541, %rd13500, 4294967295;
	mul.lo.s64 	%rd13542, %rd13541, 977;
	and.b64  	%rd13543, %rd13328, 4294967295;
	and.b64  	%rd13544, %rd13542, 4294967295;
	add.s64 	%rd13545, %rd13540, %rd13543;
	add.s64 	%rd13546, %rd13545, %rd13544;
	add.s64 	%rd31361, %rd13546, %rd13532;
	shr.u64 	%rd13547, %rd13542, 32;
	shr.u64 	%rd13548, %rd31361, 32;
	add.s64 	%rd13549, %rd13548, %rd13547;
	and.b64  	%rd13550, %rd13505, 4294967295;
	mul.lo.s64 	%rd13551, %rd13550, 977;
	and.b64  	%rd13552, %rd13366, 4294967295;
	and.b64  	%rd13553, %rd13551, 4294967295;
	add.s64 	%rd13554, %rd13549, %rd13552;
	add.s64 	%rd13555, %rd13554, %rd13553;
	add.s64 	%rd31362, %rd13555, %rd13541;
	shr.u64 	%rd13556, %rd13551, 32;
	shr.u64 	%rd13557, %rd31362, 32;
	add.s64 	%rd13558, %rd13557, %rd13556;
	and.b64  	%rd13559, %rd13510, 4294967295;
	mul.lo.s64 	%rd13560, %rd13559, 977;
	and.b64  	%rd13561, %rd13404, 4294967295;
	and.b64  	%rd13562, %rd13560, 4294967295;
	add.s64 	%rd13563, %rd13558, %rd13561;
	add.s64 	%rd13564, %rd13563, %rd13562;
	add.s64 	%rd31363, %rd13564, %rd13550;
	shr.u64 	%rd13565, %rd13560, 32;
	shr.u64 	%rd13566, %rd31363, 32;
	add.s64 	%rd13567, %rd13566, %rd13565;
	and.b64  	%rd13568, %rd13514, 4294967295;
	mul.lo.s64 	%rd13569, %rd13568, 977;
	and.b64  	%rd13570, %rd13442, 4294967295;
	and.b64  	%rd13571, %rd13569, 4294967295;
	add.s64 	%rd13572, %rd13567, %rd13570;
	add.s64 	%rd13573, %rd13572, %rd13571;
	add.s64 	%rd31364, %rd13573, %rd13559;
	shr.u64 	%rd13574, %rd13569, 32;
	shr.u64 	%rd13575, %rd31364, 32;
	add.s64 	%rd13576, %rd13575, %rd13574;
	mul.lo.s64 	%rd13577, %rd13515, 977;
	and.b64  	%rd13578, %rd13480, 4294967295;
	and.b64  	%rd13579, %rd13577, 4294967295;
	add.s64 	%rd13580, %rd13576, %rd13578;
	add.s64 	%rd13581, %rd13580, %rd13579;
	add.s64 	%rd31365, %rd13581, %rd13568;
	shr.u64 	%rd13582, %rd13577, 32;
	shr.u64 	%rd13583, %rd31365, 32;
	cvt.u32.u64 	%r8791, %rd13583;
	cvt.u32.u64 	%r8792, %rd13582;
	add.s32 	%r8793, %r8791, %r8792;
	add.s32 	%r2145, %r8793, %r8790;
	setp.eq.s32 	%p2164, %r2145, 0;
	mov.pred 	%p4444, 0;
	@%p2164 bra 	$L__BB3_1685;
	cvt.u64.u32 	%rd13584, %r2145;
	mul.wide.u32 	%rd13585, %r2145, 977;
	shr.u64 	%rd13586, %rd13585, 32;
	and.b64  	%rd13587, %rd31358, 4294967295;
	and.b64  	%rd13588, %rd13585, 4294967295;
	add.s64 	%rd31358, %rd13588, %rd13587;
	shr.u64 	%rd13589, %rd31358, 32;
	and.b64  	%rd13590, %rd31359, 4294967295;
	add.s64 	%rd13591, %rd13586, %rd13590;
	add.s64 	%rd13592, %rd13591, %rd13584;
	add.s64 	%rd31359, %rd13592, %rd13589;
	setp.lt.u64 	%p2166, %rd31359, 4294967296;
	@%p2166 bra 	$L__BB3_1685;
	shr.u64 	%rd13593, %rd31359, 32;
	and.b64  	%rd13594, %rd31360, 4294967295;
	add.s64 	%rd31360, %rd13593, %rd13594;
	setp.lt.u64 	%p2168, %rd31360, 4294967296;
	@%p2168 bra 	$L__BB3_1685;
	shr.u64 	%rd13595, %rd31360, 32;
	and.b64  	%rd13596, %rd31361, 4294967295;
	add.s64 	%rd31361, %rd13595, %rd13596;
	setp.lt.u64 	%p2170, %rd31361, 4294967296;
	@%p2170 bra 	$L__BB3_1685;
	shr.u64 	%rd13598, %rd31361, 32;
	and.b64  	%rd13599, %rd31362, 4294967295;
	add.s64 	%rd31362, %rd13598, %rd13599;
	setp.lt.u64 	%p2172, %rd31362, 4294967296;
	mov.b64 	%rd31361, 4294967296;
	@%p2172 bra 	$L__BB3_1685;
	shr.u64 	%rd13601, %rd31362, 32;
	and.b64  	%rd13602, %rd31363, 4294967295;
	add.s64 	%rd31363, %rd13601, %rd13602;
	setp.lt.u64 	%p2174, %rd31363, 4294967296;
	mov.b64 	%rd31361, 4294967296;
	mov.u64 	%rd31362, %rd31361;
	@%p2174 bra 	$L__BB3_1685;
	shr.u64 	%rd13604, %rd31363, 32;
	and.b64  	%rd13605, %rd31364, 4294967295;
	add.s64 	%rd31364, %rd13604, %rd13605;
	setp.lt.u64 	%p2176, %rd31364, 4294967296;
	mov.b64 	%rd31361, 4294967296;
	mov.u64 	%rd31363, %rd31361;
	@%p2176 bra 	$L__BB3_1685;
	shr.u64 	%rd13607, %rd31364, 32;
	and.b64  	%rd13608, %rd31365, 4294967295;
	add.s64 	%rd13609, %rd13607, %rd13608;
	setp.gt.u64 	%p4444, %rd13609, 4294967295;
	min.u64 	%rd31365, %rd13609, 4294967296;
	mov.b64 	%rd31361, 4294967296;
	mov.u64 	%rd31362, %rd31361;
	mov.u64 	%rd31364, %rd31361;
$L__BB3_1685:
	cvt.u32.u64 	%r12154, %rd31365;
	cvt.u32.u64 	%r12153, %rd31364;
	cvt.u32.u64 	%r12152, %rd31363;
	cvt.u32.u64 	%r12151, %rd31362;
	cvt.u32.u64 	%r12150, %rd31361;
	cvt.u32.u64 	%r12149, %rd31360;
	cvt.u32.u64 	%r12148, %rd31359;
	cvt.u32.u64 	%r12147, %rd31358;
	setp.lt.u32 	%p2177, %r12163, %r12154;
	or.pred  	%p2178, %p4444, %p2177;
	@%p2178 bra 	$L__BB3_1699;
	setp.gt.u32 	%p2179, %r12163, %r12154;
	@%p2179 bra 	$L__BB3_1700;
	setp.lt.u32 	%p2180, %r693, %r12153;
	@%p2180 bra 	$L__BB3_1699;
	setp.gt.u32 	%p2181, %r693, %r12153;
	@%p2181 bra 	$L__BB3_1700;
	setp.lt.u32 	%p2182, %r694, %r12152;
	@%p2182 bra 	$L__BB3_1699;
	setp.gt.u32 	%p2183, %r694, %r12152;
	@%p2183 bra 	$L__BB3_1700;
	setp.lt.u32 	%p2184, %r695, %r12151;
	@%p2184 bra 	$L__BB3_1699;
	setp.gt.u32 	%p2185, %r695, %r12151;
	@%p2185 bra 	$L__BB3_1700;
	setp.lt.u32 	%p2186, %r795, %r12150;
	@%p2186 bra 	$L__BB3_1699;
	setp.gt.u32 	%p2187, %r795, %r12150;
	@%p2187 bra 	$L__BB3_1700;
	setp.lt.u32 	%p2188, %r692, %r12149;
	@%p2188 bra 	$L__BB3_1699;
	setp.gt.u32 	%p2189, %r692, %r12149;
	@%p2189 bra 	$L__BB3_1700;
	setp.lt.u32 	%p2190, %r696, %r12148;
	@%p2190 bra 	$L__BB3_1699;
	setp.gt.u32 	%p2191, %r696, %r12148;
	setp.gt.u32 	%p2192, %r796, %r12147;
	or.pred  	%p2193, %p2191, %p2192;
	@%p2193 bra 	$L__BB3_1700;
$L__BB3_1699:
	// begin inline asm
	sub.cc.u32 %r12147, %r12147, %r796;
	subc.cc.u32 %r12148, %r12148, %r696;
	subc.cc.u32 %r12149, %r12149, %r692;
	subc.cc.u32 %r12150, %r12150, %r795;
	subc.cc.u32 %r12151, %r12151, %r695;
	subc.cc.u32 %r12152, %r12152, %r694;
	subc.cc.u32 %r12153, %r12153, %r693;
	subc.u32 %r12154, %r12154, %r12163;
	
	// end inline asm
$L__BB3_1700:
	setp.gt.u32 	%p2194, %r12154, %r12163;
	@%p2194 bra 	$L__BB3_1713;
	bra.uni 	$L__BB3_1714;
$L__BB3_1701:
	setp.gt.u32 	%p2196, %r12153, %r693;
	@%p2196 bra 	$L__BB3_1713;
	setp.lt.u32 	%p2197, %r12153, %r693;
	@%p2197 bra 	$L__BB3_1715;
	setp.gt.u32 	%p2198, %r12152, %r694;
	@%p2198 bra 	$L__BB3_1713;
	setp.lt.u32 	%p2199, %r12152, %r694;
	@%p2199 bra 	$L__BB3_1715;
	setp.gt.u32 	%p2200, %r12151, %r695;
	@%p2200 bra 	$L__BB3_1713;
	setp.lt.u32 	%p2201, %r12151, %r695;
	@%p2201 bra 	$L__BB3_1715;
	setp.gt.u32 	%p2202, %r12150, %r795;
	@%p2202 bra 	$L__BB3_1713;
	setp.lt.u32 	%p2203, %r12150, %r795;
	@%p2203 bra 	$L__BB3_1715;
	setp.gt.u32 	%p2204, %r12149, %r692;
	@%p2204 bra 	$L__BB3_1713;
	setp.lt.u32 	%p2205, %r12149, %r692;
	@%p2205 bra 	$L__BB3_1715;
	setp.gt.u32 	%p2206, %r12148, %r696;
	@%p2206 bra 	$L__BB3_1713;
	setp.lt.u32 	%p2207, %r12148, %r696;
	setp.lt.u32 	%p2208, %r12147, %r796;
	or.pred  	%p2209, %p2207, %p2208;
	@%p2209 bra 	$L__BB3_1715;
$L__BB3_1713:
	// begin inline asm
	sub.cc.u32 %r12147, %r12147, %r796;
	subc.cc.u32 %r12148, %r12148, %r696;
	subc.cc.u32 %r12149, %r12149, %r692;
	subc.cc.u32 %r12150, %r12150, %r795;
	subc.cc.u32 %r12151, %r12151, %r695;
	subc.cc.u32 %r12152, %r12152, %r694;
	subc.cc.u32 %r12153, %r12153, %r693;
	subc.u32 %r12154, %r12154, %r12163;
	
	// end inline asm
	bra.uni 	$L__BB3_1715;
$L__BB3_1714:
	setp.lt.u32 	%p2195, %r12154, %r12163;
	@%p2195 bra 	$L__BB3_1715;
	bra.uni 	$L__BB3_1701;
$L__BB3_1715:
	mul.wide.u32 	%rd13611, %r11978, %r12147;
	shr.u64 	%rd13612, %rd13611, 32;
	mul.wide.u32 	%rd13613, %r11979, %r12147;
	add.s64 	%rd13614, %rd13612, %rd13613;
	shr.u64 	%rd13615, %rd13614, 32;
	mul.wide.u32 	%rd13616, %r11980, %r12147;
	add.s64 	%rd13617, %rd13615, %rd13616;
	shr.u64 	%rd13618, %rd13617, 32;
	mul.wide.u32 	%rd13619, %r11981, %r12147;
	add.s64 	%rd13620, %rd13618, %rd13619;
	shr.u64 	%rd13621, %rd13620, 32;
	mul.wide.u32 	%rd13622, %r11982, %r12147;
	add.s64 	%rd13623, %rd13621, %rd13622;
	shr.u64 	%rd13624, %rd13623, 32;
	mul.wide.u32 	%rd13625, %r11983, %r12147;
	add.s64 	%rd13626, %rd13624, %rd13625;
	shr.u64 	%rd13627, %rd13626, 32;
	mul.wide.u32 	%rd13628, %r11984, %r12147;
	add.s64 	%rd13629, %rd13627, %rd13628;
	shr.u64 	%rd13630, %rd13629, 32;
	mul.wide.u32 	%rd13631, %r11985, %r12147;
	add.s64 	%rd13632, %rd13630, %rd13631;
	shr.u64 	%rd13633, %rd13632, 32;
	and.b64  	%rd13634, %rd13614, 4294967295;
	mul.wide.u32 	%rd13635, %r11978, %r12148;
	add.s64 	%rd13636, %rd13635, %rd13634;
	shr.u64 	%rd13637, %rd13636, 32;
	and.b64  	%rd13638, %rd13617, 4294967295;
	mul.wide.u32 	%rd13639, %r11979, %r12148;
	add.s64 	%rd13640, %rd13637, %rd13638;
	add.s64 	%rd13641, %rd13640, %rd13639;
	shr.u64 	%rd13642, %rd13641, 32;
	and.b64  	%rd13643, %rd13620, 4294967295;
	mul.wide.u32 	%rd13644, %r11980, %r12148;
	add.s64 	%rd13645, %rd13642, %rd13643;
	add.s64 	%rd13646, %rd13645, %rd13644;
	shr.u64 	%rd13647, %rd13646, 32;
	and.b64  	%rd13648, %rd13623, 4294967295;
	mul.wide.u32 	%rd13649, %r11981, %r12148;
	add.s64 	%rd13650, %rd13647, %rd13648;
	add.s64 	%rd13651, %rd13650, %rd13649;
	shr.u64 	%rd13652, %rd13651, 32;
	and.b64  	%rd13653, %rd13626, 4294967295;
	mul.wide.u32 	%rd13654, %r11982, %r12148;
	add.s64 	%rd13655, %rd13652, %rd13653;
	add.s64 	%rd13656, %rd13655, %rd13654;
	shr.u64 	%rd13657, %rd13656, 32;
	and.b64  	%rd13658, %rd13629, 4294967295;
	mul.wide.u32 	%rd13659, %r11983, %r12148;
	add.s64 	%rd13660, %rd13657, %rd13658;
	add.s64 	%rd13661, %rd13660, %rd13659;
	shr.u64 	%rd13662, %rd13661, 32;
	and.b64  	%rd13663, %rd13632, 4294967295;
	mul.wide.u32 	%rd13664, %r11984, %r12148;
	add.s64 	%rd13665, %rd13662, %rd13663;
	add.s64 	%rd13666, %rd13665, %rd13664;
	shr.u64 	%rd13667, %rd13666, 32;
	mul.wide.u32 	%rd13668, %r11985, %r12148;
	add.s64 	%rd13669, %rd13667, %rd13633;
	add.s64 	%rd13670, %rd13669, %rd13668;
	shr.u64 	%rd13671, %rd13670, 32;
	and.b64  	%rd13672, %rd13641, 4294967295;
	mul.wide.u32 	%rd13673, %r11978, %r12149;
	add.s64 	%rd13674, %rd13673, %rd13672;
	shr.u64 	%rd13675, %rd13674, 32;
	and.b64  	%rd13676, %rd13646, 4294967295;
	mul.wide.u32 	%rd13677, %r11979, %r12149;
	add.s64 	%rd13678, %rd13675, %rd13676;
	add.s64 	%rd13679, %rd13678, %rd13677;
	shr.u64 	%rd13680, %rd13679, 32;
	and.b64  	%rd13681, %rd13651, 4294967295;
	mul.wide.u32 	%rd13682, %r11980, %r12149;
	add.s64 	%rd13683, %rd13680, %rd13681;
	add.s64 	%rd13684, %rd13683, %rd13682;
	shr.u64 	%rd13685, %rd13684, 32;
	and.b64  	%rd13686, %rd13656, 4294967295;
	mul.wide.u32 	%rd13687, %r11981, %r12149;
	add.s64 	%rd13688, %rd13685, %rd13686;
	add.s64 	%rd13689, %rd13688, %rd13687;
	shr.u64 	%rd13690, %rd13689, 32;
	and.b64  	%rd13691, %rd13661, 4294967295;
	mul.wide.u32 	%rd13692, %r11982, %r12149;
	add.s64 	%rd13693, %rd13690, %rd13691;
	add.s64 	%rd13694, %rd13693, %rd13692;
	shr.u64 	%rd13695, %rd13694, 32;
	and.b64  	%rd13696, %rd13666, 4294967295;
	mul.wide.u32 	%rd13697, %r11983, %r12149;
	add.s64 	%rd13698, %rd13695, %rd13696;
	add.s64 	%rd13699, %rd13698, %rd13697;
	shr.u64 	%rd13700, %rd13699, 32;
	and.b64  	%rd13701, %rd13670, 4294967295;
	mul.wide.u32 	%rd13702, %r11984, %r12149;
	add.s64 	%rd13703, %rd13700, %rd13701;
	add.s64 	%rd13704, %rd13703, %rd13702;
	shr.u64 	%rd13705, %rd13704, 32;
	mul.wide.u32 	%rd13706, %r11985, %r12149;
	add.s64 	%rd13707, %rd13705, %rd13671;
	add.s64 	%rd13708, %rd13707, %rd13706;
	shr.u64 	%rd13709, %rd13708, 32;
	and.b64  	%rd13710, %rd13679, 4294967295;
	mul.wide.u32 	%rd13711, %r11978, %r12150;
	add.s64 	%rd13712, %rd13711, %rd13710;
	shr.u64 	%rd13713, %rd13712, 32;
	and.b64  	%rd13714, %rd13684, 4294967295;
	mul.wide.u32 	%rd13715, %r11979, %r12150;
	add.s64 	%rd13716, %rd13713, %rd13714;
	add.s64 	%rd13717, %rd13716, %rd13715;
	shr.u64 	%rd13718, %rd13717, 32;
	and.b64  	%rd13719, %rd13689, 4294967295;
	mul.wide.u32 	%rd13720, %r11980, %r12150;
	add.s64 	%rd13721, %rd13718, %rd13719;
	add.s64 	%rd13722, %rd13721, %rd13720;
	shr.u64 	%rd13723, %rd13722, 32;
	and.b64  	%rd13724, %rd13694, 4294967295;
	mul.wide.u32 	%rd13725, %r11981, %r12150;
	add.s64 	%rd13726, %rd13723, %rd13724;
	add.s64 	%rd13727, %rd13726, %rd13725;
	shr.u64 	%rd13728, %rd13727, 32;
	and.b64  	%rd13729, %rd13699, 4294967295;
	mul.wide.u32 	%rd13730, %r11982, %r12150;
	add.s64 	%rd13731, %rd13728, %rd13729;
	add.s64 	%rd13732, %rd13731, %rd13730;
	shr.u64 	%rd13733, %rd13732, 32;
	and.b64  	%rd13734, %rd13704, 4294967295;
	mul.wide.u32 	%rd13735, %r11983, %r12150;
	add.s64 	%rd13736, %rd13733, %rd13734;
	add.s64 	%rd13737, %rd13736, %rd13735;
	shr.u64 	%rd13738, %rd13737, 32;
	and.b64  	%rd13739, %rd13708, 4294967295;
	mul.wide.u32 	%rd13740, %r11984, %r12150;
	add.s64 	%rd13741, %rd13738, %rd13739;
	add.s64 	%rd13742, %rd13741, %rd13740;
	shr.u64 	%rd13743, %rd13742, 32;
	mul.wide.u32 	%rd13744, %r11985, %r12150;
	add.s64 	%rd13745, %rd13743, %rd13709;
	add.s64 	%rd13746, %rd13745, %rd13744;
	shr.u64 	%rd13747, %rd13746, 32;
	and.b64  	%rd13748, %rd13717, 4294967295;
	mul.wide.u32 	%rd13749, %r11978, %r12151;
	add.s64 	%rd13750, %rd13749, %rd13748;
	shr.u64 	%rd13751, %rd13750, 32;
	and.b64  	%rd13752, %rd13722, 4294967295;
	mul.wide.u32 	%rd13753, %r11979, %r12151;
	add.s64 	%rd13754, %rd13751, %rd13752;
	add.s64 	%rd13755, %rd13754, %rd13753;
	shr.u64 	%rd13756, %rd13755, 32;
	and.b64  	%rd13757, %rd13727, 4294967295;
	mul.wide.u32 	%rd13758, %r11980, %r12151;
	add.s64 	%rd13759, %rd13756, %rd13757;
	add.s64 	%rd13760, %rd13759, %rd13758;
	shr.u64 	%rd13761, %rd13760, 32;
	and.b64  	%rd13762, %rd13732, 4294967295;
	mul.wide.u32 	%rd13763, %r11981, %r12151;
	add.s64 	%rd13764, %rd13761, %rd13762;
	add.s64 	%rd13765, %rd13764, %rd13763;
	shr.u64 	%rd13766, %rd13765, 32;
	and.b64  	%rd13767, %rd13737, 4294967295;
	mul.wide.u32 	%rd13768, %r11982, %r12151;
	add.s64 	%rd13769, %rd13766, %rd13767;
	add.s64 	%rd13770, %rd13769, %rd13768;
	shr.u64 	%rd13771, %rd13770, 32;
	and.b64  	%rd13772, %rd13742, 4294967295;
	mul.wide.u32 	%rd13773, %r11983, %r12151;
	add.s64 	%rd13774, %rd13771, %rd13772;
	add.s64 	%rd13775, %rd13774, %rd13773;
	shr.u64 	%rd13776, %rd13775, 32;
	and.b64  	%rd13777, %rd13746, 4294967295;
	mul.wide.u32 	%rd13778, %r11984, %r12151;
	add.s64 	%rd13779, %rd13776, %rd13777;
	add.s64 	%rd13780, %rd13779, %rd13778;
	shr.u64 	%rd13781, %rd13780, 32;
	mul.wide.u32 	%rd13782, %r11985, %r12151;
	add.s64 	%rd13783, %rd13781, %rd13747;
	add.s64 	%rd13784, %rd13783, %rd13782;
	shr.u64 	%rd13785, %rd13784, 32;
	and.b64  	%rd13786, %rd13755, 4294967295;
	mul.wide.u32 	%rd13787, %r11978, %r12152;
	add.s64 	%rd13788, %rd13787, %rd13786;
	shr.u64 	%rd13789, %rd13788, 32;
	and.b64  	%rd13790, %rd13760, 4294967295;
	mul.wide.u32 	%rd13791, %r11979, %r12152;
	add.s64 	%rd13792, %rd13789, %rd13790;
	add.s64 	%rd13793, %rd13792, %rd13791;
	shr.u64 	%rd13794, %rd13793, 32;
	and.b64  	%rd13795, %rd13765, 4294967295;
	mul.wide.u32 	%rd13796, %r11980, %r12152;
	add.s64 	%rd13797, %rd13794, %rd13795;
	add.s64 	%rd13798, %rd13797, %rd13796;
	shr.u64 	%rd13799, %rd13798, 32;
	and.b64  	%rd13800, %rd13770, 4294967295;
	mul.wide.u32 	%rd13801, %r11981, %r12152;
	add.s64 	%rd13802, %rd13799, %rd13800;
	add.s64 	%rd13803, %rd13802, %rd13801;
	shr.u64 	%rd13804, %rd13803, 32;
	and.b64  	%rd13805, %rd13775, 4294967295;
	mul.wide.u32 	%rd13806, %r11982, %r12152;
	add.s64 	%rd13807, %rd13804, %rd13805;
	add.s64 	%rd13808, %rd13807, %rd13806;
	shr.u64 	%rd13809, %rd13808, 32;
	and.b64  	%rd13810, %rd13780, 4294967295;
	mul.wide.u32 	%rd13811, %r11983, %r12152;
	add.s64 	%rd13812, %rd13809, %rd13810;
	add.s64 	%rd13813, %rd13812, %rd13811;
	shr.u64 	%rd13814, %rd13813, 32;
	and.b64  	%rd13815, %rd13784, 4294967295;
	mul.wide.u32 	%rd13816, %r11984, %r12152;
	add.s64 	%rd13817, %rd13814, %rd13815;
	add.s64 	%rd13818, %rd13817, %rd13816;
	shr.u64 	%rd13819, %rd13818, 32;
	mul.wide.u32 	%rd13820, %r11985, %r12152;
	add.s64 	%rd13821, %rd13819, %rd13785;
	add.s64 	%rd13822, %rd13821, %rd13820;
	shr.u64 	%rd13823, %rd13822, 32;
	and.b64  	%rd13824, %rd13793, 4294967295;
	mul.wide.u32 	%rd13825, %r11978, %r12153;
	add.s64 	%rd13826, %rd13825, %rd13824;
	shr.u64 	%rd13827, %rd13826, 32;
	and.b64  	%rd13828, %rd13798, 4294967295;
	mul.wide.u32 	%rd13829, %r11979, %r12153;
	add.s64 	%rd13830, %rd13827, %rd13828;
	add.s64 	%rd13831, %rd13830, %rd13829;
	shr.u64 	%rd13832, %rd13831, 32;
	and.b64  	%rd13833, %rd13803, 4294967295;
	mul.wide.u32 	%rd13834, %r11980, %r12153;
	add.s64 	%rd13835, %rd13832, %rd13833;
	add.s64 	%rd13836, %rd13835, %rd13834;
	shr.u64 	%rd13837, %rd13836, 32;
	and.b64  	%rd13838, %rd13808, 4294967295;
	mul.wide.u32 	%rd13839, %r11981, %r12153;
	add.s64 	%rd13840, %rd13837, %rd13838;
	add.s64 	%rd13841, %rd13840, %rd13839;
	shr.u64 	%rd13842, %rd13841, 32;
	and.b64  	%rd13843, %rd13813, 4294967295;
	mul.wide.u32 	%rd13844, %r11982, %r12153;
	add.s64 	%rd13845, %rd13842, %rd13843;
	add.s64 	%rd13846, %rd13845, %rd13844;
	shr.u64 	%rd13847, %rd13846, 32;
	and.b64  	%rd13848, %rd13818, 4294967295;
	mul.wide.u32 	%rd13849, %r11983, %r12153;
	add.s64 	%rd13850, %rd13847, %rd13848;
	add.s64 	%rd13851, %rd13850, %rd13849;
	shr.u64 	%rd13852, %rd13851, 32;
	and.b64  	%rd13853, %rd13822, 4294967295;
	mul.wide.u32 	%rd13854, %r11984, %r12153;
	add.s64 	%rd13855, %rd13852, %rd13853;
	add.s64 	%rd13856, %rd13855, %rd13854;
	shr.u64 	%rd13857, %rd13856, 32;
	mul.wide.u32 	%rd13858, %r11985, %r12153;
	add.s64 	%rd13859, %rd13857, %rd13823;
	add.s64 	%rd13860, %rd13859, %rd13858;
	shr.u64 	%rd13861, %rd13860, 32;
	and.b64  	%rd13862, %rd13831, 4294967295;
	mul.wide.u32 	%rd13863, %r11978, %r12154;
	add.s64 	%rd13864, %rd13863, %rd13862;
	shr.u64 	%rd13865, %rd13864, 32;
	and.b64  	%rd13866, %rd13836, 4294967295;
	mul.wide.u32 	%rd13867, %r11979, %r12154;
	add.s64 	%rd13868, %rd13865, %rd13866;
	add.s64 	%rd13869, %rd13868, %rd13867;
	shr.u64 	%rd13870, %rd13869, 32;
	and.b64  	%rd13871, %rd13841, 4294967295;
	mul.wide.u32 	%rd13872, %r11980, %r12154;
	add.s64 	%rd13873, %rd13870, %rd13871;
	add.s64 	%rd13874, %rd13873, %rd13872;
	shr.u64 	%rd13875, %rd13874, 32;
	and.b64  	%rd13876, %rd13846, 4294967295;
	mul.wide.u32 	%rd13877, %r11981, %r12154;
	add.s64 	%rd13878, %rd13875, %rd13876;
	add.s64 	%rd13879, %rd13878, %rd13877;
	shr.u64 	%rd13880, %rd13879, 32;
	and.b64  	%rd13881, %rd13851, 4294967295;
	mul.wide.u32 	%rd13882, %r11982, %r12154;
	add.s64 	%rd13883, %rd13880, %rd13881;
	add.s64 	%rd13884, %rd13883, %rd13882;
	shr.u64 	%rd13885, %rd13884, 32;
	and.b64  	%rd13886, %rd13856, 4294967295;
	mul.wide.u32 	%rd13887, %r11983, %r12154;
	add.s64 	%rd13888, %rd13885, %rd13886;
	add.s64 	%rd13889, %rd13888, %rd13887;
	shr.u64 	%rd13890, %rd13889, 32;
	and.b64  	%rd13891, %rd13860, 4294967295;
	mul.wide.u32 	%rd13892, %r11984, %r12154;
	add.s64 	%rd13893, %rd13890, %rd13891;
	add.s64 	%rd13894, %rd13893, %rd13892;
	shr.u64 	%rd13895, %rd13894, 32;
	mul.wide.u32 	%rd13896, %r11985, %r12154;
	add.s64 	%rd13897, %rd13895, %rd13861;
	add.s64 	%rd13898, %rd13897, %rd13896;
	shr.u64 	%rd13899, %rd13898, 32;
	{ .reg .b32 tmp; mov.b64 {tmp, %r8842}, %rd13898; }
	and.b64  	%rd13900, %rd13869, 4294967295;
	mul.lo.s64 	%rd13901, %rd13900, 977;
	and.b64  	%rd13902, %rd13611, 4294967295;
	and.b64  	%rd13903, %rd13901, 4294967295;
	add.s64 	%rd31366, %rd13903, %rd13902;
	shr.u64 	%rd13904, %rd13901, 32;
	shr.u64 	%rd13905, %rd31366, 32;
	add.s64 	%rd13906, %rd13905, %rd13904;
	and.b64  	%rd13907, %rd13874, 4294967295;
	mul.lo.s64 	%rd13908, %rd13907, 977;
	and.b64  	%rd13909, %rd13636, 4294967295;
	and.b64  	%rd13910, %rd13908, 4294967295;
	add.s64 	%rd13911, %rd13906, %rd13909;
	add.s64 	%rd13912, %rd13911, %rd13910;
	add.s64 	%rd31367, %rd13912, %rd13900;
	shr.u64 	%rd13913, %rd13908, 32;
	shr.u64 	%rd13914, %rd31367, 32;
	add.s64 	%rd13915, %rd13914, %rd13913;
	and.b64  	%rd13916, %rd13879, 4294967295;
	mul.lo.s64 	%rd13917, %rd13916, 977;
	and.b64  	%rd13918, %rd13674, 4294967295;
	and.b64  	%rd13919, %rd13917, 4294967295;
	add.s64 	%rd13920, %rd13915, %rd13918;
	add.s64 	%rd13921, %rd13920, %rd13919;
	add.s64 	%rd31368, %rd13921, %rd13907;
	shr.u64 	%rd13922, %rd13917, 32;
	shr.u64 	%rd13923, %rd31368, 32;
	add.s64 	%rd13924, %rd13923, %rd13922;
	and.b64  	%rd13925, %rd13884, 4294967295;
	mul.lo.s64 	%rd13926, %rd13925, 977;
	and.b64  	%rd13927, %rd13712, 4294967295;
	and.b64  	%rd13928, %rd13926, 4294967295;
	add.s64 	%rd13929, %rd13924, %rd13927;
	add.s64 	%rd13930, %rd13929, %rd13928;
	add.s64 	%rd31369, %rd13930, %rd13916;
	shr.u64 	%rd13931, %rd13926, 32;
	shr.u64 	%rd13932, %rd31369, 32;
	add.s64 	%rd13933, %rd13932, %rd13931;
	and.b64  	%rd13934, %rd13889, 4294967295;
	mul.lo.s64 	%rd13935, %rd13934, 977;
	and.b64  	%rd13936, %rd13750, 4294967295;
	and.b64  	%rd13937, %rd13935, 4294967295;
	add.s64 	%rd13938, %rd13933, %rd13936;
	add.s64 	%rd13939, %rd13938, %rd13937;
	add.s64 	%rd31370, %rd13939, %rd13925;
	shr.u64 	%rd13940, %rd13935, 32;
	shr.u64 	%rd13941, %rd31370, 32;
	add.s64 	%rd13942, %rd13941, %rd13940;
	and.b64  	%rd13943, %rd13894, 4294967295;
	mul.lo.s64 	%rd13944, %rd13943, 977;
	and.b64  	%rd13945, %rd13788, 4294967295;
	and.b64  	%rd13946, %rd13944, 4294967295;
	add.s64 	%rd13947, %rd13942, %rd13945;
	add.s64 	%rd13948, %rd13947, %rd13946;
	add.s64 	%rd31371, %rd13948, %rd13934;
	shr.u64 	%rd13949, %rd13944, 32;
	shr.u64 	%rd13950, %rd31371, 32;
	add.s64 	%rd13951, %rd13950, %rd13949;
	and.b64  	%rd13952, %rd13898, 4294967295;
	mul.lo.s64 	%rd13953, %rd13952, 977;
	and.b64  	%rd13954, %rd13826, 4294967295;
	and.b64  	%rd13955, %rd13953, 4294967295;
	add.s64 	%rd13956, %rd13951, %rd13954;
	add.s64 	%rd13957, %rd13956, %rd13955;
	add.s64 	%rd31372, %rd13957, %rd13943;
	shr.u64 	%rd13958, %rd13953, 32;
	shr.u64 	%rd13959, %rd31372, 32;
	add.s64 	%rd13960, %rd13959, %rd13958;
	mul.lo.s64 	%rd13961, %rd13899, 977;
	and.b64  	%rd13962, %rd13864, 4294967295;
	and.b64  	%rd13963, %rd13961, 4294967295;
	add.s64 	%rd13964, %rd13960, %rd13962;
	add.s64 	%rd13965, %rd13964, %rd13963;
	add.s64 	%rd31373, %rd13965, %rd13952;
	shr.u64 	%rd13966, %rd13961, 32;
	shr.u64 	%rd13967, %rd31373, 32;
	cvt.u32.u64 	%r8843, %rd13967;
	cvt.u32.u64 	%r8844, %rd13966;
	add.s32 	%r8845, %r8843, %r8844;
	add.s32 	%r2186, %r8845, %r8842;
	setp.eq.s32 	%p2211, %r2186, 0;
	mov.pred 	%p4445, 0;
	@%p2211 bra 	$L__BB3_1723;
	cvt.u64.u32 	%rd13968, %r2186;
	mul.wide.u32 	%rd13969, %r2186, 977;
	shr.u64 	%rd13970, %rd13969, 32;
	and.b64  	%rd13971, %rd31366, 4294967295;
	and.b64  	%rd13972, %rd13969, 4294967295;
	add.s64 	%rd31366, %rd13972, %rd13971;
	shr.u64 	%rd13973, %rd31366, 32;
	and.b64  	%rd13974, %rd31367, 4294967295;
	add.s64 	%rd13975, %rd13970, %rd13974;
	add.s64 	%rd13976, %rd13975, %rd13968;
	add.s64 	%rd31367, %rd13976, %rd13973;
	setp.lt.u64 	%p2213, %rd31367, 4294967296;
	@%p2213 bra 	$L__BB3_1723;
	shr.u64 	%rd13977, %rd31367, 32;
	and.b64  	%rd13978, %rd31368, 4294967295;
	add.s64 	%rd31368, %rd13977, %rd13978;
	setp.lt.u64 	%p2215, %rd31368, 4294967296;
	@%p2215 bra 	$L__BB3_1723;
	shr.u64 	%rd13979, %rd31368, 32;
	and.b64  	%rd13980, %rd31369, 4294967295;
	add.s64 	%rd31369, %rd13979, %rd13980;
	setp.lt.u64 	%p2217, %rd31369, 4294967296;
	@%p2217 bra 	$L__BB3_1723;
	shr.u64 	%rd13982, %rd31369, 32;
	and.b64  	%rd13983, %rd31370, 4294967295;
	add.s64 	%rd31370, %rd13982, %rd13983;
	setp.lt.u64 	%p2219, %rd31370, 4294967296;
	mov.b64 	%rd31369, 4294967296;
	@%p2219 bra 	$L__BB3_1723;
	shr.u64 	%rd13985, %rd31370, 32;
	and.b64  	%rd13986, %rd31371, 4294967295;
	add.s64 	%rd31371, %rd13985, %rd13986;
	setp.lt.u64 	%p2221, %rd31371, 4294967296;
	mov.b64 	%rd31369, 4294967296;
	mov.u64 	%rd31370, %rd31369;
	@%p2221 bra 	$L__BB3_1723;
	shr.u64 	%rd13988, %rd31371, 32;
	and.b64  	%rd13989, %rd31372, 4294967295;
	add.s64 	%rd31372, %rd13988, %rd13989;
	setp.lt.u64 	%p2223, %rd31372, 4294967296;
	mov.b64 	%rd31369, 4294967296;
	mov.u64 	%rd31371, %rd31369;
	@%p2223 bra 	$L__BB3_1723;
	shr.u64 	%rd13991, %rd31372, 32;
	and.b64  	%rd13992, %rd31373, 4294967295;
	add.s64 	%rd13993, %rd13991, %rd13992;
	setp.gt.u64 	%p4445, %rd13993, 4294967295;
	min.u64 	%rd31373, %rd13993, 4294967296;
	mov.b64 	%rd31369, 4294967296;
	mov.u64 	%rd31370, %rd31369;
	mov.u64 	%rd31372, %rd31369;
$L__BB3_1723:
	cvt.u32.u64 	%r12164, %rd31373;
	cvt.u32.u64 	%r12165, %rd31372;
	cvt.u32.u64 	%r12166, %rd31371;
	cvt.u32.u64 	%r12167, %rd31370;
	cvt.u32.u64 	%r12168, %rd31369;
	cvt.u32.u64 	%r12169, %rd31368;
	cvt.u32.u64 	%r12170, %rd31367;
	cvt.u32.u64 	%r12171, %rd31366;
	setp.lt.u32 	%p2224, %r12163, %r12164;
	or.pred  	%p2225, %p4445, %p2224;
	@%p2225 bra 	$L__BB3_1737;
	setp.gt.u32 	%p2226, %r12163, %r12164;
	@%p2226 bra 	$L__BB3_1738;
	setp.lt.u32 	%p2227, %r693, %r12165;
	@%p2227 bra 	$L__BB3_1737;
	setp.gt.u32 	%p2228, %r693, %r12165;
	@%p2228 bra 	$L__BB3_1738;
	setp.lt.u32 	%p2229, %r694, %r12166;
	@%p2229 bra 	$L__BB3_1737;
	setp.gt.u32 	%p2230, %r694, %r12166;
	@%p2230 bra 	$L__BB3_1738;
	setp.lt.u32 	%p2231, %r695, %r12167;
	@%p2231 bra 	$L__BB3_1737;
	setp.gt.u32 	%p2232, %r695, %r12167;
	@%p2232 bra 	$L__BB3_1738;
	setp.lt.u32 	%p2233, %r795, %r12168;
	@%p2233 bra 	$L__BB3_1737;
	setp.gt.u32 	%p2234, %r795, %r12168;
	@%p2234 bra 	$L__BB3_1738;
	setp.lt.u32 	%p2235, %r692, %r12169;
	@%p2235 bra 	$L__BB3_1737;
	setp.gt.u32 	%p2236, %r692, %r12169;
	@%p2236 bra 	$L__BB3_1738;
	setp.lt.u32 	%p2237, %r696, %r12170;
	@%p2237 bra 	$L__BB3_1737;
	setp.gt.u32 	%p2238, %r696, %r12170;
	setp.gt.u32 	%p2239, %r796, %r12171;
	or.pred  	%p2240, %p2238, %p2239;
	@%p2240 bra 	$L__BB3_1738;
$L__BB3_1737:
	// begin inline asm
	sub.cc.u32 %r12171, %r12171, %r796;
	subc.cc.u32 %r12170, %r12170, %r696;
	subc.cc.u32 %r12169, %r12169, %r692;
	subc.cc.u32 %r12168, %r12168, %r795;
	subc.cc.u32 %r12167, %r12167, %r695;
	subc.cc.u32 %r12166, %r12166, %r694;
	subc.cc.u32 %r12165, %r12165, %r693;
	subc.u32 %r12164, %r12164, %r12163;
	
	// end inline asm
$L__BB3_1738:
	setp.gt.u32 	%p2241, %r12164, %r12163;
	@%p2241 bra 	$L__BB3_1751;
	bra.uni 	$L__BB3_1752;
$L__BB3_1739:
	setp.gt.u32 	%p2243, %r12165, %r693;
	@%p2243 bra 	$L__BB3_1751;
	setp.lt.u32 	%p2244, %r12165, %r693;
	@%p2244 bra 	$L__BB3_1753;
	setp.gt.u32 	%p2245, %r12166, %r694;
	@%p2245 bra 	$L__BB3_1751;
	setp.lt.u32 	%p2246, %r12166, %r694;
	@%p2246 bra 	$L__BB3_1753;
	setp.gt.u32 	%p2247, %r12167, %r695;
	@%p2247 bra 	$L__BB3_1751;
	setp.lt.u32 	%p2248, %r12167, %r695;
	@%p2248 bra 	$L__BB3_1753;
	setp.gt.u32 	%p2249, %r12168, %r795;
	@%p2249 bra 	$L__BB3_1751;
	setp.lt.u32 	%p2250, %r12168, %r795;
	@%p2250 bra 	$L__BB3_1753;
	setp.gt.u32 	%p2251, %r12169, %r692;
	@%p2251 bra 	$L__BB3_1751;
	setp.lt.u32 	%p2252, %r12169, %r692;
	@%p2252 bra 	$L__BB3_1753;
	setp.gt.u32 	%p2253, %r12170, %r696;
	@%p2253 bra 	$L__BB3_1751;
	setp.lt.u32 	%p2254, %r12170, %r696;
	setp.lt.u32 	%p2255, %r12171, %r796;
	or.pred  	%p2256, %p2254, %p2255;
	@%p2256 bra 	$L__BB3_1753;
$L__BB3_1751:
	// begin inline asm
	sub.cc.u32 %r12171, %r12171, %r796;
	subc.cc.u32 %r12170, %r12170, %r696;
	subc.cc.u32 %r12169, %r12169, %r692;
	subc.cc.u32 %r12168, %r12168, %r795;
	subc.cc.u32 %r12167, %r12167, %r695;
	subc.cc.u32 %r12166, %r12166, %r694;
	subc.cc.u32 %r12165, %r12165, %r693;
	subc.u32 %r12164, %r12164, %r12163;
	
	// end inline asm
	mov.b16 	%rs44, 0;
	bra.uni 	$L__BB3_1753;
$L__BB3_1752:
	setp.lt.u32 	%p2242, %r12164, %r12163;
	mov.b16 	%rs44, 0;
	@%p2242 bra 	$L__BB3_1753;
	bra.uni 	$L__BB3_1739;
$L__BB3_1753:
	add.s32 	%r11372, %r27, -8;
	setp.ne.s32 	%p2257, %r27, 0;
	@%p2257 bra 	$L__BB3_2;
	ld.param.u64 	%rd31043, [_Z26test_scalar_multiplicationP7ECPointP6BigInti_param_0];
	cvta.to.global.u64 	%rd13995, %rd31043;
	mul.wide.s32 	%rd13996, %r5741, 68;
	add.s64 	%rd996, %rd13995, %rd13996;
	and.b16  	%rs38, %rs44, 255;
	setp.eq.s16 	%p2258, %rs38, 0;
	@%p2258 bra 	$L__BB3_1756;
	mov.b16 	%rs39, 1;
	st.global.u8 	[%rd996+64], %rs39;
	mov.b32 	%r8898, 0;
	st.global.u32 	[%rd996], %r8898;
	st.global.u32 	[%rd996+4], %r8898;
	st.global.u32 	[%rd996+8], %r8898;
	st.global.u32 	[%rd996+12], %r8898;
	st.global.u32 	[%rd996+16], %r8898;
	st.global.u32 	[%rd996+20], %r8898;
	st.global.u32 	[%rd996+24], %r8898;
	st.global.u32 	[%rd996+28], %r8898;
	st.global.u32 	[%rd996+32], %r8898;
	st.global.u32 	[%rd996+36], %r8898;
	st.global.u32 	[%rd996+40], %r8898;
	st.global.u32 	[%rd996+44], %r8898;
	st.global.u32 	[%rd996+48], %r8898;
	st.global.u32 	[%rd996+52], %r8898;
	st.global.u32 	[%rd996+56], %r8898;
	st.global.u32 	[%rd996+60], %r8898;
	bra.uni 	$L__BB3_3534;
$L__BB3_1756:
	ld.const.u32 	%r2245, [const_p];
	ld.const.u32 	%r2246, [const_p+4];
	ld.const.u32 	%r2247, [const_p+8];
	ld.const.u32 	%r2248, [const_p+12];
	ld.const.u32 	%r2249, [const_p+16];
	ld.const.u32 	%r2250, [const_p+20];
	mov.b32 	%r13493, 1;
	mov.b32 	%r12188, 0;
	ld.const.u32 	%r2251, [const_p+24];
	ld.const.u32 	%r8905, [const_p+28];
	mov.u32 	%r12370, %r2245;
	mov.u32 	%r12321, %r2246;
	mov.u32 	%r12322, %r2247;
	mov.u32 	%r12287, %r2248;
	mov.u32 	%r12288, %r2249;
	mov.u32 	%r12289, %r2250;
	mov.u32 	%r12290, %r2251;
	mov.u32 	%r13494, %r12188;
	mov.u32 	%r13495, %r12188;
	mov.u32 	%r13496, %r12188;
	mov.u32 	%r13497, %r12188;
	mov.u32 	%r13498, %r12188;
	mov.u32 	%r13499, %r12188;
	mov.u32 	%r13500, %r12188;
$L__BB3_1757:
	.pragma "nounroll";
	mul.wide.u32 	%rd13997, %r12171, %r13493;
	shr.u64 	%rd13998, %rd13997, 32;
	mul.wide.u32 	%rd13999, %r12170, %r13493;
	add.s64 	%rd14000, %rd13998, %rd13999;
	shr.u64 	%rd14001, %rd14000, 32;
	mul.wide.u32 	%rd14002, %r12169, %r13493;
	add.s64 	%rd14003, %rd14001, %rd14002;
	shr.u64 	%rd14004, %rd14003, 32;
	mul.wide.u32 	%rd14005, %r12168, %r13493;
	add.s64 	%rd14006, %rd14004, %rd14005;
	shr.u64 	%rd14007, %rd14006, 32;
	mul.wide.u32 	%rd14008, %r12167, %r13493;
	add.s64 	%rd14009, %rd14007, %rd14008;
	shr.u64 	%rd14010, %rd14009, 32;
	mul.wide.u32 	%rd14011, %r12166, %r13493;
	add.s64 	%rd14012, %rd14010, %rd14011;
	shr.u64 	%rd14013, %rd14012, 32;
	mul.wide.u32 	%rd14014, %r12165, %r13493;
	add.s64 	%rd14015, %rd14013, %rd14014;
	shr.u64 	%rd14016, %rd14015, 32;
	mul.wide.u32 	%rd14017, %r12164, %r13493;
	add.s64 	%rd14018, %rd14016, %rd14017;
	shr.u64 	%rd14019, %rd14018, 32;
	and.b64  	%rd14020, %rd14000, 4294967295;
	mul.wide.u32 	%rd14021, %r12171, %r13494;
	add.s64 	%rd14022, %rd14021, %rd14020;
	shr.u64 	%rd14023, %rd14022, 32;
	and.b64  	%rd14024, %rd14003, 4294967295;
	mul.wide.u32 	%rd14025, %r12170, %r13494;
	add.s64 	%rd14026, %rd14023, %rd14024;
	add.s64 	%rd14027, %rd14026, %rd14025;
	shr.u64 	%rd14028, %rd14027, 32;
	and.b64  	%rd14029, %rd14006, 4294967295;
	mul.wide.u32 	%rd14030, %r12169, %r13494;
	add.s64 	%rd14031, %rd14028, %rd14029;
	add.s64 	%rd14032, %rd14031, %rd14030;
	shr.u64 	%rd14033, %rd14032, 32;
	and.b64  	%rd14034, %rd14009, 4294967295;
	mul.wide.u32 	%rd14035, %r12168, %r13494;
	add.s64 	%rd14036, %rd14033, %rd14034;
	add.s64 	%rd14037, %rd14036, %rd14035;
	shr.u64 	%rd14038, %rd14037, 32;
	and.b64  	%rd14039, %rd14012, 4294967295;
	mul.wide.u32 	%rd14040, %r12167, %r13494;
	add.s64 	%rd14041, %rd14038, %rd14039;
	add.s64 	%rd14042, %rd14041, %rd14040;
	shr.u64 	%rd14043, %rd14042, 32;
	and.b64  	%rd14044, %rd14015, 4294967295;
	mul.wide.u32 	%rd14045, %r12166, %r13494;
	add.s64 	%rd14046, %rd14043, %rd14044;
	add.s64 	%rd14047, %rd14046, %rd14045;
	shr.u64 	%rd14048, %rd14047, 32;
	and.b64  	%rd14049, %rd14018, 4294967295;
	mul.wide.u32 	%rd14050, %r12165, %r13494;
	add.s64 	%rd14051, %rd14048, %rd14049;
	add.s64 	%rd14052, %rd14051, %rd14050;
	shr.u64 	%rd14053, %rd14052, 32;
	mul.wide.u32 	%rd14054, %r12164, %r13494;
	add.s64 	%rd14055, %rd14053, %rd14019;
	add.s64 	%rd14056, %rd14055, %rd14054;
	shr.u64 	%rd14057, %rd14056, 32;
	and.b64  	%rd14058, %rd14027, 4294967295;
	mul.wide.u32 	%rd14059, %r12171, %r13495;
	add.s64 	%rd14060, %rd14059, %rd14058;
	shr.u64 	%rd14061, %rd14060, 32;
	and.b64  	%rd14062, %rd14032, 4294967295;
	mul.wide.u32 	%rd14063, %r12170, %r13495;
	add.s64 	%rd14064, %rd14061, %rd14062;
	add.s64 	%rd14065, %rd14064, %rd14063;
	shr.u64 	%rd14066, %rd14065, 32;
	and.b64  	%rd14067, %rd14037, 4294967295;
	mul.wide.u32 	%rd14068, %r12169, %r13495;
	add.s64 	%rd14069, %rd14066, %rd14067;
	add.s64 	%rd14070, %rd14069, %rd14068;
	shr.u64 	%rd14071, %rd14070, 32;
	and.b64  	%rd14072, %rd14042, 4294967295;
	mul.wide.u32 	%rd14073, %r12168, %r13495;
	add.s64 	%rd14074, %rd14071, %rd14072;
	add.s64 	%rd14075, %rd14074, %rd14073;
	shr.u64 	%rd14076, %rd14075, 32;
	and.b64  	%rd14077, %rd14047, 4294967295;
	mul.wide.u32 	%rd14078, %r12167, %r13495;
	add.s64 	%rd14079, %rd14076, %rd14077;
	add.s64 	%rd14080, %rd14079, %rd14078;
	shr.u64 	%rd14081, %rd14080, 32;
	and.b64  	%rd14082, %rd14052, 4294967295;
	mul.wide.u32 	%rd14083, %r12166, %r13495;
	add.s64 	%rd14084, %rd14081, %rd14082;
	add.s64 	%rd14085, %rd14084, %rd14083;
	shr.u64 	%rd14086, %rd14085, 32;
	and.b64  	%rd14087, %rd14056, 4294967295;
	mul.wide.u32 	%rd14088, %r12165, %r13495;
	add.s64 	%rd14089, %rd14086, %rd14087;
	add.s64 	%rd14090, %rd14089, %rd14088;
	shr.u64 	%rd14091, %rd14090, 32;
	mul.wide.u32 	%rd14092, %r12164, %r13495;
	add.s64 	%rd14093, %rd14091, %rd14057;
	add.s64 	%rd14094, %rd14093, %rd14092;
	shr.u64 	%rd14095, %rd14094, 32;
	and.b64  	%rd14096, %rd14065, 4294967295;
	mul.wide.u32 	%rd14097, %r12171, %r13496;
	add.s64 	%rd14098, %rd14097, %rd14096;
	shr.u64 	%rd14099, %rd14098, 32;
	and.b64  	%rd14100, %rd14070, 4294967295;
	mul.wide.u32 	%rd14101, %r12170, %r13496;
	add.s64 	%rd14102, %rd14099, %rd14100;
	add.s64 	%rd14103, %rd14102, %rd14101;
	shr.u64 	%rd14104, %rd14103, 32;
	and.b64  	%rd14105, %rd14075, 4294967295;
	mul.wide.u32 	%rd14106, %r12169, %r13496;
	add.s64 	%rd14107, %rd14104, %rd14105;
	add.s64 	%rd14108, %rd14107, %rd14106;
	shr.u64 	%rd14109, %rd14108, 32;
	and.b64  	%rd14110, %rd14080, 4294967295;
	mul.wide.u32 	%rd14111, %r12168, %r13496;
	add.s64 	%rd14112, %rd14109, %rd14110;
	add.s64 	%rd14113, %rd14112, %rd14111;
	shr.u64 	%rd14114, %rd14113, 32;
	and.b64  	%rd14115, %rd14085, 4294967295;
	mul.wide.u32 	%rd14116, %r12167, %r13496;
	add.s64 	%rd14117, %rd14114, %rd14115;
	add.s64 	%rd14118, %rd14117, %rd14116;
	shr.u64 	%rd14119, %rd14118, 32;
	and.b64  	%rd14120, %rd14090, 4294967295;
	mul.wide.u32 	%rd14121, %r12166, %r13496;
	add.s64 	%rd14122, %rd14119, %rd14120;
	add.s64 	%rd14123, %rd14122, %rd14121;
	shr.u64 	%rd14124, %rd14123, 32;
	and.b64  	%rd14125, %rd14094, 4294967295;
	mul.wide.u32 	%rd14126, %r12165, %r13496;
	add.s64 	%rd14127, %rd14124, %rd14125;
	add.s64 	%rd14128, %rd14127, %rd14126;
	shr.u64 	%rd14129, %rd14128, 32;
	mul.wide.u32 	%rd14130, %r12164, %r13496;
	add.s64 	%rd14131, %rd14129, %rd14095;
	add.s64 	%rd14132, %rd14131, %rd14130;
	shr.u64 	%rd14133, %rd14132, 32;
	and.b64  	%rd14134, %rd14103, 4294967295;
	mul.wide.u32 	%rd14135, %r12171, %r13497;
	add.s64 	%rd14136, %rd14135, %rd14134;
	shr.u64 	%rd14137, %rd14136, 32;
	and.b64  	%rd14138, %rd14108, 4294967295;
	mul.wide.u32 	%rd14139, %r12170, %r13497;
	add.s64 	%rd14140, %rd14137, %rd14138;
	add.s64 	%rd14141, %rd14140, %rd14139;
	shr.u64 	%rd14142, %rd14141, 32;
	and.b64  	%rd14143, %rd14113, 4294967295;
	mul.wide.u32 	%rd14144, %r12169, %r13497;
	add.s64 	%rd14145, %rd14142, %rd14143;
	add.s64 	%rd14146, %rd14145, %rd14144;
	shr.u64 	%rd14147, %rd14146, 32;
	and.b64  	%rd14148, %rd14118, 4294967295;
	mul.wide.u32 	%rd14149, %r12168, %r13497;
	add.s64 	%rd14150, %rd14147, %rd14148;
	add.s64 	%rd14151, %rd14150, %rd14149;
	shr.u64 	%rd14152, %rd14151, 32;
	and.b64  	%rd14153, %rd14123, 4294967295;
	mul.wide.u32 	%rd14154, %r12167, %r13497;
	add.s64 	%rd14155, %rd14152, %rd14153;
	add.s64 	%rd14156, %rd14155, %rd14154;
	shr.u64 	%rd14157, %rd14156, 32;
	and.b64  	%rd14158, %rd14128, 4294967295;
	mul.wide.u32 	%rd14159, %r12166, %r13497;
	add.s64 	%rd14160, %rd14157, %rd14158;
	add.s64 	%rd14161, %rd14160, %rd14159;
	shr.u64 	%rd14162, %rd14161, 32;
	and.b64  	%rd14163, %rd14132, 4294967295;
	mul.wide.u32 	%rd14164, %r12165, %r13497;
	add.s64 	%rd14165, %rd14162, %rd14163;
	add.s64 	%rd14166, %rd14165, %rd14164;
	shr.u64 	%rd14167, %rd14166, 32;
	mul.wide.u32 	%rd14168, %r12164, %r13497;
	add.s64 	%rd14169, %rd14167, %rd14133;
	add.s64 	%rd14170, %rd14169, %rd14168;
	shr.u64 	%rd14171, %rd14170, 32;
	and.b64  	%rd14172, %rd14141, 4294967295;
	mul.wide.u32 	%rd14173, %r12171, %r13498;
	add.s64 	%rd14174, %rd14173, %rd14172;
	shr.u64 	%rd14175, %rd14174, 32;
	and.b64  	%rd14176, %rd14146, 4294967295;
	mul.wide.u32 	%rd14177, %r12170, %r13498;
	add.s64 	%rd14178, %rd14175, %rd14176;
	add.s64 	%rd14179, %rd14178, %rd14177;
	shr.u64 	%rd14180, %rd14179, 32;
	and.b64  	%rd14181, %rd14151, 4294967295;
	mul.wide.u32 	%rd14182, %r12169, %r13498;
	add.s64 	%rd14183, %rd14180, %rd14181;
	add.s64 	%rd14184, %rd14183, %rd14182;
	shr.u64 	%rd14185, %rd14184, 32;
	and.b64  	%rd14186, %rd14156, 4294967295;
	mul.wide.u32 	%rd14187, %r12168, %r13498;
	add.s64 	%rd14188, %rd14185, %rd14186;
	add.s64 	%rd14189, %rd14188, %rd14187;
	shr.u64 	%rd14190, %rd14189, 32;
	and.b64  	%rd14191, %rd14161, 4294967295;
	mul.wide.u32 	%rd14192, %r12167, %r13498;
	add.s64 	%rd14193, %rd14190, %rd14191;
	add.s64 	%rd14194, %rd14193, %rd14192;
	shr.u64 	%rd14195, %rd14194, 32;
	and.b64  	%rd14196, %rd14166, 4294967295;
	mul.wide.u32 	%rd14197, %r12166, %r13498;
	add.s64 	%rd14198, %rd14195, %rd14196;
	add.s64 	%rd14199, %rd14198, %rd14197;
	shr.u64 	%rd14200, %rd14199, 32;
	and.b64  	%rd14201, %rd14170, 4294967295;
	mul.wide.u32 	%rd14202, %r12165, %r13498;
	add.s64 	%rd14203, %rd14200, %rd14201;
	add.s64 	%rd14204, %rd14203, %rd14202;
	shr.u64 	%rd14205, %rd14204, 32;
	mul.wide.u32 	%rd14206, %r12164, %r13498;
	add.s64 	%rd14207, %rd14205, %rd14171;
	add.s64 	%rd14208, %rd14207, %rd14206;
	shr.u64 	%rd14209, %rd14208, 32;
	and.b64  	%rd14210, %rd14179, 4294967295;
	mul.wide.u32 	%rd14211, %r12171, %r13499;
	add.s64 	%rd14212, %rd14211, %rd14210;
	shr.u64 	%rd14213, %rd14212, 32;
	and.b64  	%rd14214, %rd14184, 4294967295;
	mul.wide.u32 	%rd14215, %r12170, %r13499;
	add.s64 	%rd14216, %rd14213, %rd14214;
	add.s64 	%rd14217, %rd14216, %rd14215;
	shr.u64 	%rd14218, %rd14217, 32;
	and.b64  	%rd14219, %rd14189, 4294967295;
	mul.wide.u32 	%rd14220, %r12169, %r13499;
	add.s64 	%rd14221, %rd14218, %rd14219;
	add.s64 	%rd14222, %rd14221, %rd14220;
	shr.u64 	%rd14223, %rd14222, 32;
	and.b64  	%rd14224, %rd14194, 4294967295;
	mul.wide.u32 	%rd14225, %r12168, %r13499;
	add.s64 	%rd14226, %rd14223, %rd14224;
	add.s64 	%rd14227, %rd14226, %rd14225;
	shr.u64 	%rd14228, %rd14227, 32;
	and.b64  	%rd14229, %rd14199, 4294967295;
	mul.wide.u32 	%rd14230, %r12167, %r13499;
	add.s64 	%rd14231, %rd14228, %rd14229;
	add.s64 	%rd14232, %rd14231, %rd14230;
	shr.u64 	%rd14233, %rd14232, 32;
	and.b64  	%rd14234, %rd14204, 4294967295;
	mul.wide.u32 	%rd14235, %r12166, %r13499;
	add.s64 	%rd14236, %rd14233, %rd14234;
	add.s64 	%rd14237, %rd14236, %rd14235;
	shr.u64 	%rd14238, %rd14237, 32;
	and.b64  	%rd14239, %rd14208, 4294967295;
	mul.wide.u32 	%rd14240, %r12165, %r13499;
	add.s64 	%rd14241, %rd14238, %rd14239;
	add.s64 	%rd14242, %rd14241, %rd14240;
	shr.u64 	%rd14243, %rd14242, 32;
	mul.wide.u32 	%rd14244, %r12164, %r13499;
	add.s64 	%rd14245, %rd14243, %rd14209;
	add.s64 	%rd14246, %rd14245, %rd14244;
	shr.u64 	%rd14247, %rd14246, 32;
	and.b64  	%rd14248, %rd14217, 4294967295;
	mul.wide.u32 	%rd14249, %r12171, %r13500;
	add.s64 	%rd14250, %rd14249, %rd14248;
	shr.u64 	%rd14251, %rd14250, 32;
	and.b64  	%rd14252, %rd14222, 4294967295;
	mul.wide.u32 	%rd14253, %r12170, %r13500;
	add.s64 	%rd14254, %rd14251, %rd14252;
	add.s64 	%rd14255, %rd14254, %rd14253;
	shr.u64 	%rd14256, %rd14255, 32;
	and.b64  	%rd14257, %rd14227, 4294967295;
	mul.wide.u32 	%rd14258, %r12169, %r13500;
	add.s64 	%rd14259, %rd14256, %rd14257;
	add.s64 	%rd14260, %rd14259, %rd14258;
	shr.u64 	%rd14261, %rd14260, 32;
	and.b64  	%rd14262, %rd14232, 4294967295;
	mul.wide.u32 	%rd14263, %r12168, %r13500;
	add.s64 	%rd14264, %rd14261, %rd14262;
	add.s64 	%rd14265, %rd14264, %rd14263;
	shr.u64 	%rd14266, %rd14265, 32;
	and.b64  	%rd14267, %rd14237, 4294967295;
	mul.wide.u32 	%rd14268, %r12167, %r13500;
	add.s64 	%rd14269, %rd14266, %rd14267;
	add.s64 	%rd14270, %rd14269, %rd14268;
	shr.u64 	%rd14271, %rd14270, 32;
	and.b64  	%rd14272, %rd14242, 4294967295;
	mul.wide.u32 	%rd14273, %r12166, %r13500;
	add.s64 	%rd14274, %rd14271, %rd14272;
	add.s64 	%rd14275, %rd14274, %rd14273;
	shr.u64 	%rd14276, %rd14275, 32;
	and.b64  	%rd14277, %rd14246, 4294967295;
	mul.wide.u32 	%rd14278, %r12165, %r13500;
	add.s64 	%rd14279, %rd14276, %rd14277;
	add.s64 	%rd14280, %rd14279, %rd14278;
	shr.u64 	%rd14281, %rd14280, 32;
	mul.wide.u32 	%rd14282, %r12164, %r13500;
	add.s64 	%rd14283, %rd14281, %rd14247;
	add.s64 	%rd14284, %rd14283, %rd14282;
	shr.u64 	%rd14285, %rd14284, 32;
	{ .reg .b32 tmp; mov.b64 {tmp, %r8901}, %rd14284; }
	and.b64  	%rd14286, %rd14255, 4294967295;
	mul.lo.s64 	%rd14287, %rd14286, 977;
	and.b64  	%rd14288, %rd13997, 4294967295;
	and.b64  	%rd14289, %rd14287, 4294967295;
	add.s64 	%rd31374, %rd14289, %rd14288;
	shr.u64 	%rd14290, %rd14287, 32;
	shr.u64 	%rd14291, %rd31374, 32;
	add.s64 	%rd14292, %rd14291, %rd14290;
	and.b64  	%rd14293, %rd14260, 4294967295;
	mul.lo.s64 	%rd14294, %rd14293, 977;
	and.b64  	%rd14295, %rd14022, 4294967295;
	and.b64  	%rd14296, %rd14294, 4294967295;
	add.s64 	%rd14297, %rd14292, %rd14295;
	add.s64 	%rd14298, %rd14297, %rd14296;
	add.s64 	%rd31375, %rd14298, %rd14286;
	shr.u64 	%rd14299, %rd14294, 32;
	shr.u64 	%rd14300, %rd31375, 32;
	add.s64 	%rd14301, %rd14300, %rd14299;
	and.b64  	%rd14302, %rd14265, 4294967295;
	mul.lo.s64 	%rd14303, %rd14302, 977;
	and.b64  	%rd14304, %rd14060, 4294967295;
	and.b64  	%rd14305, %rd14303, 4294967295;
	add.s64 	%rd14306, %rd14301, %rd14304;
	add.s64 	%rd14307, %rd14306, %rd14305;
	add.s64 	%rd31376, %rd14307, %rd14293;
	shr.u64 	%rd14308, %rd14303, 32;
	shr.u64 	%rd14309, %rd31376, 32;
	add.s64 	%rd14310, %rd14309, %rd14308;
	and.b64  	%rd14311, %rd14270, 4294967295;
	mul.lo.s64 	%rd14312, %rd14311, 977;
	and.b64  	%rd14313, %rd14098, 4294967295;
	and.b64  	%rd14314, %rd14312, 4294967295;
	add.s64 	%rd14315, %rd14310, %rd14313;
	add.s64 	%rd14316, %rd14315, %rd14314;
	add.s64 	%rd31377, %rd14316, %rd14302;
	shr.u64 	%rd14317, %rd14312, 32;
	shr.u64 	%rd14318, %rd31377, 32;
	add.s64 	%rd14319, %rd14318, %rd14317;
	and.b64  	%rd14320, %rd14275, 4294967295;
	mul.lo.s64 	%rd14321, %rd14320, 977;
	and.b64  	%rd14322, %rd14136, 4294967295;
	and.b64  	%rd14323, %rd14321, 4294967295;
	add.s64 	%rd14324, %rd14319, %rd14322;
	add.s64 	%rd14325, %rd14324, %rd14323;
	add.s64 	%rd31378, %rd14325, %rd14311;
	shr.u64 	%rd14326, %rd14321, 32;
	shr.u64 	%rd14327, %rd31378, 32;
	add.s64 	%rd14328, %rd14327, %rd14326;
	and.b64  	%rd14329, %rd14280, 4294967295;
	mul.lo.s64 	%rd14330, %rd14329, 977;
	and.b64  	%rd14331, %rd14174, 4294967295;
	and.b64  	%rd14332, %rd14330, 4294967295;
	add.s64 	%rd14333, %rd14328, %rd14331;
	add.s64 	%rd14334, %rd14333, %rd14332;
	add.s64 	%rd31379, %rd14334, %rd14320;
	shr.u64 	%rd14335, %rd14330, 32;
	shr.u64 	%rd14336, %rd31379, 32;
	add.s64 	%rd14337, %rd14336, %rd14335;
	and.b64  	%rd14338, %rd14284, 4294967295;
	mul.lo.s64 	%rd14339, %rd14338, 977;
	and.b64  	%rd14340, %rd14212, 4294967295;
	and.b64  	%rd14341, %rd14339, 4294967295;
	add.s64 	%rd14342, %rd14337, %rd14340;
	add.s64 	%rd14343, %rd14342, %rd14341;
	add.s64 	%rd31380, %rd14343, %rd14329;
	shr.u64 	%rd14344, %rd14339, 32;
	shr.u64 	%rd14345, %rd31380, 32;
	add.s64 	%rd14346, %rd14345, %rd14344;
	mul.lo.s64 	%rd14347, %rd14285, 977;
	and.b64  	%rd14348, %rd14250, 4294967295;
	and.b64  	%rd14349, %rd14347, 4294967295;
	add.s64 	%rd14350, %rd14346, %rd14348;
	add.s64 	%rd14351, %rd14350, %rd14349;
	add.s64 	%rd31381, %rd14351, %rd14338;
	shr.u64 	%rd14352, %rd14347, 32;
	shr.u64 	%rd14353, %rd31381, 32;
	cvt.u32.u64 	%r8902, %rd14353;
	cvt.u32.u64 	%r8903, %rd14352;
	add.s32 	%r8904, %r8902, %r8903;
	add.s32 	%r2333, %r8904, %r8901;
	setp.eq.s32 	%p2260, %r2333, 0;
	mov.pred 	%p4446, 0;
	@%p2260 bra 	$L__BB3_1765;
	cvt.u64.u32 	%rd14354, %r2333;
	mul.wide.u32 	%rd14355, %r2333, 977;
	shr.u64 	%rd14356, %rd14355, 32;
	and.b64  	%rd14357, %rd31374, 4294967295;
	and.b64  	%rd14358, %rd14355, 4294967295;
	add.s64 	%rd31374, %rd14358, %rd14357;
	shr.u64 	%rd14359, %rd31374, 32;
	and.b64  	%rd14360, %rd31375, 4294967295;
	add.s64 	%rd14361, %rd14356, %rd14360;
	add.s64 	%rd14362, %rd14361, %rd14354;
	add.s64 	%rd31375, %rd14362, %rd14359;
	setp.lt.u64 	%p2262, %rd31375, 4294967296;
	@%p2262 bra 	$L__BB3_1765;
	shr.u64 	%rd14363, %rd31375, 32;
	and.b64  	%rd14364, %rd31376, 4294967295;
	add.s64 	%rd31376, %rd14363, %rd14364;
	setp.lt.u64 	%p2264, %rd31376, 4294967296;
	@%p2264 bra 	$L__BB3_1765;
	shr.u64 	%rd14365, %rd31376, 32;
	and.b64  	%rd14366, %rd31377, 4294967295;
	add.s64 	%rd31377, %rd14365, %rd14366;
	setp.lt.u64 	%p2266, %rd31377, 4294967296;
	@%p2266 bra 	$L__BB3_1765;
	shr.u64 	%rd14368, %rd31377, 32;
	and.b64  	%rd14369, %rd31378, 4294967295;
	add.s64 	%rd31378, %rd14368, %rd14369;
	setp.lt.u64 	%p2268, %rd31378, 4294967296;
	mov.b64 	%rd31377, 4294967296;
	@%p2268 bra 	$L__BB3_1765;
	shr.u64 	%rd14371, %rd31378, 32;
	and.b64  	%rd14372, %rd31379, 4294967295;
	add.s64 	%rd31379, %rd14371, %rd14372;
	setp.lt.u64 	%p2270, %rd31379, 4294967296;
	mov.b64 	%rd31377, 4294967296;
	mov.u64 	%rd31378, %rd31377;
	@%p2270 bra 	$L__BB3_1765;
	shr.u64 	%rd14374, %rd31379, 32;
	and.b64  	%rd14375, %rd31380, 4294967295;
	add.s64 	%rd31380, %rd14374, %rd14375;
	setp.lt.u64 	%p2272, %rd31380, 4294967296;
	mov.b64 	%rd31377, 4294967296;
	mov.u64 	%rd31379, %rd31377;
	@%p2272 bra 	$L__BB3_1765;
	shr.u64 	%rd14377, %rd31380, 32;
	and.b64  	%rd14378, %rd31381, 4294967295;
	add.s64 	%rd14379, %rd14377, %rd14378;
	setp.gt.u64 	%p4446, %rd14379, 4294967295;
	min.u64 	%rd31381, %rd14379, 4294967296;
	mov.b64 	%rd31377, 4294967296;
	mov.u64 	%rd31378, %rd31377;
	mov.u64 	%rd31380, %rd31377;
$L__BB3_1765:
	cvt.u32.u64 	%r12298, %rd31381;
	cvt.u32.u64 	%r12297, %rd31380;
	cvt.u32.u64 	%r12296, %rd31379;
	cvt.u32.u64 	%r12295, %rd31378;
	cvt.u32.u64 	%r12294, %rd31377;
	cvt.u32.u64 	%r12293, %rd31376;
	cvt.u32.u64 	%r12292, %rd31375;
	cvt.u32.u64 	%r12291, %rd31374;
	setp.lt.u32 	%p2273, %r8905, %r12298;
	or.pred  	%p2274, %p4446, %p2273;
	@%p2274 bra 	$L__BB3_1779;
	setp.gt.u32 	%p2275, %r8905, %r12298;
	@%p2275 bra 	$L__BB3_1780;
	setp.lt.u32 	%p2276, %r12290, %r12297;
	@%p2276 bra 	$L__BB3_1779;
	setp.gt.u32 	%p2277, %r12290, %r12297;
	@%p2277 bra 	$L__BB3_1780;
	setp.lt.u32 	%p2278, %r12289, %r12296;
	@%p2278 bra 	$L__BB3_1779;
	setp.gt.u32 	%p2279, %r12289, %r12296;
	@%p2279 bra 	$L__BB3_1780;
	setp.lt.u32 	%p2280, %r12288, %r12295;
	@%p2280 bra 	$L__BB3_1779;
	setp.gt.u32 	%p2281, %r12288, %r12295;
	@%p2281 bra 	$L__BB3_1780;
	setp.lt.u32 	%p2282, %r12287, %r12294;
	@%p2282 bra 	$L__BB3_1779;
	setp.gt.u32 	%p2283, %r12287, %r12294;
	@%p2283 bra 	$L__BB3_1780;
	setp.lt.u32 	%p2284, %r12322, %r12293;
	@%p2284 bra 	$L__BB3_1779;
	setp.gt.u32 	%p2285, %r12322, %r12293;
	@%p2285 bra 	$L__BB3_1780;
	setp.lt.u32 	%p2286, %r12321, %r12292;
	@%p2286 bra 	$L__BB3_1779;
	setp.gt.u32 	%p2287, %r12321, %r12292;
	setp.gt.u32 	%p2288, %r12370, %r12291;
	or.pred  	%p2289, %p2287, %p2288;
	@%p2289 bra 	$L__BB3_1780;
$L__BB3_1779:
	// begin inline asm
	sub.cc.u32 %r12291, %r12291, %r2245;
	subc.cc.u32 %r12292, %r12292, %r2246;
	subc.cc.u32 %r12293, %r12293, %r2247;
	subc.cc.u32 %r12294, %r12294, %r2248;
	subc.cc.u32 %r12295, %r12295, %r2249;
	subc.cc.u32 %r12296, %r12296, %r2250;
	subc.cc.u32 %r12297, %r12297, %r2251;
	subc.u32 %r12298, %r12298, %r8905;
	
	// end inline asm
$L__BB3_1780:
	setp.gt.u32 	%p2290, %r12298, %r8905;
	@%p2290 bra 	$L__BB3_1794;
	bra.uni 	$L__BB3_1795;
$L__BB3_1781:
	setp.gt.u32 	%p2292, %r12297, %r12290;
	@%p2292 bra 	$L__BB3_1794;
	setp.lt.u32 	%p2293, %r12297, %r12290;
	@%p2293 bra 	$L__BB3_1796;
	setp.gt.u32 	%p2294, %r12296, %r12289;
	@%p2294 bra 	$L__BB3_1794;
	setp.lt.u32 	%p2295, %r12296, %r12289;
	@%p2295 bra 	$L__BB3_1796;
	setp.gt.u32 	%p2296, %r12295, %r12288;
	@%p2296 bra 	$L__BB3_1794;
	setp.lt.u32 	%p2297, %r12295, %r12288;
	@%p2297 bra 	$L__BB3_1796;
	setp.gt.u32 	%p2298, %r12294, %r12287;
	@%p2298 bra 	$L__BB3_1794;
	setp.lt.u32 	%p2299, %r12294, %r12287;
	@%p2299 bra 	$L__BB3_1796;
	setp.gt.u32 	%p2300, %r12293, %r12322;
	@%p2300 bra 	$L__BB3_1794;
	setp.lt.u32 	%p2301, %r12293, %r12322;
	@%p2301 bra 	$L__BB3_1796;
	setp.gt.u32 	%p2302, %r12292, %r12321;
	@%p2302 bra 	$L__BB3_1794;
	setp.lt.u32 	%p2303, %r12292, %r12321;
	@%p2303 bra 	$L__BB3_1796;
	setp.lt.u32 	%p2304, %r12291, %r12370;
	@%p2304 bra 	$L__BB3_1796;
$L__BB3_1794:
	// begin inline asm
	sub.cc.u32 %r12291, %r12291, %r2245;
	subc.cc.u32 %r12292, %r12292, %r2246;
	subc.cc.u32 %r12293, %r12293, %r2247;
	subc.cc.u32 %r12294, %r12294, %r2248;
	subc.cc.u32 %r12295, %r12295, %r2249;
	subc.cc.u32 %r12296, %r12296, %r2250;
	subc.cc.u32 %r12297, %r12297, %r2251;
	subc.u32 %r12298, %r12298, %r8905;
	
	// end inline asm
	bra.uni 	$L__BB3_1796;
$L__BB3_1795:
	setp.lt.u32 	%p2291, %r12298, %r8905;
	@%p2291 bra 	$L__BB3_1796;
	bra.uni 	$L__BB3_1781;
$L__BB3_1796:
	mul.wide.u32 	%rd14381, %r12171, %r12171;
	shr.u64 	%rd14382, %rd14381, 32;
	mul.wide.u32 	%rd14383, %r12170, %r12171;
	add.s64 	%rd14384, %rd14382, %rd14383;
	shr.u64 	%rd14385, %rd14384, 32;
	mul.wide.u32 	%rd14386, %r12169, %r12171;
	add.s64 	%rd14387, %rd14385, %rd14386;
	shr.u64 	%rd14388, %rd14387, 32;
	mul.wide.u32 	%rd14389, %r12168, %r12171;
	add.s64 	%rd14390, %rd14388, %rd14389;
	shr.u64 	%rd14391, %rd14390, 32;
	mul.wide.u32 	%rd14392, %r12167, %r12171;
	add.s64 	%rd14393, %rd14391, %rd14392;
	shr.u64 	%rd14394, %rd14393, 32;
	mul.wide.u32 	%rd14395, %r12166, %r12171;
	add.s64 	%rd14396, %rd14394, %rd14395;
	shr.u64 	%rd14397, %rd14396, 32;
	mul.wide.u32 	%rd14398, %r12165, %r12171;
	add.s64 	%rd14399, %rd14397, %rd14398;
	shr.u64 	%rd14400, %rd14399, 32;
	mul.wide.u32 	%rd14401, %r12164, %r12171;
	add.s64 	%rd14402, %rd14400, %rd14401;
	shr.u64 	%rd14403, %rd14402, 32;
	and.b64  	%rd14404, %rd14384, 4294967295;
	add.s64 	%rd14405, %rd14383, %rd14404;
	shr.u64 	%rd14406, %rd14405, 32;
	and.b64  	%rd14407, %rd14387, 4294967295;
	mul.wide.u32 	%rd14408, %r12170, %r12170;
	add.s64 	%rd14409, %rd14406, %rd14407;
	add.s64 	%rd14410, %rd14409, %rd14408;
	shr.u64 	%rd14411, %rd14410, 32;
	and.b64  	%rd14412, %rd14390, 4294967295;
	mul.wide.u32 	%rd14413, %r12169, %r12170;
	add.s64 	%rd14414, %rd14411, %rd14412;
	add.s64 	%rd14415, %rd14414, %rd14413;
	shr.u64 	%rd14416, %rd14415, 32;
	and.b64  	%rd14417, %rd14393, 4294967295;
	mul.wide.u32 	%rd14418, %r12168, %r12170;
	add.s64 	%rd14419, %rd14416, %rd14417;
	add.s64 	%rd14420, %rd14419, %rd14418;
	shr.u64 	%rd14421, %rd14420, 32;
	and.b64  	%rd14422, %rd14396, 4294967295;
	mul.wide.u32 	%rd14423, %r12167, %r12170;
	add.s64 	%rd14424, %rd14421, %rd14422;
	add.s64 	%rd14425, %rd14424, %rd14423;
	shr.u64 	%rd14426, %rd14425, 32;
	and.b64  	%rd14427, %rd14399, 4294967295;
	mul.wide.u32 	%rd14428, %r12166, %r12170;
	add.s64 	%rd14429, %rd14426, %rd14427;
	add.s64 	%rd14430, %rd14429, %rd14428;
	shr.u64 	%rd14431, %rd14430, 32;
	and.b64  	%rd14432, %rd14402, 4294967295;
	mul.wide.u32 	%rd14433, %r12165, %r12170;
	add.s64 	%rd14434, %rd14431, %rd14432;
	add.s64 	%rd14435, %rd14434, %rd14433;
	shr.u64 	%rd14436, %rd14435, 32;
	mul.wide.u32 	%rd14437, %r12164, %r12170;
	add.s64 	%rd14438, %rd14436, %rd14403;
	add.s64 	%rd14439, %rd14438, %rd14437;
	shr.u64 	%rd14440, %rd14439, 32;
	and.b64  	%rd14441, %rd14410, 4294967295;
	add.s64 	%rd14442, %rd14386, %rd14441;
	shr.u64 	%rd14443, %rd14442, 32;
	and.b64  	%rd14444, %rd14415, 4294967295;
	add.s64 	%rd14445, %rd14443, %rd14444;
	add.s64 	%rd14446, %rd14445, %rd14413;
	shr.u64 	%rd14447, %rd14446, 32;
	and.b64  	%rd14448, %rd14420, 4294967295;
	mul.wide.u32 	%rd14449, %r12169, %r12169;
	add.s64 	%rd14450, %rd14447, %rd14448;
	add.s64 	%rd14451, %rd14450, %rd14449;
	shr.u64 	%rd14452, %rd14451, 32;
	and.b64  	%rd14453, %rd14425, 4294967295;
	mul.wide.u32 	%rd14454, %r12168, %r12169;
	add.s64 	%rd14455, %rd14452, %rd14453;
	add.s64 	%rd14456, %rd14455, %rd14454;
	shr.u64 	%rd14457, %rd14456, 32;
	and.b64  	%rd14458, %rd14430, 4294967295;
	mul.wide.u32 	%rd14459, %r12167, %r12169;
	add.s64 	%rd14460, %rd14457, %rd14458;
	add.s64 	%rd14461, %rd14460, %rd14459;
	shr.u64 	%rd14462, %rd14461, 32;
	and.b64  	%rd14463, %rd14435, 4294967295;
	mul.wide.u32 	%rd14464, %r12166, %r12169;
	add.s64 	%rd14465, %rd14462, %rd14463;
	add.s64 	%rd14466, %rd14465, %rd14464;
	shr.u64 	%rd14467, %rd14466, 32;
	and.b64  	%rd14468, %rd14439, 4294967295;
	mul.wide.u32 	%rd14469, %r12165, %r12169;
	add.s64 	%rd14470, %rd14467, %rd14468;
	add.s64 	%rd14471, %rd14470, %rd14469;
	shr.u64 	%rd14472, %rd14471, 32;
	mul.wide.u32 	%rd14473, %r12164, %r12169;
	add.s64 	%rd14474, %rd14472, %rd14440;
	add.s64 	%rd14475, %rd14474, %rd14473;
	shr.u64 	%rd14476, %rd14475, 32;
	and.b64  	%rd14477, %rd14446, 4294967295;
	add.s64 	%rd14478, %rd14389, %rd14477;
	shr.u64 	%rd14479, %rd14478, 32;
	and.b64  	%rd14480, %rd14451, 4294967295;
	add.s64 	%rd14481, %rd14479, %rd14480;
	add.s64 	%rd14482, %rd14481, %rd14418;
	shr.u64 	%rd14483, %rd14482, 32;
	and.b64  	%rd14484, %rd14456, 4294967295;
	add.s64 	%rd14485, %rd14483, %rd14484;
	add.s64 	%rd14486, %rd14485, %rd14454;
	shr.u64 	%rd14487, %rd14486, 32;
	and.b64  	%rd14488, %rd14461, 4294967295;
	mul.wide.u32 	%rd14489, %r12168, %r12168;
	add.s64 	%rd14490, %rd14487, %rd14488;
	add.s64 	%rd14491, %rd14490, %rd14489;
	shr.u64 	%rd14492, %rd14491, 32;
	and.b64  	%rd14493, %rd14466, 4294967295;
	mul.wide.u32 	%rd14494, %r12167, %r12168;
	add.s64 	%rd14495, %rd14492, %rd14493;
	add.s64 	%rd14496, %rd14495, %rd14494;
	shr.u64 	%rd14497, %rd14496, 32;
	and.b64  	%rd14498, %rd14471, 4294967295;
	mul.wide.u32 	%rd14499, %r12166, %r12168;
	add.s64 	%rd14500, %rd14497, %rd14498;
	add.s64 	%rd14501, %rd14500, %rd14499;
	shr.u64 	%rd14502, %rd14501, 32;
	and.b64  	%rd14503, %rd14475, 4294967295;
	mul.wide.u32 	%rd14504, %r12165, %r12168;
	add.s64 	%rd14505, %rd14502, %rd14503;
	add.s64 	%rd14506, %rd14505, %rd14504;
	shr.u64 	%rd14507, %rd14506, 32;
	mul.wide.u32 	%rd14508, %r12164, %r12168;
	add.s64 	%rd14509, %rd14507, %rd14476;
	add.s64 	%rd14510, %rd14509, %rd14508;
	shr.u64 	%rd14511, %rd14510, 32;
	and.b64  	%rd14512, %rd14482, 4294967295;
	add.s64 	%rd14513, %rd14392, %rd14512;
	shr.u64 	%rd14514, %rd14513, 32;
	and.b64  	%rd14515, %rd14486, 4294967295;
	add.s64 	%rd14516, %rd14514, %rd14515;
	add.s64 	%rd14517, %rd14516, %rd14423;
	shr.u64 	%rd14518, %rd14517, 32;
	and.b64  	%rd14519, %rd14491, 4294967295;
	add.s64 	%rd14520, %rd14518, %rd14519;
	add.s64 	%rd14521, %rd14520, %rd14459;
	shr.u64 	%rd14522, %rd14521, 32;
	and.b64  	%rd14523, %rd14496, 4294967295;
	add.s64 	%rd14524, %rd14522, %rd14523;
	add.s64 	%rd14525, %rd14524, %rd14494;
	shr.u64 	%rd14526, %rd14525, 32;
	and.b64  	%rd14527, %rd14501, 4294967295;
	mul.wide.u32 	%rd14528, %r12167, %r12167;
	add.s64 	%rd14529, %rd14526, %rd14527;
	add.s64 	%rd14530, %rd14529, %rd14528;
	shr.u64 	%rd14531, %rd14530, 32;
	and.b64  	%rd14532, %rd14506, 4294967295;
	mul.wide.u32 	%rd14533, %r12166, %r12167;
	add.s64 	%rd14534, %rd14531, %rd14532;
	add.s64 	%rd14535, %rd14534, %rd14533;
	shr.u64 	%rd14536, %rd14535, 32;
	and.b64  	%rd14537, %rd14510, 4294967295;
	mul.wide.u32 	%rd14538, %r12165, %r12167;
	add.s64 	%rd14539, %rd14536, %rd14537;
	add.s64 	%rd14540, %rd14539, %rd14538;
	shr.u64 	%rd14541, %rd14540, 32;
	mul.wide.u32 	%rd14542, %r12164, %r12167;
	add.s64 	%rd14543, %rd14541, %rd14511;
	add.s64 	%rd14544, %rd14543, %rd14542;
	shr.u64 	%rd14545, %rd14544, 32;
	and.b64  	%rd14546, %rd14517, 4294967295;
	add.s64 	%rd14547, %rd14395, %rd14546;
	shr.u64 	%rd14548, %rd14547, 32;
	and.b64  	%rd14549, %rd14521, 4294967295;
	add.s64 	%rd14550, %rd14548, %rd14549;
	add.s64 	%rd14551, %rd14550, %rd14428;
	shr.u64 	%rd14552, %rd14551, 32;
	and.b64  	%rd14553, %rd14525, 4294967295;
	add.s64 	%rd14554, %rd14552, %rd14553;
	add.s64 	%rd14555, %rd14554, %rd14464;
	shr.u64 	%rd14556, %rd14555, 32;
	and.b64  	%rd14557, %rd14530, 4294967295;
	add.s64 	%rd14558, %rd14556, %rd14557;
	add.s64 	%rd14559, %rd14558, %rd14499;
	shr.u64 	%rd14560, %rd14559, 32;
	and.b64  	%rd14561, %rd14535, 4294967295;
	add.s64 	%rd14562, %rd14560, %rd14561;
	add.s64 	%rd14563, %rd14562, %rd14533;
	shr.u64 	%rd14564, %rd14563, 32;
	and.b64  	%rd14565, %rd14540, 4294967295;
	mul.wide.u32 	%rd14566, %r12166, %r12166;
	add.s64 	%rd14567, %rd14564, %rd14565;
	add.s64 	%rd14568, %rd14567, %rd14566;
	shr.u64 	%rd14569, %rd14568, 32;
	and.b64  	%rd14570, %rd14544, 4294967295;
	mul.wide.u32 	%rd14571, %r12165, %r12166;
	add.s64 	%rd14572, %rd14569, %rd14570;
	add.s64 	%rd14573, %rd14572, %rd14571;
	shr.u64 	%rd14574, %rd14573, 32;
	mul.wide.u32 	%rd14575, %r12164, %r12166;
	add.s64 	%rd14576, %rd14574, %rd14545;
	add.s64 	%rd14577, %rd14576, %rd14575;
	shr.u64 	%rd14578, %rd14577, 32;
	and.b64  	%rd14579, %rd14551, 4294967295;
	add.s64 	%rd14580, %rd14398, %rd14579;
	shr.u64 	%rd14581, %rd14580, 32;
	and.b64  	%rd14582, %rd14555, 4294967295;
	add.s64 	%rd14583, %rd14581, %rd14582;
	add.s64 	%rd14584, %rd14583, %rd14433;
	shr.u64 	%rd14585, %rd14584, 32;
	and.b64  	%rd14586, %rd14559, 4294967295;
	add.s64 	%rd14587, %rd14585, %rd14586;
	add.s64 	%rd14588, %rd14587, %rd14469;
	shr.u64 	%rd14589, %rd14588, 32;
	and.b64  	%rd14590, %rd14563, 4294967295;
	add.s64 	%rd14591, %rd14589, %rd14590;
	add.s64 	%rd14592, %rd14591, %rd14504;
	shr.u64 	%rd14593, %rd14592, 32;
	and.b64  	%rd14594, %rd14568, 4294967295;
	add.s64 	%rd14595, %rd14593, %rd14594;
	add.s64 	%rd14596, %rd14595, %rd14538;
	shr.u64 	%rd14597, %rd14596, 32;
	and.b64  	%rd14598, %rd14573, 4294967295;
	add.s64 	%rd14599, %rd14597, %rd14598;
	add.s64 	%rd14600, %rd14599, %rd14571;
	shr.u64 	%rd14601, %rd14600, 32;
	and.b64  	%rd14602, %rd14577, 4294967295;
	mul.wide.u32 	%rd14603, %r12165, %r12165;
	add.s64 	%rd14604, %rd14601, %rd14602;
	add.s64 	%rd14605, %rd14604, %rd14603;
	shr.u64 	%rd14606, %rd14605, 32;
	mul.wide.u32 	%rd14607, %r12164, %r12165;
	add.s64 	%rd14608, %rd14606, %rd14578;
	add.s64 	%rd14609, %rd14608, %rd14607;
	shr.u64 	%rd14610, %rd14609, 32;
	and.b64  	%rd14611, %rd14584, 4294967295;
	add.s64 	%rd14612, %rd14401, %rd14611;
	shr.u64 	%rd14613, %rd14612, 32;
	and.b64  	%rd14614, %rd14588, 4294967295;
	add.s64 	%rd14615, %rd14613, %rd14614;
	add.s64 	%rd14616, %rd14615, %rd14437;
	shr.u64 	%rd14617, %rd14616, 32;
	and.b64  	%rd14618, %rd14592, 4294967295;
	add.s64 	%rd14619, %rd14617, %rd14618;
	add.s64 	%rd14620, %rd14619, %rd14473;
	shr.u64 	%rd14621, %rd14620, 32;
	and.b64  	%rd14622, %rd14596, 4294967295;
	add.s64 	%rd14623, %rd14621, %rd14622;
	add.s64 	%rd14624, %rd14623, %rd14508;
	shr.u64 	%rd14625, %rd14624, 32;
	and.b64  	%rd14626, %rd14600, 4294967295;
	add.s64 	%rd14627, %rd14625, %rd14626;
	add.s64 	%rd14628, %rd14627, %rd14542;
	shr.u64 	%rd14629, %rd14628, 32;
	and.b64  	%rd14630, %rd14605, 4294967295;
	add.s64 	%rd14631, %rd14629, %rd14630;
	add.s64 	%rd14632, %rd14631, %rd14575;
	shr.u64 	%rd14633, %rd14632, 32;
	and.b64  	%rd14634, %rd14609, 4294967295;
	add.s64 	%rd14635, %rd14633, %rd14634;
	add.s64 	%rd14636, %rd14635, %rd14607;
	shr.u64 	%rd14637, %rd14636, 32;
	mul.wide.u32 	%rd14638, %r12164, %r12164;
	add.s64 	%rd14639, %rd14637, %rd14610;
	add.s64 	%rd14640, %rd14639, %rd14638;
	shr.u64 	%rd14641, %rd14640, 32;
	{ .reg .b32 tmp; mov.b64 {tmp, %r8954}, %rd14640; }
	and.b64  	%rd14642, %rd14616, 4294967295;
	mul.lo.s64 	%rd14643, %rd14642, 977;
	and.b64  	%rd14644, %rd14381, 4294967293;
	and.b64  	%rd14645, %rd14643, 4294967295;
	add.s64 	%rd31382, %rd14645, %rd14644;
	shr.u64 	%rd14646, %rd14643, 32;
	shr.u64 	%rd14647, %rd31382, 32;
	add.s64 	%rd14648, %rd14647, %rd14646;
	and.b64  	%rd14649, %rd14620, 4294967295;
	mul.lo.s64 	%rd14650, %rd14649, 977;
	and.b64  	%rd14651, %rd14405, 4294967295;
	and.b64  	%rd14652, %rd14650, 4294967295;
	add.s64 	%rd14653, %rd14648, %rd14651;
	add.s64 	%rd14654, %rd14653, %rd14652;
	add.s64 	%rd31383, %rd14654, %rd14642;
	shr.u64 	%rd14655, %rd14650, 32;
	shr.u64 	%rd14656, %rd31383, 32;
	add.s64 	%rd14657, %rd14656, %rd14655;
	and.b64  	%rd14658, %rd14624, 4294967295;
	mul.lo.s64 	%rd14659, %rd14658, 977;
	and.b64  	%rd14660, %rd14442, 4294967295;
	and.b64  	%rd14661, %rd14659, 4294967295;
	add.s64 	%rd14662, %rd14657, %rd14660;
	add.s64 	%rd14663, %rd14662, %rd14661;
	add.s64 	%rd31384, %rd14663, %rd14649;
	shr.u64 	%rd14664, %rd14659, 32;
	shr.u64 	%rd14665, %rd31384, 32;
	add.s64 	%rd14666, %rd14665, %rd14664;
	and.b64  	%rd14667, %rd14628, 4294967295;
	mul.lo.s64 	%rd14668, %rd14667, 977;
	and.b64  	%rd14669, %rd14478, 4294967295;
	and.b64  	%rd14670, %rd14668, 4294967295;
	add.s64 	%rd14671, %rd14666, %rd14669;
	add.s64 	%rd14672, %rd14671, %rd14670;
	add.s64 	%rd31385, %rd14672, %rd14658;
	shr.u64 	%rd14673, %rd14668, 32;
	shr.u64 	%rd14674, %rd31385, 32;
	add.s64 	%rd14675, %rd14674, %rd14673;
	and.b64  	%rd14676, %rd14632, 4294967295;
	mul.lo.s64 	%rd14677, %rd14676, 977;
	and.b64  	%rd14678, %rd14513, 4294967295;
	and.b64  	%rd14679, %rd14677, 4294967295;
	add.s64 	%rd14680, %rd14675, %rd14678;
	add.s64 	%rd14681, %rd14680, %rd14679;
	add.s64 	%rd31386, %rd14681, %rd14667;
	shr.u64 	%rd14682, %rd14677, 32;
	shr.u64 	%rd14683, %rd31386, 32;
	add.s64 	%rd14684, %rd14683, %rd14682;
	and.b64  	%rd14685, %rd14636, 4294967295;
	mul.lo.s64 	%rd14686, %rd14685, 977;
	and.b64  	%rd14687, %rd14547, 4294967295;
	and.b64  	%rd14688, %rd14686, 4294967295;
	add.s64 	%rd14689, %rd14684, %rd14687;
	add.s64 	%rd14690, %rd14689, %rd14688;
	add.s64 	%rd31387, %rd14690, %rd14676;
	shr.u64 	%rd14691, %rd14686, 32;
	shr.u64 	%rd14692, %rd31387, 32;
	add.s64 	%rd14693, %rd14692, %rd14691;
	and.b64  	%rd14694, %rd14640, 4294967295;
	mul.lo.s64 	%rd14695, %rd14694, 977;
	and.b64  	%rd14696, %rd14580, 4294967295;
	and.b64  	%rd14697, %rd14695, 4294967295;
	add.s64 	%rd14698, %rd14693, %rd14696;
	add.s64 	%rd14699, %rd14698, %rd14697;
	add.s64 	%rd31388, %rd14699, %rd14685;
	shr.u64 	%rd14700, %rd14695, 32;
	shr.u64 	%rd14701, %rd31388, 32;
	add.s64 	%rd14702, %rd14701, %rd14700;
	mul.lo.s64 	%rd14703, %rd14641, 977;
	and.b64  	%rd14704, %rd14612, 4294967295;
	and.b64  	%rd14705, %rd14703, 4294967295;
	add.s64 	%rd14706, %rd14702, %rd14704;
	add.s64 	%rd14707, %rd14706, %rd14705;
	add.s64 	%rd31389, %rd14707, %rd14694;
	shr.u64 	%rd14708, %rd14703, 32;
	shr.u64 	%rd14709, %rd31389, 32;
	cvt.u32.u64 	%r8955, %rd14709;
	cvt.u32.u64 	%r8956, %rd14708;
	add.s32 	%r8957, %r8955, %r8956;
	add.s32 	%r2396, %r8957, %r8954;
	setp.eq.s32 	%p2306, %r2396, 0;
	mov.pred 	%p4447, 0;
	@%p2306 bra 	$L__BB3_1804;
	cvt.u64.u32 	%rd14710, %r2396;
	mul.wide.u32 	%rd14711, %r2396, 977;
	shr.u64 	%rd14712, %rd14711, 32;
	and.b64  	%rd14713, %rd31382, 4294967295;
	and.b64  	%rd14714, %rd14711, 4294967295;
	add.s64 	%rd31382, %rd14714, %rd14713;
	shr.u64 	%rd14715, %rd31382, 32;
	and.b64  	%rd14716, %rd31383, 4294967295;
	add.s64 	%rd14717, %rd14712, %rd14716;
	add.s64 	%rd14718, %rd14717, %rd14710;
	add.s64 	%rd31383, %rd14718, %rd14715;
	setp.lt.u64 	%p2308, %rd31383, 4294967296;
	@%p2308 bra 	$L__BB3_1804;
	shr.u64 	%rd14719, %rd31383, 32;
	and.b64  	%rd14720, %rd31384, 4294967295;
	add.s64 	%rd31384, %rd14719, %rd14720;
	setp.lt.u64 	%p2310, %rd31384, 4294967296;
	@%p2310 bra 	$L__BB3_1804;
	shr.u64 	%rd14721, %rd31384, 32;
	and.b64  	%rd14722, %rd31385, 4294967295;
	add.s64 	%rd31385, %rd14721, %rd14722;
	setp.lt.u64 	%p2312, %rd31385, 4294967296;
	@%p2312 bra 	$L__BB3_1804;
	shr.u64 	%rd14724, %rd31385, 32;
	and.b64  	%rd14725, %rd31386, 4294967295;
	add.s64 	%rd31386, %rd14724, %rd14725;
	setp.lt.u64 	%p2314, %rd31386, 4294967296;
	mov.b64 	%rd31385, 4294967296;
	@%p2314 bra 	$L__BB3_1804;
	shr.u64 	%rd14727, %rd31386, 32;
	and.b64  	%rd14728, %rd31387, 4294967295;
	add.s64 	%rd31387, %rd14727, %rd14728;
	setp.lt.u64 	%p2316, %rd31387, 4294967296;
	mov.b64 	%rd31385, 4294967296;
	mov.u64 	%rd31386, %rd31385;
	@%p2316 bra 	$L__BB3_1804;
	shr.u64 	%rd14730, %rd31387, 32;
	and.b64  	%rd14731, %rd31388, 4294967295;
	add.s64 	%rd31388, %rd14730, %rd14731;
	setp.lt.u64 	%p2318, %rd31388, 4294967296;
	mov.b64 	%rd31385, 4294967296;
	mov.u64 	%rd31387, %rd31385;
	@%p2318 bra 	$L__BB3_1804;
	shr.u64 	%rd14733, %rd31388, 32;
	and.b64  	%rd14734, %rd31389, 4294967295;
	add.s64 	%rd14735, %rd14733, %rd14734;
	setp.gt.u64 	%p4447, %rd14735, 4294967295;
	min.u64 	%rd31389, %rd14735, 4294967296;
	mov.b64 	%rd31385, 4294967296;
	mov.u64 	%rd31386, %rd31385;
	mov.u64 	%rd31388, %rd31385;
$L__BB3_1804:
	cvt.u32.u64 	%r12384, %rd31389;
	cvt.u32.u64 	%r12383, %rd31388;
	cvt.u32.u64 	%r12382, %rd31387;
	cvt.u32.u64 	%r12381, %rd31386;
	cvt.u32.u64 	%r12380, %rd31385;
	cvt.u32.u64 	%r12379, %rd31384;
	cvt.u32.u64 	%r12378, %rd31383;
	cvt.u32.u64 	%r12377, %rd31382;
	setp.lt.u32 	%p2319, %r8905, %r12384;
	or.pred  	%p2320, %p4447, %p2319;
	@%p2320 bra 	$L__BB3_1819;
	setp.gt.u32 	%p2321, %r8905, %r12384;
	@%p2321 bra 	$L__BB3_1820;
	setp.lt.u32 	%p2322, %r12290, %r12383;
	@%p2322 bra 	$L__BB3_1819;
	setp.gt.u32 	%p2323, %r12290, %r12383;
	@%p2323 bra 	$L__BB3_1820;
	setp.lt.u32 	%p2324, %r12289, %r12382;
	@%p2324 bra 	$L__BB3_1819;
	setp.gt.u32 	%p2325, %r12289, %r12382;
	@%p2325 bra 	$L__BB3_1820;
	setp.lt.u32 	%p2326, %r12288, %r12381;
	@%p2326 bra 	$L__BB3_1819;
	setp.gt.u32 	%p2327, %r12288, %r12381;
	@%p2327 bra 	$L__BB3_1820;
	setp.lt.u32 	%p2328, %r12287, %r12380;
	@%p2328 bra 	$L__BB3_1819;
	setp.gt.u32 	%p2329, %r12287, %r12380;
	@%p2329 bra 	$L__BB3_1820;
	setp.lt.u32 	%p2330, %r12322, %r12379;
	@%p2330 bra 	$L__BB3_1819;
	setp.gt.u32 	%p2331, %r12322, %r12379;
	@%p2331 bra 	$L__BB3_1820;
	setp.lt.u32 	%p2332, %r12321, %r12378;
	@%p2332 bra 	$L__BB3_1819;
	setp.gt.u32 	%p2333, %r12321, %r12378;
	@%p2333 bra 	$L__BB3_1820;
	setp.gt.u32 	%p2334, %r12370, %r12377;
	@%p2334 bra 	$L__BB3_1820;
$L__BB3_1819:
	// begin inline asm
	sub.cc.u32 %r12377, %r12377, %r2245;
	subc.cc.u32 %r12378, %r12378, %r2246;
	subc.cc.u32 %r12379, %r12379, %r2247;
	subc.cc.u32 %r12380, %r12380, %r2248;
	subc.cc.u32 %r12381, %r12381, %r2249;
	subc.cc.u32 %r12382, %r12382, %r2250;
	subc.cc.u32 %r12383, %r12383, %r2251;
	subc.u32 %r12384, %r12384, %r8905;
	
	// end inline asm
$L__BB3_1820:
	setp.gt.u32 	%p2335, %r12384, %r8905;
	@%p2335 bra 	$L__BB3_1834;
	bra.uni 	$L__BB3_1835;
$L__BB3_1821:
	setp.gt.u32 	%p2337, %r12383, %r12290;
	@%p2337 bra 	$L__BB3_1834;
	setp.lt.u32 	%p2338, %r12383, %r12290;
	@%p2338 bra 	$L__BB3_1836;
	setp.gt.u32 	%p2339, %r12382, %r12289;
	@%p2339 bra 	$L__BB3_1834;
	setp.lt.u32 	%p2340, %r12382, %r12289;
	@%p2340 bra 	$L__BB3_1836;
	setp.gt.u32 	%p2341, %r12381, %r12288;
	@%p2341 bra 	$L__BB3_1834;
	setp.lt.u32 	%p2342, %r12381, %r12288;
	@%p2342 bra 	$L__BB3_1836;
	setp.gt.u32 	%p2343, %r12380, %r12287;
	@%p2343 bra 	$L__BB3_1834;
	setp.lt.u32 	%p2344, %r12380, %r12287;
	@%p2344 bra 	$L__BB3_1836;
	setp.gt.u32 	%p2345, %r12379, %r12322;
	@%p2345 bra 	$L__BB3_1834;
	setp.lt.u32 	%p2346, %r12379, %r12322;
	@%p2346 bra 	$L__BB3_1836;
	setp.gt.u32 	%p2347, %r12378, %r12321;
	@%p2347 bra 	$L__BB3_1834;
	setp.lt.u32 	%p2348, %r12378, %r12321;
	@%p2348 bra 	$L__BB3_1836;
	setp.lt.u32 	%p2349, %r12377, %r12370;
	@%p2349 bra 	$L__BB3_1836;
$L__BB3_1834:
	// begin inline asm
	sub.cc.u32 %r12377, %r12377, %r2245;
	subc.cc.u32 %r12378, %r12378, %r2246;
	subc.cc.u32 %r12379, %r12379, %r2247;
	subc.cc.u32 %r12380, %r12380, %r2248;
	subc.cc.u32 %r12381, %r12381, %r2249;
	subc.cc.u32 %r12382, %r12382, %r2250;
	subc.cc.u32 %r12383, %r12383, %r2251;
	subc.u32 %r12384, %r12384, %r8905;
	
	// end inline asm
	bra.uni 	$L__BB3_1836;
$L__BB3_1835:
	setp.lt.u32 	%p2336, %r12384, %r8905;
	@%p2336 bra 	$L__BB3_1836;
	bra.uni 	$L__BB3_1821;
$L__BB3_1836:
	mul.wide.u32 	%rd14737, %r12377, %r12291;
	shr.u64 	%rd14738, %rd14737, 32;
	mul.wide.u32 	%rd14739, %r12378, %r12291;
	add.s64 	%rd14740, %rd14738, %rd14739;
	shr.u64 	%rd14741, %rd14740, 32;
	mul.wide.u32 	%rd14742, %r12379, %r12291;
	add.s64 	%rd14743, %rd14741, %rd14742;
	shr.u64 	%rd14744, %rd14743, 32;
	mul.wide.u32 	%rd14745, %r12380, %r12291;
	add.s64 	%rd14746, %rd14744, %rd14745;
	shr.u64 	%rd14747, %rd14746, 32;
	mul.wide.u32 	%rd14748, %r12381, %r12291;
	add.s64 	%rd14749, %rd14747, %rd14748;
	shr.u64 	%rd14750, %rd14749, 32;
	mul.wide.u32 	%rd14751, %r12382, %r12291;
	add.s64 	%rd14752, %rd14750, %rd14751;
	shr.u64 	%rd14753, %rd14752, 32;
	mul.wide.u32 	%rd14754, %r12383, %r12291;
	add.s64 	%rd14755, %rd14753, %rd14754;
	shr.u64 	%rd14756, %rd14755, 32;
	mul.wide.u32 	%rd14757, %r12384, %r12291;
	add.s64 	%rd14758, %rd14756, %rd14757;
	shr.u64 	%rd14759, %rd14758, 32;
	and.b64  	%rd14760, %rd14740, 4294967295;
	mul.wide.u32 	%rd14761, %r12377, %r12292;
	add.s64 	%rd14762, %rd14761, %rd14760;
	shr.u64 	%rd14763, %rd14762, 32;
	and.b64  	%rd14764, %rd14743, 4294967295;
	mul.wide.u32 	%rd14765, %r12378, %r12292;
	add.s64 	%rd14766, %rd14763, %rd14764;
	add.s64 	%rd14767, %rd14766, %rd14765;
	shr.u64 	%rd14768, %rd14767, 32;
	and.b64  	%rd14769, %rd14746, 4294967295;
	mul.wide.u32 	%rd14770, %r12379, %r12292;
	add.s64 	%rd14771, %rd14768, %rd14769;
	add.s64 	%rd14772, %rd14771, %rd14770;
	shr.u64 	%rd14773, %rd14772, 32;
	and.b64  	%rd14774, %rd14749, 4294967295;
	mul.wide.u32 	%rd14775, %r12380, %r12292;
	add.s64 	%rd14776, %rd14773, %rd14774;
	add.s64 	%rd14777, %rd14776, %rd14775;
	shr.u64 	%rd14778, %rd14777, 32;
	and.b64  	%rd14779, %rd14752, 4294967295;
	mul.wide.u32 	%rd14780, %r12381, %r12292;
	add.s64 	%rd14781, %rd14778, %rd14779;
	add.s64 	%rd14782, %rd14781, %rd14780;
	shr.u64 	%rd14783, %rd14782, 32;
	and.b64  	%rd14784, %rd14755, 4294967295;
	mul.wide.u32 	%rd14785, %r12382, %r12292;
	add.s64 	%rd14786, %rd14783, %rd14784;
	add.s64 	%rd14787, %rd14786, %rd14785;
	shr.u64 	%rd14788, %rd14787, 32;
	and.b64  	%rd14789, %rd14758, 4294967295;
	mul.wide.u32 	%rd14790, %r12383, %r12292;
	add.s64 	%rd14791, %rd14788, %rd14789;
	add.s64 	%rd14792, %rd14791, %rd14790;
	shr.u64 	%rd14793, %rd14792, 32;
	mul.wide.u32 	%rd14794, %r12384, %r12292;
	add.s64 	%rd14795, %rd14793, %rd14759;
	add.s64 	%rd14796, %rd14795, %rd14794;
	shr.u64 	%rd14797, %rd14796, 32;
	and.b64  	%rd14798, %rd14767, 4294967295;
	mul.wide.u32 	%rd14799, %r12377, %r12293;
	add.s64 	%rd14800, %rd14799, %rd14798;
	shr.u64 	%rd14801, %rd14800, 32;
	and.b64  	%rd14802, %rd14772, 4294967295;
	mul.wide.u32 	%rd14803, %r12378, %r12293;
	add.s64 	%rd14804, %rd14801, %rd14802;
	add.s64 	%rd14805, %rd14804, %rd14803;
	shr.u64 	%rd14806, %rd14805, 32;
	and.b64  	%rd14807, %rd14777, 4294967295;
	mul.wide.u32 	%rd14808, %r12379, %r12293;
	add.s64 	%rd14809, %rd14806, %rd14807;
	add.s64 	%rd14810, %rd14809, %rd14808;
	shr.u64 	%rd14811, %rd14810, 32;
	and.b64  	%rd14812, %rd14782, 4294967295;
	mul.wide.u32 	%rd14813, %r12380, %r12293;
	add.s64 	%rd14814, %rd14811, %rd14812;
	add.s64 	%rd14815, %rd14814, %rd14813;
	shr.u64 	%rd14816, %rd14815, 32;
	and.b64  	%rd14817, %rd14787, 4294967295;
	mul.wide.u32 	%rd14818, %r12381, %r12293;
	add.s64 	%rd14819, %rd14816, %rd14817;
	add.s64 	%rd14820, %rd14819, %rd14818;
	shr.u64 	%rd14821, %rd14820, 32;
	and.b64  	%rd14822, %rd14792, 4294967295;
	mul.wide.u32 	%rd14823, %r12382, %r12293;
	add.s64 	%rd14824, %rd14821, %rd14822;
	add.s64 	%rd14825, %rd14824, %rd14823;
	shr.u64 	%rd14826, %rd14825, 32;
	and.b64  	%rd14827, %rd14796, 4294967295;
	mul.wide.u32 	%rd14828, %r12383, %r12293;
	add.s64 	%rd14829, %rd14826, %rd14827;
	add.s64 	%rd14830, %rd14829, %rd14828;
	shr.u64 	%rd14831, %rd14830, 32;
	mul.wide.u32 	%rd14832, %r12384, %r12293;
	add.s64 	%rd14833, %rd14831, %rd14797;
	add.s64 	%rd14834, %rd14833, %rd14832;
	shr.u64 	%rd14835, %rd14834, 32;
	and.b64  	%rd14836, %rd14805, 4294967295;
	mul.wide.u32 	%rd14837, %r12377, %r12294;
	add.s64 	%rd14838, %rd14837, %rd14836;
	shr.u64 	%rd14839, %rd14838, 32;
	and.b64  	%rd14840, %rd14810, 4294967295;
	mul.wide.u32 	%rd14841, %r12378, %r12294;
	add.s64 	%rd14842, %rd14839, %rd14840;
	add.s64 	%rd14843, %rd14842, %rd14841;
	shr.u64 	%rd14844, %rd14843, 32;
	and.b64  	%rd14845, %rd14815, 4294967295;
	mul.wide.u32 	%rd14846, %r12379, %r12294;
	add.s64 	%rd14847, %rd14844, %rd14845;
	add.s64 	%rd14848, %rd14847, %rd14846;
	shr.u64 	%rd14849, %rd14848, 32;
	and.b64  	%rd14850, %rd14820, 4294967295;
	mul.wide.u32 	%rd14851, %r12380, %r12294;
	add.s64 	%rd14852, %rd14849, %rd14850;
	add.s64 	%rd14853, %rd14852, %rd14851;
	shr.u64 	%rd14854, %rd14853, 32;
	and.b64  	%rd14855, %rd14825, 4294967295;
	mul.wide.u32 	%rd14856, %r12381, %r12294;
	add.s64 	%rd14857, %rd14854, %rd14855;
	add.s64 	%rd14858, %rd14857, %rd14856;
	shr.u64 	%rd14859, %rd14858, 32;
	and.b64  	%rd14860, %rd14830, 4294967295;
	mul.wide.u32 	%rd14861, %r12382, %r12294;
	add.s64 	%rd14862, %rd14859, %rd14860;
	add.s64 	%rd14863, %rd14862, %rd14861;
	shr.u64 	%rd14864, %rd14863, 32;
	and.b64  	%rd14865, %rd14834, 4294967295;
	mul.wide.u32 	%rd14866, %r12383, %r12294;
	add.s64 	%rd14867, %rd14864, %rd14865;
	add.s64 	%rd14868, %rd14867, %rd14866;
	shr.u64 	%rd14869, %rd14868, 32;
	mul.wide.u32 	%rd14870, %r12384, %r12294;
	add.s64 	%rd14871, %rd14869, %rd14835;
	add.s64 	%rd14872, %rd14871, %rd14870;
	shr.u64 	%rd14873, %rd14872, 32;
	and.b64  	%rd14874, %rd14843, 4294967295;
	mul.wide.u32 	%rd14875, %r12377, %r12295;
	add.s64 	%rd14876, %rd14875, %rd14874;
	shr.u64 	%rd14877, %rd14876, 32;
	and.b64  	%rd14878, %rd14848, 4294967295;
	mul.wide.u32 	%rd14879, %r12378, %r12295;
	add.s64 	%rd14880, %rd14877, %rd14878;
	add.s64 	%rd14881, %rd14880, %rd14879;
	shr.u64 	%rd14882, %rd14881, 32;
	and.b64  	%rd14883, %rd14853, 4294967295;
	mul.wide.u32 	%rd14884, %r12379, %r12295;
	add.s64 	%rd14885, %rd14882, %rd14883;
	add.s64 	%rd14886, %rd14885, %rd14884;
	shr.u64 	%rd14887, %rd14886, 32;
	and.b64  	%rd14888, %rd14858, 4294967295;
	mul.wide.u32 	%rd14889, %r12380, %r12295;
	add.s64 	%rd14890, %rd14887, %rd14888;
	add.s64 	%rd14891, %rd14890, %rd14889;
	shr.u64 	%rd14892, %rd14891, 32;
	and.b64  	%rd14893, %rd14863, 4294967295;
	mul.wide.u32 	%rd14894, %r12381, %r12295;
	add.s64 	%rd14895, %rd14892, %rd14893;
	add.s64 	%rd14896, %rd14895, %rd14894;
	shr.u64 	%rd14897, %rd14896, 32;
	and.b64  	%rd14898, %rd14868, 4294967295;
	mul.wide.u32 	%rd14899, %r12382, %r12295;
	add.s64 	%rd14900, %rd14897, %rd14898;
	add.s64 	%rd14901, %rd14900, %rd14899;
	shr.u64 	%rd14902, %rd14901, 32;
	and.b64  	%rd14903, %rd14872, 4294967295;
	mul.wide.u32 	%rd14904, %r12383, %r12295;
	add.s64 	%rd14905, %rd14902, %rd14903;
	add.s64 	%rd14906, %rd14905, %rd14904;
	shr.u64 	%rd14907, %rd14906, 32;
	mul.wide.u32 	%rd14908, %r12384, %r12295;
	add.s64 	%rd14909, %rd14907, %rd14873;
	add.s64 	%rd14910, %rd14909, %rd14908;
	shr.u64 	%rd14911, %rd14910, 32;
	and.b64  	%rd14912, %rd14881, 4294967295;
	mul.wide.u32 	%rd14913, %r12377, %r12296;
	add.s64 	%rd14914, %rd14913, %rd14912;
	shr.u64 	%rd14915, %rd14914, 32;
	and.b64  	%rd14916, %rd14886, 4294967295;
	mul.wide.u32 	%rd14917, %r12378, %r12296;
	add.s64 	%rd14918, %rd14915, %rd14916;
	add.s64 	%rd14919, %rd14918, %rd14917;
	shr.u64 	%rd14920, %rd14919, 32;
	and.b64  	%rd14921, %rd14891, 4294967295;
	mul.wide.u32 	%rd14922, %r12379, %r12296;
	add.s64 	%rd14923, %rd14920, %rd14921;
	add.s64 	%rd14924, %rd14923, %rd14922;
	shr.u64 	%rd14925, %rd14924, 32;
	and.b64  	%rd14926, %rd14896, 4294967295;
	mul.wide.u32 	%rd14927, %r12380, %r12296;
	add.s64 	%rd14928, %rd14925, %rd14926;
	add.s64 	%rd14929, %rd14928, %rd14927;
	shr.u64 	%rd14930, %rd14929, 32;
	and.b64  	%rd14931, %rd14901, 4294967295;
	mul.wide.u32 	%rd14932, %r12381, %r12296;
	add.s64 	%rd14933, %rd14930, %rd14931;
	add.s64 	%rd14934, %rd14933, %rd14932;
	shr.u64 	%rd14935, %rd14934, 32;
	and.b64  	%rd14936, %rd14906, 4294967295;
	mul.wide.u32 	%rd14937, %r12382, %r12296;
	add.s64 	%rd14938, %rd14935, %rd14936;
	add.s64 	%rd14939, %rd14938, %rd14937;
	shr.u64 	%rd14940, %rd14939, 32;
	and.b64  	%rd14941, %rd14910, 4294967295;
	mul.wide.u32 	%rd14942, %r12383, %r12296;
	add.s64 	%rd14943, %rd14940, %rd14941;
	add.s64 	%rd14944, %rd14943, %rd14942;
	shr.u64 	%rd14945, %rd14944, 32;
	mul.wide.u32 	%rd14946, %r12384, %r12296;
	add.s64 	%rd14947, %rd14945, %rd14911;
	add.s64 	%rd14948, %rd14947, %rd14946;
	shr.u64 	%rd14949, %rd14948, 32;
	and.b64  	%rd14950, %rd14919, 4294967295;
	mul.wide.u32 	%rd14951, %r12377, %r12297;
	add.s64 	%rd14952, %rd14951, %rd14950;
	shr.u64 	%rd14953, %rd14952, 32;
	and.b64  	%rd14954, %rd14924, 4294967295;
	mul.wide.u32 	%rd14955, %r12378, %r12297;
	add.s64 	%rd14956, %rd14953, %rd14954;
	add.s64 	%rd14957, %rd14956, %rd14955;
	shr.u64 	%rd14958, %rd14957, 32;
	and.b64  	%rd14959, %rd14929, 4294967295;
	mul.wide.u32 	%rd14960, %r12379, %r12297;
	add.s64 	%rd14961, %rd14958, %rd14959;
	add.s64 	%rd14962, %rd14961, %rd14960;
	shr.u64 	%rd14963, %rd14962, 32;
	and.b64  	%rd14964, %rd14934, 4294967295;
	mul.wide.u32 	%rd14965, %r12380, %r12297;
	add.s64 	%rd14966, %rd14963, %rd14964;
	add.s64 	%rd14967, %rd14966, %rd14965;
	shr.u64 	%rd14968, %rd14967, 32;
	and.b64  	%rd14969, %rd14939, 4294967295;
	mul.wide.u32 	%rd14970, %r12381, %r12297;
	add.s64 	%rd14971, %rd14968, %rd14969;
	add.s64 	%rd14972, %rd14971, %rd14970;
	shr.u64 	%rd14973, %rd14972, 32;
	and.b64  	%rd14974, %rd14944, 4294967295;
	mul.wide.u32 	%rd14975, %r12382, %r12297;
	add.s64 	%rd14976, %rd14973, %rd14974;
	add.s64 	%rd14977, %rd14976, %rd14975;
	shr.u64 	%rd14978, %rd14977, 32;
	and.b64  	%rd14979, %rd14948, 4294967295;
	mul.wide.u32 	%rd14980, %r12383, %r12297;
	add.s64 	%rd14981, %rd14978, %rd14979;
	add.s64 	%rd14982, %rd14981, %rd14980;
	shr.u64 	%rd14983, %rd14982, 32;
	mul.wide.u32 	%rd14984, %r12384, %r12297;
	add.s64 	%rd14985, %rd14983, %rd14949;
	add.s64 	%rd14986, %rd14985, %rd14984;
	shr.u64 	%rd14987, %rd14986, 32;
	and.b64  	%rd14988, %rd14957, 4294967295;
	mul.wide.u32 	%rd14989, %r12377, %r12298;
	add.s64 	%rd14990, %rd14989, %rd14988;
	shr.u64 	%rd14991, %rd14990, 32;
	and.b64  	%rd14992, %rd14962, 4294967295;
	mul.wide.u32 	%rd14993, %r12378, %r12298;
	add.s64 	%rd14994, %rd14991, %rd14992;
	add.s64 	%rd14995, %rd14994, %rd14993;
	shr.u64 	%rd14996, %rd14995, 32;
	and.b64  	%rd14997, %rd14967, 4294967295;
	mul.wide.u32 	%rd14998, %r12379, %r12298;
	add.s64 	%rd14999, %rd14996, %rd14997;
	add.s64 	%rd15000, %rd14999, %rd14998;
	shr.u64 	%rd15001, %rd15000, 32;
	and.b64  	%rd15002, %rd14972, 4294967295;
	mul.wide.u32 	%rd15003, %r12380, %r12298;
	add.s64 	%rd15004, %rd15001, %rd15002;
	add.s64 	%rd15005, %rd15004, %rd15003;
	shr.u64 	%rd15006, %rd15005, 32;
	and.b64  	%rd15007, %rd14977, 4294967295;
	mul.wide.u32 	%rd15008, %r12381, %r12298;
	add.s64 	%rd15009, %rd15006, %rd15007;
	add.s64 	%rd15010, %rd15009, %rd15008;
	shr.u64 	%rd15011, %rd15010, 32;
	and.b64  	%rd15012, %rd14982, 4294967295;
	mul.wide.u32 	%rd15013, %r12382, %r12298;
	add.s64 	%rd15014, %rd15011, %rd15012;
	add.s64 	%rd15015, %rd15014, %rd15013;
	shr.u64 	%rd15016, %rd15015, 32;
	and.b64  	%rd15017, %rd14986, 4294967295;
	mul.wide.u32 	%rd15018, %r12383, %r12298;
	add.s64 	%rd15019, %rd15016, %rd15017;
	add.s64 	%rd15020, %rd15019, %rd15018;
	shr.u64 	%rd15021, %rd15020, 32;
	mul.wide.u32 	%rd15022, %r12384, %r12298;
	add.s64 	%rd15023, %rd15021, %rd14987;
	add.s64 	%rd15024, %rd15023, %rd15022;
	shr.u64 	%rd15025, %rd15024, 32;
	{ .reg .b32 tmp; mov.b64 {tmp, %r9007}, %rd15024; }
	and.b64  	%rd15026, %rd14995, 4294967295;
	mul.lo.s64 	%rd15027, %rd15026, 977;
	and.b64  	%rd15028, %rd14737, 4294967295;
	and.b64  	%rd15029, %rd15027, 4294967295;
	add.s64 	%rd31390, %rd15029, %rd15028;
	shr.u64 	%rd15030, %rd15027, 32;
	shr.u64 	%rd15031, %rd31390, 32;
	add.s64 	%rd15032, %rd15031, %rd15030;
	and.b64  	%rd15033, %rd15000, 4294967295;
	mul.lo.s64 	%rd15034, %rd15033, 977;
	and.b64  	%rd15035, %rd14762, 4294967295;
	and.b64  	%rd15036, %rd15034, 4294967295;
	add.s64 	%rd15037, %rd15032, %rd15035;
	add.s64 	%rd15038, %rd15037, %rd15036;
	add.s64 	%rd31391, %rd15038, %rd15026;
	shr.u64 	%rd15039, %rd15034, 32;
	shr.u64 	%rd15040, %rd31391, 32;
	add.s64 	%rd15041, %rd15040, %rd15039;
	and.b64  	%rd15042, %rd15005, 4294967295;
	mul.lo.s64 	%rd15043, %rd15042, 977;
	and.b64  	%rd15044, %rd14800, 4294967295;
	and.b64  	%rd15045, %rd15043, 4294967295;
	add.s64 	%rd15046, %rd15041, %rd15044;
	add.s64 	%rd15047, %rd15046, %rd15045;
	add.s64 	%rd31392, %rd15047, %rd15033;
	shr.u64 	%rd15048, %rd15043, 32;
	shr.u64 	%rd15049, %rd31392, 32;
	add.s64 	%rd15050, %rd15049, %rd15048;
	and.b64  	%rd15051, %rd15010, 4294967295;
	mul.lo.s64 	%rd15052, %rd15051, 977;
	and.b64  	%rd15053, %rd14838, 4294967295;
	and.b64  	%rd15054, %rd15052, 4294967295;
	add.s64 	%rd15055, %rd15050, %rd15053;
	add.s64 	%rd15056, %rd15055, %rd15054;
	add.s64 	%rd31393, %rd15056, %rd15042;
	shr.u64 	%rd15057, %rd15052, 32;
	shr.u64 	%rd15058, %rd31393, 32;
	add.s64 	%rd15059, %rd15058, %rd15057;
	and.b64  	%rd15060, %rd15015, 4294967295;
	mul.lo.s64 	%rd15061, %rd15060, 977;
	and.b64  	%rd15062, %rd14876, 4294967295;
	and.b64  	%rd15063, %rd15061, 4294967295;
	add.s64 	%rd15064, %rd15059, %rd15062;
	add.s64 	%rd15065, %rd15064, %rd15063;
	add.s64 	%rd31394, %rd15065, %rd15051;
	shr.u64 	%rd15066, %rd15061, 32;
	shr.u64 	%rd15067, %rd31394, 32;
	add.s64 	%rd15068, %rd15067, %rd15066;
	and.b64  	%rd15069, %rd15020, 4294967295;
	mul.lo.s64 	%rd15070, %rd15069, 977;
	and.b64  	%rd15071, %rd14914, 4294967295;
	and.b64  	%rd15072, %rd15070, 4294967295;
	add.s64 	%rd15073, %rd15068, %rd15071;
	add.s64 	%rd15074, %rd15073, %rd15072;
	add.s64 	%rd31395, %rd15074, %rd15060;
	shr.u64 	%rd15075, %rd15070, 32;
	shr.u64 	%rd15076, %rd31395, 32;
	add.s64 	%rd15077, %rd15076, %rd15075;
	and.b64  	%rd15078, %rd15024, 4294967295;
	mul.lo.s64 	%rd15079, %rd15078, 977;
	and.b64  	%rd15080, %rd14952, 4294967295;
	and.b64  	%rd15081, %rd15079, 4294967295;
	add.s64 	%rd15082, %rd15077, %rd15080;
	add.s64 	%rd15083, %rd15082, %rd15081;
	add.s64 	%rd31396, %rd15083, %rd15069;
	shr.u64 	%rd15084, %rd15079, 32;
	shr.u64 	%rd15085, %rd31396, 32;
	add.s64 	%rd15086, %rd15085, %rd15084;
	mul.lo.s64 	%rd15087, %rd15025, 977;
	and.b64  	%rd15088, %rd14990, 4294967295;
	and.b64  	%rd15089, %rd15087, 4294967295;
	add.s64 	%rd15090, %rd15086, %rd15088;
	add.s64 	%rd15091, %rd15090, %rd15089;
	add.s64 	%rd31397, %rd15091, %rd15078;
	shr.u64 	%rd15092, %rd15087, 32;
	shr.u64 	%rd15093, %rd31397, 32;
	cvt.u32.u64 	%r9008, %rd15093;
	cvt.u32.u64 	%r9009, %rd15092;
	add.s32 	%r9010, %r9008, %r9009;
	add.s32 	%r2515, %r9010, %r9007;
	setp.eq.s32 	%p2351, %r2515, 0;
	mov.pred 	%p4448, 0;
	@%p2351 bra 	$L__BB3_1844;
	cvt.u64.u32 	%rd15094, %r2515;
	mul.wide.u32 	%rd15095, %r2515, 977;
	shr.u64 	%rd15096, %rd15095, 32;
	and.b64  	%rd15097, %rd31390, 4294967295;
	and.b64  	%rd15098, %rd15095, 4294967295;
	add.s64 	%rd31390, %rd15098, %rd15097;
	shr.u64 	%rd15099, %rd31390, 32;
	and.b64  	%rd15100, %rd31391, 4294967295;
	add.s64 	%rd15101, %rd15096, %rd15100;
	add.s64 	%rd15102, %rd15101, %rd15094;
	add.s64 	%rd31391, %rd15102, %rd15099;
	setp.lt.u64 	%p2353, %rd31391, 4294967296;
	@%p2353 bra 	$L__BB3_1844;
	shr.u64 	%rd15103, %rd31391, 32;
	and.b64  	%rd15104, %rd31392, 4294967295;
	add.s64 	%rd31392, %rd15103, %rd15104;
	setp.lt.u64 	%p2355, %rd31392, 4294967296;
	@%p2355 bra 	$L__BB3_1844;
	shr.u64 	%rd15105, %rd31392, 32;
	and.b64  	%rd15106, %rd31393, 4294967295;
	add.s64 	%rd31393, %rd15105, %rd15106;
	setp.lt.u64 	%p2357, %rd31393, 4294967296;
	@%p2357 bra 	$L__BB3_1844;
	shr.u64 	%rd15108, %rd31393, 32;
	and.b64  	%rd15109, %rd31394, 4294967295;
	add.s64 	%rd31394, %rd15108, %rd15109;
	setp.lt.u64 	%p2359, %rd31394, 4294967296;
	mov.b64 	%rd31393, 4294967296;
	@%p2359 bra 	$L__BB3_1844;
	shr.u64 	%rd15111, %rd31394, 32;
	and.b64  	%rd15112, %rd31395, 4294967295;
	add.s64 	%rd31395, %rd15111, %rd15112;
	setp.lt.u64 	%p2361, %rd31395, 4294967296;
	mov.b64 	%rd31393, 4294967296;
	mov.u64 	%rd31394, %rd31393;
	@%p2361 bra 	$L__BB3_1844;
	shr.u64 	%rd15114, %rd31395, 32;
	and.b64  	%rd15115, %rd31396, 4294967295;
	add.s64 	%rd31396, %rd15114, %rd15115;
	setp.lt.u64 	%p2363, %rd31396, 4294967296;
	mov.b64 	%rd31393, 4294967296;
	mov.u64 	%rd31395, %rd31393;
	@%p2363 bra 	$L__BB3_1844;
	shr.u64 	%rd15117, %rd31396, 32;
	and.b64  	%rd15118, %rd31397, 4294967295;
	add.s64 	%rd15119, %rd15117, %rd15118;
	setp.gt.u64 	%p4448, %rd15119, 4294967295;
	min.u64 	%rd31397, %rd15119, 4294967296;
	mov.b64 	%rd31393, 4294967296;
	mov.u64 	%rd31394, %rd31393;
	mov.u64 	%rd31396, %rd31393;
$L__BB3_1844:
	cvt.u32.u64 	%r12526, %rd31397;
	cvt.u32.u64 	%r12525, %rd31396;
	cvt.u32.u64 	%r12524, %rd31395;
	cvt.u32.u64 	%r12523, %rd31394;
	cvt.u32.u64 	%r12522, %rd31393;
	cvt.u32.u64 	%r12521, %rd31392;
	cvt.u32.u64 	%r12520, %rd31391;
	cvt.u32.u64 	%r12519, %rd31390;
	setp.lt.u32 	%p2364, %r8905, %r12526;
	or.pred  	%p2365, %p4448, %p2364;
	@%p2365 bra 	$L__BB3_1859;
	setp.gt.u32 	%p2366, %r8905, %r12526;
	@%p2366 bra 	$L__BB3_1860;
	setp.lt.u32 	%p2367, %r12290, %r12525;
	@%p2367 bra 	$L__BB3_1859;
	setp.gt.u32 	%p2368, %r12290, %r12525;
	@%p2368 bra 	$L__BB3_1860;
	setp.lt.u32 	%p2369, %r12289, %r12524;
	@%p2369 bra 	$L__BB3_1859;
	setp.gt.u32 	%p2370, %r12289, %r12524;
	@%p2370 bra 	$L__BB3_1860;
	setp.lt.u32 	%p2371, %r12288, %r12523;
	@%p2371 bra 	$L__BB3_1859;
	setp.gt.u32 	%p2372, %r12288, %r12523;
	@%p2372 bra 	$L__BB3_1860;
	setp.lt.u32 	%p2373, %r12287, %r12522;
	@%p2373 bra 	$L__BB3_1859;
	setp.gt.u32 	%p2374, %r12287, %r12522;
	@%p2374 bra 	$L__BB3_1860;
	setp.lt.u32 	%p2375, %r12322, %r12521;
	@%p2375 bra 	$L__BB3_1859;
	setp.gt.u32 	%p2376, %r12322, %r12521;
	@%p2376 bra 	$L__BB3_1860;
	setp.lt.u32 	%p2377, %r12321, %r12520;
	@%p2377 bra 	$L__BB3_1859;
	setp.gt.u32 	%p2378, %r12321, %r12520;
	@%p2378 bra 	$L__BB3_1860;
	setp.gt.u32 	%p2379, %r12370, %r12519;
	@%p2379 bra 	$L__BB3_1860;
$L__BB3_1859:
	// begin inline asm
	sub.cc.u32 %r12519, %r12519, %r2245;
	subc.cc.u32 %r12520, %r12520, %r2246;
	subc.cc.u32 %r12521, %r12521, %r2247;
	subc.cc.u32 %r12522, %r12522, %r2248;
	subc.cc.u32 %r12523, %r12523, %r2249;
	subc.cc.u32 %r12524, %r12524, %r2250;
	subc.cc.u32 %r12525, %r12525, %r2251;
	subc.u32 %r12526, %r12526, %r8905;
	
	// end inline asm
$L__BB3_1860:
	setp.gt.u32 	%p2380, %r12526, %r8905;
	@%p2380 bra 	$L__BB3_1875;
	setp.lt.u32 	%p2381, %r12526, %r8905;
	@%p2381 bra 	$L__BB3_1876;
	setp.gt.u32 	%p2382, %r12525, %r12290;
	@%p2382 bra 	$L__BB3_1875;
	setp.lt.u32 	%p2383, %r12525, %r12290;
	@%p2383 bra 	$L__BB3_1876;
	setp.gt.u32 	%p2384, %r12524, %r12289;
	@%p2384 bra 	$L__BB3_1875;
	setp.lt.u32 	%p2385, %r12524, %r12289;
	@%p2385 bra 	$L__BB3_1876;
	setp.gt.u32 	%p2386, %r12523, %r12288;
	@%p2386 bra 	$L__BB3_1875;
	setp.lt.u32 	%p2387, %r12523, %r12288;
	@%p2387 bra 	$L__BB3_1876;
	setp.gt.u32 	%p2388, %r12522, %r12287;
	@%p2388 bra 	$L__BB3_1875;
	setp.lt.u32 	%p2389, %r12522, %r12287;
	@%p2389 bra 	$L__BB3_1876;
	setp.gt.u32 	%p2390, %r12521, %r12322;
	@%p2390 bra 	$L__BB3_1875;
	setp.lt.u32 	%p2391, %r12521, %r12322;
	@%p2391 bra 	$L__BB3_1876;
	setp.gt.u32 	%p2392, %r12520, %r12321;
	@%p2392 bra 	$L__BB3_1875;
	setp.lt.u32 	%p2393, %r12520, %r12321;
	@%p2393 bra 	$L__BB3_1876;
	setp.lt.u32 	%p2394, %r12519, %r12370;
	@%p2394 bra 	$L__BB3_1876;
$L__BB3_1875:
	// begin inline asm
	sub.cc.u32 %r12519, %r12519, %r2245;
	subc.cc.u32 %r12520, %r12520, %r2246;
	subc.cc.u32 %r12521, %r12521, %r2247;
	subc.cc.u32 %r12522, %r12522, %r2248;
	subc.cc.u32 %r12523, %r12523, %r2249;
	subc.cc.u32 %r12524, %r12524, %r2250;
	subc.cc.u32 %r12525, %r12525, %r2251;
	subc.u32 %r12526, %r12526, %r8905;
	
	// end inline asm
$L__BB3_1876:
	mul.wide.u32 	%rd15121, %r12377, %r12377;
	shr.u64 	%rd15122, %rd15121, 32;
	mul.wide.u32 	%rd15123, %r12378, %r12377;
	add.s64 	%rd15124, %rd15122, %rd15123;
	shr.u64 	%rd15125, %rd15124, 32;
	mul.wide.u32 	%rd15126, %r12379, %r12377;
	add.s64 	%rd15127, %rd15125, %rd15126;
	shr.u64 	%rd15128, %rd15127, 32;
	mul.wide.u32 	%rd15129, %r12380, %r12377;
	add.s64 	%rd15130, %rd15128, %rd15129;
	shr.u64 	%rd15131, %rd15130, 32;
	mul.wide.u32 	%rd15132, %r12381, %r12377;
	add.s64 	%rd15133, %rd15131, %rd15132;
	shr.u64 	%rd15134, %rd15133, 32;
	mul.wide.u32 	%rd15135, %r12382, %r12377;
	add.s64 	%rd15136, %rd15134, %rd15135;
	shr.u64 	%rd15137, %rd15136, 32;
	mul.wide.u32 	%rd15138, %r12383, %r12377;
	add.s64 	%rd15139, %rd15137, %rd15138;
	shr.u64 	%rd15140, %rd15139, 32;
	mul.wide.u32 	%rd15141, %r12384, %r12377;
	add.s64 	%rd15142, %rd15140, %rd15141;
	shr.u64 	%rd15143, %rd15142, 32;
	and.b64  	%rd15144, %rd15124, 4294967295;
	add.s64 	%rd15145, %rd15123, %rd15144;
	shr.u64 	%rd15146, %rd15145, 32;
	and.b64  	%rd15147, %rd15127, 4294967295;
	mul.wide.u32 	%rd15148, %r12378, %r12378;
	add.s64 	%rd15149, %rd15146, %rd15147;
	add.s64 	%rd15150, %rd15149, %rd15148;
	shr.u64 	%rd15151, %rd15150, 32;
	and.b64  	%rd15152, %rd15130, 4294967295;
	mul.wide.u32 	%rd15153, %r12379, %r12378;
	add.s64 	%rd15154, %rd15151, %rd15152;
	add.s64 	%rd15155, %rd15154, %rd15153;
	shr.u64 	%rd15156, %rd15155, 32;
	and.b64  	%rd15157, %rd15133, 4294967295;
	mul.wide.u32 	%rd15158, %r12380, %r12378;
	add.s64 	%rd15159, %rd15156, %rd15157;
	add.s64 	%rd15160, %rd15159, %rd15158;
	shr.u64 	%rd15161, %rd15160, 32;
	and.b64  	%rd15162, %rd15136, 4294967295;
	mul.wide.u32 	%rd15163, %r12381, %r12378;
	add.s64 	%rd15164, %rd15161, %rd15162;
	add.s64 	%rd15165, %rd15164, %rd15163;
	shr.u64 	%rd15166, %rd15165, 32;
	and.b64  	%rd15167, %rd15139, 4294967295;
	mul.wide.u32 	%rd15168, %r12382, %r12378;
	add.s64 	%rd15169, %rd15166, %rd15167;
	add.s64 	%rd15170, %rd15169, %rd15168;
	shr.u64 	%rd15171, %rd15170, 32;
	and.b64  	%rd15172, %rd15142, 4294967295;
	mul.wide.u32 	%rd15173, %r12383, %r12378;
	add.s64 	%rd15174, %rd15171, %rd15172;
	add.s64 	%rd15175, %rd15174, %rd15173;
	shr.u64 	%rd15176, %rd15175, 32;
	mul.wide.u32 	%rd15177, %r12384, %r12378;
	add.s64 	%rd15178, %rd15176, %rd15143;
	add.s64 	%rd15179, %rd15178, %rd15177;
	shr.u64 	%rd15180, %rd15179, 32;
	and.b64  	%rd15181, %rd15150, 4294967295;
	add.s64 	%rd15182, %rd15126, %rd15181;
	shr.u64 	%rd15183, %rd15182, 32;
	and.b64  	%rd15184, %rd15155, 4294967295;
	add.s64 	%rd15185, %rd15183, %rd15184;
	add.s64 	%rd15186, %rd15185, %rd15153;
	shr.u64 	%rd15187, %rd15186, 32;
	and.b64  	%rd15188, %rd15160, 4294967295;
	mul.wide.u32 	%rd15189, %r12379, %r12379;
	add.s64 	%rd15190, %rd15187, %rd15188;
	add.s64 	%rd15191, %rd15190, %rd15189;
	shr.u64 	%rd15192, %rd15191, 32;
	and.b64  	%rd15193, %rd15165, 4294967295;
	mul.wide.u32 	%rd15194, %r12380, %r12379;
	add.s64 	%rd15195, %rd15192, %rd15193;
	add.s64 	%rd15196, %rd15195, %rd15194;
	shr.u64 	%rd15197, %rd15196, 32;
	and.b64  	%rd15198, %rd15170, 4294967295;
	mul.wide.u32 	%rd15199, %r12381, %r12379;
	add.s64 	%rd15200, %rd15197, %rd15198;
	add.s64 	%rd15201, %rd15200, %rd15199;
	shr.u64 	%rd15202, %rd15201, 32;
	and.b64  	%rd15203, %rd15175, 4294967295;
	mul.wide.u32 	%rd15204, %r12382, %r12379;
	add.s64 	%rd15205, %rd15202, %rd15203;
	add.s64 	%rd15206, %rd15205, %rd15204;
	shr.u64 	%rd15207, %rd15206, 32;
	and.b64  	%rd15208, %rd15179, 4294967295;
	mul.wide.u32 	%rd15209, %r12383, %r12379;
	add.s64 	%rd15210, %rd15207, %rd15208;
	add.s64 	%rd15211, %rd15210, %rd15209;
	shr.u64 	%rd15212, %rd15211, 32;
	mul.wide.u32 	%rd15213, %r12384, %r12379;
	add.s64 	%rd15214, %rd15212, %rd15180;
	add.s64 	%rd15215, %rd15214, %rd15213;
	shr.u64 	%rd15216, %rd15215, 32;
	and.b64  	%rd15217, %rd15186, 4294967295;
	add.s64 	%rd15218, %rd15129, %rd15217;
	shr.u64 	%rd15219, %rd15218, 32;
	and.b64  	%rd15220, %rd15191, 4294967295;
	add.s64 	%rd15221, %rd15219, %rd15220;
	add.s64 	%rd15222, %rd15221, %rd15158;
	shr.u64 	%rd15223, %rd15222, 32;
	and.b64  	%rd15224, %rd15196, 4294967295;
	add.s64 	%rd15225, %rd15223, %rd15224;
	add.s64 	%rd15226, %rd15225, %rd15194;
	shr.u64 	%rd15227, %rd15226, 32;
	and.b64  	%rd15228, %rd15201, 4294967295;
	mul.wide.u32 	%rd15229, %r12380, %r12380;
	add.s64 	%rd15230, %rd15227, %rd15228;
	add.s64 	%rd15231, %rd15230, %rd15229;
	shr.u64 	%rd15232, %rd15231, 32;
	and.b64  	%rd15233, %rd15206, 4294967295;
	mul.wide.u32 	%rd15234, %r12381, %r12380;
	add.s64 	%rd15235, %rd15232, %rd15233;
	add.s64 	%rd15236, %rd15235, %rd15234;
	shr.u64 	%rd15237, %rd15236, 32;
	and.b64  	%rd15238, %rd15211, 4294967295;
	mul.wide.u32 	%rd15239, %r12382, %r12380;
	add.s64 	%rd15240, %rd15237, %rd15238;
	add.s64 	%rd15241, %rd15240, %rd15239;
	shr.u64 	%rd15242, %rd15241, 32;
	and.b64  	%rd15243, %rd15215, 4294967295;
	mul.wide.u32 	%rd15244, %r12383, %r12380;
	add.s64 	%rd15245, %rd15242, %rd15243;
	add.s64 	%rd15246, %rd15245, %rd15244;
	shr.u64 	%rd15247, %rd15246, 32;
	mul.wide.u32 	%rd15248, %r12384, %r12380;
	add.s64 	%rd15249, %rd15247, %rd15216;
	add.s64 	%rd15250, %rd15249, %rd15248;
	shr.u64 	%rd15251, %rd15250, 32;
	and.b64  	%rd15252, %rd15222, 4294967295;
	add.s64 	%rd15253, %rd15132, %rd15252;
	shr.u64 	%rd15254, %rd15253, 32;
	and.b64  	%rd15255, %rd15226, 4294967295;
	add.s64 	%rd15256, %rd15254, %rd15255;
	add.s64 	%rd15257, %rd15256, %rd15163;
	shr.u64 	%rd15258, %rd15257, 32;
	and.b64  	%rd15259, %rd15231, 4294967295;
	add.s64 	%rd15260, %rd15258, %rd15259;
	add.s64 	%rd15261, %rd15260, %rd15199;
	shr.u64 	%rd15262, %rd15261, 32;
	and.b64  	%rd15263, %rd15236, 4294967295;
	add.s64 	%rd15264, %rd15262, %rd15263;
	add.s64 	%rd15265, %rd15264, %rd15234;
	shr.u64 	%rd15266, %rd15265, 32;
	and.b64  	%rd15267, %rd15241, 4294967295;
	mul.wide.u32 	%rd15268, %r12381, %r12381;
	add.s64 	%rd15269, %rd15266, %rd15267;
	add.s64 	%rd15270, %rd15269, %rd15268;
	shr.u64 	%rd15271, %rd15270, 32;
	and.b64  	%rd15272, %rd15246, 4294967295;
	mul.wide.u32 	%rd15273, %r12382, %r12381;
	add.s64 	%rd15274, %rd15271, %rd15272;
	add.s64 	%rd15275, %rd15274, %rd15273;
	shr.u64 	%rd15276, %rd15275, 32;
	and.b64  	%rd15277, %rd15250, 4294967295;
	mul.wide.u32 	%rd15278, %r12383, %r12381;
	add.s64 	%rd15279, %rd15276, %rd15277;
	add.s64 	%rd15280, %rd15279, %rd15278;
	shr.u64 	%rd15281, %rd15280, 32;
	mul.wide.u32 	%rd15282, %r12384, %r12381;
	add.s64 	%rd15283, %rd15281, %rd15251;
	add.s64 	%rd15284, %rd15283, %rd15282;
	shr.u64 	%rd15285, %rd15284, 32;
	and.b64  	%rd15286, %rd15257, 4294967295;
	add.s64 	%rd15287, %rd15135, %rd15286;
	shr.u64 	%rd15288, %rd15287, 32;
	and.b64  	%rd15289, %rd15261, 4294967295;
	add.s64 	%rd15290, %rd15288, %rd15289;
	add.s64 	%rd15291, %rd15290, %rd15168;
	shr.u64 	%rd15292, %rd15291, 32;
	and.b64  	%rd15293, %rd15265, 4294967295;
	add.s64 	%rd15294, %rd15292, %rd15293;
	add.s64 	%rd15295, %rd15294, %rd15204;
	shr.u64 	%rd15296, %rd15295, 32;
	and.b64  	%rd15297, %rd15270, 4294967295;
	add.s64 	%rd15298, %rd15296, %rd15297;
	add.s64 	%rd15299, %rd15298, %rd15239;
	shr.u64 	%rd15300, %rd15299, 32;
	and.b64  	%rd15301, %rd15275, 4294967295;
	add.s64 	%rd15302, %rd15300, %rd15301;
	add.s64 	%rd15303, %rd15302, %rd15273;
	shr.u64 	%rd15304, %rd15303, 32;
	and.b64  	%rd15305, %rd15280, 4294967295;
	mul.wide.u32 	%rd15306, %r12382, %r12382;
	add.s64 	%rd15307, %rd15304, %rd15305;
	add.s64 	%rd15308, %rd15307, %rd15306;
	shr.u64 	%rd15309, %rd15308, 32;
	and.b64  	%rd15310, %rd15284, 4294967295;
	mul.wide.u32 	%rd15311, %r12383, %r12382;
	add.s64 	%rd15312, %rd15309, %rd15310;
	add.s64 	%rd15313, %rd15312, %rd15311;
	shr.u64 	%rd15314, %rd15313, 32;
	mul.wide.u32 	%rd15315, %r12384, %r12382;
	add.s64 	%rd15316, %rd15314, %rd15285;
	add.s64 	%rd15317, %rd15316, %rd15315;
	shr.u64 	%rd15318, %rd15317, 32;
	and.b64  	%rd15319, %rd15291, 4294967295;
	add.s64 	%rd15320, %rd15138, %rd15319;
	shr.u64 	%rd15321, %rd15320, 32;
	and.b64  	%rd15322, %rd15295, 4294967295;
	add.s64 	%rd15323, %rd15321, %rd15322;
	add.s64 	%rd15324, %rd15323, %rd15173;
	shr.u64 	%rd15325, %rd15324, 32;
	and.b64  	%rd15326, %rd15299, 4294967295;
	add.s64 	%rd15327, %rd15325, %rd15326;
	add.s64 	%rd15328, %rd15327, %rd15209;
	shr.u64 	%rd15329, %rd15328, 32;
	and.b64  	%rd15330, %rd15303, 4294967295;
	add.s64 	%rd15331, %rd15329, %rd15330;
	add.s64 	%rd15332, %rd15331, %rd15244;
	shr.u64 	%rd15333, %rd15332, 32;
	and.b64  	%rd15334, %rd15308, 4294967295;
	add.s64 	%rd15335, %rd15333, %rd15334;
	add.s64 	%rd15336, %rd15335, %rd15278;
	shr.u64 	%rd15337, %rd15336, 32;
	and.b64  	%rd15338, %rd15313, 4294967295;
	add.s64 	%rd15339, %rd15337, %rd15338;
	add.s64 	%rd15340, %rd15339, %rd15311;
	shr.u64 	%rd15341, %rd15340, 32;
	and.b64  	%rd15342, %rd15317, 4294967295;
	mul.wide.u32 	%rd15343, %r12383, %r12383;
	add.s64 	%rd15344, %rd15341, %rd15342;
	add.s64 	%rd15345, %rd15344, %rd15343;
	shr.u64 	%rd15346, %rd15345, 32;
	mul.wide.u32 	%rd15347, %r12384, %r12383;
	add.s64 	%rd15348, %rd15346, %rd15318;
	add.s64 	%rd15349, %rd15348, %rd15347;
	shr.u64 	%rd15350, %rd15349, 32;
	and.b64  	%rd15351, %rd15324, 4294967295;
	add.s64 	%rd15352, %rd15141, %rd15351;
	shr.u64 	%rd15353, %rd15352, 32;
	and.b64  	%rd15354, %rd15328, 4294967295;
	add.s64 	%rd15355, %rd15353, %rd15354;
	add.s64 	%rd15356, %rd15355, %rd15177;
	shr.u64 	%rd15357, %rd15356, 32;
	and.b64  	%rd15358, %rd15332, 4294967295;
	add.s64 	%rd15359, %rd15357, %rd15358;
	add.s64 	%rd15360, %rd15359, %rd15213;
	shr.u64 	%rd15361, %rd15360, 32;
	and.b64  	%rd15362, %rd15336, 4294967295;
	add.s64 	%rd15363, %rd15361, %rd15362;
	add.s64 	%rd15364, %rd15363, %rd15248;
	shr.u64 	%rd15365, %rd15364, 32;
	and.b64  	%rd15366, %rd15340, 4294967295;
	add.s64 	%rd15367, %rd15365, %rd15366;
	add.s64 	%rd15368, %rd15367, %rd15282;
	shr.u64 	%rd15369, %rd15368, 32;
	and.b64  	%rd15370, %rd15345, 4294967295;
	add.s64 	%rd15371, %rd15369, %rd15370;
	add.s64 	%rd15372, %rd15371, %rd15315;
	shr.u64 	%rd15373, %rd15372, 32;
	and.b64  	%rd15374, %rd15349, 4294967295;
	add.s64 	%rd15375, %rd15373, %rd15374;
	add.s64 	%rd15376, %rd15375, %rd15347;
	shr.u64 	%rd15377, %rd15376, 32;
	mul.wide.u32 	%rd15378, %r12384, %r12384;
	add.s64 	%rd15379, %rd15377, %rd15350;
	add.s64 	%rd15380, %rd15379, %rd15378;
	shr.u64 	%rd15381, %rd15380, 32;
	{ .reg .b32 tmp; mov.b64 {tmp, %r9060}, %rd15380; }
	and.b64  	%rd15382, %rd15356, 4294967295;
	mul.lo.s64 	%rd15383, %rd15382, 977;
	and.b64  	%rd15384, %rd15121, 4294967293;
	and.b64  	%rd15385, %rd15383, 4294967295;
	add.s64 	%rd31398, %rd15385, %rd15384;
	shr.u64 	%rd15386, %rd15383, 32;
	shr.u64 	%rd15387, %rd31398, 32;
	add.s64 	%rd15388, %rd15387, %rd15386;
	and.b64  	%rd15389, %rd15360, 4294967295;
	mul.lo.s64 	%rd15390, %rd15389, 977;
	and.b64  	%rd15391, %rd15145, 4294967295;
	and.b64  	%rd15392, %rd15390, 4294967295;
	add.s64 	%rd15393, %rd15388, %rd15391;
	add.s64 	%rd15394, %rd15393, %rd15392;
	add.s64 	%rd31399, %rd15394, %rd15382;
	shr.u64 	%rd15395, %rd15390, 32;
	shr.u64 	%rd15396, %rd31399, 32;
	add.s64 	%rd15397, %rd15396, %rd15395;
	and.b64  	%rd15398, %rd15364, 4294967295;
	mul.lo.s64 	%rd15399, %rd15398, 977;
	and.b64  	%rd15400, %rd15182, 4294967295;
	and.b64  	%rd15401, %rd15399, 4294967295;
	add.s64 	%rd15402, %rd15397, %rd15400;
	add.s64 	%rd15403, %rd15402, %rd15401;
	add.s64 	%rd31400, %rd15403, %rd15389;
	shr.u64 	%rd15404, %rd15399, 32;
	shr.u64 	%rd15405, %rd31400, 32;
	add.s64 	%rd15406, %rd15405, %rd15404;
	and.b64  	%rd15407, %rd15368, 4294967295;
	mul.lo.s64 	%rd15408, %rd15407, 977;
	and.b64  	%rd15409, %rd15218, 4294967295;
	and.b64  	%rd15410, %rd15408, 4294967295;
	add.s64 	%rd15411, %rd15406, %rd15409;
	add.s64 	%rd15412, %rd15411, %rd15410;
	add.s64 	%rd31401, %rd15412, %rd15398;
	shr.u64 	%rd15413, %rd15408, 32;
	shr.u64 	%rd15414, %rd31401, 32;
	add.s64 	%rd15415, %rd15414, %rd15413;
	and.b64  	%rd15416, %rd15372, 4294967295;
	mul.lo.s64 	%rd15417, %rd15416, 977;
	and.b64  	%rd15418, %rd15253, 4294967295;
	and.b64  	%rd15419, %rd15417, 4294967295;
	add.s64 	%rd15420, %rd15415, %rd15418;
	add.s64 	%rd15421, %rd15420, %rd15419;
	add.s64 	%rd31402, %rd15421, %rd15407;
	shr.u64 	%rd15422, %rd15417, 32;
	shr.u64 	%rd15423, %rd31402, 32;
	add.s64 	%rd15424, %rd15423, %rd15422;
	and.b64  	%rd15425, %rd15376, 4294967295;
	mul.lo.s64 	%rd15426, %rd15425, 977;
	and.b64  	%rd15427, %rd15287, 4294967295;
	and.b64  	%rd15428, %rd15426, 4294967295;
	add.s64 	%rd15429, %rd15424, %rd15427;
	add.s64 	%rd15430, %rd15429, %rd15428;
	add.s64 	%rd31403, %rd15430, %rd15416;
	shr.u64 	%rd15431, %rd15426, 32;
	shr.u64 	%rd15432, %rd31403, 32;
	add.s64 	%rd15433, %rd15432, %rd15431;
	and.b64  	%rd15434, %rd15380, 4294967295;
	mul.lo.s64 	%rd15435, %rd15434, 977;
	and.b64  	%rd15436, %rd15320, 4294967295;
	and.b64  	%rd15437, %rd15435, 4294967295;
	add.s64 	%rd15438, %rd15433, %rd15436;
	add.s64 	%rd15439, %rd15438, %rd15437;
	add.s64 	%rd31404, %rd15439, %rd15425;
	shr.u64 	%rd15440, %rd15435, 32;
	shr.u64 	%rd15441, %rd31404, 32;
	add.s64 	%rd15442, %rd15441, %rd15440;
	mul.lo.s64 	%rd15443, %rd15381, 977;
	and.b64  	%rd15444, %rd15352, 4294967295;
	and.b64  	%rd15445, %rd15443, 4294967295;
	add.s64 	%rd15446, %rd15442, %rd15444;
	add.s64 	%rd15447, %rd15446, %rd15445;
	add.s64 	%rd31405, %rd15447, %rd15434;
	shr.u64 	%rd15448, %rd15443, 32;
	shr.u64 	%rd15449, %rd31405, 32;
	cvt.u32.u64 	%r9061, %rd15449;
	cvt.u32.u64 	%r9062, %rd15448;
	add.s32 	%r9063, %r9061, %r9062;
	add.s32 	%r2690, %r9063, %r9060;
	setp.eq.s32 	%p2396, %r2690, 0;
	mov.pred 	%p4449, 0;
	@%p2396 bra 	$L__BB3_1884;
	cvt.u64.u32 	%rd15450, %r2690;
	mul.wide.u32 	%rd15451, %r2690, 977;
	shr.u64 	%rd15452, %rd15451, 32;
	and.b64  	%rd15453, %rd31398, 4294967295;
	and.b64  	%rd15454, %rd15451, 4294967295;
	add.s64 	%rd31398, %rd15454, %rd15453;
	shr.u64 	%rd15455, %rd31398, 32;
	and.b64  	%rd15456, %rd31399, 4294967295;
	add.s64 	%rd15457, %rd15452, %rd15456;
	add.s64 	%rd15458, %rd15457, %rd15450;
	add.s64 	%rd31399, %rd15458, %rd15455;
	setp.lt.u64 	%p2398, %rd31399, 4294967296;
	@%p2398 bra 	$L__BB3_1884;
	shr.u64 	%rd15459, %rd31399, 32;
	and.b64  	%rd15460, %rd31400, 4294967295;
	add.s64 	%rd31400, %rd15459, %rd15460;
	setp.lt.u64 	%p2400, %rd31400, 4294967296;
	@%p2400 bra 	$L__BB3_1884;
	shr.u64 	%rd15461, %rd31400, 32;
	and.b64  	%rd15462, %rd31401, 4294967295;
	add.s64 	%rd31401, %rd15461, %rd15462;
	setp.lt.u64 	%p2402, %rd31401, 4294967296;
	@%p2402 bra 	$L__BB3_1884;
	shr.u64 	%rd15464, %rd31401, 32;
	and.b64  	%rd15465, %rd31402, 4294967295;
	add.s64 	%rd31402, %rd15464, %rd15465;
	setp.lt.u64 	%p2404, %rd31402, 4294967296;
	mov.b64 	%rd31401, 4294967296;
	@%p2404 bra 	$L__BB3_1884;
	shr.u64 	%rd15467, %rd31402, 32;
	and.b64  	%rd15468, %rd31403, 4294967295;
	add.s64 	%rd31403, %rd15467, %rd15468;
	setp.lt.u64 	%p2406, %rd31403, 4294967296;
	mov.b64 	%rd31401, 4294967296;
	mov.u64 	%rd31402, %rd31401;
	@%p2406 bra 	$L__BB3_1884;
	shr.u64 	%rd15470, %rd31403, 32;
	and.b64  	%rd15471, %rd31404, 4294967295;
	add.s64 	%rd31404, %rd15470, %rd15471;
	setp.lt.u64 	%p2408, %rd31404, 4294967296;
	mov.b64 	%rd31401, 4294967296;
	mov.u64 	%rd31403, %rd31401;
	@%p2408 bra 	$L__BB3_1884;
	shr.u64 	%rd15473, %rd31404, 32;
	and.b64  	%rd15474, %rd31405, 4294967295;
	add.s64 	%rd15475, %rd15473, %rd15474;
	setp.gt.u64 	%p4449, %rd15475, 4294967295;
	min.u64 	%rd31405, %rd15475, 4294967296;
	mov.b64 	%rd31401, 4294967296;
	mov.u64 	%rd31402, %rd31401;
	mov.u64 	%rd31404, %rd31401;
$L__BB3_1884:
	cvt.u32.u64 	%r12724, %rd31405;
	cvt.u32.u64 	%r12723, %rd31404;
	cvt.u32.u64 	%r12722, %rd31403;
	cvt.u32.u64 	%r12721, %rd31402;
	cvt.u32.u64 	%r12720, %rd31401;
	cvt.u32.u64 	%r12719, %rd31400;
	cvt.u32.u64 	%r12718, %rd31399;
	cvt.u32.u64 	%r12717, %rd31398;
	setp.lt.u32 	%p2409, %r8905, %r12724;
	or.pred  	%p2410, %p4449, %p2409;
	@%p2410 bra 	$L__BB3_1899;
	setp.gt.u32 	%p2411, %r8905, %r12724;
	@%p2411 bra 	$L__BB3_1900;
	setp.lt.u32 	%p2412, %r12290, %r12723;
	@%p2412 bra 	$L__BB3_1899;
	setp.gt.u32 	%p2413, %r12290, %r12723;
	@%p2413 bra 	$L__BB3_1900;
	setp.lt.u32 	%p2414, %r12289, %r12722;
	@%p2414 bra 	$L__BB3_1899;
	setp.gt.u32 	%p2415, %r12289, %r12722;
	@%p2415 bra 	$L__BB3_1900;
	setp.lt.u32 	%p2416, %r12288, %r12721;
	@%p2416 bra 	$L__BB3_1899;
	setp.gt.u32 	%p2417, %r12288, %r12721;
	@%p2417 bra 	$L__BB3_1900;
	setp.lt.u32 	%p2418, %r12287, %r12720;
	@%p2418 bra 	$L__BB3_1899;
	setp.gt.u32 	%p2419, %r12287, %r12720;
	@%p2419 bra 	$L__BB3_1900;
	setp.lt.u32 	%p2420, %r12322, %r12719;
	@%p2420 bra 	$L__BB3_1899;
	setp.gt.u32 	%p2421, %r12322, %r12719;
	@%p2421 bra 	$L__BB3_1900;
	setp.lt.u32 	%p2422, %r12321, %r12718;
	@%p2422 bra 	$L__BB3_1899;
	setp.gt.u32 	%p2423, %r12321, %r12718;
	@%p2423 bra 	$L__BB3_1900;
	setp.gt.u32 	%p2424, %r12370, %r12717;
	@%p2424 bra 	$L__BB3_1900;
$L__BB3_1899:
	// begin inline asm
	sub.cc.u32 %r12717, %r12717, %r2245;
	subc.cc.u32 %r12718, %r12718, %r2246;
	subc.cc.u32 %r12719, %r12719, %r2247;
	subc.cc.u32 %r12720, %r12720, %r2248;
	subc.cc.u32 %r12721, %r12721, %r2249;
	subc.cc.u32 %r12722, %r12722, %r2250;
	subc.cc.u32 %r12723, %r12723, %r2251;
	subc.u32 %r12724, %r12724, %r8905;
	
	// end inline asm
$L__BB3_1900:
	setp.gt.u32 	%p2425, %r12724, %r8905;
	@%p2425 bra 	$L__BB3_1915;
	setp.lt.u32 	%p2426, %r12724, %r8905;
	@%p2426 bra 	$L__BB3_1916;
	setp.gt.u32 	%p2427, %r12723, %r12290;
	@%p2427 bra 	$L__BB3_1915;
	setp.lt.u32 	%p2428, %r12723, %r12290;
	@%p2428 bra 	$L__BB3_1916;
	setp.gt.u32 	%p2429, %r12722, %r12289;
	@%p2429 bra 	$L__BB3_1915;
	setp.lt.u32 	%p2430, %r12722, %r12289;
	@%p2430 bra 	$L__BB3_1916;
	setp.gt.u32 	%p2431, %r12721, %r12288;
	@%p2431 bra 	$L__BB3_1915;
	setp.lt.u32 	%p2432, %r12721, %r12288;
	@%p2432 bra 	$L__BB3_1916;
	setp.gt.u32 	%p2433, %r12720, %r12287;
	@%p2433 bra 	$L__BB3_1915;
	setp.lt.u32 	%p2434, %r12720, %r12287;
	@%p2434 bra 	$L__BB3_1916;
	setp.gt.u32 	%p2435, %r12719, %r12322;
	@%p2435 bra 	$L__BB3_1915;
	setp.lt.u32 	%p2436, %r12719, %r12322;
	@%p2436 bra 	$L__BB3_1916;
	setp.gt.u32 	%p2437, %r12718, %r12321;
	@%p2437 bra 	$L__BB3_1915;
	setp.lt.u32 	%p2438, %r12718, %r12321;
	@%p2438 bra 	$L__BB3_1916;
	setp.lt.u32 	%p2439, %r12717, %r12370;
	@%p2439 bra 	$L__BB3_1916;
$L__BB3_1915:
	// begin inline asm
	sub.cc.u32 %r12717, %r12717, %r2245;
	subc.cc.u32 %r12718, %r12718, %r2246;
	subc.cc.u32 %r12719, %r12719, %r2247;
	subc.cc.u32 %r12720, %r12720, %r2248;
	subc.cc.u32 %r12721, %r12721, %r2249;
	subc.cc.u32 %r12722, %r12722, %r2250;
	subc.cc.u32 %r12723, %r12723, %r2251;
	subc.u32 %r12724, %r12724, %r8905;
	
	// end inline asm
$L__BB3_1916:
	mul.wide.u32 	%rd15477, %r12717, %r12519;
	shr.u64 	%rd15478, %rd15477, 32;
	mul.wide.u32 	%rd15479, %r12718, %r12519;
	add.s64 	%rd15480, %rd15478, %rd15479;
	shr.u64 	%rd15481, %rd15480, 32;
	mul.wide.u32 	%rd15482, %r12719, %r12519;
	add.s64 	%rd15483, %rd15481, %rd15482;
	shr.u64 	%rd15484, %rd15483, 32;
	mul.wide.u32 	%rd15485, %r12720, %r12519;
	add.s64 	%rd15486, %rd15484, %rd15485;
	shr.u64 	%rd15487, %rd15486, 32;
	mul.wide.u32 	%rd15488, %r12721, %r12519;
	add.s64 	%rd15489, %rd15487, %rd15488;
	shr.u64 	%rd15490, %rd15489, 32;
	mul.wide.u32 	%rd15491, %r12722, %r12519;
	add.s64 	%rd15492, %rd15490, %rd15491;
	shr.u64 	%rd15493, %rd15492, 32;
	mul.wide.u32 	%rd15494, %r12723, %r12519;
	add.s64 	%rd15495, %rd15493, %rd15494;
	shr.u64 	%rd15496, %rd15495, 32;
	mul.wide.u32 	%rd15497, %r12724, %r12519;
	add.s64 	%rd15498, %rd15496, %rd15497;
	shr.u64 	%rd15499, %rd15498, 32;
	and.b64  	%rd15500, %rd15480, 4294967295;
	mul.wide.u32 	%rd15501, %r12717, %r12520;
	add.s64 	%rd15502, %rd15501, %rd15500;
	shr.u64 	%rd15503, %rd15502, 32;
	and.b64  	%rd15504, %rd15483, 4294967295;
	mul.wide.u32 	%rd15505, %r12718, %r12520;
	add.s64 	%rd15506, %rd15503, %rd15504;
	add.s64 	%rd15507, %rd15506, %rd15505;
	shr.u64 	%rd15508, %rd15507, 32;
	and.b64  	%rd15509, %rd15486, 4294967295;
	mul.wide.u32 	%rd15510, %r12719, %r12520;
	add.s64 	%rd15511, %rd15508, %rd15509;
	add.s64 	%rd15512, %rd15511, %rd15510;
	shr.u64 	%rd15513, %rd15512, 32;
	and.b64  	%rd15514, %rd15489, 4294967295;
	mul.wide.u32 	%rd15515, %r12720, %r12520;
	add.s64 	%rd15516, %rd15513, %rd15514;
	add.s64 	%rd15517, %rd15516, %rd15515;
	shr.u64 	%rd15518, %rd15517, 32;
	and.b64  	%rd15519, %rd15492, 4294967295;
	mul.wide.u32 	%rd15520, %r12721, %r12520;
	add.s64 	%rd15521, %rd15518, %rd15519;
	add.s64 	%rd15522, %rd15521, %rd15520;
	shr.u64 	%rd15523, %rd15522, 32;
	and.b64  	%rd15524, %rd15495, 4294967295;
	mul.wide.u32 	%rd15525, %r12722, %r12520;
	add.s64 	%rd15526, %rd15523, %rd15524;
	add.s64 	%rd15527, %rd15526, %rd15525;
	shr.u64 	%rd15528, %rd15527, 32;
	and.b64  	%rd15529, %rd15498, 4294967295;
	mul.wide.u32 	%rd15530, %r12723, %r12520;
	add.s64 	%rd15531, %rd15528, %rd15529;
	add.s64 	%rd15532, %rd15531, %rd15530;
	shr.u64 	%rd15533, %rd15532, 32;
	mul.wide.u32 	%rd15534, %r12724, %r12520;
	add.s64 	%rd15535, %rd15533, %rd15499;
	add.s64 	%rd15536, %rd15535, %rd15534;
	shr.u64 	%rd15537, %rd15536, 32;
	and.b64  	%rd15538, %rd15507, 4294967295;
	mul.wide.u32 	%rd15539, %r12717, %r12521;
	add.s64 	%rd15540, %rd15539, %rd15538;
	shr.u64 	%rd15541, %rd15540, 32;
	and.b64  	%rd15542, %rd15512, 4294967295;
	mul.wide.u32 	%rd15543, %r12718, %r12521;
	add.s64 	%rd15544, %rd15541, %rd15542;
	add.s64 	%rd15545, %rd15544, %rd15543;
	shr.u64 	%rd15546, %rd15545, 32;
	and.b64  	%rd15547, %rd15517, 4294967295;
	mul.wide.u32 	%rd15548, %r12719, %r12521;
	add.s64 	%rd15549, %rd15546, %rd15547;
	add.s64 	%rd15550, %rd15549, %rd15548;
	shr.u64 	%rd15551, %rd15550, 32;
	and.b64  	%rd15552, %rd15522, 4294967295;
	mul.wide.u32 	%rd15553, %r12720, %r12521;
	add.s64 	%rd15554, %rd15551, %rd15552;
	add.s64 	%rd15555, %rd15554, %rd15553;
	shr.u64 	%rd15556, %rd15555, 32;
	and.b64  	%rd15557, %rd15527, 4294967295;
	mul.wide.u32 	%rd15558, %r12721, %r12521;
	add.s64 	%rd15559, %rd15556, %rd15557;
	add.s64 	%rd15560, %rd15559, %rd15558;
	shr.u64 	%rd15561, %rd15560, 32;
	and.b64  	%rd15562, %rd15532, 4294967295;
	mul.wide.u32 	%rd15563, %r12722, %r12521;
	add.s64 	%rd15564, %rd15561, %rd15562;
	add.s64 	%rd15565, %rd15564, %rd15563;
	shr.u64 	%rd15566, %rd15565, 32;
	and.b64  	%rd15567, %rd15536, 4294967295;
	mul.wide.u32 	%rd15568, %r12723, %r12521;
	add.s64 	%rd15569, %rd15566, %rd15567;
	add.s64 	%rd15570, %rd15569, %rd15568;
	shr.u64 	%rd15571, %rd15570, 32;
	mul.wide.u32 	%rd15572, %r12724, %r12521;
	add.s64 	%rd15573, %rd15571, %rd15537;
	add.s64 	%rd15574, %rd15573, %rd15572;
	shr.u64 	%rd15575, %rd15574, 32;
	and.b64  	%rd15576, %rd15545, 4294967295;
	mul.wide.u32 	%rd15577, %r12717, %r12522;
	add.s64 	%rd15578, %rd15577, %rd15576;
	shr.u64 	%rd15579, %rd15578, 32;
	and.b64  	%rd15580, %rd15550, 4294967295;
	mul.wide.u32 	%rd15581, %r12718, %r12522;
	add.s64 	%rd15582, %rd15579, %rd15580;
	add.s64 	%rd15583, %rd15582, %rd15581;
	shr.u64 	%rd15584, %rd15583, 32;
	and.b64  	%rd15585, %rd15555, 4294967295;
	mul.wide.u32 	%rd15586, %r12719, %r12522;
	add.s64 	%rd15587, %rd15584, %rd15585;
	add.s64 	%rd15588, %rd15587, %rd15586;
	shr.u64 	%rd15589, %rd15588, 32;
	and.b64  	%rd15590, %rd15560, 4294967295;
	mul.wide.u32 	%rd15591, %r12720, %r12522;
	add.s64 	%rd15592, %rd15589, %rd15590;
	add.s64 	%rd15593, %rd15592, %rd15591;
	shr.u64 	%rd15594, %rd15593, 32;
	and.b64  	%rd15595, %rd15565, 4294967295;
	mul.wide.u32 	%rd15596, %r12721, %r12522;
	add.s64 	%rd15597, %rd15594, %rd15595;
	add.s64 	%rd15598, %rd15597, %rd15596;
	shr.u64 	%rd15599, %rd15598, 32;
	and.b64  	%rd15600, %rd15570, 4294967295;
	mul.wide.u32 	%rd15601, %r12722, %r12522;
	add.s64 	%rd15602, %rd15599, %rd15600;
	add.s64 	%rd15603, %rd15602, %rd15601;
	shr.u64 	%rd15604, %rd15603, 32;
	and.b64  	%rd15605, %rd15574, 4294967295;
	mul.wide.u32 	%rd15606, %r12723, %r12522;
	add.s64 	%rd15607, %rd15604, %rd15605;
	add.s64 	%rd15608, %rd15607, %rd15606;
	shr.u64 	%rd15609, %rd15608, 32;
	mul.wide.u32 	%rd15610, %r12724, %r12522;
	add.s64 	%rd15611, %rd15609, %rd15575;
	add.s64 	%rd15612, %rd15611, %rd15610;
	shr.u64 	%rd15613, %rd15612, 32;
	and.b64  	%rd15614, %rd15583, 4294967295;
	mul.wide.u32 	%rd15615, %r12717, %r12523;
	add.s64 	%rd15616, %rd15615, %rd15614;
	shr.u64 	%rd15617, %rd15616, 32;
	and.b64  	%rd15618, %rd15588, 4294967295;
	mul.wide.u32 	%rd15619, %r12718, %r12523;
	add.s64 	%rd15620, %rd15617, %rd15618;
	add.s64 	%rd15621, %rd15620, %rd15619;
	shr.u64 	%rd15622, %rd15621, 32;
	and.b64  	%rd15623, %rd15593, 4294967295;
	mul.wide.u32 	%rd15624, %r12719, %r12523;
	add.s64 	%rd15625, %rd15622, %rd15623;
	add.s64 	%rd15626, %rd15625, %rd15624;
	shr.u64 	%rd15627, %rd15626, 32;
	and.b64  	%rd15628, %rd15598, 4294967295;
	mul.wide.u32 	%rd15629, %r12720, %r12523;
	add.s64 	%rd15630, %rd15627, %rd15628;
	add.s64 	%rd15631, %rd15630, %rd15629;
	shr.u64 	%rd15632, %rd15631, 32;
	and.b64  	%rd15633, %rd15603, 4294967295;
	mul.wide.u32 	%rd15634, %r12721, %r12523;
	add.s64 	%rd15635, %rd15632, %rd15633;
	add.s64 	%rd15636, %rd15635, %rd15634;
	shr.u64 	%rd15637, %rd15636, 32;
	and.b64  	%rd15638, %rd15608, 4294967295;
	mul.wide.u32 	%rd15639, %r12722, %r12523;
	add.s64 	%rd15640, %rd15637, %rd15638;
	add.s64 	%rd15641, %rd15640, %rd15639;
	shr.u64 	%rd15642, %rd15641, 32;
	and.b64  	%rd15643, %rd15612, 4294967295;
	mul.wide.u32 	%rd15644, %r12723, %r12523;
	add.s64 	%rd15645, %rd15642, %rd15643;
	add.s64 	%rd15646, %rd15645, %rd15644;
	shr.u64 	%rd15647, %rd15646, 32;
	mul.wide.u32 	%rd15648, %r12724, %r12523;
	add.s64 	%rd15649, %rd15647, %rd15613;
	add.s64 	%rd15650, %rd15649, %rd15648;
	shr.u64 	%rd15651, %rd15650, 32;
	and.b64  	%rd15652, %rd15621, 4294967295;
	mul.wide.u32 	%rd15653, %r12717, %r12524;
	add.s64 	%rd15654, %rd15653, %rd15652;
	shr.u64 	%rd15655, %rd15654, 32;
	and.b64  	%rd15656, %rd15626, 4294967295;
	mul.wide.u32 	%rd15657, %r12718, %r12524;
	add.s64 	%rd15658, %rd15655, %rd15656;
	add.s64 	%rd15659, %rd15658, %rd15657;
	shr.u64 	%rd15660, %rd15659, 32;
	and.b64  	%rd15661, %rd15631, 4294967295;
	mul.wide.u32 	%rd15662, %r12719, %r12524;
	add.s64 	%rd15663, %rd15660, %rd15661;
	add.s64 	%rd15664, %rd15663, %rd15662;
	shr.u64 	%rd15665, %rd15664, 32;
	and.b64  	%rd15666, %rd15636, 4294967295;
	mul.wide.u32 	%rd15667, %r12720, %r12524;
	add.s64 	%rd15668, %rd15665, %rd15666;
	add.s64 	%rd15669, %rd15668, %rd15667;
	shr.u64 	%rd15670, %rd15669, 32;
	and.b64  	%rd15671, %rd15641, 4294967295;
	mul.wide.u32 	%rd15672, %r12721, %r12524;
	add.s64 	%rd15673, %rd15670, %rd15671;
	add.s64 	%rd15674, %rd15673, %rd15672;
	shr.u64 	%rd15675, %rd15674, 32;
	and.b64  	%rd15676, %rd15646, 4294967295;
	mul.wide.u32 	%rd15677, %r12722, %r12524;
	add.s64 	%rd15678, %rd15675, %rd15676;
	add.s64 	%rd15679, %rd15678, %rd15677;
	shr.u64 	%rd15680, %rd15679, 32;
	and.b64  	%rd15681, %rd15650, 4294967295;
	mul.wide.u32 	%rd15682, %r12723, %r12524;
	add.s64 	%rd15683, %rd15680, %rd15681;
	add.s64 	%rd15684, %rd15683, %rd15682;
	shr.u64 	%rd15685, %rd15684, 32;
	mul.wide.u32 	%rd15686, %r12724, %r12524;
	add.s64 	%rd15687, %rd15685, %rd15651;
	add.s64 	%rd15688, %rd15687, %rd15686;
	shr.u64 	%rd15689, %rd15688, 32;
	and.b64  	%rd15690, %rd15659, 4294967295;
	mul.wide.u32 	%rd15691, %r12717, %r12525;
	add.s64 	%rd15692, %rd15691, %rd15690;
	shr.u64 	%rd15693, %rd15692, 32;
	and.b64  	%rd15694, %rd15664, 4294967295;
	mul.wide.u32 	%rd15695, %r12718, %r12525;
	add.s64 	%rd15696, %rd15693, %rd15694;
	add.s64 	%rd15697, %rd15696, %rd15695;
	shr.u64 	%rd15698, %rd15697, 32;
	and.b64  	%rd15699, %rd15669, 4294967295;
	mul.wide.u32 	%rd15700, %r12719, %r12525;
	add.s64 	%rd15701, %rd15698, %rd15699;
	add.s64 	%rd15702, %rd15701, %rd15700;
	shr.u64 	%rd15703, %rd15702, 32;
	and.b64  	%rd15704, %rd15674, 4294967295;
	mul.wide.u32 	%rd15705, %r12720, %r12525;
	add.s64 	%rd15706, %rd15703, %rd15704;
	add.s64 	%rd15707, %rd15706, %rd15705;
	shr.u64 	%rd15708, %rd15707, 32;
	and.b64  	%rd15709, %rd15679, 4294967295;
	mul.wide.u32 	%rd15710, %r12721, %r12525;
	add.s64 	%rd15711, %rd15708, %rd15709;
	add.s64 	%rd15712, %rd15711, %rd15710;
	shr.u64 	%rd15713, %rd15712, 32;
	and.b64  	%rd15714, %rd15684, 4294967295;
	mul.wide.u32 	%rd15715, %r12722, %r12525;
	add.s64 	%rd15716, %rd15713, %rd15714;
	add.s64 	%rd15717, %rd15716, %rd15715;
	shr.u64 	%rd15718, %rd15717, 32;
	and.b64  	%rd15719, %rd15688, 4294967295;
	mul.wide.u32 	%rd15720, %r12723, %r12525;
	add.s64 	%rd15721, %rd15718, %rd15719;
	add.s64 	%rd15722, %rd15721, %rd15720;
	shr.u64 	%rd15723, %rd15722, 32;
	mul.wide.u32 	%rd15724, %r12724, %r12525;
	add.s64 	%rd15725, %rd15723, %rd15689;
	add.s64 	%rd15726, %rd15725, %rd15724;
	shr.u64 	%rd15727, %rd15726, 32;
	and.b64  	%rd15728, %rd15697, 4294967295;
	mul.wide.u32 	%rd15729, %r12717, %r12526;
	add.s64 	%rd15730, %rd15729, %rd15728;
	shr.u64 	%rd15731, %rd15730, 32;
	and.b64  	%rd15732, %rd15702, 4294967295;
	mul.wide.u32 	%rd15733, %r12718, %r12526;
	add.s64 	%rd15734, %rd15731, %rd15732;
	add.s64 	%rd15735, %rd15734, %rd15733;
	shr.u64 	%rd15736, %rd15735, 32;
	and.b64  	%rd15737, %rd15707, 4294967295;
	mul.wide.u32 	%rd15738, %r12719, %r12526;
	add.s64 	%rd15739, %rd15736, %rd15737;
	add.s64 	%rd15740, %rd15739, %rd15738;
	shr.u64 	%rd15741, %rd15740, 32;
	and.b64  	%rd15742, %rd15712, 4294967295;
	mul.wide.u32 	%rd15743, %r12720, %r12526;
	add.s64 	%rd15744, %rd15741, %rd15742;
	add.s64 	%rd15745, %rd15744, %rd15743;
	shr.u64 	%rd15746, %rd15745, 32;
	and.b64  	%rd15747, %rd15717, 4294967295;
	mul.wide.u32 	%rd15748, %r12721, %r12526;
	add.s64 	%rd15749, %rd15746, %rd15747;
	add.s64 	%rd15750, %rd15749, %rd15748;
	shr.u64 	%rd15751, %rd15750, 32;
	and.b64  	%rd15752, %rd15722, 4294967295;
	mul.wide.u32 	%rd15753, %r12722, %r12526;
	add.s64 	%rd15754, %rd15751, %rd15752;
	add.s64 	%rd15755, %rd15754, %rd15753;
	shr.u64 	%rd15756, %rd15755, 32;
	and.b64  	%rd15757, %rd15726, 4294967295;
	mul.wide.u32 	%rd15758, %r12723, %r12526;
	add.s64 	%rd15759, %rd15756, %rd15757;
	add.s64 	%rd15760, %rd15759, %rd15758;
	shr.u64 	%rd15761, %rd15760, 32;
	mul.wide.u32 	%rd15762, %r12724, %r12526;
	add.s64 	%rd15763, %rd15761, %rd15727;
	add.s64 	%rd15764, %rd15763, %rd15762;
	shr.u64 	%rd15765, %rd15764, 32;
	{ .reg .b32 tmp; mov.b64 {tmp, %r9113}, %rd15764; }
	and.b64  	%rd15766, %rd15735, 4294967295;
	mul.lo.s64 	%rd15767, %rd15766, 977;
	and.b64  	%rd15768, %rd15477, 4294967295;
	and.b64  	%rd15769, %rd15767, 4294967295;
	add.s64 	%rd31406, %rd15769, %rd15768;
	shr.u64 	%rd15770, %rd15767, 32;
	shr.u64 	%rd15771, %rd31406, 32;
	add.s64 	%rd15772, %rd15771, %rd15770;
	and.b64  	%rd15773, %rd15740, 4294967295;
	mul.lo.s64 	%rd15774, %rd15773, 977;
	and.b64  	%rd15775, %rd15502, 4294967295;
	and.b64  	%rd15776, %rd15774, 4294967295;
	add.s64 	%rd15777, %rd15772, %rd15775;
	add.s64 	%rd15778, %rd15777, %rd15776;
	add.s64 	%rd31407, %rd15778, %rd15766;
	shr.u64 	%rd15779, %rd15774, 32;
	shr.u64 	%rd15780, %rd31407, 32;
	add.s64 	%rd15781, %rd15780, %rd15779;
	and.b64  	%rd15782, %rd15745, 4294967295;
	mul.lo.s64 	%rd15783, %rd15782, 977;
	and.b64  	%rd15784, %rd15540, 4294967295;
	and.b64  	%rd15785, %rd15783, 4294967295;
	add.s64 	%rd15786, %rd15781, %rd15784;
	add.s64 	%rd15787, %rd15786, %rd15785;
	add.s64 	%rd31408, %rd15787, %rd15773;
	shr.u64 	%rd15788, %rd15783, 32;
	shr.u64 	%rd15789, %rd31408, 32;
	add.s64 	%rd15790, %rd15789, %rd15788;
	and.b64  	%rd15791, %rd15750, 4294967295;
	mul.lo.s64 	%rd15792, %rd15791, 977;
	and.b64  	%rd15793, %rd15578, 4294967295;
	and.b64  	%rd15794, %rd15792, 4294967295;
	add.s64 	%rd15795, %rd15790, %rd15793;
	add.s64 	%rd15796, %rd15795, %rd15794;
	add.s64 	%rd31409, %rd15796, %rd15782;
	shr.u64 	%rd15797, %rd15792, 32;
	shr.u64 	%rd15798, %rd31409, 32;
	add.s64 	%rd15799, %rd15798, %rd15797;
	and.b64  	%rd15800, %rd15755, 4294967295;
	mul.lo.s64 	%rd15801, %rd15800, 977;
	and.b64  	%rd15802, %rd15616, 4294967295;
	and.b64  	%rd15803, %rd15801, 4294967295;
	add.s64 	%rd15804, %rd15799, %rd15802;
	add.s64 	%rd15805, %rd15804, %rd15803;
	add.s64 	%rd31410, %rd15805, %rd15791;
	shr.u64 	%rd15806, %rd15801, 32;
	shr.u64 	%rd15807, %rd31410, 32;
	add.s64 	%rd15808, %rd15807, %rd15806;
	and.b64  	%rd15809, %rd15760, 4294967295;
	mul.lo.s64 	%rd15810, %rd15809, 977;
	and.b64  	%rd15811, %rd15654, 4294967295;
	and.b64  	%rd15812, %rd15810, 4294967295;
	add.s64 	%rd15813, %rd15808, %rd15811;
	add.s64 	%rd15814, %rd15813, %rd15812;
	add.s64 	%rd31411, %rd15814, %rd15800;
	shr.u64 	%rd15815, %rd15810, 32;
	shr.u64 	%rd15816, %rd31411, 32;
	add.s64 	%rd15817, %rd15816, %rd15815;
	and.b64  	%rd15818, %rd15764, 4294967295;
	mul.lo.s64 	%rd15819, %rd15818, 977;
	and.b64  	%rd15820, %rd15692, 4294967295;
	and.b64  	%rd15821, %rd15819, 4294967295;
	add.s64 	%rd15822, %rd15817, %rd15820;
	add.s64 	%rd15823, %rd15822, %rd15821;
	add.s64 	%rd31412, %rd15823, %rd15809;
	shr.u64 	%rd15824, %rd15819, 32;
	shr.u64 	%rd15825, %rd31412, 32;
	add.s64 	%rd15826, %rd15825, %rd15824;
	mul.lo.s64 	%rd15827, %rd15765, 977;
	and.b64  	%rd15828, %rd15730, 4294967295;
	and.b64  	%rd15829, %rd15827, 4294967295;
	add.s64 	%rd15830, %rd15826, %rd15828;
	add.s64 	%rd15831, %rd15830, %rd15829;
	add.s64 	%rd31413, %rd15831, %rd15818;
	shr.u64 	%rd15832, %rd15827, 32;
	shr.u64 	%rd15833, %rd31413, 32;
	cvt.u32.u64 	%r9114, %rd15833;
	cvt.u32.u64 	%r9115, %rd15832;
	add.s32 	%r9116, %r9114, %r9115;
	add.s32 	%r2921, %r9116, %r9113;
	setp.eq.s32 	%p2441, %r2921, 0;
	mov.pred 	%p4450, 0;
	@%p2441 bra 	$L__BB3_1924;
	cvt.u64.u32 	%rd15834, %r2921;
	mul.wide.u32 	%rd15835, %r2921, 977;
	shr.u64 	%rd15836, %rd15835, 32;
	and.b64  	%rd15837, %rd31406, 4294967295;
	and.b64  	%rd15838, %rd15835, 4294967295;
	add.s64 	%rd31406, %rd15838, %rd15837;
	shr.u64 	%rd15839, %rd31406, 32;
	and.b64  	%rd15840, %rd31407, 4294967295;
	add.s64 	%rd15841, %rd15836, %rd15840;
	add.s64 	%rd15842, %rd15841, %rd15834;
	add.s64 	%rd31407, %rd15842, %rd15839;
	setp.lt.u64 	%p2443, %rd31407, 4294967296;
	@%p2443 bra 	$L__BB3_1924;
	shr.u64 	%rd15843, %rd31407, 32;
	and.b64  	%rd15844, %rd31408, 4294967295;
	add.s64 	%rd31408, %rd15843, %rd15844;
	setp.lt.u64 	%p2445, %rd31408, 4294967296;
	@%p2445 bra 	$L__BB3_1924;
	shr.u64 	%rd15845, %rd31408, 32;
	and.b64  	%rd15846, %rd31409, 4294967295;
	add.s64 	%rd31409, %rd15845, %rd15846;
	setp.lt.u64 	%p2447, %rd31409, 4294967296;
	@%p2447 bra 	$L__BB3_1924;
	shr.u64 	%rd15848, %rd31409, 32;
	and.b64  	%rd15849, %rd31410, 4294967295;
	add.s64 	%rd31410, %rd15848, %rd15849;
	setp.lt.u64 	%p2449, %rd31410, 4294967296;
	mov.b64 	%rd31409, 4294967296;
	@%p2449 bra 	$L__BB3_1924;
	shr.u64 	%rd15851, %rd31410, 32;
	and.b64  	%rd15852, %rd31411, 4294967295;
	add.s64 	%rd31411, %rd15851, %rd15852;
	setp.lt.u64 	%p2451, %rd31411, 4294967296;
	mov.b64 	%rd31409, 4294967296;
	mov.u64 	%rd31410, %rd31409;
	@%p2451 bra 	$L__BB3_1924;
	shr.u64 	%rd15854, %rd31411, 32;
	and.b64  	%rd15855, %rd31412, 4294967295;
	add.s64 	%rd31412, %rd15854, %rd15855;
	setp.lt.u64 	%p2453, %rd31412, 4294967296;
	mov.b64 	%rd31409, 4294967296;
	mov.u64 	%rd31411, %rd31409;
	@%p2453 bra 	$L__BB3_1924;
	shr.u64 	%rd15857, %rd31412, 32;
	and.b64  	%rd15858, %rd31413, 4294967295;
	add.s64 	%rd15859, %rd15857, %rd15858;
	setp.gt.u64 	%p4450, %rd15859, 4294967295;
	min.u64 	%rd31413, %rd15859, 4294967296;
	mov.b64 	%rd31409, 4294967296;
	mov.u64 	%rd31410, %rd31409;
	mov.u64 	%rd31412, %rd31409;
$L__BB3_1924:
	ld.const.u32 	%r2922, [const_p+24];
	ld.const.u32 	%r2923, [const_p+20];
	ld.const.u32 	%r2924, [const_p+16];
	ld.const.u32 	%r2925, [const_p+12];
	ld.const.u32 	%r2926, [const_p+8];
	cvt.u32.u64 	%r12968, %rd31413;
	cvt.u32.u64 	%r12967, %rd31412;
	cvt.u32.u64 	%r12966, %rd31411;
	cvt.u32.u64 	%r12965, %rd31410;
	cvt.u32.u64 	%r12964, %rd31409;
	cvt.u32.u64 	%r12963, %rd31408;
	cvt.u32.u64 	%r12962, %rd31407;
	cvt.u32.u64 	%r12961, %rd31406;
	setp.lt.u32 	%p2454, %r8905, %r12968;
	or.pred  	%p2455, %p4450, %p2454;
	@%p2455 bra 	$L__BB3_1939;
	setp.gt.u32 	%p2456, %r8905, %r12968;
	@%p2456 bra 	$L__BB3_1940;
	setp.lt.u32 	%p2457, %r2922, %r12967;
	mov.u32 	%r12290, %r2922;
	@%p2457 bra 	$L__BB3_1939;
	setp.gt.u32 	%p2458, %r2922, %r12967;
	mov.u32 	%r12290, %r2922;
	@%p2458 bra 	$L__BB3_1940;
	setp.lt.u32 	%p2459, %r2923, %r12966;
	mov.u32 	%r12289, %r2923;
	mov.u32 	%r12290, %r2922;
	@%p2459 bra 	$L__BB3_1939;
	setp.gt.u32 	%p2460, %r2923, %r12966;
	mov.u32 	%r12289, %r2923;
	mov.u32 	%r12290, %r2922;
	@%p2460 bra 	$L__BB3_1940;
	setp.lt.u32 	%p2461, %r2924, %r12965;
	mov.u32 	%r12288, %r2924;
	mov.u32 	%r12289, %r2923;
	mov.u32 	%r12290, %r2922;
	@%p2461 bra 	$L__BB3_1939;
	setp.gt.u32 	%p2462, %r2924, %r12965;
	mov.u32 	%r12288, %r2924;
	mov.u32 	%r12289, %r2923;
	mov.u32 	%r12290, %r2922;
	@%p2462 bra 	$L__BB3_1940;
	setp.lt.u32 	%p2463, %r2925, %r12964;
	mov.u32 	%r12287, %r2925;
	mov.u32 	%r12288, %r2924;
	mov.u32 	%r12289, %r2923;
	mov.u32 	%r12290, %r2922;
	@%p2463 bra 	$L__BB3_1939;
	setp.gt.u32 	%p2464, %r2925, %r12964;
	mov.u32 	%r12287, %r2925;
	mov.u32 	%r12288, %r2924;
	mov.u32 	%r12289, %r2923;
	mov.u32 	%r12290, %r2922;
	@%p2464 bra 	$L__BB3_1940;
	setp.lt.u32 	%p2465, %r2926, %r12963;
	mov.u32 	%r12322, %r2926;
	mov.u32 	%r12287, %r2925;
	mov.u32 	%r12288, %r2924;
	mov.u32 	%r12289, %r2923;
	mov.u32 	%r12290, %r2922;
	@%p2465 bra 	$L__BB3_1939;
	setp.gt.u32 	%p2466, %r2926, %r12963;
	mov.u32 	%r12322, %r2926;
	mov.u32 	%r12287, %r2925;
	mov.u32 	%r12288, %r2924;
	mov.u32 	%r12289, %r2923;
	mov.u32 	%r12290, %r2922;
	@%p2466 bra 	$L__BB3_1940;
	setp.lt.u32 	%p2467, %r12321, %r12962;
	mov.u32 	%r12322, %r2926;
	mov.u32 	%r12287, %r2925;
	mov.u32 	%r12288, %r2924;
	mov.u32 	%r12289, %r2923;
	mov.u32 	%r12290, %r2922;
	@%p2467 bra 	$L__BB3_1939;
	setp.gt.u32 	%p2468, %r12321, %r12962;
	mov.u32 	%r12322, %r2926;
	mov.u32 	%r12287, %r2925;
	mov.u32 	%r12288, %r2924;
	mov.u32 	%r12289, %r2923;
	mov.u32 	%r12290, %r2922;
	@%p2468 bra 	$L__BB3_1940;
	setp.gt.u32 	%p2469, %r12370, %r12961;
	mov.u32 	%r12322, %r2926;
	mov.u32 	%r12287, %r2925;
	mov.u32 	%r12288, %r2924;
	mov.u32 	%r12289, %r2923;
	mov.u32 	%r12290, %r2922;
	@%p2469 bra 	$L__BB3_1940;
$L__BB3_1939:
	// begin inline asm
	sub.cc.u32 %r12961, %r12961, %r2245;
	subc.cc.u32 %r12962, %r12962, %r2246;
	subc.cc.u32 %r12963, %r12963, %r2926;
	subc.cc.u32 %r12964, %r12964, %r2925;
	subc.cc.u32 %r12965, %r12965, %r2924;
	subc.cc.u32 %r12966, %r12966, %r2923;
	subc.cc.u32 %r12967, %r12967, %r2922;
	subc.u32 %r12968, %r12968, %r8905;
	
	// end inline asm
$L__BB3_1940:
	setp.gt.u32 	%p2470, %r12968, %r8905;
	@%p2470 bra 	$L__BB3_1955;
	setp.lt.u32 	%p2471, %r12968, %r8905;
	@%p2471 bra 	$L__BB3_1956;
	setp.gt.u32 	%p2472, %r12967, %r2922;
	mov.u32 	%r12290, %r2922;
	@%p2472 bra 	$L__BB3_1955;
	setp.lt.u32 	%p2473, %r12967, %r2922;
	mov.u32 	%r12290, %r2922;
	@%p2473 bra 	$L__BB3_1956;
	setp.gt.u32 	%p2474, %r12966, %r2923;
	mov.u32 	%r12289, %r2923;
	mov.u32 	%r12290, %r2922;
	@%p2474 bra 	$L__BB3_1955;
	setp.lt.u32 	%p2475, %r12966, %r2923;
	mov.u32 	%r12289, %r2923;
	mov.u32 	%r12290, %r2922;
	@%p2475 bra 	$L__BB3_1956;
	setp.gt.u32 	%p2476, %r12965, %r2924;
	mov.u32 	%r12288, %r2924;
	mov.u32 	%r12289, %r2923;
	mov.u32 	%r12290, %r2922;
	@%p2476 bra 	$L__BB3_1955;
	setp.lt.u32 	%p2477, %r12965, %r2924;
	mov.u32 	%r12288, %r2924;
	mov.u32 	%r12289, %r2923;
	mov.u32 	%r12290, %r2922;
	@%p2477 bra 	$L__BB3_1956;
	setp.gt.u32 	%p2478, %r12964, %r2925;
	mov.u32 	%r12287, %r2925;
	mov.u32 	%r12288, %r2924;
	mov.u32 	%r12289, %r2923;
	mov.u32 	%r12290, %r2922;
	@%p2478 bra 	$L__BB3_1955;
	setp.lt.u32 	%p2479, %r12964, %r2925;
	mov.u32 	%r12287, %r2925;
	mov.u32 	%r12288, %r2924;
	mov.u32 	%r12289, %r2923;
	mov.u32 	%r12290, %r2922;
	@%p2479 bra 	$L__BB3_1956;
	setp.gt.u32 	%p2480, %r12963, %r2926;
	mov.u32 	%r12322, %r2926;
	mov.u32 	%r12287, %r2925;
	mov.u32 	%r12288, %r2924;
	mov.u32 	%r12289, %r2923;
	mov.u32 	%r12290, %r2922;
	@%p2480 bra 	$L__BB3_1955;
	setp.lt.u32 	%p2481, %r12963, %r2926;
	mov.u32 	%r12322, %r2926;
	mov.u32 	%r12287, %r2925;
	mov.u32 	%r12288, %r2924;
	mov.u32 	%r12289, %r2923;
	mov.u32 	%r12290, %r2922;
	@%p2481 bra 	$L__BB3_1956;
	setp.gt.u32 	%p2482, %r12962, %r12321;
	mov.u32 	%r12322, %r2926;
	mov.u32 	%r12287, %r2925;
	mov.u32 	%r12288, %r2924;
	mov.u32 	%r12289, %r2923;
	mov.u32 	%r12290, %r2922;
	@%p2482 bra 	$L__BB3_1955;
	setp.lt.u32 	%p2483, %r12962, %r12321;
	mov.u32 	%r12322, %r2926;
	mov.u32 	%r12287, %r2925;
	mov.u32 	%r12288, %r2924;
	mov.u32 	%r12289, %r2923;
	mov.u32 	%r12290, %r2922;
	@%p2483 bra 	$L__BB3_1956;
	setp.lt.u32 	%p2484, %r12961, %r12370;
	mov.u32 	%r12322, %r2926;
	mov.u32 	%r12287, %r2925;
	mov.u32 	%r12288, %r2924;
	mov.u32 	%r12289, %r2923;
	mov.u32 	%r12290, %r2922;
	@%p2484 bra 	$L__BB3_1956;
$L__BB3_1955:
	// begin inline asm
	sub.cc.u32 %r12961, %r12961, %r2245;
	subc.cc.u32 %r12962, %r12962, %r2246;
	subc.cc.u32 %r12963, %r12963, %r2926;
	subc.cc.u32 %r12964, %r12964, %r2925;
	subc.cc.u32 %r12965, %r12965, %r2924;
	subc.cc.u32 %r12966, %r12966, %r2923;
	subc.cc.u32 %r12967, %r12967, %r2922;
	subc.u32 %r12968, %r12968, %r8905;
	
	// end inline asm
$L__BB3_1956:
	mul.wide.u32 	%rd15861, %r12717, %r12717;
	shr.u64 	%rd15862, %rd15861, 32;
	mul.wide.u32 	%rd15863, %r12718, %r12717;
	add.s64 	%rd15864, %rd15862, %rd15863;
	shr.u64 	%rd15865, %rd15864, 32;
	mul.wide.u32 	%rd15866, %r12719, %r12717;
	add.s64 	%rd15867, %rd15865, %rd15866;
	shr.u64 	%rd15868, %rd15867, 32;
	mul.wide.u32 	%rd15869, %r12720, %r12717;
	add.s64 	%rd15870, %rd15868, %rd15869;
	shr.u64 	%rd15871, %rd15870, 32;
	mul.wide.u32 	%rd15872, %r12721, %r12717;
	add.s64 	%rd15873, %rd15871, %rd15872;
	shr.u64 	%rd15874, %rd15873, 32;
	mul.wide.u32 	%rd15875, %r12722, %r12717;
	add.s64 	%rd15876, %rd15874, %rd15875;
	shr.u64 	%rd15877, %rd15876, 32;
	mul.wide.u32 	%rd15878, %r12723, %r12717;
	add.s64 	%rd15879, %rd15877, %rd15878;
	shr.u64 	%rd15880, %rd15879, 32;
	mul.wide.u32 	%rd15881, %r12724, %r12717;
	add.s64 	%rd15882, %rd15880, %rd15881;
	shr.u64 	%rd15883, %rd15882, 32;
	and.b64  	%rd15884, %rd15864, 4294967295;
	add.s64 	%rd15885, %rd15863, %rd15884;
	shr.u64 	%rd15886, %rd15885, 32;
	and.b64  	%rd15887, %rd15867, 4294967295;
	mul.wide.u32 	%rd15888, %r12718, %r12718;
	add.s64 	%rd15889, %rd15886, %rd15887;
	add.s64 	%rd15890, %rd15889, %rd15888;
	shr.u64 	%rd15891, %rd15890, 32;
	and.b64  	%rd15892, %rd15870, 4294967295;
	mul.wide.u32 	%rd15893, %r12719, %r12718;
	add.s64 	%rd15894, %rd15891, %rd15892;
	add.s64 	%rd15895, %rd15894, %rd15893;
	shr.u64 	%rd15896, %rd15895, 32;
	and.b64  	%rd15897, %rd15873, 4294967295;
	mul.wide.u32 	%rd15898, %r12720, %r12718;
	add.s64 	%rd15899, %rd15896, %rd15897;
	add.s64 	%rd15900, %rd15899, %rd15898;
	shr.u64 	%rd15901, %rd15900, 32;
	and.b64  	%rd15902, %rd15876, 4294967295;
	mul.wide.u32 	%rd15903, %r12721, %r12718;
	add.s64 	%rd15904, %rd15901, %rd15902;
	add.s64 	%rd15905, %rd15904, %rd15903;
	shr.u64 	%rd15906, %rd15905, 32;
	and.b64  	%rd15907, %rd15879, 4294967295;
	mul.wide.u32 	%rd15908, %r12722, %r12718;
	add.s64 	%rd15909, %rd15906, %rd15907;
	add.s64 	%rd15910, %rd15909, %rd15908;
	shr.u64 	%rd15911, %rd15910, 32;
	and.b64  	%rd15912, %rd15882, 4294967295;
	mul.wide.u32 	%rd15913, %r12723, %r12718;
	add.s64 	%rd15914, %rd15911, %rd15912;
	add.s64 	%rd15915, %rd15914, %rd15913;
	shr.u64 	%rd15916, %rd15915, 32;
	mul.wide.u32 	%rd15917, %r12724, %r12718;
	add.s64 	%rd15918, %rd15916, %rd15883;
	add.s64 	%rd15919, %rd15918, %rd15917;
	shr.u64 	%rd15920, %rd15919, 32;
	and.b64  	%rd15921, %rd15890, 4294967295;
	add.s64 	%rd15922, %rd15866, %rd15921;
	shr.u64 	%rd15923, %rd15922, 32;
	and.b64  	%rd15924, %rd15895, 4294967295;
	add.s64 	%rd15925, %rd15923, %rd15924;
	add.s64 	%rd15926, %rd15925, %rd15893;
	shr.u64 	%rd15927, %rd15926, 32;
	and.b64  	%rd15928, %rd15900, 4294967295;
	mul.wide.u32 	%rd15929, %r12719, %r12719;
	add.s64 	%rd15930, %rd15927, %rd15928;
	add.s64 	%rd15931, %rd15930, %rd15929;
	shr.u64 	%rd15932, %rd15931, 32;
	and.b64  	%rd15933, %rd15905, 4294967295;
	mul.wide.u32 	%rd15934, %r12720, %r12719;
	add.s64 	%rd15935, %rd15932, %rd15933;
	add.s64 	%rd15936, %rd15935, %rd15934;
	shr.u64 	%rd15937, %rd15936, 32;
	and.b64  	%rd15938, %rd15910, 4294967295;
	mul.wide.u32 	%rd15939, %r12721, %r12719;
	add.s64 	%rd15940, %rd15937, %rd15938;
	add.s64 	%rd15941, %rd15940, %rd15939;
	shr.u64 	%rd15942, %rd15941, 32;
	and.b64  	%rd15943, %rd15915, 4294967295;
	mul.wide.u32 	%rd15944, %r12722, %r12719;
	add.s64 	%rd15945, %rd15942, %rd15943;
	add.s64 	%rd15946, %rd15945, %rd15944;
	shr.u64 	%rd15947, %rd15946, 32;
	and.b64  	%rd15948, %rd15919, 4294967295;
	mul.wide.u32 	%rd15949, %r12723, %r12719;
	add.s64 	%rd15950, %rd15947, %rd15948;
	add.s64 	%rd15951, %rd15950, %rd15949;
	shr.u64 	%rd15952, %rd15951, 32;
	mul.wide.u32 	%rd15953, %r12724, %r12719;
	add.s64 	%rd15954, %rd15952, %rd15920;
	add.s64 	%rd15955, %rd15954, %rd15953;
	shr.u64 	%rd15956, %rd15955, 32;
	and.b64  	%rd15957, %rd15926, 4294967295;
	add.s64 	%rd15958, %rd15869, %rd15957;
	shr.u64 	%rd15959, %rd15958, 32;
	and.b64  	%rd15960, %rd15931, 4294967295;
	add.s64 	%rd15961, %rd15959, %rd15960;
	add.s64 	%rd15962, %rd15961, %rd15898;
	shr.u64 	%rd15963, %rd15962, 32;
	and.b64  	%rd15964, %rd15936, 4294967295;
	add.s64 	%rd15965, %rd15963, %rd15964;
	add.s64 	%rd15966, %rd15965, %rd15934;
	shr.u64 	%rd15967, %rd15966, 32;
	and.b64  	%rd15968, %rd15941, 4294967295;
	mul.wide.u32 	%rd15969, %r12720, %r12720;
	add.s64 	%rd15970, %rd15967, %rd15968;
	add.s64 	%rd15971, %rd15970, %rd15969;
	shr.u64 	%rd15972, %rd15971, 32;
	and.b64  	%rd15973, %rd15946, 4294967295;
	mul.wide.u32 	%rd15974, %r12721, %r12720;
	add.s64 	%rd15975, %rd15972, %rd15973;
	add.s64 	%rd15976, %rd15975, %rd15974;
	shr.u64 	%rd15977, %rd15976, 32;
	and.b64  	%rd15978, %rd15951, 4294967295;
	mul.wide.u32 	%rd15979, %r12722, %r12720;
	add.s64 	%rd15980, %rd15977, %rd15978;
	add.s64 	%rd15981, %rd15980, %rd15979;
	shr.u64 	%rd15982, %rd15981, 32;
	and.b64  	%rd15983, %rd15955, 4294967295;
	mul.wide.u32 	%rd15984, %r12723, %r12720;
	add.s64 	%rd15985, %rd15982, %rd15983;
	add.s64 	%rd15986, %rd15985, %rd15984;
	shr.u64 	%rd15987, %rd15986, 32;
	mul.wide.u32 	%rd15988, %r12724, %r12720;
	add.s64 	%rd15989, %rd15987, %rd15956;
	add.s64 	%rd15990, %rd15989, %rd15988;
	shr.u64 	%rd15991, %rd15990, 32;
	and.b64  	%rd15992, %rd15962, 4294967295;
	add.s64 	%rd15993, %rd15872, %rd15992;
	shr.u64 	%rd15994, %rd15993, 32;
	and.b64  	%rd15995, %rd15966, 4294967295;
	add.s64 	%rd15996, %rd15994, %rd15995;
	add.s64 	%rd15997, %rd15996, %rd15903;
	shr.u64 	%rd15998, %rd15997, 32;
	and.b64  	%rd15999, %rd15971, 4294967295;
	add.s64 	%rd16000, %rd15998, %rd15999;
	add.s64 	%rd16001, %rd16000, %rd15939;
	shr.u64 	%rd16002, %rd16001, 32;
	and.b64  	%rd16003, %rd15976, 4294967295;
	add.s64 	%rd16004, %rd16002, %rd16003;
	add.s64 	%rd16005, %rd16004, %rd15974;
	shr.u64 	%rd16006, %rd16005, 32;
	and.b64  	%rd16007, %rd15981, 4294967295;
	mul.wide.u32 	%rd16008, %r12721, %r12721;
	add.s64 	%rd16009, %rd16006, %rd16007;
	add.s64 	%rd16010, %rd16009, %rd16008;
	shr.u64 	%rd16011, %rd16010, 32;
	and.b64  	%rd16012, %rd15986, 4294967295;
	mul.wide.u32 	%rd16013, %r12722, %r12721;
	add.s64 	%rd16014, %rd16011, %rd16012;
	add.s64 	%rd16015, %rd16014, %rd16013;
	shr.u64 	%rd16016, %rd16015, 32;
	and.b64  	%rd16017, %rd15990, 4294967295;
	mul.wide.u32 	%rd16018, %r12723, %r12721;
	add.s64 	%rd16019, %rd16016, %rd16017;
	add.s64 	%rd16020, %rd16019, %rd16018;
	shr.u64 	%rd16021, %rd16020, 32;
	mul.wide.u32 	%rd16022, %r12724, %r12721;
	add.s64 	%rd16023, %rd16021, %rd15991;
	add.s64 	%rd16024, %rd16023, %rd16022;
	shr.u64 	%rd16025, %rd16024, 32;
	and.b64  	%rd16026, %rd15997, 4294967295;
	add.s64 	%rd16027, %rd15875, %rd16026;
	shr.u64 	%rd16028, %rd16027, 32;
	and.b64  	%rd16029, %rd16001, 4294967295;
	add.s64 	%rd16030, %rd16028, %rd16029;
	add.s64 	%rd16031, %rd16030, %rd15908;
	shr.u64 	%rd16032, %rd16031, 32;
	and.b64  	%rd16033, %rd16005, 4294967295;
	add.s64 	%rd16034, %rd16032, %rd16033;
	add.s64 	%rd16035, %rd16034, %rd15944;
	shr.u64 	%rd16036, %rd16035, 32;
	and.b64  	%rd16037, %rd16010, 4294967295;
	add.s64 	%rd16038, %rd16036, %rd16037;
	add.s64 	%rd16039, %rd16038, %rd15979;
	shr.u64 	%rd16040, %rd16039, 32;
	and.b64  	%rd16041, %rd16015, 4294967295;
	add.s64 	%rd16042, %rd16040, %rd16041;
	add.s64 	%rd16043, %rd16042, %rd16013;
	shr.u64 	%rd16044, %rd16043, 32;
	and.b64  	%rd16045, %rd16020, 4294967295;
	mul.wide.u32 	%rd16046, %r12722, %r12722;
	add.s64 	%rd16047, %rd16044, %rd16045;
	add.s64 	%rd16048, %rd16047, %rd16046;
	shr.u64 	%rd16049, %rd16048, 32;
	and.b64  	%rd16050, %rd16024, 4294967295;
	mul.wide.u32 	%rd16051, %r12723, %r12722;
	add.s64 	%rd16052, %rd16049, %rd16050;
	add.s64 	%rd16053, %rd16052, %rd16051;
	shr.u64 	%rd16054, %rd16053, 32;
	mul.wide.u32 	%rd16055, %r12724, %r12722;
	add.s64 	%rd16056, %rd16054, %rd16025;
	add.s64 	%rd16057, %rd16056, %rd16055;
	shr.u64 	%rd16058, %rd16057, 32;
	and.b64  	%rd16059, %rd16031, 4294967295;
	add.s64 	%rd16060, %rd15878, %rd16059;
	shr.u64 	%rd16061, %rd16060, 32;
	and.b64  	%rd16062, %rd16035, 4294967295;
	add.s64 	%rd16063, %rd16061, %rd16062;
	add.s64 	%rd16064, %rd16063, %rd15913;
	shr.u64 	%rd16065, %rd16064, 32;
	and.b64  	%rd16066, %rd16039, 4294967295;
	add.s64 	%rd16067, %rd16065, %rd16066;
	add.s64 	%rd16068, %rd16067, %rd15949;
	shr.u64 	%rd16069, %rd16068, 32;
	and.b64  	%rd16070, %rd16043, 4294967295;
	add.s64 	%rd16071, %rd16069, %rd16070;
	add.s64 	%rd16072, %rd16071, %rd15984;
	shr.u64 	%rd16073, %rd16072, 32;
	and.b64  	%rd16074, %rd16048, 4294967295;
	add.s64 	%rd16075, %rd16073, %rd16074;
	add.s64 	%rd16076, %rd16075, %rd16018;
	shr.u64 	%rd16077, %rd16076, 32;
	and.b64  	%rd16078, %rd16053, 4294967295;
	add.s64 	%rd16079, %rd16077, %rd16078;
	add.s64 	%rd16080, %rd16079, %rd16051;
	shr.u64 	%rd16081, %rd16080, 32;
	and.b64  	%rd16082, %rd16057, 4294967295;
	mul.wide.u32 	%rd16083, %r12723, %r12723;
	add.s64 	%rd16084, %rd16081, %rd16082;
	add.s64 	%rd16085, %rd16084, %rd16083;
	shr.u64 	%rd16086, %rd16085, 32;
	mul.wide.u32 	%rd16087, %r12724, %r12723;
	add.s64 	%rd16088, %rd16086, %rd16058;
	add.s64 	%rd16089, %rd16088, %rd16087;
	shr.u64 	%rd16090, %rd16089, 32;
	and.b64  	%rd16091, %rd16064, 4294967295;
	add.s64 	%rd16092, %rd15881, %rd16091;
	shr.u64 	%rd16093, %rd16092, 32;
	and.b64  	%rd16094, %rd16068, 4294967295;
	add.s64 	%rd16095, %rd16093, %rd16094;
	add.s64 	%rd16096, %rd16095, %rd15917;
	shr.u64 	%rd16097, %rd16096, 32;
	and.b64  	%rd16098, %rd16072, 4294967295;
	add.s64 	%rd16099, %rd16097, %rd16098;
	add.s64 	%rd16100, %rd16099, %rd15953;
	shr.u64 	%rd16101, %rd16100, 32;
	and.b64  	%rd16102, %rd16076, 4294967295;
	add.s64 	%rd16103, %rd16101, %rd16102;
	add.s64 	%rd16104, %rd16103, %rd15988;
	shr.u64 	%rd16105, %rd16104, 32;
	and.b64  	%rd16106, %rd16080, 4294967295;
	add.s64 	%rd16107, %rd16105, %rd16106;
	add.s64 	%rd16108, %rd16107, %rd16022;
	shr.u64 	%rd16109, %rd16108, 32;
	and.b64  	%rd16110, %rd16085, 4294967295;
	add.s64 	%rd16111, %rd16109, %rd16110;
	add.s64 	%rd16112, %rd16111, %rd16055;
	shr.u64 	%rd16113, %rd16112, 32;
	and.b64  	%rd16114, %rd16089, 4294967295;
	add.s64 	%rd16115, %rd16113, %rd16114;
	add.s64 	%rd16116, %rd16115, %rd16087;
	shr.u64 	%rd16117, %rd16116, 32;
	mul.wide.u32 	%rd16118, %r12724, %r12724;
	add.s64 	%rd16119, %rd16117, %rd16090;
	add.s64 	%rd16120, %rd16119, %rd16118;
	shr.u64 	%rd16121, %rd16120, 32;
	{ .reg .b32 tmp; mov.b64 {tmp, %r9166}, %rd16120; }
	and.b64  	%rd16122, %rd16096, 4294967295;
	mul.lo.s64 	%rd16123, %rd16122, 977;
	and.b64  	%rd16124, %rd15861, 4294967293;
	and.b64  	%rd16125, %rd16123, 4294967295;
	add.s64 	%rd31414, %rd16125, %rd16124;
	shr.u64 	%rd16126, %rd16123, 32;
	shr.u64 	%rd16127, %rd31414, 32;
	add.s64 	%rd16128, %rd16127, %rd16126;
	and.b64  	%rd16129, %rd16100, 4294967295;
	mul.lo.s64 	%rd16130, %rd16129, 977;
	and.b64  	%rd16131, %rd15885, 4294967295;
	and.b64  	%rd16132, %rd16130, 4294967295;
	add.s64 	%rd16133, %rd16128, %rd16131;
	add.s64 	%rd16134, %rd16133, %rd16132;
	add.s64 	%rd31415, %rd16134, %rd16122;
	shr.u64 	%rd16135, %rd16130, 32;
	shr.u64 	%rd16136, %rd31415, 32;
	add.s64 	%rd16137, %rd16136, %rd16135;
	and.b64  	%rd16138, %rd16104, 4294967295;
	mul.lo.s64 	%rd16139, %rd16138, 977;
	and.b64  	%rd16140, %rd15922, 4294967295;
	and.b64  	%rd16141, %rd16139, 4294967295;
	add.s64 	%rd16142, %rd16137, %rd16140;
	add.s64 	%rd16143, %rd16142, %rd16141;
	add.s64 	%rd31416, %rd16143, %rd16129;
	shr.u64 	%rd16144, %rd16139, 32;
	shr.u64 	%rd16145, %rd31416, 32;
	add.s64 	%rd16146, %rd16145, %rd16144;
	and.b64  	%rd16147, %rd16108, 4294967295;
	mul.lo.s64 	%rd16148, %rd16147, 977;
	and.b64  	%rd16149, %rd15958, 4294967295;
	and.b64  	%rd16150, %rd16148, 4294967295;
	add.s64 	%rd16151, %rd16146, %rd16149;
	add.s64 	%rd16152, %rd16151, %rd16150;
	add.s64 	%rd31417, %rd16152, %rd16138;
	shr.u64 	%rd16153, %rd16148, 32;
	shr.u64 	%rd16154, %rd31417, 32;
	add.s64 	%rd16155, %rd16154, %rd16153;
	and.b64  	%rd16156, %rd16112, 4294967295;
	mul.lo.s64 	%rd16157, %rd16156, 977;
	and.b64  	%rd16158, %rd15993, 4294967295;
	and.b64  	%rd16159, %rd16157, 4294967295;
	add.s64 	%rd16160, %rd16155, %rd16158;
	add.s64 	%rd16161, %rd16160, %rd16159;
	add.s64 	%rd31418, %rd16161, %rd16147;
	shr.u64 	%rd16162, %rd16157, 32;
	shr.u64 	%rd16163, %rd31418, 32;
	add.s64 	%rd16164, %rd16163, %rd16162;
	and.b64  	%rd16165, %rd16116, 4294967295;
	mul.lo.s64 	%rd16166, %rd16165, 977;
	and.b64  	%rd16167, %rd16027, 4294967295;
	and.b64  	%rd16168, %rd16166, 4294967295;
	add.s64 	%rd16169, %rd16164, %rd16167;
	add.s64 	%rd16170, %rd16169, %rd16168;
	add.s64 	%rd31419, %rd16170, %rd16156;
	shr.u64 	%rd16171, %rd16166, 32;
	shr.u64 	%rd16172, %rd31419, 32;
	add.s64 	%rd16173, %rd16172, %rd16171;
	and.b64  	%rd16174, %rd16120, 4294967295;
	mul.lo.s64 	%rd16175, %rd16174, 977;
	and.b64  	%rd16176, %rd16060, 4294967295;
	and.b64  	%rd16177, %rd16175, 4294967295;
	add.s64 	%rd16178, %rd16173, %rd16176;
	add.s64 	%rd16179, %rd16178, %rd16177;
	add.s64 	%rd31420, %rd16179, %rd16165;
	shr.u64 	%rd16180, %rd16175, 32;
	shr.u64 	%rd16181, %rd31420, 32;
	add.s64 	%rd16182, %rd16181, %rd16180;
	mul.lo.s64 	%rd16183, %rd16121, 977;
	and.b64  	%rd16184, %rd16092, 4294967295;
	and.b64  	%rd16185, %rd16183, 4294967295;
	add.s64 	%rd16186, %rd16182, %rd16184;
	add.s64 	%rd16187, %rd16186, %rd16185;
	add.s64 	%rd31421, %rd16187, %rd16174;
	shr.u64 	%rd16188, %rd16183, 32;
	shr.u64 	%rd16189, %rd31421, 32;
	cvt.u32.u64 	%r9167, %rd16189;
	cvt.u32.u64 	%r9168, %rd16188;
	add.s32 	%r9169, %r9167, %r9168;
	add.s32 	%r3198, %r9169, %r9166;
	setp.eq.s32 	%p2486, %r3198, 0;
	mov.pred 	%p4451, 0;
	@%p2486 bra 	$L__BB3_1964;
	cvt.u64.u32 	%rd16190, %r3198;
	mul.wide.u32 	%rd16191, %r3198, 977;
	shr.u64 	%rd16192, %rd16191, 32;
	and.b64  	%rd16193, %rd31414, 4294967295;
	and.b64  	%rd16194, %rd16191, 4294967295;
	add.s64 	%rd31414, %rd16194, %rd16193;
	shr.u64 	%rd16195, %rd31414, 32;
	and.b64  	%rd16196, %rd31415, 4294967295;
	add.s64 	%rd16197, %rd16192, %rd16196;
	add.s64 	%rd16198, %rd16197, %rd16190;
	add.s64 	%rd31415, %rd16198, %rd16195;
	setp.lt.u64 	%p2488, %rd31415, 4294967296;
	@%p2488 bra 	$L__BB3_1964;
	shr.u64 	%rd16199, %rd31415, 32;
	and.b64  	%rd16200, %rd31416, 4294967295;
	add.s64 	%rd31416, %rd16199, %rd16200;
	setp.lt.u64 	%p2490, %rd31416, 4294967296;
	@%p2490 bra 	$L__BB3_1964;
	shr.u64 	%rd16201, %rd31416, 32;
	and.b64  	%rd16202, %rd31417, 4294967295;
	add.s64 	%rd31417, %rd16201, %rd16202;
	setp.lt.u64 	%p2492, %rd31417, 4294967296;
	@%p2492 bra 	$L__BB3_1964;
	shr.u64 	%rd16204, %rd31417, 32;
	and.b64  	%rd16205, %rd31418, 4294967295;
	add.s64 	%rd31418, %rd16204, %rd16205;
	setp.lt.u64 	%p2494, %rd31418, 4294967296;
	mov.b64 	%rd31417, 4294967296;
	@%p2494 bra 	$L__BB3_1964;
	shr.u64 	%rd16207, %rd31418, 32;
	and.b64  	%rd16208, %rd31419, 4294967295;
	add.s64 	%rd31419, %rd16207, %rd16208;
	setp.lt.u64 	%p2496, %rd31419, 4294967296;
	mov.b64 	%rd31417, 4294967296;
	mov.u64 	%rd31418, %rd31417;
	@%p2496 bra 	$L__BB3_1964;
	shr.u64 	%rd16210, %rd31419, 32;
	and.b64  	%rd16211, %rd31420, 4294967295;
	add.s64 	%rd31420, %rd16210, %rd16211;
	setp.lt.u64 	%p2498, %rd31420, 4294967296;
	mov.b64 	%rd31417, 4294967296;
	mov.u64 	%rd31419, %rd31417;
	@%p2498 bra 	$L__BB3_1964;
	shr.u64 	%rd16213, %rd31420, 32;
	and.b64  	%rd16214, %rd31421, 4294967295;
	add.s64 	%rd16215, %rd16213, %rd16214;
	setp.gt.u64 	%p4451, %rd16215, 4294967295;
	min.u64 	%rd31421, %rd16215, 4294967296;
	mov.b64 	%rd31417, 4294967296;
	mov.u64 	%rd31418, %rd31417;
	mov.u64 	%rd31420, %rd31417;
$L__BB3_1964:
	ld.const.u32 	%r3199, [const_p+24];
	ld.const.u32 	%r3200, [const_p+20];
	ld.const.u32 	%r3201, [const_p+16];
	ld.const.u32 	%r3202, [const_p+12];
	ld.const.u32 	%r3203, [const_p+8];
	cvt.u32.u64 	%r13228, %rd31421;
	cvt.u32.u64 	%r13227, %rd31420;
	cvt.u32.u64 	%r13226, %rd31419;
	cvt.u32.u64 	%r13225, %rd31418;
	cvt.u32.u64 	%r13224, %rd31417;
	cvt.u32.u64 	%r13223, %rd31416;
	cvt.u32.u64 	%r13222, %rd31415;
	cvt.u32.u64 	%r13221, %rd31414;
	setp.lt.u32 	%p2499, %r8905, %r13228;
	or.pred  	%p2500, %p4451, %p2499;
	@%p2500 bra 	$L__BB3_1979;
	setp.gt.u32 	%p2501, %r8905, %r13228;
	@%p2501 bra 	$L__BB3_1980;
	setp.lt.u32 	%p2502, %r3199, %r13227;
	mov.u32 	%r12290, %r3199;
	@%p2502 bra 	$L__BB3_1979;
	setp.gt.u32 	%p2503, %r3199, %r13227;
	mov.u32 	%r12290, %r3199;
	@%p2503 bra 	$L__BB3_1980;
	setp.lt.u32 	%p2504, %r3200, %r13226;
	mov.u32 	%r12289, %r3200;
	mov.u32 	%r12290, %r3199;
	@%p2504 bra 	$L__BB3_1979;
	setp.gt.u32 	%p2505, %r3200, %r13226;
	mov.u32 	%r12289, %r3200;
	mov.u32 	%r12290, %r3199;
	@%p2505 bra 	$L__BB3_1980;
	setp.lt.u32 	%p2506, %r3201, %r13225;
	mov.u32 	%r12288, %r3201;
	mov.u32 	%r12289, %r3200;
	mov.u32 	%r12290, %r3199;
	@%p2506 bra 	$L__BB3_1979;
	setp.gt.u32 	%p2507, %r3201, %r13225;
	mov.u32 	%r12288, %r3201;
	mov.u32 	%r12289, %r3200;
	mov.u32 	%r12290, %r3199;
	@%p2507 bra 	$L__BB3_1980;
	setp.lt.u32 	%p2508, %r3202, %r13224;
	mov.u32 	%r12287, %r3202;
	mov.u32 	%r12288, %r3201;
	mov.u32 	%r12289, %r3200;
	mov.u32 	%r12290, %r3199;
	@%p2508 bra 	$L__BB3_1979;
	setp.gt.u32 	%p2509, %r3202, %r13224;
	mov.u32 	%r12287, %r3202;
	mov.u32 	%r12288, %r3201;
	mov.u32 	%r12289, %r3200;
	mov.u32 	%r12290, %r3199;
	@%p2509 bra 	$L__BB3_1980;
	setp.lt.u32 	%p2510, %r3203, %r13223;
	mov.u32 	%r12322, %r3203;
	mov.u32 	%r12287, %r3202;
	mov.u32 	%r12288, %r3201;
	mov.u32 	%r12289, %r3200;
	mov.u32 	%r12290, %r3199;
	@%p2510 bra 	$L__BB3_1979;
	setp.gt.u32 	%p2511, %r3203, %r13223;
	mov.u32 	%r12322, %r3203;
	mov.u32 	%r12287, %r3202;
	mov.u32 	%r12288, %r3201;
	mov.u32 	%r12289, %r3200;
	mov.u32 	%r12290, %r3199;
	@%p2511 bra 	$L__BB3_1980;
	setp.lt.u32 	%p2512, %r12321, %r13222;
	mov.u32 	%r12322, %r3203;
	mov.u32 	%r12287, %r3202;
	mov.u32 	%r12288, %r3201;
	mov.u32 	%r12289, %r3200;
	mov.u32 	%r12290, %r3199;
	@%p2512 bra 	$L__BB3_1979;
	setp.gt.u32 	%p2513, %r12321, %r13222;
	mov.u32 	%r12322, %r3203;
	mov.u32 	%r12287, %r3202;
	mov.u32 	%r12288, %r3201;
	mov.u32 	%r12289, %r3200;
	mov.u32 	%r12290, %r3199;
	@%p2513 bra 	$L__BB3_1980;
	setp.gt.u32 	%p2514, %r12370, %r13221;
	mov.u32 	%r12322, %r3203;
	mov.u32 	%r12287, %r3202;
	mov.u32 	%r12288, %r3201;
	mov.u32 	%r12289, %r3200;
	mov.u32 	%r12290, %r3199;
	@%p2514 bra 	$L__BB3_1980;
$L__BB3_1979:
	// begin inline asm
	sub.cc.u32 %r13221, %r13221, %r2245;
	subc.cc.u32 %r13222, %r13222, %r2246;
	subc.cc.u32 %r13223, %r13223, %r3203;
	subc.cc.u32 %r13224, %r13224, %r3202;
	subc.cc.u32 %r13225, %r13225, %r3201;
	subc.cc.u32 %r13226, %r13226, %r3200;
	subc.cc.u32 %r13227, %r13227, %r3199;
	subc.u32 %r13228, %r13228, %r8905;
	
	// end inline asm
$L__BB3_1980:
	setp.gt.u32 	%p2515, %r13228, %r8905;
	@%p2515 bra 	$L__BB3_1995;
	setp.lt.u32 	%p2516, %r13228, %r8905;
	@%p2516 bra 	$L__BB3_1996;
	setp.gt.u32 	%p2517, %r13227, %r3199;
	mov.u32 	%r12290, %r3199;
	@%p2517 bra 	$L__BB3_1995;
	setp.lt.u32 	%p2518, %r13227, %r3199;
	mov.u32 	%r12290, %r3199;
	@%p2518 bra 	$L__BB3_1996;
	setp.gt.u32 	%p2519, %r13226, %r3200;
	mov.u32 	%r12289, %r3200;
	mov.u32 	%r12290, %r3199;
	@%p2519 bra 	$L__BB3_1995;
	setp.lt.u32 	%p2520, %r13226, %r3200;
	mov.u32 	%r12289, %r3200;
	mov.u32 	%r12290, %r3199;
	@%p2520 bra 	$L__BB3_1996;
	setp.gt.u32 	%p2521, %r13225, %r3201;
	mov.u32 	%r12288, %r3201;
	mov.u32 	%r12289, %r3200;
	mov.u32 	%r12290, %r3199;
	@%p2521 bra 	$L__BB3_1995;
	setp.lt.u32 	%p2522, %r13225, %r3201;
	mov.u32 	%r12288, %r3201;
	mov.u32 	%r12289, %r3200;
	mov.u32 	%r12290, %r3199;
	@%p2522 bra 	$L__BB3_1996;
	setp.gt.u32 	%p2523, %r13224, %r3202;
	mov.u32 	%r12287, %r3202;
	mov.u32 	%r12288, %r3201;
	mov.u32 	%r12289, %r3200;
	mov.u32 	%r12290, %r3199;
	@%p2523 bra 	$L__BB3_1995;
	setp.lt.u32 	%p2524, %r13224, %r3202;
	mov.u32 	%r12287, %r3202;
	mov.u32 	%r12288, %r3201;
	mov.u32 	%r12289, %r3200;
	mov.u32 	%r12290, %r3199;
	@%p2524 bra 	$L__BB3_1996;
	setp.gt.u32 	%p2525, %r13223, %r3203;
	mov.u32 	%r12322, %r3203;
	mov.u32 	%r12287, %r3202;
	mov.u32 	%r12288, %r3201;
	mov.u32 	%r12289, %r3200;
	mov.u32 	%r12290, %r3199;
	@%p2525 bra 	$L__BB3_1995;
	setp.lt.u32 	%p2526, %r13223, %r3203;
	mov.u32 	%r12322, %r3203;
	mov.u32 	%r12287, %r3202;
	mov.u32 	%r12288, %r3201;
	mov.u32 	%r12289, %r3200;
	mov.u32 	%r12290, %r3199;
	@%p2526 bra 	$L__BB3_1996;
	setp.gt.u32 	%p2527, %r13222, %r12321;
	mov.u32 	%r12322, %r3203;
	mov.u32 	%r12287, %r3202;
	mov.u32 	%r12288, %r3201;
	mov.u32 	%r12289, %r3200;
	mov.u32 	%r12290, %r3199;
	@%p2527 bra 	$L__BB3_1995;
	setp.lt.u32 	%p2528, %r13222, %r12321;
	mov.u32 	%r12322, %r3203;
	mov.u32 	%r12287, %r3202;
	mov.u32 	%r12288, %r3201;
	mov.u32 	%r12289, %r3200;
	mov.u32 	%r12290, %r3199;
	@%p2528 bra 	$L__BB3_1996;
	setp.lt.u32 	%p2529, %r13221, %r12370;
	mov.u32 	%r12322, %r3203;
	mov.u32 	%r12287, %r3202;
	mov.u32 	%r12288, %r3201;
	mov.u32 	%r12289, %r3200;
	mov.u32 	%r12290, %r3199;
	@%p2529 bra 	$L__BB3_1996;
$L__BB3_1995:
	// begin inline asm
	sub.cc.u32 %r13221, %r13221, %r2245;
	subc.cc.u32 %r13222, %r13222, %r2246;
	subc.cc.u32 %r13223, %r13223, %r3203;
	subc.cc.u32 %r13224, %r13224, %r3202;
	subc.cc.u32 %r13225, %r13225, %r3201;
	subc.cc.u32 %r13226, %r13226, %r3200;
	subc.cc.u32 %r13227, %r13227, %r3199;
	subc.u32 %r13228, %r13228, %r8905;
	
	// end inline asm
$L__BB3_1996:
	add.s32 	%r9219, %r12188, 219;
	setp.gt.u32 	%p2530, %r9219, -35;
	@%p2530 bra 	$L__BB3_2078;
	mul.wide.u32 	%rd30303, %r13221, %r12961;
	shr.u64 	%rd30304, %rd30303, 32;
	mul.wide.u32 	%rd30305, %r13222, %r12961;
	add.s64 	%rd30306, %rd30304, %rd30305;
	shr.u64 	%rd30307, %rd30306, 32;
	mul.wide.u32 	%rd30308, %r13223, %r12961;
	add.s64 	%rd30309, %rd30307, %rd30308;
	shr.u64 	%rd30310, %rd30309, 32;
	mul.wide.u32 	%rd30311, %r13224, %r12961;
	add.s64 	%rd30312, %rd30310, %rd30311;
	shr.u64 	%rd30313, %rd30312, 32;
	mul.wide.u32 	%rd30314, %r13225, %r12961;
	add.s64 	%rd30315, %rd30313, %rd30314;
	shr.u64 	%rd30316, %rd30315, 32;
	mul.wide.u32 	%rd30317, %r13226, %r12961;
	add.s64 	%rd30318, %rd30316, %rd30317;
	shr.u64 	%rd30319, %rd30318, 32;
	mul.wide.u32 	%rd30320, %r13227, %r12961;
	add.s64 	%rd30321, %rd30319, %rd30320;
	shr.u64 	%rd30322, %rd30321, 32;
	mul.wide.u32 	%rd30323, %r13228, %r12961;
	add.s64 	%rd30324, %rd30322, %rd30323;
	shr.u64 	%rd30325, %rd30324, 32;
	and.b64  	%rd30326, %rd30306, 4294967295;
	mul.wide.u32 	%rd30327, %r13221, %r12962;
	add.s64 	%rd30328, %rd30327, %rd30326;
	shr.u64 	%rd30329, %rd30328, 32;
	and.b64  	%rd30330, %rd30309, 4294967295;
	mul.wide.u32 	%rd30331, %r13222, %r12962;
	add.s64 	%rd30332, %rd30329, %rd30330;
	add.s64 	%rd30333, %rd30332, %rd30331;
	shr.u64 	%rd30334, %rd30333, 32;
	and.b64  	%rd30335, %rd30312, 4294967295;
	mul.wide.u32 	%rd30336, %r13223, %r12962;
	add.s64 	%rd30337, %rd30334, %rd30335;
	add.s64 	%rd30338, %rd30337, %rd30336;
	shr.u64 	%rd30339, %rd30338, 32;
	and.b64  	%rd30340, %rd30315, 4294967295;
	mul.wide.u32 	%rd30341, %r13224, %r12962;
	add.s64 	%rd30342, %rd30339, %rd30340;
	add.s64 	%rd30343, %rd30342, %rd30341;
	shr.u64 	%rd30344, %rd30343, 32;
	and.b64  	%rd30345, %rd30318, 4294967295;
	mul.wide.u32 	%rd30346, %r13225, %r12962;
	add.s64 	%rd30347, %rd30344, %rd30345;
	add.s64 	%rd30348, %rd30347, %rd30346;
	shr.u64 	%rd30349, %rd30348, 32;
	and.b64  	%rd30350, %rd30321, 4294967295;
	mul.wide.u32 	%rd30351, %r13226, %r12962;
	add.s64 	%rd30352, %rd30349, %rd30350;
	add.s64 	%rd30353, %rd30352, %rd30351;
	shr.u64 	%rd30354, %rd30353, 32;
	and.b64  	%rd30355, %rd30324, 4294967295;
	mul.wide.u32 	%rd30356, %r13227, %r12962;
	add.s64 	%rd30357, %rd30354, %rd30355;
	add.s64 	%rd30358, %rd30357, %rd30356;
	shr.u64 	%rd30359, %rd30358, 32;
	mul.wide.u32 	%rd30360, %r13228, %r12962;
	add.s64 	%rd30361, %rd30359, %rd30325;
	add.s64 	%rd30362, %rd30361, %rd30360;
	shr.u64 	%rd30363, %rd30362, 32;
	and.b64  	%rd30364, %rd30333, 4294967295;
	mul.wide.u32 	%rd30365, %r13221, %r12963;
	add.s64 	%rd30366, %rd30365, %rd30364;
	shr.u64 	%rd30367, %rd30366, 32;
	and.b64  	%rd30368, %rd30338, 4294967295;
	mul.wide.u32 	%rd30369, %r13222, %r12963;
	add.s64 	%rd30370, %rd30367, %rd30368;
	add.s64 	%rd30371, %rd30370, %rd30369;
	shr.u64 	%rd30372, %rd30371, 32;
	and.b64  	%rd30373, %rd30343, 4294967295;
	mul.wide.u32 	%rd30374, %r13223, %r12963;
	add.s64 	%rd30375, %rd30372, %rd30373;
	add.s64 	%rd30376, %rd30375, %rd30374;
	shr.u64 	%rd30377, %rd30376, 32;
	and.b64  	%rd30378, %rd30348, 4294967295;
	mul.wide.u32 	%rd30379, %r13224, %r12963;
	add.s64 	%rd30380, %rd30377, %rd30378;
	add.s64 	%rd30381, %rd30380, %rd30379;
	shr.u64 	%rd30382, %rd30381, 32;
	and.b64  	%rd30383, %rd30353, 4294967295;
	mul.wide.u32 	%rd30384, %r13225, %r12963;
	add.s64 	%rd30385, %rd30382, %rd30383;
	add.s64 	%rd30386, %rd30385, %rd30384;
	shr.u64 	%rd30387, %rd30386, 32;
	and.b64  	%rd30388, %rd30358, 4294967295;
	mul.wide.u32 	%rd30389, %r13226, %r12963;
	add.s64 	%rd30390, %rd30387, %rd30388;
	add.s64 	%rd30391, %rd30390, %rd30389;
	shr.u64 	%rd30392, %rd30391, 32;
	and.b64  	%rd30393, %rd30362, 4294967295;
	mul.wide.u32 	%rd30394, %r13227, %r12963;
	add.s64 	%rd30395, %rd30392, %rd30393;
	add.s64 	%rd30396, %rd30395, %rd30394;
	shr.u64 	%rd30397, %rd30396, 32;
	mul.wide.u32 	%rd30398, %r13228, %r12963;
	add.s64 	%rd30399, %rd30397, %rd30363;
	add.s64 	%rd30400, %rd30399, %rd30398;
	shr.u64 	%rd30401, %rd30400, 32;
	and.b64  	%rd30402, %rd30371, 4294967295;
	mul.wide.u32 	%rd30403, %r13221, %r12964;
	add.s64 	%rd30404, %rd30403, %rd30402;
	shr.u64 	%rd30405, %rd30404, 32;
	and.b64  	%rd30406, %rd30376, 4294967295;
	mul.wide.u32 	%rd30407, %r13222, %r12964;
	add.s64 	%rd30408, %rd30405, %rd30406;
	add.s64 	%rd30409, %rd30408, %rd30407;
	shr.u64 	%rd30410, %rd30409, 32;
	and.b64  	%rd30411, %rd30381, 4294967295;
	mul.wide.u32 	%rd30412, %r13223, %r12964;
	add.s64 	%rd30413, %rd30410, %rd30411;
	add.s64 	%rd30414, %rd30413, %rd30412;
	shr.u64 	%rd30415, %rd30414, 32;
	and.b64  	%rd30416, %rd30386, 4294967295;
	mul.wide.u32 	%rd30417, %r13224, %r12964;
	add.s64 	%rd30418, %rd30415, %rd30416;
	add.s64 	%rd30419, %rd30418, %rd30417;
	shr.u64 	%rd30420, %rd30419, 32;
	and.b64  	%rd30421, %rd30391, 4294967295;
	mul.wide.u32 	%rd30422, %r13225, %r12964;
	add.s64 	%rd30423, %rd30420, %rd30421;
	add.s64 	%rd30424, %rd30423, %rd30422;
	shr.u64 	%rd30425, %rd30424, 32;
	and.b64  	%rd30426, %rd30396, 4294967295;
	mul.wide.u32 	%rd30427, %r13226, %r12964;
	add.s64 	%rd30428, %rd30425, %rd30426;
	add.s64 	%rd30429, %rd30428, %rd30427;
	shr.u64 	%rd30430, %rd30429, 32;
	and.b64  	%rd30431, %rd30400, 4294967295;
	mul.wide.u32 	%rd30432, %r13227, %r12964;
	add.s64 	%rd30433, %rd30430, %rd30431;
	add.s64 	%rd30434, %rd30433, %rd30432;
	shr.u64 	%rd30435, %rd30434, 32;
	mul.wide.u32 	%rd30436, %r13228, %r12964;
	add.s64 	%rd30437, %rd30435, %rd30401;
	add.s64 	%rd30438, %rd30437, %rd30436;
	shr.u64 	%rd30439, %rd30438, 32;
	and.b64  	%rd30440, %rd30409, 4294967295;
	mul.wide.u32 	%rd30441, %r13221, %r12965;
	add.s64 	%rd30442, %rd30441, %rd30440;
	shr.u64 	%rd30443, %rd30442, 32;
	and.b64  	%rd30444, %rd30414, 4294967295;
	mul.wide.u32 	%rd30445, %r13222, %r12965;
	add.s64 	%rd30446, %rd30443, %rd30444;
	add.s64 	%rd30447, %rd30446, %rd30445;
	shr.u64 	%rd30448, %rd30447, 32;
	and.b64  	%rd30449, %rd30419, 4294967295;
	mul.wide.u32 	%rd30450, %r13223, %r12965;
	add.s64 	%rd30451, %rd30448, %rd30449;
	add.s64 	%rd30452, %rd30451, %rd30450;
	shr.u64 	%rd30453, %rd30452, 32;
	and.b64  	%rd30454, %rd30424, 4294967295;
	mul.wide.u32 	%rd30455, %r13224, %r12965;
	add.s64 	%rd30456, %rd30453, %rd30454;
	add.s64 	%rd30457, %rd30456, %rd30455;
	shr.u64 	%rd30458, %rd30457, 32;
	and.b64  	%rd30459, %rd30429, 4294967295;
	mul.wide.u32 	%rd30460, %r13225, %r12965;
	add.s64 	%rd30461, %rd30458, %rd30459;
	add.s64 	%rd30462, %rd30461, %rd30460;
	shr.u64 	%rd30463, %rd30462, 32;
	and.b64  	%rd30464, %rd30434, 4294967295;
	mul.wide.u32 	%rd30465, %r13226, %r12965;
	add.s64 	%rd30466, %rd30463, %rd30464;
	add.s64 	%rd30467, %rd30466, %rd30465;
	shr.u64 	%rd30468, %rd30467, 32;
	and.b64  	%rd30469, %rd30438, 4294967295;
	mul.wide.u32 	%rd30470, %r13227, %r12965;
	add.s64 	%rd30471, %rd30468, %rd30469;
	add.s64 	%rd30472, %rd30471, %rd30470;
	shr.u64 	%rd30473, %rd30472, 32;
	mul.wide.u32 	%rd30474, %r13228, %r12965;
	add.s64 	%rd30475, %rd30473, %rd30439;
	add.s64 	%rd30476, %rd30475, %rd30474;
	shr.u64 	%rd30477, %rd30476, 32;
	and.b64  	%rd30478, %rd30447, 4294967295;
	mul.wide.u32 	%rd30479, %r13221, %r12966;
	add.s64 	%rd30480, %rd30479, %rd30478;
	shr.u64 	%rd30481, %rd30480, 32;
	and.b64  	%rd30482, %rd30452, 4294967295;
	mul.wide.u32 	%rd30483, %r13222, %r12966;
	add.s64 	%rd30484, %rd30481, %rd30482;
	add.s64 	%rd30485, %rd30484, %rd30483;
	shr.u64 	%rd30486, %rd30485, 32;
	and.b64  	%rd30487, %rd30457, 4294967295;
	mul.wide.u32 	%rd30488, %r13223, %r12966;
	add.s64 	%rd30489, %rd30486, %rd30487;
	add.s64 	%rd30490, %rd30489, %rd30488;
	shr.u64 	%rd30491, %rd30490, 32;
	and.b64  	%rd30492, %rd30462, 4294967295;
	mul.wide.u32 	%rd30493, %r13224, %r12966;
	add.s64 	%rd30494, %rd30491, %rd30492;
	add.s64 	%rd30495, %rd30494, %rd30493;
	shr.u64 	%rd30496, %rd30495, 32;
	and.b64  	%rd30497, %rd30467, 4294967295;
	mul.wide.u32 	%rd30498, %r13225, %r12966;
	add.s64 	%rd30499, %rd30496, %rd30497;
	add.s64 	%rd30500, %rd30499, %rd30498;
	shr.u64 	%rd30501, %rd30500, 32;
	and.b64  	%rd30502, %rd30472, 4294967295;
	mul.wide.u32 	%rd30503, %r13226, %r12966;
	add.s64 	%rd30504, %rd30501, %rd30502;
	add.s64 	%rd30505, %rd30504, %rd30503;
	shr.u64 	%rd30506, %rd30505, 32;
	and.b64  	%rd30507, %rd30476, 4294967295;
	mul.wide.u32 	%rd30508, %r13227, %r12966;
	add.s64 	%rd30509, %rd30506, %rd30507;
	add.s64 	%rd30510, %rd30509, %rd30508;
	shr.u64 	%rd30511, %rd30510, 32;
	mul.wide.u32 	%rd30512, %r13228, %r12966;
	add.s64 	%rd30513, %rd30511, %rd30477;
	add.s64 	%rd30514, %rd30513, %rd30512;
	shr.u64 	%rd30515, %rd30514, 32;
	and.b64  	%rd30516, %rd30485, 4294967295;
	mul.wide.u32 	%rd30517, %r13221, %r12967;
	add.s64 	%rd30518, %rd30517, %rd30516;
	shr.u64 	%rd30519, %rd30518, 32;
	and.b64  	%rd30520, %rd30490, 4294967295;
	mul.wide.u32 	%rd30521, %r13222, %r12967;
	add.s64 	%rd30522, %rd30519, %rd30520;
	add.s64 	%rd30523, %rd30522, %rd30521;
	shr.u64 	%rd30524, %rd30523, 32;
	and.b64  	%rd30525, %rd30495, 4294967295;
	mul.wide.u32 	%rd30526, %r13223, %r12967;
	add.s64 	%rd30527, %rd30524, %rd30525;
	add.s64 	%rd30528, %rd30527, %rd30526;
	shr.u64 	%rd30529, %rd30528, 32;
	and.b64  	%rd30530, %rd30500, 4294967295;
	mul.wide.u32 	%rd30531, %r13224, %r12967;
	add.s64 	%rd30532, %rd30529, %rd30530;
	add.s64 	%rd30533, %rd30532, %rd30531;
	shr.u64 	%rd30534, %rd30533, 32;
	and.b64  	%rd30535, %rd30505, 4294967295;
	mul.wide.u32 	%rd30536, %r13225, %r12967;
	add.s64 	%rd30537, %rd30534, %rd30535;
	add.s64 	%rd30538, %rd30537, %rd30536;
	shr.u64 	%rd30539, %rd30538, 32;
	and.b64  	%rd30540, %rd30510, 4294967295;
	mul.wide.u32 	%rd30541, %r13226, %r12967;
	add.s64 	%rd30542, %rd30539, %rd30540;
	add.s64 	%rd30543, %rd30542, %rd30541;
	shr.u64 	%rd30544, %rd30543, 32;
	and.b64  	%rd30545, %rd30514, 4294967295;
	mul.wide.u32 	%rd30546, %r13227, %r12967;
	add.s64 	%rd30547, %rd30544, %rd30545;
	add.s64 	%rd30548, %rd30547, %rd30546;
	shr.u64 	%rd30549, %rd30548, 32;
	mul.wide.u32 	%rd30550, %r13228, %r12967;
	add.s64 	%rd30551, %rd30549, %rd30515;
	add.s64 	%rd30552, %rd30551, %rd30550;
	shr.u64 	%rd30553, %rd30552, 32;
	and.b64  	%rd30554, %rd30523, 4294967295;
	mul.wide.u32 	%rd30555, %r13221, %r12968;
	add.s64 	%rd30556, %rd30555, %rd30554;
	shr.u64 	%rd30557, %rd30556, 32;
	and.b64  	%rd30558, %rd30528, 4294967295;
	mul.wide.u32 	%rd30559, %r13222, %r12968;
	add.s64 	%rd30560, %rd30557, %rd30558;
	add.s64 	%rd30561, %rd30560, %rd30559;
	shr.u64 	%rd30562, %rd30561, 32;
	and.b64  	%rd30563, %rd30533, 4294967295;
	mul.wide.u32 	%rd30564, %r13223, %r12968;
	add.s64 	%rd30565, %rd30562, %rd30563;
	add.s64 	%rd30566, %rd30565, %rd30564;
	shr.u64 	%rd30567, %rd30566, 32;
	and.b64  	%rd30568, %rd30538, 4294967295;
	mul.wide.u32 	%rd30569, %r13224, %r12968;
	add.s64 	%rd30570, %rd30567, %rd30568;
	add.s64 	%rd30571, %rd30570, %rd30569;
	shr.u64 	%rd30572, %rd30571, 32;
	and.b64  	%rd30573, %rd30543, 4294967295;
	mul.wide.u32 	%rd30574, %r13225, %r12968;
	add.s64 	%rd30575, %rd30572, %rd30573;
	add.s64 	%rd30576, %rd30575, %rd30574;
	shr.u64 	%rd30577, %rd30576, 32;
	and.b64  	%rd30578, %rd30548, 4294967295;
	mul.wide.u32 	%rd30579, %r13226, %r12968;
	add.s64 	%rd30580, %rd30577, %rd30578;
	add.s64 	%rd30581, %rd30580, %rd30579;
	shr.u64 	%rd30582, %rd30581, 32;
	and.b64  	%rd30583, %rd30552, 4294967295;
	mul.wide.u32 	%rd30584, %r13227, %r12968;
	add.s64 	%rd30585, %rd30582, %rd30583;
	add.s64 	%rd30586, %rd30585, %rd30584;
	shr.u64 	%rd30587, %rd30586, 32;
	mul.wide.u32 	%rd30588, %r13228, %r12968;
	add.s64 	%rd30589, %rd30587, %rd30553;
	add.s64 	%rd30590, %rd30589, %rd30588;
	shr.u64 	%rd30591, %rd30590, 32;
	{ .reg .b32 tmp; mov.b64 {tmp, %r11241}, %rd30590; }
	and.b64  	%rd30592, %rd30561, 4294967295;
	mul.lo.s64 	%rd30593, %rd30592, 977;
	and.b64  	%rd30594, %rd30303, 4294967295;
	and.b64  	%rd30595, %rd30593, 4294967295;
	add.s64 	%rd31422, %rd30595, %rd30594;
	shr.u64 	%rd30596, %rd30593, 32;
	shr.u64 	%rd30597, %rd31422, 32;
	add.s64 	%rd30598, %rd30597, %rd30596;
	and.b64  	%rd30599, %rd30566, 4294967295;
	mul.lo.s64 	%rd30600, %rd30599, 977;
	and.b64  	%rd30601, %rd30328, 4294967295;
	and.b64  	%rd30602, %rd30600, 4294967295;
	add.s64 	%rd30603, %rd30598, %rd30601;
	add.s64 	%rd30604, %rd30603, %rd30602;
	add.s64 	%rd31423, %rd30604, %rd30592;
	shr.u64 	%rd30605, %rd30600, 32;
	shr.u64 	%rd30606, %rd31423, 32;
	add.s64 	%rd30607, %rd30606, %rd30605;
	and.b64  	%rd30608, %rd30571, 4294967295;
	mul.lo.s64 	%rd30609, %rd30608, 977;
	and.b64  	%rd30610, %rd30366, 4294967295;
	and.b64  	%rd30611, %rd30609, 4294967295;
	add.s64 	%rd30612, %rd30607, %rd30610;
	add.s64 	%rd30613, %rd30612, %rd30611;
	add.s64 	%rd31424, %rd30613, %rd30599;
	shr.u64 	%rd30614, %rd30609, 32;
	shr.u64 	%rd30615, %rd31424, 32;
	add.s64 	%rd30616, %rd30615, %rd30614;
	and.b64  	%rd30617, %rd30576, 4294967295;
	mul.lo.s64 	%rd30618, %rd30617, 977;
	and.b64  	%rd30619, %rd30404, 4294967295;
	and.b64  	%rd30620, %rd30618, 4294967295;
	add.s64 	%rd30621, %rd30616, %rd30619;
	add.s64 	%rd30622, %rd30621, %rd30620;
	add.s64 	%rd31425, %rd30622, %rd30608;
	shr.u64 	%rd30623, %rd30618, 32;
	shr.u64 	%rd30624, %rd31425, 32;
	add.s64 	%rd30625, %rd30624, %rd30623;
	and.b64  	%rd30626, %rd30581, 4294967295;
	mul.lo.s64 	%rd30627, %rd30626, 977;
	and.b64  	%rd30628, %rd30442, 4294967295;
	and.b64  	%rd30629, %rd30627, 4294967295;
	add.s64 	%rd30630, %rd30625, %rd30628;
	add.s64 	%rd30631, %rd30630, %rd30629;
	add.s64 	%rd31426, %rd30631, %rd30617;
	shr.u64 	%rd30632, %rd30627, 32;
	shr.u64 	%rd30633, %rd31426, 32;
	add.s64 	%rd30634, %rd30633, %rd30632;
	and.b64  	%rd30635, %rd30586, 4294967295;
	mul.lo.s64 	%rd30636, %rd30635, 977;
	and.b64  	%rd30637, %rd30480, 4294967295;
	and.b64  	%rd30638, %rd30636, 4294967295;
	add.s64 	%rd30639, %rd30634, %rd30637;
	add.s64 	%rd30640, %rd30639, %rd30638;
	add.s64 	%rd31427, %rd30640, %rd30626;
	shr.u64 	%rd30641, %rd30636, 32;
	shr.u64 	%rd30642, %rd31427, 32;
	add.s64 	%rd30643, %rd30642, %rd30641;
	and.b64  	%rd30644, %rd30590, 4294967295;
	mul.lo.s64 	%rd30645, %rd30644, 977;
	and.b64  	%rd30646, %rd30518, 4294967295;
	and.b64  	%rd30647, %rd30645, 4294967295;
	add.s64 	%rd30648, %rd30643, %rd30646;
	add.s64 	%rd30649, %rd30648, %rd30647;
	add.s64 	%rd31428, %rd30649, %rd30635;
	shr.u64 	%rd30650, %rd30645, 32;
	shr.u64 	%rd30651, %rd31428, 32;
	add.s64 	%rd30652, %rd30651, %rd30650;
	mul.lo.s64 	%rd30653, %rd30591, 977;
	and.b64  	%rd30654, %rd30556, 4294967295;
	and.b64  	%rd30655, %rd30653, 4294967295;
	add.s64 	%rd30656, %rd30652, %rd30654;
	add.s64 	%rd30657, %rd30656, %rd30655;
	add.s64 	%rd31429, %rd30657, %rd30644;
	shr.u64 	%rd30658, %rd30653, 32;
	shr.u64 	%rd30659, %rd31429, 32;
	cvt.u32.u64 	%r11242, %rd30659;
	cvt.u32.u64 	%r11243, %rd30658;
	add.s32 	%r11244, %r11242, %r11243;
	add.s32 	%r3491, %r11244, %r11241;
	setp.eq.s32 	%p4326, %r3491, 0;
	mov.pred 	%p4452, 0;
	@%p4326 bra 	$L__BB3_2005;
	cvt.u64.u32 	%rd30660, %r3491;
	mul.wide.u32 	%rd30661, %r3491, 977;
	shr.u64 	%rd30662, %rd30661, 32;
	and.b64  	%rd30663, %rd31422, 4294967295;
	and.b64  	%rd30664, %rd30661, 4294967295;
	add.s64 	%rd31422, %rd30664, %rd30663;
	shr.u64 	%rd30665, %rd31422, 32;
	and.b64  	%rd30666, %rd31423, 4294967295;
	add.s64 	%rd30667, %rd30662, %rd30666;
	add.s64 	%rd30668, %rd30667, %rd30660;
	add.s64 	%rd31423, %rd30668, %rd30665;
	setp.lt.u64 	%p4328, %rd31423, 4294967296;
	@%p4328 bra 	$L__BB3_2005;
	shr.u64 	%rd30669, %rd31423, 32;
	and.b64  	%rd30670, %rd31424, 4294967295;
	add.s64 	%rd31424, %rd30669, %rd30670;
	setp.lt.u64 	%p4330, %rd31424, 4294967296;
	@%p4330 bra 	$L__BB3_2005;
	shr.u64 	%rd30671, %rd31424, 32;
	and.b64  	%rd30672, %rd31425, 4294967295;
	add.s64 	%rd31425, %rd30671, %rd30672;
	setp.lt.u64 	%p4332, %rd31425, 4294967296;
	@%p4332 bra 	$L__BB3_2005;
	shr.u64 	%rd30674, %rd31425, 32;
	and.b64  	%rd30675, %rd31426, 4294967295;
	add.s64 	%rd31426, %rd30674, %rd30675;
	setp.lt.u64 	%p4334, %rd31426, 4294967296;
	mov.b64 	%rd31425, 4294967296;
	@%p4334 bra 	$L__BB3_2005;
	shr.u64 	%rd30677, %rd31426, 32;
	and.b64  	%rd30678, %rd31427, 4294967295;
	add.s64 	%rd31427, %rd30677, %rd30678;
	setp.lt.u64 	%p4336, %rd31427, 4294967296;
	mov.b64 	%rd31425, 4294967296;
	mov.u64 	%rd31426, %rd31425;
	@%p4336 bra 	$L__BB3_2005;
	shr.u64 	%rd30680, %rd31427, 32;
	and.b64  	%rd30681, %rd31428, 4294967295;
	add.s64 	%rd31428, %rd30680, %rd30681;
	setp.lt.u64 	%p4338, %rd31428, 4294967296;
	mov.b64 	%rd31425, 4294967296;
	mov.u64 	%rd31427, %rd31425;
	@%p4338 bra 	$L__BB3_2005;
	shr.u64 	%rd30683, %rd31428, 32;
	and.b64  	%rd30684, %rd31429, 4294967295;
	add.s64 	%rd30685, %rd30683, %rd30684;
	setp.gt.u64 	%p4452, %rd30685, 4294967295;
	min.u64 	%rd31429, %rd30685, 4294967296;
	mov.b64 	%rd31425, 4294967296;
	mov.u64 	%rd31426, %rd31425;
	mov.u64 	%rd31428, %rd31425;
$L__BB3_2005:
	ld.const.u32 	%r3492, [const_p+24];
	ld.const.u32 	%r3493, [const_p+20];
	ld.const.u32 	%r3494, [const_p+16];
	ld.const.u32 	%r3495, [const_p+12];
	ld.const.u32 	%r3496, [const_p+8];
	ld.const.u32 	%r3497, [const_p+4];
	ld.const.u32 	%r3498, [const_p];
	cvt.u32.u64 	%r13500, %rd31429;
	cvt.u32.u64 	%r13499, %rd31428;
	cvt.u32.u64 	%r13498, %rd31427;
	cvt.u32.u64 	%r13497, %rd31426;
	cvt.u32.u64 	%r13496, %rd31425;
	cvt.u32.u64 	%r13495, %rd31424;
	cvt.u32.u64 	%r13494, %rd31423;
	cvt.u32.u64 	%r13493, %rd31422;
	ld.const.u32 	%r11245, [const_p+28];
	setp.lt.u32 	%p4339, %r11245, %r13500;
	or.pred  	%p4340, %p4452, %p4339;
	@%p4340 bra 	$L__BB3_2020;
	setp.gt.u32 	%p4341, %r11245, %r13500;
	@%p4341 bra 	$L__BB3_2021;
	setp.lt.u32 	%p4342, %r3492, %r13499;
	mov.u32 	%r12290, %r3492;
	@%p4342 bra 	$L__BB3_2020;
	setp.gt.u32 	%p4343, %r3492, %r13499;
	mov.u32 	%r12290, %r3492;
	@%p4343 bra 	$L__BB3_2021;
	setp.lt.u32 	%p4344, %r3493, %r13498;
	mov.u32 	%r12289, %r3493;
	mov.u32 	%r12290, %r3492;
	@%p4344 bra 	$L__BB3_2020;
	setp.gt.u32 	%p4345, %r3493, %r13498;
	mov.u32 	%r12289, %r3493;
	mov.u32 	%r12290, %r3492;
	@%p4345 bra 	$L__BB3_2021;
	setp.lt.u32 	%p4346, %r3494, %r13497;
	mov.u32 	%r12288, %r3494;
	mov.u32 	%r12289, %r3493;
	mov.u32 	%r12290, %r3492;
	@%p4346 bra 	$L__BB3_2020;
	setp.gt.u32 	%p4347, %r3494, %r13497;
	mov.u32 	%r12288, %r3494;
	mov.u32 	%r12289, %r3493;
	mov.u32 	%r12290, %r3492;
	@%p4347 bra 	$L__BB3_2021;
	setp.lt.u32 	%p4348, %r3495, %r13496;
	mov.u32 	%r12287, %r3495;
	mov.u32 	%r12288, %r3494;
	mov.u32 	%r12289, %r3493;
	mov.u32 	%r12290, %r3492;
	@%p4348 bra 	$L__BB3_2020;
	setp.gt.u32 	%p4349, %r3495, %r13496;
	mov.u32 	%r12287, %r3495;
	mov.u32 	%r12288, %r3494;
	mov.u32 	%r12289, %r3493;
	mov.u32 	%r12290, %r3492;
	@%p4349 bra 	$L__BB3_2021;
	setp.lt.u32 	%p4350, %r3496, %r13495;
	mov.u32 	%r12322, %r3496;
	mov.u32 	%r12287, %r3495;
	mov.u32 	%r12288, %r3494;
	mov.u32 	%r12289, %r3493;
	mov.u32 	%r12290, %r3492;
	@%p4350 bra 	$L__BB3_2020;
	setp.gt.u32 	%p4351, %r3496, %r13495;
	mov.u32 	%r12322, %r3496;
	mov.u32 	%r12287, %r3495;
	mov.u32 	%r12288, %r3494;
	mov.u32 	%r12289, %r3493;
	mov.u32 	%r12290, %r3492;
	@%p4351 bra 	$L__BB3_2021;
	setp.lt.u32 	%p4352, %r3497, %r13494;
	mov.u32 	%r12321, %r3497;
	mov.u32 	%r12322, %r3496;
	mov.u32 	%r12287, %r3495;
	mov.u32 	%r12288, %r3494;
	mov.u32 	%r12289, %r3493;
	mov.u32 	%r12290, %r3492;
	@%p4352 bra 	$L__BB3_2020;
	setp.gt.u32 	%p4353, %r3497, %r13494;
	mov.u32 	%r12321, %r3497;
	mov.u32 	%r12322, %r3496;
	mov.u32 	%r12287, %r3495;
	mov.u32 	%r12288, %r3494;
	mov.u32 	%r12289, %r3493;
	mov.u32 	%r12290, %r3492;
	@%p4353 bra 	$L__BB3_2021;
	setp.gt.u32 	%p4354, %r3498, %r13493;
	mov.u32 	%r12370, %r3498;
	mov.u32 	%r12321, %r3497;
	mov.u32 	%r12322, %r3496;
	mov.u32 	%r12287, %r3495;
	mov.u32 	%r12288, %r3494;
	mov.u32 	%r12289, %r3493;
	mov.u32 	%r12290, %r3492;
	@%p4354 bra 	$L__BB3_2021;
$L__BB3_2020:
	// begin inline asm
	sub.cc.u32 %r13493, %r13493, %r3498;
	subc.cc.u32 %r13494, %r13494, %r3497;
	subc.cc.u32 %r13495, %r13495, %r3496;
	subc.cc.u32 %r13496, %r13496, %r3495;
	subc.cc.u32 %r13497, %r13497, %r3494;
	subc.cc.u32 %r13498, %r13498, %r3493;
	subc.cc.u32 %r13499, %r13499, %r3492;
	subc.u32 %r13500, %r13500, %r11245;
	
	// end inline asm
$L__BB3_2021:
	setp.gt.u32 	%p4355, %r13500, %r11245;
	@%p4355 bra 	$L__BB3_2036;
	setp.lt.u32 	%p4356, %r13500, %r11245;
	@%p4356 bra 	$L__BB3_2037;
	setp.gt.u32 	%p4357, %r13499, %r3492;
	mov.u32 	%r12290, %r3492;
	@%p4357 bra 	$L__BB3_2036;
	setp.lt.u32 	%p4358, %r13499, %r3492;
	mov.u32 	%r12290, %r3492;
	@%p4358 bra 	$L__BB3_2037;
	setp.gt.u32 	%p4359, %r13498, %r3493;
	mov.u32 	%r12289, %r3493;
	mov.u32 	%r12290, %r3492;
	@%p4359 bra 	$L__BB3_2036;
	setp.lt.u32 	%p4360, %r13498, %r3493;
	mov.u32 	%r12289, %r3493;
	mov.u32 	%r12290, %r3492;
	@%p4360 bra 	$L__BB3_2037;
	setp.gt.u32 	%p4361, %r13497, %r3494;
	mov.u32 	%r12288, %r3494;
	mov.u32 	%r12289, %r3493;
	mov.u32 	%r12290, %r3492;
	@%p4361 bra 	$L__BB3_2036;
	setp.lt.u32 	%p4362, %r13497, %r3494;
	mov.u32 	%r12288, %r3494;
	mov.u32 	%r12289, %r3493;
	mov.u32 	%r12290, %r3492;
	@%p4362 bra 	$L__BB3_2037;
	setp.gt.u32 	%p4363, %r13496, %r3495;
	mov.u32 	%r12287, %r3495;
	mov.u32 	%r12288, %r3494;
	mov.u32 	%r12289, %r3493;
	mov.u32 	%r12290, %r3492;
	@%p4363 bra 	$L__BB3_2036;
	setp.lt.u32 	%p4364, %r13496, %r3495;
	mov.u32 	%r12287, %r3495;
	mov.u32 	%r12288, %r3494;
	mov.u32 	%r12289, %r3493;
	mov.u32 	%r12290, %r3492;
	@%p4364 bra 	$L__BB3_2037;
	setp.gt.u32 	%p4365, %r13495, %r3496;
	mov.u32 	%r12322, %r3496;
	mov.u32 	%r12287, %r3495;
	mov.u32 	%r12288, %r3494;
	mov.u32 	%r12289, %r3493;
	mov.u32 	%r12290, %r3492;
	@%p4365 bra 	$L__BB3_2036;
	setp.lt.u32 	%p4366, %r13495, %r3496;
	mov.u32 	%r12322, %r3496;
	mov.u32 	%r12287, %r3495;
	mov.u32 	%r12288, %r3494;
	mov.u32 	%r12289, %r3493;
	mov.u32 	%r12290, %r3492;
	@%p4366 bra 	$L__BB3_2037;
	setp.gt.u32 	%p4367, %r13494, %r3497;
	mov.u32 	%r12321, %r3497;
	mov.u32 	%r12322, %r3496;
	mov.u32 	%r12287, %r3495;
	mov.u32 	%r12288, %r3494;
	mov.u32 	%r12289, %r3493;
	mov.u32 	%r12290, %r3492;
	@%p4367 bra 	$L__BB3_2036;
	setp.lt.u32 	%p4368, %r13494, %r3497;
	mov.u32 	%r12321, %r3497;
	mov.u32 	%r12322, %r3496;
	mov.u32 	%r12287, %r3495;
	mov.u32 	%r12288, %r3494;
	mov.u32 	%r12289, %r3493;
	mov.u32 	%r12290, %r3492;
	@%p4368 bra 	$L__BB3_2037;
	setp.lt.u32 	%p4369, %r13493, %r3498;
	mov.u32 	%r12370, %r3498;
	mov.u32 	%r12321, %r3497;
	mov.u32 	%r12322, %r3496;
	mov.u32 	%r12287, %r3495;
	mov.u32 	%r12288, %r3494;
	mov.u32 	%r12289, %r3493;
	mov.u32 	%r12290, %r3492;
	@%p4369 bra 	$L__BB3_2037;
$L__BB3_2036:
	// begin inline asm
	sub.cc.u32 %r13493, %r13493, %r3498;
	subc.cc.u32 %r13494, %r13494, %r3497;
	subc.cc.u32 %r13495, %r13495, %r3496;
	subc.cc.u32 %r13496, %r13496, %r3495;
	subc.cc.u32 %r13497, %r13497, %r3494;
	subc.cc.u32 %r13498, %r13498, %r3493;
	subc.cc.u32 %r13499, %r13499, %r3492;
	subc.u32 %r13500, %r13500, %r11245;
	
	// end inline asm
$L__BB3_2037:
	mul.wide.u32 	%rd30687, %r13221, %r13221;
	shr.u64 	%rd30688, %rd30687, 32;
	mul.wide.u32 	%rd30689, %r13222, %r13221;
	add.s64 	%rd30690, %rd30688, %rd30689;
	shr.u64 	%rd30691, %rd30690, 32;
	mul.wide.u32 	%rd30692, %r13223, %r13221;
	add.s64 	%rd30693, %rd30691, %rd30692;
	shr.u64 	%rd30694, %rd30693, 32;
	mul.wide.u32 	%rd30695, %r13224, %r13221;
	add.s64 	%rd30696, %rd30694, %rd30695;
	shr.u64 	%rd30697, %rd30696, 32;
	mul.wide.u32 	%rd30698, %r13225, %r13221;
	add.s64 	%rd30699, %rd30697, %rd30698;
	shr.u64 	%rd30700, %rd30699, 32;
	mul.wide.u32 	%rd30701, %r13226, %r13221;
	add.s64 	%rd30702, %rd30700, %rd30701;
	shr.u64 	%rd30703, %rd30702, 32;
	mul.wide.u32 	%rd30704, %r13227, %r13221;
	add.s64 	%rd30705, %rd30703, %rd30704;
	shr.u64 	%rd30706, %rd30705, 32;
	mul.wide.u32 	%rd30707, %r13228, %r13221;
	add.s64 	%rd30708, %rd30706, %rd30707;
	shr.u64 	%rd30709, %rd30708, 32;
	and.b64  	%rd30710, %rd30690, 4294967295;
	add.s64 	%rd30711, %rd30689, %rd30710;
	shr.u64 	%rd30712, %rd30711, 32;
	and.b64  	%rd30713, %rd30693, 4294967295;
	mul.wide.u32 	%rd30714, %r13222, %r13222;
	add.s64 	%rd30715, %rd30712, %rd30713;
	add.s64 	%rd30716, %rd30715, %rd30714;
	shr.u64 	%rd30717, %rd30716, 32;
	and.b64  	%rd30718, %rd30696, 4294967295;
	mul.wide.u32 	%rd30719, %r13223, %r13222;
	add.s64 	%rd30720, %rd30717, %rd30718;
	add.s64 	%rd30721, %rd30720, %rd30719;
	shr.u64 	%rd30722, %rd30721, 32;
	and.b64  	%rd30723, %rd30699, 4294967295;
	mul.wide.u32 	%rd30724, %r13224, %r13222;
	add.s64 	%rd30725, %rd30722, %rd30723;
	add.s64 	%rd30726, %rd30725, %rd30724;
	shr.u64 	%rd30727, %rd30726, 32;
	and.b64  	%rd30728, %rd30702, 4294967295;
	mul.wide.u32 	%rd30729, %r13225, %r13222;
	add.s64 	%rd30730, %rd30727, %rd30728;
	add.s64 	%rd30731, %rd30730, %rd30729;
	shr.u64 	%rd30732, %rd30731, 32;
	and.b64  	%rd30733, %rd30705, 4294967295;
	mul.wide.u32 	%rd30734, %r13226, %r13222;
	add.s64 	%rd30735, %rd30732, %rd30733;
	add.s64 	%rd30736, %rd30735, %rd30734;
	shr.u64 	%rd30737, %rd30736, 32;
	and.b64  	%rd30738, %rd30708, 4294967295;
	mul.wide.u32 	%rd30739, %r13227, %r13222;
	add.s64 	%rd30740, %rd30737, %rd30738;
	add.s64 	%rd30741, %rd30740, %rd30739;
	shr.u64 	%rd30742, %rd30741, 32;
	mul.wide.u32 	%rd30743, %r13228, %r13222;
	add.s64 	%rd30744, %rd30742, %rd30709;
	add.s64 	%rd30745, %rd30744, %rd30743;
	shr.u64 	%rd30746, %rd30745, 32;
	and.b64  	%rd30747, %rd30716, 4294967295;
	add.s64 	%rd30748, %rd30692, %rd30747;
	shr.u64 	%rd30749, %rd30748, 32;
	and.b64  	%rd30750, %rd30721, 4294967295;
	add.s64 	%rd30751, %rd30749, %rd30750;
	add.s64 	%rd30752, %rd30751, %rd30719;
	shr.u64 	%rd30753, %rd30752, 32;
	and.b64  	%rd30754, %rd30726, 4294967295;
	mul.wide.u32 	%rd30755, %r13223, %r13223;
	add.s64 	%rd30756, %rd30753, %rd30754;
	add.s64 	%rd30757, %rd30756, %rd30755;
	shr.u64 	%rd30758, %rd30757, 32;
	and.b64  	%rd30759, %rd30731, 4294967295;
	mul.wide.u32 	%rd30760, %r13224, %r13223;
	add.s64 	%rd30761, %rd30758, %rd30759;
	add.s64 	%rd30762, %rd30761, %rd30760;
	shr.u64 	%rd30763, %rd30762, 32;
	and.b64  	%rd30764, %rd30736, 4294967295;
	mul.wide.u32 	%rd30765, %r13225, %r13223;
	add.s64 	%rd30766, %rd30763, %rd30764;
	add.s64 	%rd30767, %rd30766, %rd30765;
	shr.u64 	%rd30768, %rd30767, 32;
	and.b64  	%rd30769, %rd30741, 4294967295;
	mul.wide.u32 	%rd30770, %r13226, %r13223;
	add.s64 	%rd30771, %rd30768, %rd30769;
	add.s64 	%rd30772, %rd30771, %rd30770;
	shr.u64 	%rd30773, %rd30772, 32;
	and.b64  	%rd30774, %rd30745, 4294967295;
	mul.wide.u32 	%rd30775, %r13227, %r13223;
	add.s64 	%rd30776, %rd30773, %rd30774;
	add.s64 	%rd30777, %rd30776, %rd30775;
	shr.u64 	%rd30778, %rd30777, 32;
	mul.wide.u32 	%rd30779, %r13228, %r13223;
	add.s64 	%rd30780, %rd30778, %rd30746;
	add.s64 	%rd30781, %rd30780, %rd30779;
	shr.u64 	%rd30782, %rd30781, 32;
	and.b64  	%rd30783, %rd30752, 4294967295;
	add.s64 	%rd30784, %rd30695, %rd30783;
	shr.u64 	%rd30785, %rd30784, 32;
	and.b64  	%rd30786, %rd30757, 4294967295;
	add.s64 	%rd30787, %rd30785, %rd30786;
	add.s64 	%rd30788, %rd30787, %rd30724;
	shr.u64 	%rd30789, %rd30788, 32;
	and.b64  	%rd30790, %rd30762, 4294967295;
	add.s64 	%rd30791, %rd30789, %rd30790;
	add.s64 	%rd30792, %rd30791, %rd30760;
	shr.u64 	%rd30793, %rd30792, 32;
	and.b64  	%rd30794, %rd30767, 4294967295;
	mul.wide.u32 	%rd30795, %r13224, %r13224;
	add.s64 	%rd30796, %rd30793, %rd30794;
	add.s64 	%rd30797, %rd30796, %rd30795;
	shr.u64 	%rd30798, %rd30797, 32;
	and.b64  	%rd30799, %rd30772, 4294967295;
	mul.wide.u32 	%rd30800, %r13225, %r13224;
	add.s64 	%rd30801, %rd30798, %rd30799;
	add.s64 	%rd30802, %rd30801, %rd30800;
	shr.u64 	%rd30803, %rd30802, 32;
	and.b64  	%rd30804, %rd30777, 4294967295;
	mul.wide.u32 	%rd30805, %r13226, %r13224;
	add.s64 	%rd30806, %rd30803, %rd30804;
	add.s64 	%rd30807, %rd30806, %rd30805;
	shr.u64 	%rd30808, %rd30807, 32;
	and.b64  	%rd30809, %rd30781, 4294967295;
	mul.wide.u32 	%rd30810, %r13227, %r13224;
	add.s64 	%rd30811, %rd30808, %rd30809;
	add.s64 	%rd30812, %rd30811, %rd30810;
	shr.u64 	%rd30813, %rd30812, 32;
	mul.wide.u32 	%rd30814, %r13228, %r13224;
	add.s64 	%rd30815, %rd30813, %rd30782;
	add.s64 	%rd30816, %rd30815, %rd30814;
	shr.u64 	%rd30817, %rd30816, 32;
	and.b64  	%rd30818, %rd30788, 4294967295;
	add.s64 	%rd30819, %rd30698, %rd30818;
	shr.u64 	%rd30820, %rd30819, 32;
	and.b64  	%rd30821, %rd30792, 4294967295;
	add.s64 	%rd30822, %rd30820, %rd30821;
	add.s64 	%rd30823, %rd30822, %rd30729;
	shr.u64 	%rd30824, %rd30823, 32;
	and.b64  	%rd30825, %rd30797, 4294967295;
	add.s64 	%rd30826, %rd30824, %rd30825;
	add.s64 	%rd30827, %rd30826, %rd30765;
	shr.u64 	%rd30828, %rd30827, 32;
	and.b64  	%rd30829, %rd30802, 4294967295;
	add.s64 	%rd30830, %rd30828, %rd30829;
	add.s64 	%rd30831, %rd30830, %rd30800;
	shr.u64 	%rd30832, %rd30831, 32;
	and.b64  	%rd30833, %rd30807, 4294967295;
	mul.wide.u32 	%rd30834, %r13225, %r13225;
	add.s64 	%rd30835, %rd30832, %rd30833;
	add.s64 	%rd30836, %rd30835, %rd30834;
	shr.u64 	%rd30837, %rd30836, 32;
	and.b64  	%rd30838, %rd30812, 4294967295;
	mul.wide.u32 	%rd30839, %r13226, %r13225;
	add.s64 	%rd30840, %rd30837, %rd30838;
	add.s64 	%rd30841, %rd30840, %rd30839;
	shr.u64 	%rd30842, %rd30841, 32;
	and.b64  	%rd30843, %rd30816, 4294967295;
	mul.wide.u32 	%rd30844, %r13227, %r13225;
	add.s64 	%rd30845, %rd30842, %rd30843;
	add.s64 	%rd30846, %rd30845, %rd30844;
	shr.u64 	%rd30847, %rd30846, 32;
	mul.wide.u32 	%rd30848, %r13228, %r13225;
	add.s64 	%rd30849, %rd30847, %rd30817;
	add.s64 	%rd30850, %rd30849, %rd30848;
	shr.u64 	%rd30851, %rd30850, 32;
	and.b64  	%rd30852, %rd30823, 4294967295;
	add.s64 	%rd30853, %rd30701, %rd30852;
	shr.u64 	%rd30854, %rd30853, 32;
	and.b64  	%rd30855, %rd30827, 4294967295;
	add.s64 	%rd30856, %rd30854, %rd30855;
	add.s64 	%rd30857, %rd30856, %rd30734;
	shr.u64 	%rd30858, %rd30857, 32;
	and.b64  	%rd30859, %rd30831, 4294967295;
	add.s64 	%rd30860, %rd30858, %rd30859;
	add.s64 	%rd30861, %rd30860, %rd30770;
	shr.u64 	%rd30862, %rd30861, 32;
	and.b64  	%rd30863, %rd30836, 4294967295;
	add.s64 	%rd30864, %rd30862, %rd30863;
	add.s64 	%rd30865, %rd30864, %rd30805;
	shr.u64 	%rd30866, %rd30865, 32;
	and.b64  	%rd30867, %rd30841, 4294967295;
	add.s64 	%rd30868, %rd30866, %rd30867;
	add.s64 	%rd30869, %rd30868, %rd30839;
	shr.u64 	%rd30870, %rd30869, 32;
	and.b64  	%rd30871, %rd30846, 4294967295;
	mul.wide.u32 	%rd30872, %r13226, %r13226;
	add.s64 	%rd30873, %rd30870, %rd30871;
	add.s64 	%rd30874, %rd30873, %rd30872;
	shr.u64 	%rd30875, %rd30874, 32;
	and.b64  	%rd30876, %rd30850, 4294967295;
	mul.wide.u32 	%rd30877, %r13227, %r13226;
	add.s64 	%rd30878, %rd30875, %rd30876;
	add.s64 	%rd30879, %rd30878, %rd30877;
	shr.u64 	%rd30880, %rd30879, 32;
	mul.wide.u32 	%rd30881, %r13228, %r13226;
	add.s64 	%rd30882, %rd30880, %rd30851;
	add.s64 	%rd30883, %rd30882, %rd30881;
	shr.u64 	%rd30884, %rd30883, 32;
	and.b64  	%rd30885, %rd30857, 4294967295;
	add.s64 	%rd30886, %rd30704, %rd30885;
	shr.u64 	%rd30887, %rd30886, 32;
	and.b64  	%rd30888, %rd30861, 4294967295;
	add.s64 	%rd30889, %rd30887, %rd30888;
	add.s64 	%rd30890, %rd30889, %rd30739;
	shr.u64 	%rd30891, %rd30890, 32;
	and.b64  	%rd30892, %rd30865, 4294967295;
	add.s64 	%rd30893, %rd30891, %rd30892;
	add.s64 	%rd30894, %rd30893, %rd30775;
	shr.u64 	%rd30895, %rd30894, 32;
	and.b64  	%rd30896, %rd30869, 4294967295;
	add.s64 	%rd30897, %rd30895, %rd30896;
	add.s64 	%rd30898, %rd30897, %rd30810;
	shr.u64 	%rd30899, %rd30898, 32;
	and.b64  	%rd30900, %rd30874, 4294967295;
	add.s64 	%rd30901, %rd30899, %rd30900;
	add.s64 	%rd30902, %rd30901, %rd30844;
	shr.u64 	%rd30903, %rd30902, 32;
	and.b64  	%rd30904, %rd30879, 4294967295;
	add.s64 	%rd30905, %rd30903, %rd30904;
	add.s64 	%rd30906, %rd30905, %rd30877;
	shr.u64 	%rd30907, %rd30906, 32;
	and.b64  	%rd30908, %rd30883, 4294967295;
	mul.wide.u32 	%rd30909, %r13227, %r13227;
	add.s64 	%rd30910, %rd30907, %rd30908;
	add.s64 	%rd30911, %rd30910, %rd30909;
	shr.u64 	%rd30912, %rd30911, 32;
	mul.wide.u32 	%rd30913, %r13228, %r13227;
	add.s64 	%rd30914, %rd30912, %rd30884;
	add.s64 	%rd30915, %rd30914, %rd30913;
	shr.u64 	%rd30916, %rd30915, 32;
	and.b64  	%rd30917, %rd30890, 4294967295;
	add.s64 	%rd30918, %rd30707, %rd30917;
	shr.u64 	%rd30919, %rd30918, 32;
	and.b64  	%rd30920, %rd30894, 4294967295;
	add.s64 	%rd30921, %rd30919, %rd30920;
	add.s64 	%rd30922, %rd30921, %rd30743;
	shr.u64 	%rd30923, %rd30922, 32;
	and.b64  	%rd30924, %rd30898, 4294967295;
	add.s64 	%rd30925, %rd30923, %rd30924;
	add.s64 	%rd30926, %rd30925, %rd30779;
	shr.u64 	%rd30927, %rd30926, 32;
	and.b64  	%rd30928, %rd30902, 4294967295;
	add.s64 	%rd30929, %rd30927, %rd30928;
	add.s64 	%rd30930, %rd30929, %rd30814;
	shr.u64 	%rd30931, %rd30930, 32;
	and.b64  	%rd30932, %rd30906, 4294967295;
	add.s64 	%rd30933, %rd30931, %rd30932;
	add.s64 	%rd30934, %rd30933, %rd30848;
	shr.u64 	%rd30935, %rd30934, 32;
	and.b64  	%rd30936, %rd30911, 4294967295;
	add.s64 	%rd30937, %rd30935, %rd30936;
	add.s64 	%rd30938, %rd30937, %rd30881;
	shr.u64 	%rd30939, %rd30938, 32;
	and.b64  	%rd30940, %rd30915, 4294967295;
	add.s64 	%rd30941, %rd30939, %rd30940;
	add.s64 	%rd30942, %rd30941, %rd30913;
	shr.u64 	%rd30943, %rd30942, 32;
	mul.wide.u32 	%rd30944, %r13228, %r13228;
	add.s64 	%rd30945, %rd30943, %rd30916;
	add.s64 	%rd30946, %rd30945, %rd30944;
	shr.u64 	%rd30947, %rd30946, 32;
	{ .reg .b32 tmp; mov.b64 {tmp, %r11294}, %rd30946; }
	and.b64  	%rd30948, %rd30922, 4294967295;
	mul.lo.s64 	%rd30949, %rd30948, 977;
	and.b64  	%rd30950, %rd30687, 4294967293;
	and.b64  	%rd30951, %rd30949, 4294967295;
	add.s64 	%rd31430, %rd30951, %rd30950;
	shr.u64 	%rd30952, %rd30949, 32;
	shr.u64 	%rd30953, %rd31430, 32;
	add.s64 	%rd30954, %rd30953, %rd30952;
	and.b64  	%rd30955, %rd30926, 4294967295;
	mul.lo.s64 	%rd30956, %rd30955, 977;
	and.b64  	%rd30957, %rd30711, 4294967295;
	and.b64  	%rd30958, %rd30956, 4294967295;
	add.s64 	%rd30959, %rd30954, %rd30957;
	add.s64 	%rd30960, %rd30959, %rd30958;
	add.s64 	%rd31431, %rd30960, %rd30948;
	shr.u64 	%rd30961, %rd30956, 32;
	shr.u64 	%rd30962, %rd31431, 32;
	add.s64 	%rd30963, %rd30962, %rd30961;
	and.b64  	%rd30964, %rd30930, 4294967295;
	mul.lo.s64 	%rd30965, %rd30964, 977;
	and.b64  	%rd30966, %rd30748, 4294967295;
	and.b64  	%rd30967, %rd30965, 4294967295;
	add.s64 	%rd30968, %rd30963, %rd30966;
	add.s64 	%rd30969, %rd30968, %rd30967;
	add.s64 	%rd31432, %rd30969, %rd30955;
	shr.u64 	%rd30970, %rd30965, 32;
	shr.u64 	%rd30971, %rd31432, 32;
	add.s64 	%rd30972, %rd30971, %rd30970;
	and.b64  	%rd30973, %rd30934, 4294967295;
	mul.lo.s64 	%rd30974, %rd30973, 977;
	and.b64  	%rd30975, %rd30784, 4294967295;
	and.b64  	%rd30976, %rd30974, 4294967295;
	add.s64 	%rd30977, %rd30972, %rd30975;
	add.s64 	%rd30978, %rd30977, %rd30976;
	add.s64 	%rd31433, %rd30978, %rd30964;
	shr.u64 	%rd30979, %rd30974, 32;
	shr.u64 	%rd30980, %rd31433, 32;
	add.s64 	%rd30981, %rd30980, %rd30979;
	and.b64  	%rd30982, %rd30938, 4294967295;
	mul.lo.s64 	%rd30983, %rd30982, 977;
	and.b64  	%rd30984, %rd30819, 4294967295;
	and.b64  	%rd30985, %rd30983, 4294967295;
	add.s64 	%rd30986, %rd30981, %rd30984;
	add.s64 	%rd30987, %rd30986, %rd30985;
	add.s64 	%rd31434, %rd30987, %rd30973;
	shr.u64 	%rd30988, %rd30983, 32;
	shr.u64 	%rd30989, %rd31434, 32;
	add.s64 	%rd30990, %rd30989, %rd30988;
	and.b64  	%rd30991, %rd30942, 4294967295;
	mul.lo.s64 	%rd30992, %rd30991, 977;
	and.b64  	%rd30993, %rd30853, 4294967295;
	and.b64  	%rd30994, %rd30992, 4294967295;
	add.s64 	%rd30995, %rd30990, %rd30993;
	add.s64 	%rd30996, %rd30995, %rd30994;
	add.s64 	%rd31435, %rd30996, %rd30982;
	shr.u64 	%rd30997, %rd30992, 32;
	shr.u64 	%rd30998, %rd31435, 32;
	add.s64 	%rd30999, %rd30998, %rd30997;
	and.b64  	%rd31000, %rd30946, 4294967295;
	mul.lo.s64 	%rd31001, %rd31000, 977;
	and.b64  	%rd31002, %rd30886, 4294967295;
	and.b64  	%rd31003, %rd31001, 4294967295;
	add.s64 	%rd31004, %rd30999, %rd31002;
	add.s64 	%rd31005, %rd31004, %rd31003;
	add.s64 	%rd31436, %rd31005, %rd30991;
	shr.u64 	%rd31006, %rd31001, 32;
	shr.u64 	%rd31007, %rd31436, 32;
	add.s64 	%rd31008, %rd31007, %rd31006;
	mul.lo.s64 	%rd31009, %rd30947, 977;
	and.b64  	%rd31010, %rd30918, 4294967295;
	and.b64  	%rd31011, %rd31009, 4294967295;
	add.s64 	%rd31012, %rd31008, %rd31010;
	add.s64 	%rd31013, %rd31012, %rd31011;
	add.s64 	%rd31437, %rd31013, %rd31000;
	shr.u64 	%rd31014, %rd31009, 32;
	shr.u64 	%rd31015, %rd31437, 32;
	cvt.u32.u64 	%r11295, %rd31015;
	cvt.u32.u64 	%r11296, %rd31014;
	add.s32 	%r11297, %r11295, %r11296;
	add.s32 	%r3796, %r11297, %r11294;
	setp.eq.s32 	%p4371, %r3796, 0;
	mov.pred 	%p4453, 0;
	@%p4371 bra 	$L__BB3_2045;
	cvt.u64.u32 	%rd31016, %r3796;
	mul.wide.u32 	%rd31017, %r3796, 977;
	shr.u64 	%rd31018, %rd31017, 32;
	and.b64  	%rd31019, %rd31430, 4294967295;
	and.b64  	%rd31020, %rd31017, 4294967295;
	add.s64 	%rd31430, %rd31020, %rd31019;
	shr.u64 	%rd31021, %rd31430, 32;
	and.b64  	%rd31022, %rd31431, 4294967295;
	add.s64 	%rd31023, %rd31018, %rd31022;
	add.s64 	%rd31024, %rd31023, %rd31016;
	add.s64 	%rd31431, %rd31024, %rd31021;
	setp.lt.u64 	%p4373, %rd31431, 4294967296;
	@%p4373 bra 	$L__BB3_2045;
	shr.u64 	%rd31025, %rd31431, 32;
	and.b64  	%rd31026, %rd31432, 4294967295;
	add.s64 	%rd31432, %rd31025, %rd31026;
	setp.lt.u64 	%p4375, %rd31432, 4294967296;
	@%p4375 bra 	$L__BB3_2045;
	shr.u64 	%rd31027, %rd31432, 32;
	and.b64  	%rd31028, %rd31433, 4294967295;
	add.s64 	%rd31433, %rd31027, %rd31028;
	setp.lt.u64 	%p4377, %rd31433, 4294967296;
	@%p4377 bra 	$L__BB3_2045;
	shr.u64 	%rd31030, %rd31433, 32;
	and.b64  	%rd31031, %rd31434, 4294967295;
	add.s64 	%rd31434, %rd31030, %rd31031;
	setp.lt.u64 	%p4379, %rd31434, 4294967296;
	mov.b64 	%rd31433, 4294967296;
	@%p4379 bra 	$L__BB3_2045;
	shr.u64 	%rd31033, %rd31434, 32;
	and.b64  	%rd31034, %rd31435, 4294967295;
	add.s64 	%rd31435, %rd31033, %rd31034;
	setp.lt.u64 	%p4381, %rd31435, 4294967296;
	mov.b64 	%rd31433, 4294967296;
	mov.u64 	%rd31434, %rd31433;
	@%p4381 bra 	$L__BB3_2045;
	shr.u64 	%rd31036, %rd31435, 32;
	and.b64  	%rd31037, %rd31436, 4294967295;
	add.s64 	%rd31436, %rd31036, %rd31037;
	setp.lt.u64 	%p4383, %rd31436, 4294967296;
	mov.b64 	%rd31433, 4294967296;
	mov.u64 	%rd31435, %rd31433;
	@%p4383 bra 	$L__BB3_2045;
	shr.u64 	%rd31039, %rd31436, 32;
	and.b64  	%rd31040, %rd31437, 4294967295;
	add.s64 	%rd31041, %rd31039, %rd31040;
	setp.gt.u64 	%p4453, %rd31041, 4294967295;
	min.u64 	%rd31437, %rd31041, 4294967296;
	mov.b64 	%rd31433, 4294967296;
	mov.u64 	%rd31434, %rd31433;
	mov.u64 	%rd31436, %rd31433;
$L__BB3_2045:
	ld.const.u32 	%r3797, [const_p+24];
	ld.const.u32 	%r3798, [const_p+20];
	ld.const.u32 	%r3799, [const_p+16];
	ld.const.u32 	%r3800, [const_p+12];
	ld.const.u32 	%r3801, [const_p+8];
	ld.const.u32 	%r3802, [const_p+4];
	ld.const.u32 	%r3803, [const_p];
	cvt.u32.u64 	%r12164, %rd31437;
	cvt.u32.u64 	%r12165, %rd31436;
	cvt.u32.u64 	%r12166, %rd31435;
	cvt.u32.u64 	%r12167, %rd31434;
	cvt.u32.u64 	%r12168, %rd31433;
	cvt.u32.u64 	%r12169, %rd31432;
	cvt.u32.u64 	%r12170, %rd31431;
	cvt.u32.u64 	%r12171, %rd31430;
	ld.const.u32 	%r11298, [const_p+28];
	setp.lt.u32 	%p4384, %r11298, %r12164;
	or.pred  	%p4385, %p4453, %p4384;
	@%p4385 bra 	$L__BB3_2060;
	setp.gt.u32 	%p4386, %r11298, %r12164;
	@%p4386 bra 	$L__BB3_2061;
	setp.lt.u32 	%p4387, %r3797, %r12165;
	mov.u32 	%r12290, %r3797;
	@%p4387 bra 	$L__BB3_2060;
	setp.gt.u32 	%p4388, %r3797, %r12165;
	mov.u32 	%r12290, %r3797;
	@%p4388 bra 	$L__BB3_2061;
	setp.lt.u32 	%p4389, %r3798, %r12166;
	mov.u32 	%r12289, %r3798;
	mov.u32 	%r12290, %r3797;
	@%p4389 bra 	$L__BB3_2060;
	setp.gt.u32 	%p4390, %r3798, %r12166;
	mov.u32 	%r12289, %r3798;
	mov.u32 	%r12290, %r3797;
	@%p4390 bra 	$L__BB3_2061;
	setp.lt.u32 	%p4391, %r3799, %r12167;
	mov.u32 	%r12288, %r3799;
	mov.u32 	%r12289, %r3798;
	mov.u32 	%r12290, %r3797;
	@%p4391 bra 	$L__BB3_2060;
	setp.gt.u32 	%p4392, %r3799, %r12167;
	mov.u32 	%r12288, %r3799;
	mov.u32 	%r12289, %r3798;
	mov.u32 	%r12290, %r3797;
	@%p4392 bra 	$L__BB3_2061;
	setp.lt.u32 	%p4393, %r3800, %r12168;
	mov.u32 	%r12287, %r3800;
	mov.u32 	%r12288, %r3799;
	mov.u32 	%r12289, %r3798;
	mov.u32 	%r12290, %r3797;
	@%p4393 bra 	$L__BB3_2060;
	setp.gt.u32 	%p4394, %r3800, %r12168;
	mov.u32 	%r12287, %r3800;
	mov.u32 	%r12288, %r3799;
	mov.u32 	%r12289, %r3798;
	mov.u32 	%r12290, %r3797;
	@%p4394 bra 	$L__BB3_2061;
	setp.lt.u32 	%p4395, %r3801, %r12169;
	mov.u32 	%r12322, %r3801;
	mov.u32 	%r12287, %r3800;
	mov.u32 	%r12288, %r3799;
	mov.u32 	%r12289, %r3798;
	mov.u32 	%r12290, %r3797;
	@%p4395 bra 	$L__BB3_2060;
	setp.gt.u32 	%p4396, %r3801, %r12169;
	mov.u32 	%r12322, %r3801;
	mov.u32 	%r12287, %r3800;
	mov.u32 	%r12288, %r3799;
	mov.u32 	%r12289, %r3798;
	mov.u32 	%r12290, %r3797;
	@%p4396 bra 	$L__BB3_2061;
	setp.lt.u32 	%p4397, %r3802, %r12170;
	mov.u32 	%r12321, %r3802;
	mov.u32 	%r12322, %r3801;
	mov.u32 	%r12287, %r3800;
	mov.u32 	%r12288, %r3799;
	mov.u32 	%r12289, %r3798;
	mov.u32 	%r12290, %r3797;
	@%p4397 bra 	$L__BB3_2060;
	setp.gt.u32 	%p4398, %r3802, %r12170;
	mov.u32 	%r12321, %r3802;
	mov.u32 	%r12322, %r3801;
	mov.u32 	%r12287, %r3800;
	mov.u32 	%r12288, %r3799;
	mov.u32 	%r12289, %r3798;
	mov.u32 	%r12290, %r3797;
	@%p4398 bra 	$L__BB3_2061;
	setp.gt.u32 	%p4399, %r3803, %r12171;
	mov.u32 	%r12370, %r3803;
	mov.u32 	%r12321, %r3802;
	mov.u32 	%r12322, %r3801;
	mov.u32 	%r12287, %r3800;
	mov.u32 	%r12288, %r3799;
	mov.u32 	%r12289, %r3798;
	mov.u32 	%r12290, %r3797;
	@%p4399 bra 	$L__BB3_2061;
$L__BB3_2060:
	// begin inline asm
	sub.cc.u32 %r12171, %r12171, %r3803;
	subc.cc.u32 %r12170, %r12170, %r3802;
	subc.cc.u32 %r12169, %r12169, %r3801;
	subc.cc.u32 %r12168, %r12168, %r3800;
	subc.cc.u32 %r12167, %r12167, %r3799;
	subc.cc.u32 %r12166, %r12166, %r3798;
	subc.cc.u32 %r12165, %r12165, %r3797;
	subc.u32 %r12164, %r12164, %r11298;
	
	// end inline asm
$L__BB3_2061:
	setp.gt.u32 	%p4400, %r12164, %r11298;
	@%p4400 bra 	$L__BB3_2076;
	setp.lt.u32 	%p4401, %r12164, %r11298;
	@%p4401 bra 	$L__BB3_2077;
	setp.gt.u32 	%p4402, %r12165, %r3797;
	mov.u32 	%r12290, %r3797;
	@%p4402 bra 	$L__BB3_2076;
	setp.lt.u32 	%p4403, %r12165, %r3797;
	mov.u32 	%r12290, %r3797;
	@%p4403 bra 	$L__BB3_2077;
	setp.gt.u32 	%p4404, %r12166, %r3798;
	mov.u32 	%r12289, %r3798;
	mov.u32 	%r12290, %r3797;
	@%p4404 bra 	$L__BB3_2076;
	setp.lt.u32 	%p4405, %r12166, %r3798;
	mov.u32 	%r12289, %r3798;
	mov.u32 	%r12290, %r3797;
	@%p4405 bra 	$L__BB3_2077;
	setp.gt.u32 	%p4406, %r12167, %r3799;
	mov.u32 	%r12288, %r3799;
	mov.u32 	%r12289, %r3798;
	mov.u32 	%r12290, %r3797;
	@%p4406 bra 	$L__BB3_2076;
	setp.lt.u32 	%p4407, %r12167, %r3799;
	mov.u32 	%r12288, %r3799;
	mov.u32 	%r12289, %r3798;
	mov.u32 	%r12290, %r3797;
	@%p4407 bra 	$L__BB3_2077;
	setp.gt.u32 	%p4408, %r12168, %r3800;
	mov.u32 	%r12287, %r3800;
	mov.u32 	%r12288, %r3799;
	mov.u32 	%r12289, %r3798;
	mov.u32 	%r12290, %r3797;
	@%p4408 bra 	$L__BB3_2076;
	setp.lt.u32 	%p4409, %r12168, %r3800;
	mov.u32 	%r12287, %r3800;
	mov.u32 	%r12288, %r3799;
	mov.u32 	%r12289, %r3798;
	mov.u32 	%r12290, %r3797;
	@%p4409 bra 	$L__BB3_2077;
	setp.gt.u32 	%p4410, %r12169, %r3801;
	mov.u32 	%r12322, %r3801;
	mov.u32 	%r12287, %r3800;
	mov.u32 	%r12288, %r3799;
	mov.u32 	%r12289, %r3798;
	mov.u32 	%r12290, %r3797;
	@%p4410 bra 	$L__BB3_2076;
	setp.lt.u32 	%p4411, %r12169, %r3801;
	mov.u32 	%r12322, %r3801;
	mov.u32 	%r12287, %r3800;
	mov.u32 	%r12288, %r3799;
	mov.u32 	%r12289, %r3798;
	mov.u32 	%r12290, %r3797;
	@%p4411 bra 	$L__BB3_2077;
	setp.gt.u32 	%p4412, %r12170, %r3802;
	mov.u32 	%r12321, %r3802;
	mov.u32 	%r12322, %r3801;
	mov.u32 	%r12287, %r3800;
	mov.u32 	%r12288, %r3799;
	mov.u32 	%r12289, %r3798;
	mov.u32 	%r12290, %r3797;
	@%p4412 bra 	$L__BB3_2076;
	setp.lt.u32 	%p4413, %r12170, %r3802;
	mov.u32 	%r12321, %r3802;
	mov.u32 	%r12322, %r3801;
	mov.u32 	%r12287, %r3800;
	mov.u32 	%r12288, %r3799;
	mov.u32 	%r12289, %r3798;
	mov.u32 	%r12290, %r3797;
	@%p4413 bra 	$L__BB3_2077;
	setp.lt.u32 	%p4414, %r12171, %r3803;
	mov.u32 	%r12370, %r3803;
	mov.u32 	%r12321, %r3802;
	mov.u32 	%r12322, %r3801;
	mov.u32 	%r12287, %r3800;
	mov.u32 	%r12288, %r3799;
	mov.u32 	%r12289, %r3798;
	mov.u32 	%r12290, %r3797;
	@%p4414 bra 	$L__BB3_2077;
$L__BB3_2076:
	// begin inline asm
	sub.cc.u32 %r12171, %r12171, %r3803;
	subc.cc.u32 %r12170, %r12170, %r3802;
	subc.cc.u32 %r12169, %r12169, %r3801;
	subc.cc.u32 %r12168, %r12168, %r3800;
	subc.cc.u32 %r12167, %r12167, %r3799;
	subc.cc.u32 %r12166, %r12166, %r3798;
	subc.cc.u32 %r12165, %r12165, %r3797;
	subc.u32 %r12164, %r12164, %r11298;
	
	// end inline asm
$L__BB3_2077:
	add.s32 	%r12188, %r12188, -4;
	bra.uni 	$L__BB3_1757;
$L__BB3_2078:
	mul.wide.u32 	%rd16217, %r13221, %r12961;
	shr.u64 	%rd16218, %rd16217, 32;
	mul.wide.u32 	%rd16219, %r13222, %r12961;
	add.s64 	%rd16220, %rd16218, %rd16219;
	shr.u64 	%rd16221, %rd16220, 32;
	mul.wide.u32 	%rd16222, %r13223, %r12961;
	add.s64 	%rd16223, %rd16221, %rd16222;
	shr.u64 	%rd16224, %rd16223, 32;
	mul.wide.u32 	%rd16225, %r13224, %r12961;
	add.s64 	%rd16226, %rd16224, %rd16225;
	shr.u64 	%rd16227, %rd16226, 32;
	mul.wide.u32 	%rd16228, %r13225, %r12961;
	add.s64 	%rd16229, %rd16227, %rd16228;
	shr.u64 	%rd16230, %rd16229, 32;
	mul.wide.u32 	%rd16231, %r13226, %r12961;
	add.s64 	%rd16232, %rd16230, %rd16231;
	shr.u64 	%rd16233, %rd16232, 32;
	mul.wide.u32 	%rd16234, %r13227, %r12961;
	add.s64 	%rd16235, %rd16233, %rd16234;
	shr.u64 	%rd16236, %rd16235, 32;
	mul.wide.u32 	%rd16237, %r13228, %r12961;
	add.s64 	%rd16238, %rd16236, %rd16237;
	shr.u64 	%rd16239, %rd16238, 32;
	and.b64  	%rd16240, %rd16220, 4294967295;
	mul.wide.u32 	%rd16241, %r13221, %r12962;
	add.s64 	%rd16242, %rd16241, %rd16240;
	shr.u64 	%rd16243, %rd16242, 32;
	and.b64  	%rd16244, %rd16223, 4294967295;
	mul.wide.u32 	%rd16245, %r13222, %r12962;
	add.s64 	%rd16246, %rd16243, %rd16244;
	add.s64 	%rd16247, %rd16246, %rd16245;
	shr.u64 	%rd16248, %rd16247, 32;
	and.b64  	%rd16249, %rd16226, 4294967295;
	mul.wide.u32 	%rd16250, %r13223, %r12962;
	add.s64 	%rd16251, %rd16248, %rd16249;
	add.s64 	%rd16252, %rd16251, %rd16250;
	shr.u64 	%rd16253, %rd16252, 32;
	and.b64  	%rd16254, %rd16229, 4294967295;
	mul.wide.u32 	%rd16255, %r13224, %r12962;
	add.s64 	%rd16256, %rd16253, %rd16254;
	add.s64 	%rd16257, %rd16256, %rd16255;
	shr.u64 	%rd16258, %rd16257, 32;
	and.b64  	%rd16259, %rd16232, 4294967295;
	mul.wide.u32 	%rd16260, %r13225, %r12962;
	add.s64 	%rd16261, %rd16258, %rd16259;
	add.s64 	%rd16262, %rd16261, %rd16260;
	shr.u64 	%rd16263, %rd16262, 32;
	and.b64  	%rd16264, %rd16235, 4294967295;
	mul.wide.u32 	%rd16265, %r13226, %r12962;
	add.s64 	%rd16266, %rd16263, %rd16264;
	add.s64 	%rd16267, %rd16266, %rd16265;
	shr.u64 	%rd16268, %rd16267, 32;
	and.b64  	%rd16269, %rd16238, 4294967295;
	mul.wide.u32 	%rd16270, %r13227, %r12962;
	add.s64 	%rd16271, %rd16268, %rd16269;
	add.s64 	%rd16272, %rd16271, %rd16270;
	shr.u64 	%rd16273, %rd16272, 32;
	mul.wide.u32 	%rd16274, %r13228, %r12962;
	add.s64 	%rd16275, %rd16273, %rd16239;
	add.s64 	%rd16276, %rd16275, %rd16274;
	shr.u64 	%rd16277, %rd16276, 32;
	and.b64  	%rd16278, %rd16247, 4294967295;
	mul.wide.u32 	%rd16279, %r13221, %r12963;
	add.s64 	%rd16280, %rd16279, %rd16278;
	shr.u64 	%rd16281, %rd16280, 32;
	and.b64  	%rd16282, %rd16252, 4294967295;
	mul.wide.u32 	%rd16283, %r13222, %r12963;
	add.s64 	%rd16284, %rd16281, %rd16282;
	add.s64 	%rd16285, %rd16284, %rd16283;
	shr.u64 	%rd16286, %rd16285, 32;
	and.b64  	%rd16287, %rd16257, 4294967295;
	mul.wide.u32 	%rd16288, %r13223, %r12963;
	add.s64 	%rd16289, %rd16286, %rd16287;
	add.s64 	%rd16290, %rd16289, %rd16288;
	shr.u64 	%rd16291, %rd16290, 32;
	and.b64  	%rd16292, %rd16262, 4294967295;
	mul.wide.u32 	%rd16293, %r13224, %r12963;
	add.s64 	%rd16294, %rd16291, %rd16292;
	add.s64 	%rd16295, %rd16294, %rd16293;
	shr.u64 	%rd16296, %rd16295, 32;
	and.b64  	%rd16297, %rd16267, 4294967295;
	mul.wide.u32 	%rd16298, %r13225, %r12963;
	add.s64 	%rd16299, %rd16296, %rd16297;
	add.s64 	%rd16300, %rd16299, %rd16298;
	shr.u64 	%rd16301, %rd16300, 32;
	and.b64  	%rd16302, %rd16272, 4294967295;
	mul.wide.u32 	%rd16303, %r13226, %r12963;
	add.s64 	%rd16304, %rd16301, %rd16302;
	add.s64 	%rd16305, %rd16304, %rd16303;
	shr.u64 	%rd16306, %rd16305, 32;
	and.b64  	%rd16307, %rd16276, 4294967295;
	mul.wide.u32 	%rd16308, %r13227, %r12963;
	add.s64 	%rd16309, %rd16306, %rd16307;
	add.s64 	%rd16310, %rd16309, %rd16308;
	shr.u64 	%rd16311, %rd16310, 32;
	mul.wide.u32 	%rd16312, %r13228, %r12963;
	add.s64 	%rd16313, %rd16311, %rd16277;
	add.s64 	%rd16314, %rd16313, %rd16312;
	shr.u64 	%rd16315, %rd16314, 32;
	and.b64  	%rd16316, %rd16285, 4294967295;
	mul.wide.u32 	%rd16317, %r13221, %r12964;
	add.s64 	%rd16318, %rd16317, %rd16316;
	shr.u64 	%rd16319, %rd16318, 32;
	and.b64  	%rd16320, %rd16290, 4294967295;
	mul.wide.u32 	%rd16321, %r13222, %r12964;
	add.s64 	%rd16322, %rd16319, %rd16320;
	add.s64 	%rd16323, %rd16322, %rd16321;
	shr.u64 	%rd16324, %rd16323, 32;
	and.b64  	%rd16325, %rd16295, 4294967295;
	mul.wide.u32 	%rd16326, %r13223, %r12964;
	add.s64 	%rd16327, %rd16324, %rd16325;
	add.s64 	%rd16328, %rd16327, %rd16326;
	shr.u64 	%rd16329, %rd16328, 32;
	and.b64  	%rd16330, %rd16300, 4294967295;
	mul.wide.u32 	%rd16331, %r13224, %r12964;
	add.s64 	%rd16332, %rd16329, %rd16330;
	add.s64 	%rd16333, %rd16332, %rd16331;
	shr.u64 	%rd16334, %rd16333, 32;
	and.b64  	%rd16335, %rd16305, 4294967295;
	mul.wide.u32 	%rd16336, %r13225, %r12964;
	add.s64 	%rd16337, %rd16334, %rd16335;
	add.s64 	%rd16338, %rd16337, %rd16336;
	shr.u64 	%rd16339, %rd16338, 32;
	and.b64  	%rd16340, %rd16310, 4294967295;
	mul.wide.u32 	%rd16341, %r13226, %r12964;
	add.s64 	%rd16342, %rd16339, %rd16340;
	add.s64 	%rd16343, %rd16342, %rd16341;
	shr.u64 	%rd16344, %rd16343, 32;
	and.b64  	%rd16345, %rd16314, 4294967295;
	mul.wide.u32 	%rd16346, %r13227, %r12964;
	add.s64 	%rd16347, %rd16344, %rd16345;
	add.s64 	%rd16348, %rd16347, %rd16346;
	shr.u64 	%rd16349, %rd16348, 32;
	mul.wide.u32 	%rd16350, %r13228, %r12964;
	add.s64 	%rd16351, %rd16349, %rd16315;
	add.s64 	%rd16352, %rd16351, %rd16350;
	shr.u64 	%rd16353, %rd16352, 32;
	and.b64  	%rd16354, %rd16323, 4294967295;
	mul.wide.u32 	%rd16355, %r13221, %r12965;
	add.s64 	%rd16356, %rd16355, %rd16354;
	shr.u64 	%rd16357, %rd16356, 32;
	and.b64  	%rd16358, %rd16328, 4294967295;
	mul.wide.u32 	%rd16359, %r13222, %r12965;
	add.s64 	%rd16360, %rd16357, %rd16358;
	add.s64 	%rd16361, %rd16360, %rd16359;
	shr.u64 	%rd16362, %rd16361, 32;
	and.b64  	%rd16363, %rd16333, 4294967295;
	mul.wide.u32 	%rd16364, %r13223, %r12965;
	add.s64 	%rd16365, %rd16362, %rd16363;
	add.s64 	%rd16366, %rd16365, %rd16364;
	shr.u64 	%rd16367, %rd16366, 32;
	and.b64  	%rd16368, %rd16338, 4294967295;
	mul.wide.u32 	%rd16369, %r13224, %r12965;
	add.s64 	%rd16370, %rd16367, %rd16368;
	add.s64 	%rd16371, %rd16370, %rd16369;
	shr.u64 	%rd16372, %rd16371, 32;
	and.b64  	%rd16373, %rd16343, 4294967295;
	mul.wide.u32 	%rd16374, %r13225, %r12965;
	add.s64 	%rd16375, %rd16372, %rd16373;
	add.s64 	%rd16376, %rd16375, %rd16374;
	shr.u64 	%rd16377, %rd16376, 32;
	and.b64  	%rd16378, %rd16348, 4294967295;
	mul.wide.u32 	%rd16379, %r13226, %r12965;
	add.s64 	%rd16380, %rd16377, %rd16378;
	add.s64 	%rd16381, %rd16380, %rd16379;
	shr.u64 	%rd16382, %rd16381, 32;
	and.b64  	%rd16383, %rd16352, 4294967295;
	mul.wide.u32 	%rd16384, %r13227, %r12965;
	add.s64 	%rd16385, %rd16382, %rd16383;
	add.s64 	%rd16386, %rd16385, %rd16384;
	shr.u64 	%rd16387, %rd16386, 32;
	mul.wide.u32 	%rd16388, %r13228, %r12965;
	add.s64 	%rd16389, %rd16387, %rd16353;
	add.s64 	%rd16390, %rd16389, %rd16388;
	shr.u64 	%rd16391, %rd16390, 32;
	and.b64  	%rd16392, %rd16361, 4294967295;
	mul.wide.u32 	%rd16393, %r13221, %r12966;
	add.s64 	%rd16394, %rd16393, %rd16392;
	shr.u64 	%rd16395, %rd16394, 32;
	and.b64  	%rd16396, %rd16366, 4294967295;
	mul.wide.u32 	%rd16397, %r13222, %r12966;
	add.s64 	%rd16398, %rd16395, %rd16396;
	add.s64 	%rd16399, %rd16398, %rd16397;
	shr.u64 	%rd16400, %rd16399, 32;
	and.b64  	%rd16401, %rd16371, 4294967295;
	mul.wide.u32 	%rd16402, %r13223, %r12966;
	add.s64 	%rd16403, %rd16400, %rd16401;
	add.s64 	%rd16404, %rd16403, %rd16402;
	shr.u64 	%rd16405, %rd16404, 32;
	and.b64  	%rd16406, %rd16376, 4294967295;
	mul.wide.u32 	%rd16407, %r13224, %r12966;
	add.s64 	%rd16408, %rd16405, %rd16406;
	add.s64 	%rd16409, %rd16408, %rd16407;
	shr.u64 	%rd16410, %rd16409, 32;
	and.b64  	%rd16411, %rd16381, 4294967295;
	mul.wide.u32 	%rd16412, %r13225, %r12966;
	add.s64 	%rd16413, %rd16410, %rd16411;
	add.s64 	%rd16414, %rd16413, %rd16412;
	shr.u64 	%rd16415, %rd16414, 32;
	and.b64  	%rd16416, %rd16386, 4294967295;
	mul.wide.u32 	%rd16417, %r13226, %r12966;
	add.s64 	%rd16418, %rd16415, %rd16416;
	add.s64 	%rd16419, %rd16418, %rd16417;
	shr.u64 	%rd16420, %rd16419, 32;
	and.b64  	%rd16421, %rd16390, 4294967295;
	mul.wide.u32 	%rd16422, %r13227, %r12966;
	add.s64 	%rd16423, %rd16420, %rd16421;
	add.s64 	%rd16424, %rd16423, %rd16422;
	shr.u64 	%rd16425, %rd16424, 32;
	mul.wide.u32 	%rd16426, %r13228, %r12966;
	add.s64 	%rd16427, %rd16425, %rd16391;
	add.s64 	%rd16428, %rd16427, %rd16426;
	shr.u64 	%rd16429, %rd16428, 32;
	and.b64  	%rd16430, %rd16399, 4294967295;
	mul.wide.u32 	%rd16431, %r13221, %r12967;
	add.s64 	%rd16432, %rd16431, %rd16430;
	shr.u64 	%rd16433, %rd16432, 32;
	and.b64  	%rd16434, %rd16404, 4294967295;
	mul.wide.u32 	%rd16435, %r13222, %r12967;
	add.s64 	%rd16436, %rd16433, %rd16434;
	add.s64 	%rd16437, %rd16436, %rd16435;
	shr.u64 	%rd16438, %rd16437, 32;
	and.b64  	%rd16439, %rd16409, 4294967295;
	mul.wide.u32 	%rd16440, %r13223, %r12967;
	add.s64 	%rd16441, %rd16438, %rd16439;
	add.s64 	%rd16442, %rd16441, %rd16440;
	shr.u64 	%rd16443, %rd16442, 32;
	and.b64  	%rd16444, %rd16414, 4294967295;
	mul.wide.u32 	%rd16445, %r13224, %r12967;
	add.s64 	%rd16446, %rd16443, %rd16444;
	add.s64 	%rd16447, %rd16446, %rd16445;
	shr.u64 	%rd16448, %rd16447, 32;
	and.b64  	%rd16449, %rd16419, 4294967295;
	mul.wide.u32 	%rd16450, %r13225, %r12967;
	add.s64 	%rd16451, %rd16448, %rd16449;
	add.s64 	%rd16452, %rd16451, %rd16450;
	shr.u64 	%rd16453, %rd16452, 32;
	and.b64  	%rd16454, %rd16424, 4294967295;
	mul.wide.u32 	%rd16455, %r13226, %r12967;
	add.s64 	%rd16456, %rd16453, %rd16454;
	add.s64 	%rd16457, %rd16456, %rd16455;
	shr.u64 	%rd16458, %rd16457, 32;
	and.b64  	%rd16459, %rd16428, 4294967295;
	mul.wide.u32 	%rd16460, %r13227, %r12967;
	add.s64 	%rd16461, %rd16458, %rd16459;
	add.s64 	%rd16462, %rd16461, %rd16460;
	shr.u64 	%rd16463, %rd16462, 32;
	mul.wide.u32 	%rd16464, %r13228, %r12967;
	add.s64 	%rd16465, %rd16463, %rd16429;
	add.s64 	%rd16466, %rd16465, %rd16464;
	shr.u64 	%rd16467, %rd16466, 32;
	and.b64  	%rd16468, %rd16437, 4294967295;
	mul.wide.u32 	%rd16469, %r13221, %r12968;
	add.s64 	%rd16470, %rd16469, %rd16468;
	shr.u64 	%rd16471, %rd16470, 32;
	and.b64  	%rd16472, %rd16442, 4294967295;
	mul.wide.u32 	%rd16473, %r13222, %r12968;
	add.s64 	%rd16474, %rd16471, %rd16472;
	add.s64 	%rd16475, %rd16474, %rd16473;
	shr.u64 	%rd16476, %rd16475, 32;
	and.b64  	%rd16477, %rd16447, 4294967295;
	mul.wide.u32 	%rd16478, %r13223, %r12968;
	add.s64 	%rd16479, %rd16476, %rd16477;
	add.s64 	%rd16480, %rd16479, %rd16478;
	shr.u64 	%rd16481, %rd16480, 32;
	and.b64  	%rd16482, %rd16452, 4294967295;
	mul.wide.u32 	%rd16483, %r13224, %r12968;
	add.s64 	%rd16484, %rd16481, %rd16482;
	add.s64 	%rd16485, %rd16484, %rd16483;
	shr.u64 	%rd16486, %rd16485, 32;
	and.b64  	%rd16487, %rd16457, 4294967295;
	mul.wide.u32 	%rd16488, %r13225, %r12968;
	add.s64 	%rd16489, %rd16486, %rd16487;
	add.s64 	%rd16490, %rd16489, %rd16488;
	shr.u64 	%rd16491, %rd16490, 32;
	and.b64  	%rd16492, %rd16462, 4294967295;
	mul.wide.u32 	%rd16493, %r13226, %r12968;
	add.s64 	%rd16494, %rd16491, %rd16492;
	add.s64 	%rd16495, %rd16494, %rd16493;
	shr.u64 	%rd16496, %rd16495, 32;
	and.b64  	%rd16497, %rd16466, 4294967295;
	mul.wide.u32 	%rd16498, %r13227, %r12968;
	add.s64 	%rd16499, %rd16496, %rd16497;
	add.s64 	%rd16500, %rd16499, %rd16498;
	shr.u64 	%rd16501, %rd16500, 32;
	mul.wide.u32 	%rd16502, %r13228, %r12968;
	add.s64 	%rd16503, %rd16501, %rd16467;
	add.s64 	%rd16504, %rd16503, %rd16502;
	shr.u64 	%rd16505, %rd16504, 32;
	{ .reg .b32 tmp; mov.b64 {tmp, %r9220}, %rd16504; }
	and.b64  	%rd16506, %rd16475, 4294967295;
	mul.lo.s64 	%rd16507, %rd16506, 977;
	and.b64  	%rd16508, %rd16217, 4294967295;
	and.b64  	%rd16509, %rd16507, 4294967295;
	add.s64 	%rd31438, %rd16509, %rd16508;
	shr.u64 	%rd16510, %rd16507, 32;
	shr.u64 	%rd16511, %rd31438, 32;
	add.s64 	%rd16512, %rd16511, %rd16510;
	and.b64  	%rd16513, %rd16480, 4294967295;
	mul.lo.s64 	%rd16514, %rd16513, 977;
	and.b64  	%rd16515, %rd16242, 4294967295;
	and.b64  	%rd16516, %rd16514, 4294967295;
	add.s64 	%rd16517, %rd16512, %rd16515;
	add.s64 	%rd16518, %rd16517, %rd16516;
	add.s64 	%rd31439, %rd16518, %rd16506;
	shr.u64 	%rd16519, %rd16514, 32;
	shr.u64 	%rd16520, %rd31439, 32;
	add.s64 	%rd16521, %rd16520, %rd16519;
	and.b64  	%rd16522, %rd16485, 4294967295;
	mul.lo.s64 	%rd16523, %rd16522, 977;
	and.b64  	%rd16524, %rd16280, 4294967295;
	and.b64  	%rd16525, %rd16523, 4294967295;
	add.s64 	%rd16526, %rd16521, %rd16524;
	add.s64 	%rd16527, %rd16526, %rd16525;
	add.s64 	%rd31440, %rd16527, %rd16513;
	shr.u64 	%rd16528, %rd16523, 32;
	shr.u64 	%rd16529, %rd31440, 32;
	add.s64 	%rd16530, %rd16529, %rd16528;
	and.b64  	%rd16531, %rd16490, 4294967295;
	mul.lo.s64 	%rd16532, %rd16531, 977;
	and.b64  	%rd16533, %rd16318, 4294967295;
	and.b64  	%rd16534, %rd16532, 4294967295;
	add.s64 	%rd16535, %rd16530, %rd16533;
	add.s64 	%rd16536, %rd16535, %rd16534;
	add.s64 	%rd31441, %rd16536, %rd16522;
	shr.u64 	%rd16537, %rd16532, 32;
	shr.u64 	%rd16538, %rd31441, 32;
	add.s64 	%rd16539, %rd16538, %rd16537;
	and.b64  	%rd16540, %rd16495, 4294967295;
	mul.lo.s64 	%rd16541, %rd16540, 977;
	and.b64  	%rd16542, %rd16356, 4294967295;
	and.b64  	%rd16543, %rd16541, 4294967295;
	add.s64 	%rd16544, %rd16539, %rd16542;
	add.s64 	%rd16545, %rd16544, %rd16543;
	add.s64 	%rd31442, %rd16545, %rd16531;
	shr.u64 	%rd16546, %rd16541, 32;
	shr.u64 	%rd16547, %rd31442, 32;
	add.s64 	%rd16548, %rd16547, %rd16546;
	and.b64  	%rd16549, %rd16500, 4294967295;
	mul.lo.s64 	%rd16550, %rd16549, 977;
	and.b64  	%rd16551, %rd16394, 4294967295;
	and.b64  	%rd16552, %rd16550, 4294967295;
	add.s64 	%rd16553, %rd16548, %rd16551;
	add.s64 	%rd16554, %rd16553, %rd16552;
	add.s64 	%rd31443, %rd16554, %rd16540;
	shr.u64 	%rd16555, %rd16550, 32;
	shr.u64 	%rd16556, %rd31443, 32;
	add.s64 	%rd16557, %rd16556, %rd16555;
	and.b64  	%rd16558, %rd16504, 4294967295;
	mul.lo.s64 	%rd16559, %rd16558, 977;
	and.b64  	%rd16560, %rd16432, 4294967295;
	and.b64  	%rd16561, %rd16559, 4294967295;
	add.s64 	%rd16562, %rd16557, %rd16560;
	add.s64 	%rd16563, %rd16562, %rd16561;
	add.s64 	%rd31444, %rd16563, %rd16549;
	shr.u64 	%rd16564, %rd16559, 32;
	shr.u64 	%rd16565, %rd31444, 32;
	add.s64 	%rd16566, %rd16565, %rd16564;
	mul.lo.s64 	%rd16567, %rd16505, 977;
	and.b64  	%rd16568, %rd16470, 4294967295;
	and.b64  	%rd16569, %rd16567, 4294967295;
	add.s64 	%rd16570, %rd16566, %rd16568;
	add.s64 	%rd16571, %rd16570, %rd16569;
	add.s64 	%rd31445, %rd16571, %rd16558;
	shr.u64 	%rd16572, %rd16567, 32;
	shr.u64 	%rd16573, %rd31445, 32;
	cvt.u32.u64 	%r9221, %rd16573;
	cvt.u32.u64 	%r9222, %rd16572;
	add.s32 	%r9223, %r9221, %r9222;
	add.s32 	%r4102, %r9223, %r9220;
	setp.eq.s32 	%p2532, %r4102, 0;
	mov.pred 	%p4454, 0;
	@%p2532 bra 	$L__BB3_2086;
	cvt.u64.u32 	%rd16574, %r4102;
	mul.wide.u32 	%rd16575, %r4102, 977;
	shr.u64 	%rd16576, %rd16575, 32;
	and.b64  	%rd16577, %rd31438, 4294967295;
	and.b64  	%rd16578, %rd16575, 4294967295;
	add.s64 	%rd31438, %rd16578, %rd16577;
	shr.u64 	%rd16579, %rd31438, 32;
	and.b64  	%rd16580, %rd31439, 4294967295;
	add.s64 	%rd16581, %rd16576, %rd16580;
	add.s64 	%rd16582, %rd16581, %rd16574;
	add.s64 	%rd31439, %rd16582, %rd16579;
	setp.lt.u64 	%p2534, %rd31439, 4294967296;
	@%p2534 bra 	$L__BB3_2086;
	shr.u64 	%rd16583, %rd31439, 32;
	and.b64  	%rd16584, %rd31440, 4294967295;
	add.s64 	%rd31440, %rd16583, %rd16584;
	setp.lt.u64 	%p2536, %rd31440, 4294967296;
	@%p2536 bra 	$L__BB3_2086;
	shr.u64 	%rd16585, %rd31440, 32;
	and.b64  	%rd16586, %rd31441, 4294967295;
	add.s64 	%rd31441, %rd16585, %rd16586;
	setp.lt.u64 	%p2538, %rd31441, 4294967296;
	@%p2538 bra 	$L__BB3_2086;
	shr.u64 	%rd16588, %rd31441, 32;
	and.b64  	%rd16589, %rd31442, 4294967295;
	add.s64 	%rd31442, %rd16588, %rd16589;
	setp.lt.u64 	%p2540, %rd31442, 4294967296;
	mov.b64 	%rd31441, 4294967296;
	@%p2540 bra 	$L__BB3_2086;
	shr.u64 	%rd16591, %rd31442, 32;
	and.b64  	%rd16592, %rd31443, 4294967295;
	add.s64 	%rd31443, %rd16591, %rd16592;
	setp.lt.u64 	%p2542, %rd31443, 4294967296;
	mov.b64 	%rd31441, 4294967296;
	mov.u64 	%rd31442, %rd31441;
	@%p2542 bra 	$L__BB3_2086;
	shr.u64 	%rd16594, %rd31443, 32;
	and.b64  	%rd16595, %rd31444, 4294967295;
	add.s64 	%rd31444, %rd16594, %rd16595;
	setp.lt.u64 	%p2544, %rd31444, 4294967296;
	mov.b64 	%rd31441, 4294967296;
	mov.u64 	%rd31443, %rd31441;
	@%p2544 bra 	$L__BB3_2086;
	shr.u64 	%rd16597, %rd31444, 32;
	and.b64  	%rd16598, %rd31445, 4294967295;
	add.s64 	%rd16599, %rd16597, %rd16598;
	setp.gt.u64 	%p4454, %rd16599, 4294967295;
	min.u64 	%rd31445, %rd16599, 4294967296;
	mov.b64 	%rd31441, 4294967296;
	mov.u64 	%rd31442, %rd31441;
	mov.u64 	%rd31444, %rd31441;
$L__BB3_2086:
	cvt.u32.u64 	%r14325, %rd31445;
	cvt.u32.u64 	%r14324, %rd31444;
	cvt.u32.u64 	%r14323, %rd31443;
	cvt.u32.u64 	%r14322, %rd31442;
	cvt.u32.u64 	%r14321, %rd31441;
	cvt.u32.u64 	%r14320, %rd31440;
	cvt.u32.u64 	%r14319, %rd31439;
	cvt.u32.u64 	%r14318, %rd31438;
	setp.lt.u32 	%p2545, %r8905, %r14325;
	or.pred  	%p2546, %p4454, %p2545;
	@%p2546 bra 	$L__BB3_2100;
	setp.gt.u32 	%p2547, %r8905, %r14325;
	@%p2547 bra 	$L__BB3_2101;
	setp.lt.u32 	%p2548, %r3199, %r14324;
	@%p2548 bra 	$L__BB3_2100;
	setp.gt.u32 	%p2549, %r3199, %r14324;
	@%p2549 bra 	$L__BB3_2101;
	setp.lt.u32 	%p2550, %r3200, %r14323;
	@%p2550 bra 	$L__BB3_2100;
	setp.gt.u32 	%p2551, %r3200, %r14323;
	@%p2551 bra 	$L__BB3_2101;
	setp.lt.u32 	%p2552, %r3201, %r14322;
	@%p2552 bra 	$L__BB3_2100;
	setp.gt.u32 	%p2553, %r3201, %r14322;
	@%p2553 bra 	$L__BB3_2101;
	setp.lt.u32 	%p2554, %r3202, %r14321;
	@%p2554 bra 	$L__BB3_2100;
	setp.gt.u32 	%p2555, %r3202, %r14321;
	@%p2555 bra 	$L__BB3_2101;
	setp.lt.u32 	%p2556, %r3203, %r14320;
	@%p2556 bra 	$L__BB3_2100;
	setp.gt.u32 	%p2557, %r3203, %r14320;
	@%p2557 bra 	$L__BB3_2101;
	setp.lt.u32 	%p2558, %r12321, %r14319;
	@%p2558 bra 	$L__BB3_2100;
	setp.gt.u32 	%p2559, %r12321, %r14319;
	setp.gt.u32 	%p2560, %r12370, %r14318;
	or.pred  	%p2561, %p2559, %p2560;
	@%p2561 bra 	$L__BB3_2101;
$L__BB3_2100:
	// begin inline asm
	sub.cc.u32 %r14318, %r14318, %r12370;
	subc.cc.u32 %r14319, %r14319, %r12321;
	subc.cc.u32 %r14320, %r14320, %r3203;
	subc.cc.u32 %r14321, %r14321, %r3202;
	subc.cc.u32 %r14322, %r14322, %r3201;
	subc.cc.u32 %r14323, %r14323, %r3200;
	subc.cc.u32 %r14324, %r14324, %r3199;
	subc.u32 %r14325, %r14325, %r8905;
	
	// end inline asm
$L__BB3_2101:
	setp.gt.u32 	%p2562, %r14325, %r8905;
	@%p2562 bra 	$L__BB3_2114;
	bra.uni 	$L__BB3_2115;
$L__BB3_2102:
	setp.gt.u32 	%p2564, %r14324, %r3199;
	@%p2564 bra 	$L__BB3_2114;
	setp.lt.u32 	%p2565, %r14324, %r3199;
	@%p2565 bra 	$L__BB3_2116;
	setp.gt.u32 	%p2566, %r14323, %r3200;
	@%p2566 bra 	$L__BB3_2114;
	setp.lt.u32 	%p2567, %r14323, %r3200;
	@%p2567 bra 	$L__BB3_2116;
	setp.gt.u32 	%p2568, %r14322, %r3201;
	@%p2568 bra 	$L__BB3_2114;
	setp.lt.u32 	%p2569, %r14322, %r3201;
	@%p2569 bra 	$L__BB3_2116;
	setp.gt.u32 	%p2570, %r14321, %r3202;
	@%p2570 bra 	$L__BB3_2114;
	setp.lt.u32 	%p2571, %r14321, %r3202;
	@%p2571 bra 	$L__BB3_2116;
	setp.gt.u32 	%p2572, %r14320, %r3203;
	@%p2572 bra 	$L__BB3_2114;
	setp.lt.u32 	%p2573, %r14320, %r3203;
	@%p2573 bra 	$L__BB3_2116;
	setp.gt.u32 	%p2574, %r14319, %r12321;
	@%p2574 bra 	$L__BB3_2114;
	setp.lt.u32 	%p2575, %r14319, %r12321;
	setp.lt.u32 	%p2576, %r14318, %r12370;
	or.pred  	%p2577, %p2575, %p2576;
	@%p2577 bra 	$L__BB3_2116;
$L__BB3_2114:
	// begin inline asm
	sub.cc.u32 %r14318, %r14318, %r12370;
	subc.cc.u32 %r14319, %r14319, %r12321;
	subc.cc.u32 %r14320, %r14320, %r3203;
	subc.cc.u32 %r14321, %r14321, %r3202;
	subc.cc.u32 %r14322, %r14322, %r3201;
	subc.cc.u32 %r14323, %r14323, %r3200;
	subc.cc.u32 %r14324, %r14324, %r3199;
	subc.u32 %r14325, %r14325, %r8905;
	
	// end inline asm
	bra.uni 	$L__BB3_2116;
$L__BB3_2115:
	setp.lt.u32 	%p2563, %r14325, %r8905;
	@%p2563 bra 	$L__BB3_2116;
	bra.uni 	$L__BB3_2102;
$L__BB3_2116:
	mul.wide.u32 	%rd16601, %r12961, %r12961;
	shr.u64 	%rd16602, %rd16601, 32;
	mul.wide.u32 	%rd16603, %r12962, %r12961;
	add.s64 	%rd16604, %rd16602, %rd16603;
	shr.u64 	%rd16605, %rd16604, 32;
	mul.wide.u32 	%rd16606, %r12963, %r12961;
	add.s64 	%rd16607, %rd16605, %rd16606;
	shr.u64 	%rd16608, %rd16607, 32;
	mul.wide.u32 	%rd16609, %r12964, %r12961;
	add.s64 	%rd16610, %rd16608, %rd16609;
	shr.u64 	%rd16611, %rd16610, 32;
	mul.wide.u32 	%rd16612, %r12965, %r12961;
	add.s64 	%rd16613, %rd16611, %rd16612;
	shr.u64 	%rd16614, %rd16613, 32;
	mul.wide.u32 	%rd16615, %r12966, %r12961;
	add.s64 	%rd16616, %rd16614, %rd16615;
	shr.u64 	%rd16617, %rd16616, 32;
	mul.wide.u32 	%rd16618, %r12967, %r12961;
	add.s64 	%rd16619, %rd16617, %rd16618;
	shr.u64 	%rd16620, %rd16619, 32;
	mul.wide.u32 	%rd16621, %r12968, %r12961;
	add.s64 	%rd16622, %rd16620, %rd16621;
	shr.u64 	%rd16623, %rd16622, 32;
	and.b64  	%rd16624, %rd16604, 4294967295;
	add.s64 	%rd16625, %rd16603, %rd16624;
	shr.u64 	%rd16626, %rd16625, 32;
	and.b64  	%rd16627, %rd16607, 4294967295;
	mul.wide.u32 	%rd16628, %r12962, %r12962;
	add.s64 	%rd16629, %rd16626, %rd16627;
	add.s64 	%rd16630, %rd16629, %rd16628;
	shr.u64 	%rd16631, %rd16630, 32;
	and.b64  	%rd16632, %rd16610, 4294967295;
	mul.wide.u32 	%rd16633, %r12963, %r12962;
	add.s64 	%rd16634, %rd16631, %rd16632;
	add.s64 	%rd16635, %rd16634, %rd16633;
	shr.u64 	%rd16636, %rd16635, 32;
	and.b64  	%rd16637, %rd16613, 4294967295;
	mul.wide.u32 	%rd16638, %r12964, %r12962;
	add.s64 	%rd16639, %rd16636, %rd16637;
	add.s64 	%rd16640, %rd16639, %rd16638;
	shr.u64 	%rd16641, %rd16640, 32;
	and.b64  	%rd16642, %rd16616, 4294967295;
	mul.wide.u32 	%rd16643, %r12965, %r12962;
	add.s64 	%rd16644, %rd16641, %rd16642;
	add.s64 	%rd16645, %rd16644, %rd16643;
	shr.u64 	%rd16646, %rd16645, 32;
	and.b64  	%rd16647, %rd16619, 4294967295;
	mul.wide.u32 	%rd16648, %r12966, %r12962;
	add.s64 	%rd16649, %rd16646, %rd16647;
	add.s64 	%rd16650, %rd16649, %rd16648;
	shr.u64 	%rd16651, %rd16650, 32;
	and.b64  	%rd16652, %rd16622, 4294967295;
	mul.wide.u32 	%rd16653, %r12967, %r12962;
	add.s64 	%rd16654, %rd16651, %rd16652;
	add.s64 	%rd16655, %rd16654, %rd16653;
	shr.u64 	%rd16656, %rd16655, 32;
	mul.wide.u32 	%rd16657, %r12968, %r12962;
	add.s64 	%rd16658, %rd16656, %rd16623;
	add.s64 	%rd16659, %rd16658, %rd16657;
	shr.u64 	%rd16660, %rd16659, 32;
	and.b64  	%rd16661, %rd16630, 4294967295;
	add.s64 	%rd16662, %rd16606, %rd16661;
	shr.u64 	%rd16663, %rd16662, 32;
	and.b64  	%rd16664, %rd16635, 4294967295;
	add.s64 	%rd16665, %rd16663, %rd16664;
	add.s64 	%rd16666, %rd16665, %rd16633;
	shr.u64 	%rd16667, %rd16666, 32;
	and.b64  	%rd16668, %rd16640, 4294967295;
	mul.wide.u32 	%rd16669, %r12963, %r12963;
	add.s64 	%rd16670, %rd16667, %rd16668;
	add.s64 	%rd16671, %rd16670, %rd16669;
	shr.u64 	%rd16672, %rd16671, 32;
	and.b64  	%rd16673, %rd16645, 4294967295;
	mul.wide.u32 	%rd16674, %r12964, %r12963;
	add.s64 	%rd16675, %rd16672, %rd16673;
	add.s64 	%rd16676, %rd16675, %rd16674;
	shr.u64 	%rd16677, %rd16676, 32;
	and.b64  	%rd16678, %rd16650, 4294967295;
	mul.wide.u32 	%rd16679, %r12965, %r12963;
	add.s64 	%rd16680, %rd16677, %rd16678;
	add.s64 	%rd16681, %rd16680, %rd16679;
	shr.u64 	%rd16682, %rd16681, 32;
	and.b64  	%rd16683, %rd16655, 4294967295;
	mul.wide.u32 	%rd16684, %r12966, %r12963;
	add.s64 	%rd16685, %rd16682, %rd16683;
	add.s64 	%rd16686, %rd16685, %rd16684;
	shr.u64 	%rd16687, %rd16686, 32;
	and.b64  	%rd16688, %rd16659, 4294967295;
	mul.wide.u32 	%rd16689, %r12967, %r12963;
	add.s64 	%rd16690, %rd16687, %rd16688;
	add.s64 	%rd16691, %rd16690, %rd16689;
	shr.u64 	%rd16692, %rd16691, 32;
	mul.wide.u32 	%rd16693, %r12968, %r12963;
	add.s64 	%rd16694, %rd16692, %rd16660;
	add.s64 	%rd16695, %rd16694, %rd16693;
	shr.u64 	%rd16696, %rd16695, 32;
	and.b64  	%rd16697, %rd16666, 4294967295;
	add.s64 	%rd16698, %rd16609, %rd16697;
	shr.u64 	%rd16699, %rd16698, 32;
	and.b64  	%rd16700, %rd16671, 4294967295;
	add.s64 	%rd16701, %rd16699, %rd16700;
	add.s64 	%rd16702, %rd16701, %rd16638;
	shr.u64 	%rd16703, %rd16702, 32;
	and.b64  	%rd16704, %rd16676, 4294967295;
	add.s64 	%rd16705, %rd16703, %rd16704;
	add.s64 	%rd16706, %rd16705, %rd16674;
	shr.u64 	%rd16707, %rd16706, 32;
	and.b64  	%rd16708, %rd16681, 4294967295;
	mul.wide.u32 	%rd16709, %r12964, %r12964;
	add.s64 	%rd16710, %rd16707, %rd16708;
	add.s64 	%rd16711, %rd16710, %rd16709;
	shr.u64 	%rd16712, %rd16711, 32;
	and.b64  	%rd16713, %rd16686, 4294967295;
	mul.wide.u32 	%rd16714, %r12965, %r12964;
	add.s64 	%rd16715, %rd16712, %rd16713;
	add.s64 	%rd16716, %rd16715, %rd16714;
	shr.u64 	%rd16717, %rd16716, 32;
	and.b64  	%rd16718, %rd16691, 4294967295;
	mul.wide.u32 	%rd16719, %r12966, %r12964;
	add.s64 	%rd16720, %rd16717, %rd16718;
	add.s64 	%rd16721, %rd16720, %rd16719;
	shr.u64 	%rd16722, %rd16721, 32;
	and.b64  	%rd16723, %rd16695, 4294967295;
	mul.wide.u32 	%rd16724, %r12967, %r12964;
	add.s64 	%rd16725, %rd16722, %rd16723;
	add.s64 	%rd16726, %rd16725, %rd16724;
	shr.u64 	%rd16727, %rd16726, 32;
	mul.wide.u32 	%rd16728, %r12968, %r12964;
	add.s64 	%rd16729, %rd16727, %rd16696;
	add.s64 	%rd16730, %rd16729, %rd16728;
	shr.u64 	%rd16731, %rd16730, 32;
	and.b64  	%rd16732, %rd16702, 4294967295;
	add.s64 	%rd16733, %rd16612, %rd16732;
	shr.u64 	%rd16734, %rd16733, 32;
	and.b64  	%rd16735, %rd16706, 4294967295;
	add.s64 	%rd16736, %rd16734, %rd16735;
	add.s64 	%rd16737, %rd16736, %rd16643;
	shr.u64 	%rd16738, %rd16737, 32;
	and.b64  	%rd16739, %rd16711, 4294967295;
	add.s64 	%rd16740, %rd16738, %rd16739;
	add.s64 	%rd16741, %rd16740, %rd16679;
	shr.u64 	%rd16742, %rd16741, 32;
	and.b64  	%rd16743, %rd16716, 4294967295;
	add.s64 	%rd16744, %rd16742, %rd16743;
	add.s64 	%rd16745, %rd16744, %rd16714;
	shr.u64 	%rd16746, %rd16745, 32;
	and.b64  	%rd16747, %rd16721, 4294967295;
	mul.wide.u32 	%rd16748, %r12965, %r12965;
	add.s64 	%rd16749, %rd16746, %rd16747;
	add.s64 	%rd16750, %rd16749, %rd16748;
	shr.u64 	%rd16751, %rd16750, 32;
	and.b64  	%rd16752, %rd16726, 4294967295;
	mul.wide.u32 	%rd16753, %r12966, %r12965;
	add.s64 	%rd16754, %rd16751, %rd16752;
	add.s64 	%rd16755, %rd16754, %rd16753;
	shr.u64 	%rd16756, %rd16755, 32;
	and.b64  	%rd16757, %rd16730, 4294967295;
	mul.wide.u32 	%rd16758, %r12967, %r12965;
	add.s64 	%rd16759, %rd16756, %rd16757;
	add.s64 	%rd16760, %rd16759, %rd16758;
	shr.u64 	%rd16761, %rd16760, 32;
	mul.wide.u32 	%rd16762, %r12968, %r12965;
	add.s64 	%rd16763, %rd16761, %rd16731;
	add.s64 	%rd16764, %rd16763, %rd16762;
	shr.u64 	%rd16765, %rd16764, 32;
	and.b64  	%rd16766, %rd16737, 4294967295;
	add.s64 	%rd16767, %rd16615, %rd16766;
	shr.u64 	%rd16768, %rd16767, 32;
	and.b64  	%rd16769, %rd16741, 4294967295;
	add.s64 	%rd16770, %rd16768, %rd16769;
	add.s64 	%rd16771, %rd16770, %rd16648;
	shr.u64 	%rd16772, %rd16771, 32;
	and.b64  	%rd16773, %rd16745, 4294967295;
	add.s64 	%rd16774, %rd16772, %rd16773;
	add.s64 	%rd16775, %rd16774, %rd16684;
	shr.u64 	%rd16776, %rd16775, 32;
	and.b64  	%rd16777, %rd16750, 4294967295;
	add.s64 	%rd16778, %rd16776, %rd16777;
	add.s64 	%rd16779, %rd16778, %rd16719;
	shr.u64 	%rd16780, %rd16779, 32;
	and.b64  	%rd16781, %rd16755, 4294967295;
	add.s64 	%rd16782, %rd16780, %rd16781;
	add.s64 	%rd16783, %rd16782, %rd16753;
	shr.u64 	%rd16784, %rd16783, 32;
	and.b64  	%rd16785, %rd16760, 4294967295;
	mul.wide.u32 	%rd16786, %r12966, %r12966;
	add.s64 	%rd16787, %rd16784, %rd16785;
	add.s64 	%rd16788, %rd16787, %rd16786;
	shr.u64 	%rd16789, %rd16788, 32;
	and.b64  	%rd16790, %rd16764, 4294967295;
	mul.wide.u32 	%rd16791, %r12967, %r12966;
	add.s64 	%rd16792, %rd16789, %rd16790;
	add.s64 	%rd16793, %rd16792, %rd16791;
	shr.u64 	%rd16794, %rd16793, 32;
	mul.wide.u32 	%rd16795, %r12968, %r12966;
	add.s64 	%rd16796, %rd16794, %rd16765;
	add.s64 	%rd16797, %rd16796, %rd16795;
	shr.u64 	%rd16798, %rd16797, 32;
	and.b64  	%rd16799, %rd16771, 4294967295;
	add.s64 	%rd16800, %rd16618, %rd16799;
	shr.u64 	%rd16801, %rd16800, 32;
	and.b64  	%rd16802, %rd16775, 4294967295;
	add.s64 	%rd16803, %rd16801, %rd16802;
	add.s64 	%rd16804, %rd16803, %rd16653;
	shr.u64 	%rd16805, %rd16804, 32;
	and.b64  	%rd16806, %rd16779, 4294967295;
	add.s64 	%rd16807, %rd16805, %rd16806;
	add.s64 	%rd16808, %rd16807, %rd16689;
	shr.u64 	%rd16809, %rd16808, 32;
	and.b64  	%rd16810, %rd16783, 4294967295;
	add.s64 	%rd16811, %rd16809, %rd16810;
	add.s64 	%rd16812, %rd16811, %rd16724;
	shr.u64 	%rd16813, %rd16812, 32;
	and.b64  	%rd16814, %rd16788, 4294967295;
	add.s64 	%rd16815, %rd16813, %rd16814;
	add.s64 	%rd16816, %rd16815, %rd16758;
	shr.u64 	%rd16817, %rd16816, 32;
	and.b64  	%rd16818, %rd16793, 4294967295;
	add.s64 	%rd16819, %rd16817, %rd16818;
	add.s64 	%rd16820, %rd16819, %rd16791;
	shr.u64 	%rd16821, %rd16820, 32;
	and.b64  	%rd16822, %rd16797, 4294967295;
	mul.wide.u32 	%rd16823, %r12967, %r12967;
	add.s64 	%rd16824, %rd16821, %rd16822;
	add.s64 	%rd16825, %rd16824, %rd16823;
	shr.u64 	%rd16826, %rd16825, 32;
	mul.wide.u32 	%rd16827, %r12968, %r12967;
	add.s64 	%rd16828, %rd16826, %rd16798;
	add.s64 	%rd16829, %rd16828, %rd16827;
	shr.u64 	%rd16830, %rd16829, 32;
	and.b64  	%rd16831, %rd16804, 4294967295;
	add.s64 	%rd16832, %rd16621, %rd16831;
	shr.u64 	%rd16833, %rd16832, 32;
	and.b64  	%rd16834, %rd16808, 4294967295;
	add.s64 	%rd16835, %rd16833, %rd16834;
	add.s64 	%rd16836, %rd16835, %rd16657;
	shr.u64 	%rd16837, %rd16836, 32;
	and.b64  	%rd16838, %rd16812, 4294967295;
	add.s64 	%rd16839, %rd16837, %rd16838;
	add.s64 	%rd16840, %rd16839, %rd16693;
	shr.u64 	%rd16841, %rd16840, 32;
	and.b64  	%rd16842, %rd16816, 4294967295;
	add.s64 	%rd16843, %rd16841, %rd16842;
	add.s64 	%rd16844, %rd16843, %rd16728;
	shr.u64 	%rd16845, %rd16844, 32;
	and.b64  	%rd16846, %rd16820, 4294967295;
	add.s64 	%rd16847, %rd16845, %rd16846;
	add.s64 	%rd16848, %rd16847, %rd16762;
	shr.u64 	%rd16849, %rd16848, 32;
	and.b64  	%rd16850, %rd16825, 4294967295;
	add.s64 	%rd16851, %rd16849, %rd16850;
	add.s64 	%rd16852, %rd16851, %rd16795;
	shr.u64 	%rd16853, %rd16852, 32;
	and.b64  	%rd16854, %rd16829, 4294967295;
	add.s64 	%rd16855, %rd16853, %rd16854;
	add.s64 	%rd16856, %rd16855, %rd16827;
	shr.u64 	%rd16857, %rd16856, 32;
	mul.wide.u32 	%rd16858, %r12968, %r12968;
	add.s64 	%rd16859, %rd16857, %rd16830;
	add.s64 	%rd16860, %rd16859, %rd16858;
	shr.u64 	%rd16861, %rd16860, 32;
	{ .reg .b32 tmp; mov.b64 {tmp, %r9272}, %rd16860; }
	and.b64  	%rd16862, %rd16836, 4294967295;
	mul.lo.s64 	%rd16863, %rd16862, 977;
	and.b64  	%rd16864, %rd16601, 4294967293;
	and.b64  	%rd16865, %rd16863, 4294967295;
	add.s64 	%rd31446, %rd16865, %rd16864;
	shr.u64 	%rd16866, %rd16863, 32;
	shr.u64 	%rd16867, %rd31446, 32;
	add.s64 	%rd16868, %rd16867, %rd16866;
	and.b64  	%rd16869, %rd16840, 4294967295;
	mul.lo.s64 	%rd16870, %rd16869, 977;
	and.b64  	%rd16871, %rd16625, 4294967295;
	and.b64  	%rd16872, %rd16870, 4294967295;
	add.s64 	%rd16873, %rd16868, %rd16871;
	add.s64 	%rd16874, %rd16873, %rd16872;
	add.s64 	%rd31447, %rd16874, %rd16862;
	shr.u64 	%rd16875, %rd16870, 32;
	shr.u64 	%rd16876, %rd31447, 32;
	add.s64 	%rd16877, %rd16876, %rd16875;
	and.b64  	%rd16878, %rd16844, 4294967295;
	mul.lo.s64 	%rd16879, %rd16878, 977;
	and.b64  	%rd16880, %rd16662, 4294967295;
	and.b64  	%rd16881, %rd16879, 4294967295;
	add.s64 	%rd16882, %rd16877, %rd16880;
	add.s64 	%rd16883, %rd16882, %rd16881;
	add.s64 	%rd31448, %rd16883, %rd16869;
	shr.u64 	%rd16884, %rd16879, 32;
	shr.u64 	%rd16885, %rd31448, 32;
	add.s64 	%rd16886, %rd16885, %rd16884;
	and.b64  	%rd16887, %rd16848, 4294967295;
	mul.lo.s64 	%rd16888, %rd16887, 977;
	and.b64  	%rd16889, %rd16698, 4294967295;
	and.b64  	%rd16890, %rd16888, 4294967295;
	add.s64 	%rd16891, %rd16886, %rd16889;
	add.s64 	%rd16892, %rd16891, %rd16890;
	add.s64 	%rd31449, %rd16892, %rd16878;
	shr.u64 	%rd16893, %rd16888, 32;
	shr.u64 	%rd16894, %rd31449, 32;
	add.s64 	%rd16895, %rd16894, %rd16893;
	and.b64  	%rd16896, %rd16852, 4294967295;
	mul.lo.s64 	%rd16897, %rd16896, 977;
	and.b64  	%rd16898, %rd16733, 4294967295;
	and.b64  	%rd16899, %rd16897, 4294967295;
	add.s64 	%rd16900, %rd16895, %rd16898;
	add.s64 	%rd16901, %rd16900, %rd16899;
	add.s64 	%rd31450, %rd16901, %rd16887;
	shr.u64 	%rd16902, %rd16897, 32;
	shr.u64 	%rd16903, %rd31450, 32;
	add.s64 	%rd16904, %rd16903, %rd16902;
	and.b64  	%rd16905, %rd16856, 4294967295;
	mul.lo.s64 	%rd16906, %rd16905, 977;
	and.b64  	%rd16907, %rd16767, 4294967295;
	and.b64  	%rd16908, %rd16906, 4294967295;
	add.s64 	%rd16909, %rd16904, %rd16907;
	add.s64 	%rd16910, %rd16909, %rd16908;
	add.s64 	%rd31451, %rd16910, %rd16896;
	shr.u64 	%rd16911, %rd16906, 32;
	shr.u64 	%rd16912, %rd31451, 32;
	add.s64 	%rd16913, %rd16912, %rd16911;
	and.b64  	%rd16914, %rd16860, 4294967295;
	mul.lo.s64 	%rd16915, %rd16914, 977;
	and.b64  	%rd16916, %rd16800, 4294967295;
	and.b64  	%rd16917, %rd16915, 4294967295;
	add.s64 	%rd16918, %rd16913, %rd16916;
	add.s64 	%rd16919, %rd16918, %rd16917;
	add.s64 	%rd31452, %rd16919, %rd16905;
	shr.u64 	%rd16920, %rd16915, 32;
	shr.u64 	%rd16921, %rd31452, 32;
	add.s64 	%rd16922, %rd16921, %rd16920;
	mul.lo.s64 	%rd16923, %rd16861, 977;
	and.b64  	%rd16924, %rd16832, 4294967295;
	and.b64  	%rd16925, %rd16923, 4294967295;
	add.s64 	%rd16926, %rd16922, %rd16924;
	add.s64 	%rd16927, %rd16926, %rd16925;
	add.s64 	%rd31453, %rd16927, %rd16914;
	shr.u64 	%rd16928, %rd16923, 32;
	shr.u64 	%rd16929, %rd31453, 32;
	cvt.u32.u64 	%r9273, %rd16929;
	cvt.u32.u64 	%r9274, %rd16928;
	add.s32 	%r9275, %r9273, %r9274;
	add.s32 	%r4143, %r9275, %r9272;
	setp.eq.s32 	%p2579, %r4143, 0;
	mov.pred 	%p4455, 0;
	@%p2579 bra 	$L__BB3_2124;
	cvt.u64.u32 	%rd16930, %r4143;
	mul.wide.u32 	%rd16931, %r4143, 977;
	shr.u64 	%rd16932, %rd16931, 32;
	and.b64  	%rd16933, %rd31446, 4294967295;
	and.b64  	%rd16934, %rd16931, 4294967295;
	add.s64 	%rd31446, %rd16934, %rd16933;
	shr.u64 	%rd16935, %rd31446, 32;
	and.b64  	%rd16936, %rd31447, 4294967295;
	add.s64 	%rd16937, %rd16932, %rd16936;
	add.s64 	%rd16938, %rd16937, %rd16930;
	add.s64 	%rd31447, %rd16938, %rd16935;
	setp.lt.u64 	%p2581, %rd31447, 4294967296;
	@%p2581 bra 	$L__BB3_2124;
	shr.u64 	%rd16939, %rd31447, 32;
	and.b64  	%rd16940, %rd31448, 4294967295;
	add.s64 	%rd31448, %rd16939, %rd16940;
	setp.lt.u64 	%p2583, %rd31448, 4294967296;
	@%p2583 bra 	$L__BB3_2124;
	shr.u64 	%rd16941, %rd31448, 32;
	and.b64  	%rd16942, %rd31449, 4294967295;
	add.s64 	%rd31449, %rd16941, %rd16942;
	setp.lt.u64 	%p2585, %rd31449, 4294967296;
	@%p2585 bra 	$L__BB3_2124;
	shr.u64 	%rd16944, %rd31449, 32;
	and.b64  	%rd16945, %rd31450, 4294967295;
	add.s64 	%rd31450, %rd16944, %rd16945;
	setp.lt.u64 	%p2587, %rd31450, 4294967296;
	mov.b64 	%rd31449, 4294967296;
	@%p2587 bra 	$L__BB3_2124;
	shr.u64 	%rd16947, %rd31450, 32;
	and.b64  	%rd16948, %rd31451, 4294967295;
	add.s64 	%rd31451, %rd16947, %rd16948;
	setp.lt.u64 	%p2589, %rd31451, 4294967296;
	mov.b64 	%rd31449, 4294967296;
	mov.u64 	%rd31450, %rd31449;
	@%p2589 bra 	$L__BB3_2124;
	shr.u64 	%rd16950, %rd31451, 32;
	and.b64  	%rd16951, %rd31452, 4294967295;
	add.s64 	%rd31452, %rd16950, %rd16951;
	setp.lt.u64 	%p2591, %rd31452, 4294967296;
	mov.b64 	%rd31449, 4294967296;
	mov.u64 	%rd31451, %rd31449;
	@%p2591 bra 	$L__BB3_2124;
	shr.u64 	%rd16953, %rd31452, 32;
	and.b64  	%rd16954, %rd31453, 4294967295;
	add.s64 	%rd16955, %rd16953, %rd16954;
	setp.gt.u64 	%p4455, %rd16955, 4294967295;
	min.u64 	%rd31453, %rd16955, 4294967296;
	mov.b64 	%rd31449, 4294967296;
	mov.u64 	%rd31450, %rd31449;
	mov.u64 	%rd31452, %rd31449;
$L__BB3_2124:
	cvt.u32.u64 	%r14333, %rd31453;
	cvt.u32.u64 	%r14332, %rd31452;
	cvt.u32.u64 	%r14331, %rd31451;
	cvt.u32.u64 	%r14330, %rd31450;
	cvt.u32.u64 	%r14329, %rd31449;
	cvt.u32.u64 	%r14328, %rd31448;
	cvt.u32.u64 	%r14327, %rd31447;
	cvt.u32.u64 	%r14326, %rd31446;
	setp.lt.u32 	%p2592, %r8905, %r14333;
	or.pred  	%p2593, %p4455, %p2592;
	@%p2593 bra 	$L__BB3_2138;
	setp.gt.u32 	%p2594, %r8905, %r14333;
	@%p2594 bra 	$L__BB3_2139;
	setp.lt.u32 	%p2595, %r3199, %r14332;
	@%p2595 bra 	$L__BB3_2138;
	setp.gt.u32 	%p2596, %r3199, %r14332;
	@%p2596 bra 	$L__BB3_2139;
	setp.lt.u32 	%p2597, %r3200, %r14331;
	@%p2597 bra 	$L__BB3_2138;
	setp.gt.u32 	%p2598, %r3200, %r14331;
	@%p2598 bra 	$L__BB3_2139;
	setp.lt.u32 	%p2599, %r3201, %r14330;
	@%p2599 bra 	$L__BB3_2138;
	setp.gt.u32 	%p2600, %r3201, %r14330;
	@%p2600 bra 	$L__BB3_2139;
	setp.lt.u32 	%p2601, %r3202, %r14329;
	@%p2601 bra 	$L__BB3_2138;
	setp.gt.u32 	%p2602, %r3202, %r14329;
	@%p2602 bra 	$L__BB3_2139;
	setp.lt.u32 	%p2603, %r3203, %r14328;
	@%p2603 bra 	$L__BB3_2138;
	setp.gt.u32 	%p2604, %r3203, %r14328;
	@%p2604 bra 	$L__BB3_2139;
	setp.lt.u32 	%p2605, %r2246, %r14327;
	@%p2605 bra 	$L__BB3_2138;
	setp.gt.u32 	%p2606, %r2246, %r14327;
	setp.gt.u32 	%p2607, %r2245, %r14326;
	or.pred  	%p2608, %p2606, %p2607;
	@%p2608 bra 	$L__BB3_2139;
$L__BB3_2138:
	// begin inline asm
	sub.cc.u32 %r14326, %r14326, %r2245;
	subc.cc.u32 %r14327, %r14327, %r2246;
	subc.cc.u32 %r14328, %r14328, %r3203;
	subc.cc.u32 %r14329, %r14329, %r3202;
	subc.cc.u32 %r14330, %r14330, %r3201;
	subc.cc.u32 %r14331, %r14331, %r3200;
	subc.cc.u32 %r14332, %r14332, %r3199;
	subc.u32 %r14333, %r14333, %r8905;
	
	// end inline asm
$L__BB3_2139:
	setp.gt.u32 	%p2609, %r14333, %r8905;
	@%p2609 bra 	$L__BB3_2152;
	bra.uni 	$L__BB3_2153;
$L__BB3_2140:
	setp.gt.u32 	%p2611, %r14332, %r3199;
	@%p2611 bra 	$L__BB3_2152;
	setp.lt.u32 	%p2612, %r14332, %r3199;
	@%p2612 bra 	$L__BB3_2154;
	setp.gt.u32 	%p2613, %r14331, %r3200;
	@%p2613 bra 	$L__BB3_2152;
	setp.lt.u32 	%p2614, %r14331, %r3200;
	@%p2614 bra 	$L__BB3_2154;
	setp.gt.u32 	%p2615, %r14330, %r3201;
	@%p2615 bra 	$L__BB3_2152;
	setp.lt.u32 	%p2616, %r14330, %r3201;
	@%p2616 bra 	$L__BB3_2154;
	setp.gt.u32 	%p2617, %r14329, %r3202;
	@%p2617 bra 	$L__BB3_2152;
	setp.lt.u32 	%p2618, %r14329, %r3202;
	@%p2618 bra 	$L__BB3_2154;
	setp.gt.u32 	%p2619, %r14328, %r3203;
	@%p2619 bra 	$L__BB3_2152;
	setp.lt.u32 	%p2620, %r14328, %r3203;
	@%p2620 bra 	$L__BB3_2154;
	setp.gt.u32 	%p2621, %r14327, %r2246;
	@%p2621 bra 	$L__BB3_2152;
	setp.lt.u32 	%p2622, %r14327, %r2246;
	setp.lt.u32 	%p2623, %r14326, %r2245;
	or.pred  	%p2624, %p2622, %p2623;
	@%p2624 bra 	$L__BB3_2154;
$L__BB3_2152:
	// begin inline asm
	sub.cc.u32 %r14326, %r14326, %r2245;
	subc.cc.u32 %r14327, %r14327, %r2246;
	subc.cc.u32 %r14328, %r14328, %r3203;
	subc.cc.u32 %r14329, %r14329, %r3202;
	subc.cc.u32 %r14330, %r14330, %r3201;
	subc.cc.u32 %r14331, %r14331, %r3200;
	subc.cc.u32 %r14332, %r14332, %r3199;
	subc.u32 %r14333, %r14333, %r8905;
	
	// end inline asm
	bra.uni 	$L__BB3_2154;
$L__BB3_2153:
	setp.lt.u32 	%p2610, %r14333, %r8905;
	@%p2610 bra 	$L__BB3_2154;
	bra.uni 	$L__BB3_2140;
$L__BB3_2154:
	mov.b32 	%r13805, 0;
$L__BB3_2155:
	.pragma "nounroll";
	add.s32 	%r4201, %r13805, 31;
	mov.b32 	%r9325, 1;
	shl.b32 	%r9326, %r9325, %r4201;
	and.b32  	%r9327, %r9326, -979;
	setp.eq.s32 	%p2625, %r9327, 0;
	@%p2625 bra 	$L__BB3_2232;
	mul.wide.u32 	%rd16957, %r14318, %r14326;
	shr.u64 	%rd16958, %rd16957, 32;
	mul.wide.u32 	%rd16959, %r14319, %r14326;
	add.s64 	%rd16960, %rd16958, %rd16959;
	shr.u64 	%rd16961, %rd16960, 32;
	mul.wide.u32 	%rd16962, %r14320, %r14326;
	add.s64 	%rd16963, %rd16961, %rd16962;
	shr.u64 	%rd16964, %rd16963, 32;
	mul.wide.u32 	%rd16965, %r14321, %r14326;
	add.s64 	%rd16966, %rd16964, %rd16965;
	shr.u64 	%rd16967, %rd16966, 32;
	mul.wide.u32 	%rd16968, %r14322, %r14326;
	add.s64 	%rd16969, %rd16967, %rd16968;
	shr.u64 	%rd16970, %rd16969, 32;
	mul.wide.u32 	%rd16971, %r14323, %r14326;
	add.s64 	%rd16972, %rd16970, %rd16971;
	shr.u64 	%rd16973, %rd16972, 32;
	mul.wide.u32 	%rd16974, %r14324, %r14326;
	add.s64 	%rd16975, %rd16973, %rd16974;
	shr.u64 	%rd16976, %rd16975, 32;
	mul.wide.u32 	%rd16977, %r14325, %r14326;
	add.s64 	%rd16978, %rd16976, %rd16977;
	shr.u64 	%rd16979, %rd16978, 32;
	and.b64  	%rd16980, %rd16960, 4294967295;
	mul.wide.u32 	%rd16981, %r14318, %r14327;
	add.s64 	%rd16982, %rd16981, %rd16980;
	shr.u64 	%rd16983, %rd16982, 32;
	and.b64  	%rd16984, %rd16963, 4294967295;
	mul.wide.u32 	%rd16985, %r14319, %r14327;
	add.s64 	%rd16986, %rd16983, %rd16984;
	add.s64 	%rd16987, %rd16986, %rd16985;
	shr.u64 	%rd16988, %rd16987, 32;
	and.b64  	%rd16989, %rd16966, 4294967295;
	mul.wide.u32 	%rd16990, %r14320, %r14327;
	add.s64 	%rd16991, %rd16988, %rd16989;
	add.s64 	%rd16992, %rd16991, %rd16990;
	shr.u64 	%rd16993, %rd16992, 32;
	and.b64  	%rd16994, %rd16969, 4294967295;
	mul.wide.u32 	%rd16995, %r14321, %r14327;
	add.s64 	%rd16996, %rd16993, %rd16994;
	add.s64 	%rd16997, %rd16996, %rd16995;
	shr.u64 	%rd16998, %rd16997, 32;
	and.b64  	%rd16999, %rd16972, 4294967295;
	mul.wide.u32 	%rd17000, %r14322, %r14327;
	add.s64 	%rd17001, %rd16998, %rd16999;
	add.s64 	%rd17002, %rd17001, %rd17000;
	shr.u64 	%rd17003, %rd17002, 32;
	and.b64  	%rd17004, %rd16975, 4294967295;
	mul.wide.u32 	%rd17005, %r14323, %r14327;
	add.s64 	%rd17006, %rd17003, %rd17004;
	add.s64 	%rd17007, %rd17006, %rd17005;
	shr.u64 	%rd17008, %rd17007, 32;
	and.b64  	%rd17009, %rd16978, 4294967295;
	mul.wide.u32 	%rd17010, %r14324, %r14327;
	add.s64 	%rd17011, %rd17008, %rd17009;
	add.s64 	%rd17012, %rd17011, %rd17010;
	shr.u64 	%rd17013, %rd17012, 32;
	mul.wide.u32 	%rd17014, %r14325, %r14327;
	add.s64 	%rd17015, %rd17013, %rd16979;
	add.s64 	%rd17016, %rd17015, %rd17014;
	shr.u64 	%rd17017, %rd17016, 32;
	and.b64  	%rd17018, %rd16987, 4294967295;
	mul.wide.u32 	%rd17019, %r14318, %r14328;
	add.s64 	%rd17020, %rd17019, %rd17018;
	shr.u64 	%rd17021, %rd17020, 32;
	and.b64  	%rd17022, %rd16992, 4294967295;
	mul.wide.u32 	%rd17023, %r14319, %r14328;
	add.s64 	%rd17024, %rd17021, %rd17022;
	add.s64 	%rd17025, %rd17024, %rd17023;
	shr.u64 	%rd17026, %rd17025, 32;
	and.b64  	%rd17027, %rd16997, 4294967295;
	mul.wide.u32 	%rd17028, %r14320, %r14328;
	add.s64 	%rd17029, %rd17026, %rd17027;
	add.s64 	%rd17030, %rd17029, %rd17028;
	shr.u64 	%rd17031, %rd17030, 32;
	and.b64  	%rd17032, %rd17002, 4294967295;
	mul.wide.u32 	%rd17033, %r14321, %r14328;
	add.s64 	%rd17034, %rd17031, %rd17032;
	add.s64 	%rd17035, %rd17034, %rd17033;
	shr.u64 	%rd17036, %rd17035, 32;
	and.b64  	%rd17037, %rd17007, 4294967295;
	mul.wide.u32 	%rd17038, %r14322, %r14328;
	add.s64 	%rd17039, %rd17036, %rd17037;
	add.s64 	%rd17040, %rd17039, %rd17038;
	shr.u64 	%rd17041, %rd17040, 32;
	and.b64  	%rd17042, %rd17012, 4294967295;
	mul.wide.u32 	%rd17043, %r14323, %r14328;
	add.s64 	%rd17044, %rd17041, %rd17042;
	add.s64 	%rd17045, %rd17044, %rd17043;
	shr.u64 	%rd17046, %rd17045, 32;
	and.b64  	%rd17047, %rd17016, 4294967295;
	mul.wide.u32 	%rd17048, %r14324, %r14328;
	add.s64 	%rd17049, %rd17046, %rd17047;
	add.s64 	%rd17050, %rd17049, %rd17048;
	shr.u64 	%rd17051, %rd17050, 32;
	mul.wide.u32 	%rd17052, %r14325, %r14328;
	add.s64 	%rd17053, %rd17051, %rd17017;
	add.s64 	%rd17054, %rd17053, %rd17052;
	shr.u64 	%rd17055, %rd17054, 32;
	and.b64  	%rd17056, %rd17025, 4294967295;
	mul.wide.u32 	%rd17057, %r14318, %r14329;
	add.s64 	%rd17058, %rd17057, %rd17056;
	shr.u64 	%rd17059, %rd17058, 32;
	and.b64  	%rd17060, %rd17030, 4294967295;
	mul.wide.u32 	%rd17061, %r14319, %r14329;
	add.s64 	%rd17062, %rd17059, %rd17060;
	add.s64 	%rd17063, %rd17062, %rd17061;
	shr.u64 	%rd17064, %rd17063, 32;
	and.b64  	%rd17065, %rd17035, 4294967295;
	mul.wide.u32 	%rd17066, %r14320, %r14329;
	add.s64 	%rd17067, %rd17064, %rd17065;
	add.s64 	%rd17068, %rd17067, %rd17066;
	shr.u64 	%rd17069, %rd17068, 32;
	and.b64  	%rd17070, %rd17040, 4294967295;
	mul.wide.u32 	%rd17071, %r14321, %r14329;
	add.s64 	%rd17072, %rd17069, %rd17070;
	add.s64 	%rd17073, %rd17072, %rd17071;
	shr.u64 	%rd17074, %rd17073, 32;
	and.b64  	%rd17075, %rd17045, 4294967295;
	mul.wide.u32 	%rd17076, %r14322, %r14329;
	add.s64 	%rd17077, %rd17074, %rd17075;
	add.s64 	%rd17078, %rd17077, %rd17076;
	shr.u64 	%rd17079, %rd17078, 32;
	and.b64  	%rd17080, %rd17050, 4294967295;
	mul.wide.u32 	%rd17081, %r14323, %r14329;
	add.s64 	%rd17082, %rd17079, %rd17080;
	add.s64 	%rd17083, %rd17082, %rd17081;
	shr.u64 	%rd17084, %rd17083, 32;
	and.b64  	%rd17085, %rd17054, 4294967295;
	mul.wide.u32 	%rd17086, %r14324, %r14329;
	add.s64 	%rd17087, %rd17084, %rd17085;
	add.s64 	%rd17088, %rd17087, %rd17086;
	shr.u64 	%rd17089, %rd17088, 32;
	mul.wide.u32 	%rd17090, %r14325, %r14329;
	add.s64 	%rd17091, %rd17089, %rd17055;
	add.s64 	%rd17092, %rd17091, %rd17090;
	shr.u64 	%rd17093, %rd17092, 32;
	and.b64  	%rd17094, %rd17063, 4294967295;
	mul.wide.u32 	%rd17095, %r14318, %r14330;
	add.s64 	%rd17096, %rd17095, %rd17094;
	shr.u64 	%rd17097, %rd17096, 32;
	and.b64  	%rd17098, %rd17068, 4294967295;
	mul.wide.u32 	%rd17099, %r14319, %r14330;
	add.s64 	%rd17100, %rd17097, %rd17098;
	add.s64 	%rd17101, %rd17100, %rd17099;
	shr.u64 	%rd17102, %rd17101, 32;
	and.b64  	%rd17103, %rd17073, 4294967295;
	mul.wide.u32 	%rd17104, %r14320, %r14330;
	add.s64 	%rd17105, %rd17102, %rd17103;
	add.s64 	%rd17106, %rd17105, %rd17104;
	shr.u64 	%rd17107, %rd17106, 32;
	and.b64  	%rd17108, %rd17078, 4294967295;
	mul.wide.u32 	%rd17109, %r14321, %r14330;
	add.s64 	%rd17110, %rd17107, %rd17108;
	add.s64 	%rd17111, %rd17110, %rd17109;
	shr.u64 	%rd17112, %rd17111, 32;
	and.b64  	%rd17113, %rd17083, 4294967295;
	mul.wide.u32 	%rd17114, %r14322, %r14330;
	add.s64 	%rd17115, %rd17112, %rd17113;
	add.s64 	%rd17116, %rd17115, %rd17114;
	shr.u64 	%rd17117, %rd17116, 32;
	and.b64  	%rd17118, %rd17088, 4294967295;
	mul.wide.u32 	%rd17119, %r14323, %r14330;
	add.s64 	%rd17120, %rd17117, %rd17118;
	add.s64 	%rd17121, %rd17120, %rd17119;
	shr.u64 	%rd17122, %rd17121, 32;
	and.b64  	%rd17123, %rd17092, 4294967295;
	mul.wide.u32 	%rd17124, %r14324, %r14330;
	add.s64 	%rd17125, %rd17122, %rd17123;
	add.s64 	%rd17126, %rd17125, %rd17124;
	shr.u64 	%rd17127, %rd17126, 32;
	mul.wide.u32 	%rd17128, %r14325, %r14330;
	add.s64 	%rd17129, %rd17127, %rd17093;
	add.s64 	%rd17130, %rd17129, %rd17128;
	shr.u64 	%rd17131, %rd17130, 32;
	and.b64  	%rd17132, %rd17101, 4294967295;
	mul.wide.u32 	%rd17133, %r14318, %r14331;
	add.s64 	%rd17134, %rd17133, %rd17132;
	shr.u64 	%rd17135, %rd17134, 32;
	and.b64  	%rd17136, %rd17106, 4294967295;
	mul.wide.u32 	%rd17137, %r14319, %r14331;
	add.s64 	%rd17138, %rd17135, %rd17136;
	add.s64 	%rd17139, %rd17138, %rd17137;
	shr.u64 	%rd17140, %rd17139, 32;
	and.b64  	%rd17141, %rd17111, 4294967295;
	mul.wide.u32 	%rd17142, %r14320, %r14331;
	add.s64 	%rd17143, %rd17140, %rd17141;
	add.s64 	%rd17144, %rd17143, %rd17142;
	shr.u64 	%rd17145, %rd17144, 32;
	and.b64  	%rd17146, %rd17116, 4294967295;
	mul.wide.u32 	%rd17147, %r14321, %r14331;
	add.s64 	%rd17148, %rd17145, %rd17146;
	add.s64 	%rd17149, %rd17148, %rd17147;
	shr.u64 	%rd17150, %rd17149, 32;
	and.b64  	%rd17151, %rd17121, 4294967295;
	mul.wide.u32 	%rd17152, %r14322, %r14331;
	add.s64 	%rd17153, %rd17150, %rd17151;
	add.s64 	%rd17154, %rd17153, %rd17152;
	shr.u64 	%rd17155, %rd17154, 32;
	and.b64  	%rd17156, %rd17126, 4294967295;
	mul.wide.u32 	%rd17157, %r14323, %r14331;
	add.s64 	%rd17158, %rd17155, %rd17156;
	add.s64 	%rd17159, %rd17158, %rd17157;
	shr.u64 	%rd17160, %rd17159, 32;
	and.b64  	%rd17161, %rd17130, 4294967295;
	mul.wide.u32 	%rd17162, %r14324, %r14331;
	add.s64 	%rd17163, %rd17160, %rd17161;
	add.s64 	%rd17164, %rd17163, %rd17162;
	shr.u64 	%rd17165, %rd17164, 32;
	mul.wide.u32 	%rd17166, %r14325, %r14331;
	add.s64 	%rd17167, %rd17165, %rd17131;
	add.s64 	%rd17168, %rd17167, %rd17166;
	shr.u64 	%rd17169, %rd17168, 32;
	and.b64  	%rd17170, %rd17139, 4294967295;
	mul.wide.u32 	%rd17171, %r14318, %r14332;
	add.s64 	%rd17172, %rd17171, %rd17170;
	shr.u64 	%rd17173, %rd17172, 32;
	and.b64  	%rd17174, %rd17144, 4294967295;
	mul.wide.u32 	%rd17175, %r14319, %r14332;
	add.s64 	%rd17176, %rd17173, %rd17174;
	add.s64 	%rd17177, %rd17176, %rd17175;
	shr.u64 	%rd17178, %rd17177, 32;
	and.b64  	%rd17179, %rd17149, 4294967295;
	mul.wide.u32 	%rd17180, %r14320, %r14332;
	add.s64 	%rd17181, %rd17178, %rd17179;
	add.s64 	%rd17182, %rd17181, %rd17180;
	shr.u64 	%rd17183, %rd17182, 32;
	and.b64  	%rd17184, %rd17154, 4294967295;
	mul.wide.u32 	%rd17185, %r14321, %r14332;
	add.s64 	%rd17186, %rd17183, %rd17184;
	add.s64 	%rd17187, %rd17186, %rd17185;
	shr.u64 	%rd17188, %rd17187, 32;
	and.b64  	%rd17189, %rd17159, 4294967295;
	mul.wide.u32 	%rd17190, %r14322, %r14332;
	add.s64 	%rd17191, %rd17188, %rd17189;
	add.s64 	%rd17192, %rd17191, %rd17190;
	shr.u64 	%rd17193, %rd17192, 32;
	and.b64  	%rd17194, %rd17164, 4294967295;
	mul.wide.u32 	%rd17195, %r14323, %r14332;
	add.s64 	%rd17196, %rd17193, %rd17194;
	add.s64 	%rd17197, %rd17196, %rd17195;
	shr.u64 	%rd17198, %rd17197, 32;
	and.b64  	%rd17199, %rd17168, 4294967295;
	mul.wide.u32 	%rd17200, %r14324, %r14332;
	add.s64 	%rd17201, %rd17198, %rd17199;
	add.s64 	%rd17202, %rd17201, %rd17200;
	shr.u64 	%rd17203, %rd17202, 32;
	mul.wide.u32 	%rd17204, %r14325, %r14332;
	add.s64 	%rd17205, %rd17203, %rd17169;
	add.s64 	%rd17206, %rd17205, %rd17204;
	shr.u64 	%rd17207, %rd17206, 32;
	and.b64  	%rd17208, %rd17177, 4294967295;
	mul.wide.u32 	%rd17209, %r14318, %r14333;
	add.s64 	%rd17210, %rd17209, %rd17208;
	shr.u64 	%rd17211, %rd17210, 32;
	and.b64  	%rd17212, %rd17182, 4294967295;
	mul.wide.u32 	%rd17213, %r14319, %r14333;
	add.s64 	%rd17214, %rd17211, %rd17212;
	add.s64 	%rd17215, %rd17214, %rd17213;
	shr.u64 	%rd17216, %rd17215, 32;
	and.b64  	%rd17217, %rd17187, 4294967295;
	mul.wide.u32 	%rd17218, %r14320, %r14333;
	add.s64 	%rd17219, %rd17216, %rd17217;
	add.s64 	%rd17220, %rd17219, %rd17218;
	shr.u64 	%rd17221, %rd17220, 32;
	and.b64  	%rd17222, %rd17192, 4294967295;
	mul.wide.u32 	%rd17223, %r14321, %r14333;
	add.s64 	%rd17224, %rd17221, %rd17222;
	add.s64 	%rd17225, %rd17224, %rd17223;
	shr.u64 	%rd17226, %rd17225, 32;
	and.b64  	%rd17227, %rd17197, 4294967295;
	mul.wide.u32 	%rd17228, %r14322, %r14333;
	add.s64 	%rd17229, %rd17226, %rd17227;
	add.s64 	%rd17230, %rd17229, %rd17228;
	shr.u64 	%rd17231, %rd17230, 32;
	and.b64  	%rd17232, %rd17202, 4294967295;
	mul.wide.u32 	%rd17233, %r14323, %r14333;
	add.s64 	%rd17234, %rd17231, %rd17232;
	add.s64 	%rd17235, %rd17234, %rd17233;
	shr.u64 	%rd17236, %rd17235, 32;
	and.b64  	%rd17237, %rd17206, 4294967295;
	mul.wide.u32 	%rd17238, %r14324, %r14333;
	add.s64 	%rd17239, %rd17236, %rd17237;
	add.s64 	%rd17240, %rd17239, %rd17238;
	shr.u64 	%rd17241, %rd17240, 32;
	mul.wide.u32 	%rd17242, %r14325, %r14333;
	add.s64 	%rd17243, %rd17241, %rd17207;
	add.s64 	%rd17244, %rd17243, %rd17242;
	shr.u64 	%rd17245, %rd17244, 32;
	{ .reg .b32 tmp; mov.b64 {tmp, %r9328}, %rd17244; }
	and.b64  	%rd17246, %rd17215, 4294967295;
	mul.lo.s64 	%rd17247, %rd17246, 977;
	and.b64  	%rd17248, %rd16957, 4294967295;
	and.b64  	%rd17249, %rd17247, 4294967295;
	add.s64 	%rd31454, %rd17249, %rd17248;
	shr.u64 	%rd17250, %rd17247, 32;
	shr.u64 	%rd17251, %rd31454, 32;
	add.s64 	%rd17252, %rd17251, %rd17250;
	and.b64  	%rd17253, %rd17220, 4294967295;
	mul.lo.s64 	%rd17254, %rd17253, 977;
	and.b64  	%rd17255, %rd16982, 4294967295;
	and.b64  	%rd17256, %rd17254, 4294967295;
	add.s64 	%rd17257, %rd17252, %rd17255;
	add.s64 	%rd17258, %rd17257, %rd17256;
	add.s64 	%rd31455, %rd17258, %rd17246;
	shr.u64 	%rd17259, %rd17254, 32;
	shr.u64 	%rd17260, %rd31455, 32;
	add.s64 	%rd17261, %rd17260, %rd17259;
	and.b64  	%rd17262, %rd17225, 4294967295;
	mul.lo.s64 	%rd17263, %rd17262, 977;
	and.b64  	%rd17264, %rd17020, 4294967295;
	and.b64  	%rd17265, %rd17263, 4294967295;
	add.s64 	%rd17266, %rd17261, %rd17264;
	add.s64 	%rd17267, %rd17266, %rd17265;
	add.s64 	%rd31456, %rd17267, %rd17253;
	shr.u64 	%rd17268, %rd17263, 32;
	shr.u64 	%rd17269, %rd31456, 32;
	add.s64 	%rd17270, %rd17269, %rd17268;
	and.b64  	%rd17271, %rd17230, 4294967295;
	mul.lo.s64 	%rd17272, %rd17271, 977;
	and.b64  	%rd17273, %rd17058, 4294967295;
	and.b64  	%rd17274, %rd17272, 4294967295;
	add.s64 	%rd17275, %rd17270, %rd17273;
	add.s64 	%rd17276, %rd17275, %rd17274;
	add.s64 	%rd31457, %rd17276, %rd17262;
	shr.u64 	%rd17277, %rd17272, 32;
	shr.u64 	%rd17278, %rd31457, 32;
	add.s64 	%rd17279, %rd17278, %rd17277;
	and.b64  	%rd17280, %rd17235, 4294967295;
	mul.lo.s64 	%rd17281, %rd17280, 977;
	and.b64  	%rd17282, %rd17096, 4294967295;
	and.b64  	%rd17283, %rd17281, 4294967295;
	add.s64 	%rd17284, %rd17279, %rd17282;
	add.s64 	%rd17285, %rd17284, %rd17283;
	add.s64 	%rd31458, %rd17285, %rd17271;
	shr.u64 	%rd17286, %rd17281, 32;
	shr.u64 	%rd17287, %rd31458, 32;
	add.s64 	%rd17288, %rd17287, %rd17286;
	and.b64  	%rd17289, %rd17240, 4294967295;
	mul.lo.s64 	%rd17290, %rd17289, 977;
	and.b64  	%rd17291, %rd17134, 4294967295;
	and.b64  	%rd17292, %rd17290, 4294967295;
	add.s64 	%rd17293, %rd17288, %rd17291;
	add.s64 	%rd17294, %rd17293, %rd17292;
	add.s64 	%rd31459, %rd17294, %rd17280;
	shr.u64 	%rd17295, %rd17290, 32;
	shr.u64 	%rd17296, %rd31459, 32;
	add.s64 	%rd17297, %rd17296, %rd17295;
	and.b64  	%rd17298, %rd17244, 4294967295;
	mul.lo.s64 	%rd17299, %rd17298, 977;
	and.b64  	%rd17300, %rd17172, 4294967295;
	and.b64  	%rd17301, %rd17299, 4294967295;
	add.s64 	%rd17302, %rd17297, %rd17300;
	add.s64 	%rd17303, %rd17302, %rd17301;
	add.s64 	%rd31460, %rd17303, %rd17289;
	shr.u64 	%rd17304, %rd17299, 32;
	shr.u64 	%rd17305, %rd31460, 32;
	add.s64 	%rd17306, %rd17305, %rd17304;
	mul.lo.s64 	%rd17307, %rd17245, 977;
	and.b64  	%rd17308, %rd17210, 4294967295;
	and.b64  	%rd17309, %rd17307, 4294967295;
	add.s64 	%rd17310, %rd17306, %rd17308;
	add.s64 	%rd17311, %rd17310, %rd17309;
	add.s64 	%rd31461, %rd17311, %rd17298;
	shr.u64 	%rd17312, %rd17307, 32;
	shr.u64 	%rd17313, %rd31461, 32;
	cvt.u32.u64 	%r9329, %rd17313;
	cvt.u32.u64 	%r9330, %rd17312;
	add.s32 	%r9331, %r9329, %r9330;
	add.s32 	%r4202, %r9331, %r9328;
	setp.eq.s32 	%p2627, %r4202, 0;
	mov.pred 	%p4456, 0;
	@%p2627 bra 	$L__BB3_2164;
	cvt.u64.u32 	%rd17314, %r4202;
	mul.wide.u32 	%rd17315, %r4202, 977;
	shr.u64 	%rd17316, %rd17315, 32;
	and.b64  	%rd17317, %rd31454, 4294967295;
	and.b64  	%rd17318, %rd17315, 4294967295;
	add.s64 	%rd31454, %rd17318, %rd17317;
	shr.u64 	%rd17319, %rd31454, 32;
	and.b64  	%rd17320, %rd31455, 4294967295;
	add.s64 	%rd17321, %rd17316, %rd17320;
	add.s64 	%rd17322, %rd17321, %rd17314;
	add.s64 	%rd31455, %rd17322, %rd17319;
	setp.lt.u64 	%p2629, %rd31455, 4294967296;
	@%p2629 bra 	$L__BB3_2164;
	shr.u64 	%rd17323, %rd31455, 32;
	and.b64  	%rd17324, %rd31456, 4294967295;
	add.s64 	%rd31456, %rd17323, %rd17324;
	setp.lt.u64 	%p2631, %rd31456, 4294967296;
	@%p2631 bra 	$L__BB3_2164;
	shr.u64 	%rd17325, %rd31456, 32;
	and.b64  	%rd17326, %rd31457, 4294967295;
	add.s64 	%rd31457, %rd17325, %rd17326;
	setp.lt.u64 	%p2633, %rd31457, 4294967296;
	@%p2633 bra 	$L__BB3_2164;
	shr.u64 	%rd17328, %rd31457, 32;
	and.b64  	%rd17329, %rd31458, 4294967295;
	add.s64 	%rd31458, %rd17328, %rd17329;
	setp.lt.u64 	%p2635, %rd31458, 4294967296;
	mov.b64 	%rd31457, 4294967296;
	@%p2635 bra 	$L__BB3_2164;
	shr.u64 	%rd17331, %rd31458, 32;
	and.b64  	%rd17332, %rd31459, 4294967295;
	add.s64 	%rd31459, %rd17331, %rd17332;
	setp.lt.u64 	%p2637, %rd31459, 4294967296;
	mov.b64 	%rd31457, 4294967296;
	mov.u64 	%rd31458, %rd31457;
	@%p2637 bra 	$L__BB3_2164;
	shr.u64 	%rd17334, %rd31459, 32;
	and.b64  	%rd17335, %rd31460, 4294967295;
	add.s64 	%rd31460, %rd17334, %rd17335;
	setp.lt.u64 	%p2639, %rd31460, 4294967296;
	mov.b64 	%rd31457, 4294967296;
	mov.u64 	%rd31459, %rd31457;
	@%p2639 bra 	$L__BB3_2164;
	shr.u64 	%rd17337, %rd31460, 32;
	and.b64  	%rd17338, %rd31461, 4294967295;
	add.s64 	%rd17339, %rd17337, %rd17338;
	setp.gt.u64 	%p4456, %rd17339, 4294967295;
	min.u64 	%rd31461, %rd17339, 4294967296;
	mov.b64 	%rd31457, 4294967296;
	mov.u64 	%rd31458, %rd31457;
	mov.u64 	%rd31460, %rd31457;
$L__BB3_2164:
	cvt.u32.u64 	%r13885, %rd31461;
	cvt.u32.u64 	%r13884, %rd31460;
	cvt.u32.u64 	%r13883, %rd31459;
	cvt.u32.u64 	%r13882, %rd31458;
	cvt.u32.u64 	%r13881, %rd31457;
	cvt.u32.u64 	%r13880, %rd31456;
	cvt.u32.u64 	%r13879, %rd31455;
	cvt.u32.u64 	%r13878, %rd31454;
	setp.lt.u32 	%p2640, %r8905, %r13885;
	or.pred  	%p2641, %p4456, %p2640;
	@%p2641 bra 	$L__BB3_2178;
	setp.gt.u32 	%p2642, %r8905, %r13885;
	@%p2642 bra 	$L__BB3_2179;
	setp.lt.u32 	%p2643, %r3199, %r13884;
	@%p2643 bra 	$L__BB3_2178;
	setp.gt.u32 	%p2644, %r3199, %r13884;
	@%p2644 bra 	$L__BB3_2179;
	setp.lt.u32 	%p2645, %r3200, %r13883;
	@%p2645 bra 	$L__BB3_2178;
	setp.gt.u32 	%p2646, %r3200, %r13883;
	@%p2646 bra 	$L__BB3_2179;
	setp.lt.u32 	%p2647, %r3201, %r13882;
	@%p2647 bra 	$L__BB3_2178;
	setp.gt.u32 	%p2648, %r3201, %r13882;
	@%p2648 bra 	$L__BB3_2179;
	setp.lt.u32 	%p2649, %r3202, %r13881;
	@%p2649 bra 	$L__BB3_2178;
	setp.gt.u32 	%p2650, %r3202, %r13881;
	@%p2650 bra 	$L__BB3_2179;
	setp.lt.u32 	%p2651, %r3203, %r13880;
	@%p2651 bra 	$L__BB3_2178;
	setp.gt.u32 	%p2652, %r3203, %r13880;
	@%p2652 bra 	$L__BB3_2179;
	setp.lt.u32 	%p2653, %r2246, %r13879;
	@%p2653 bra 	$L__BB3_2178;
	setp.gt.u32 	%p2654, %r2246, %r13879;
	setp.gt.u32 	%p2655, %r2245, %r13878;
	or.pred  	%p2656, %p2654, %p2655;
	@%p2656 bra 	$L__BB3_2179;
$L__BB3_2178:
	// begin inline asm
	sub.cc.u32 %r13878, %r13878, %r2245;
	subc.cc.u32 %r13879, %r13879, %r2246;
	subc.cc.u32 %r13880, %r13880, %r3203;
	subc.cc.u32 %r13881, %r13881, %r3202;
	subc.cc.u32 %r13882, %r13882, %r3201;
	subc.cc.u32 %r13883, %r13883, %r3200;
	subc.cc.u32 %r13884, %r13884, %r3199;
	subc.u32 %r13885, %r13885, %r8905;
	
	// end inline asm
$L__BB3_2179:
	setp.gt.u32 	%p2657, %r13885, %r8905;
	@%p2657 bra 	$L__BB3_2192;
	bra.uni 	$L__BB3_2193;
$L__BB3_2180:
	setp.gt.u32 	%p2659, %r13884, %r3199;
	@%p2659 bra 	$L__BB3_2192;
	setp.lt.u32 	%p2660, %r13884, %r3199;
	@%p2660 bra 	$L__BB3_2194;
	setp.gt.u32 	%p2661, %r13883, %r3200;
	@%p2661 bra 	$L__BB3_2192;
	setp.lt.u32 	%p2662, %r13883, %r3200;
	@%p2662 bra 	$L__BB3_2194;
	setp.gt.u32 	%p2663, %r13882, %r3201;
	@%p2663 bra 	$L__BB3_2192;
	setp.lt.u32 	%p2664, %r13882, %r3201;
	@%p2664 bra 	$L__BB3_2194;
	setp.gt.u32 	%p2665, %r13881, %r3202;
	@%p2665 bra 	$L__BB3_2192;
	setp.lt.u32 	%p2666, %r13881, %r3202;
	@%p2666 bra 	$L__BB3_2194;
	setp.gt.u32 	%p2667, %r13880, %r3203;
	@%p2667 bra 	$L__BB3_2192;
	setp.lt.u32 	%p2668, %r13880, %r3203;
	@%p2668 bra 	$L__BB3_2194;
	setp.gt.u32 	%p2669, %r13879, %r2246;
	@%p2669 bra 	$L__BB3_2192;
	setp.lt.u32 	%p2670, %r13879, %r2246;
	setp.lt.u32 	%p2671, %r13878, %r2245;
	or.pred  	%p2672, %p2670, %p2671;
	@%p2672 bra 	$L__BB3_2194;
$L__BB3_2192:
	// begin inline asm
	sub.cc.u32 %r13878, %r13878, %r2245;
	subc.cc.u32 %r13879, %r13879, %r2246;
	subc.cc.u32 %r13880, %r13880, %r3203;
	subc.cc.u32 %r13881, %r13881, %r3202;
	subc.cc.u32 %r13882, %r13882, %r3201;
	subc.cc.u32 %r13883, %r13883, %r3200;
	subc.cc.u32 %r13884, %r13884, %r3199;
	subc.u32 %r13885, %r13885, %r8905;
	
	// end inline asm
	bra.uni 	$L__BB3_2194;
$L__BB3_2193:
	setp.lt.u32 	%p2658, %r13885, %r8905;
	@%p2658 bra 	$L__BB3_2194;
	bra.uni 	$L__BB3_2180;
$L__BB3_2194:
	mul.wide.u32 	%rd17341, %r14318, %r14318;
	shr.u64 	%rd17342, %rd17341, 32;
	mul.wide.u32 	%rd17343, %r14319, %r14318;
	add.s64 	%rd17344, %rd17342, %rd17343;
	shr.u64 	%rd17345, %rd17344, 32;
	mul.wide.u32 	%rd17346, %r14320, %r14318;
	add.s64 	%rd17347, %rd17345, %rd17346;
	shr.u64 	%rd17348, %rd17347, 32;
	mul.wide.u32 	%rd17349, %r14321, %r14318;
	add.s64 	%rd17350, %rd17348, %rd17349;
	shr.u64 	%rd17351, %rd17350, 32;
	mul.wide.u32 	%rd17352, %r14322, %r14318;
	add.s64 	%rd17353, %rd17351, %rd17352;
	shr.u64 	%rd17354, %rd17353, 32;
	mul.wide.u32 	%rd17355, %r14323, %r14318;
	add.s64 	%rd17356, %rd17354, %rd17355;
	shr.u64 	%rd17357, %rd17356, 32;
	mul.wide.u32 	%rd17358, %r14324, %r14318;
	add.s64 	%rd17359, %rd17357, %rd17358;
	shr.u64 	%rd17360, %rd17359, 32;
	mul.wide.u32 	%rd17361, %r14325, %r14318;
	add.s64 	%rd17362, %rd17360, %rd17361;
	shr.u64 	%rd17363, %rd17362, 32;
	and.b64  	%rd17364, %rd17344, 4294967295;
	add.s64 	%rd17365, %rd17343, %rd17364;
	shr.u64 	%rd17366, %rd17365, 32;
	and.b64  	%rd17367, %rd17347, 4294967295;
	mul.wide.u32 	%rd17368, %r14319, %r14319;
	add.s64 	%rd17369, %rd17366, %rd17367;
	add.s64 	%rd17370, %rd17369, %rd17368;
	shr.u64 	%rd17371, %rd17370, 32;
	and.b64  	%rd17372, %rd17350, 4294967295;
	mul.wide.u32 	%rd17373, %r14320, %r14319;
	add.s64 	%rd17374, %rd17371, %rd17372;
	add.s64 	%rd17375, %rd17374, %rd17373;
	shr.u64 	%rd17376, %rd17375, 32;
	and.b64  	%rd17377, %rd17353, 4294967295;
	mul.wide.u32 	%rd17378, %r14321, %r14319;
	add.s64 	%rd17379, %rd17376, %rd17377;
	add.s64 	%rd17380, %rd17379, %rd17378;
	shr.u64 	%rd17381, %rd17380, 32;
	and.b64  	%rd17382, %rd17356, 4294967295;
	mul.wide.u32 	%rd17383, %r14322, %r14319;
	add.s64 	%rd17384, %rd17381, %rd17382;
	add.s64 	%rd17385, %rd17384, %rd17383;
	shr.u64 	%rd17386, %rd17385, 32;
	and.b64  	%rd17387, %rd17359, 4294967295;
	mul.wide.u32 	%rd17388, %r14323, %r14319;
	add.s64 	%rd17389, %rd17386, %rd17387;
	add.s64 	%rd17390, %rd17389, %rd17388;
	shr.u64 	%rd17391, %rd17390, 32;
	and.b64  	%rd17392, %rd17362, 4294967295;
	mul.wide.u32 	%rd17393, %r14324, %r14319;
	add.s64 	%rd17394, %rd17391, %rd17392;
	add.s64 	%rd17395, %rd17394, %rd17393;
	shr.u64 	%rd17396, %rd17395, 32;
	mul.wide.u32 	%rd17397, %r14325, %r14319;
	add.s64 	%rd17398, %rd17396, %rd17363;
	add.s64 	%rd17399, %rd17398, %rd17397;
	shr.u64 	%rd17400, %rd17399, 32;
	and.b64  	%rd17401, %rd17370, 4294967295;
	add.s64 	%rd17402, %rd17346, %rd17401;
	shr.u64 	%rd17403, %rd17402, 32;
	and.b64  	%rd17404, %rd17375, 4294967295;
	add.s64 	%rd17405, %rd17403, %rd17404;
	add.s64 	%rd17406, %rd17405, %rd17373;
	shr.u64 	%rd17407, %rd17406, 32;
	and.b64  	%rd17408, %rd17380, 4294967295;
	mul.wide.u32 	%rd17409, %r14320, %r14320;
	add.s64 	%rd17410, %rd17407, %rd17408;
	add.s64 	%rd17411, %rd17410, %rd17409;
	shr.u64 	%rd17412, %rd17411, 32;
	and.b64  	%rd17413, %rd17385, 4294967295;
	mul.wide.u32 	%rd17414, %r14321, %r14320;
	add.s64 	%rd17415, %rd17412, %rd17413;
	add.s64 	%rd17416, %rd17415, %rd17414;
	shr.u64 	%rd17417, %rd17416, 32;
	and.b64  	%rd17418, %rd17390, 4294967295;
	mul.wide.u32 	%rd17419, %r14322, %r14320;
	add.s64 	%rd17420, %rd17417, %rd17418;
	add.s64 	%rd17421, %rd17420, %rd17419;
	shr.u64 	%rd17422, %rd17421, 32;
	and.b64  	%rd17423, %rd17395, 4294967295;
	mul.wide.u32 	%rd17424, %r14323, %r14320;
	add.s64 	%rd17425, %rd17422, %rd17423;
	add.s64 	%rd17426, %rd17425, %rd17424;
	shr.u64 	%rd17427, %rd17426, 32;
	and.b64  	%rd17428, %rd17399, 4294967295;
	mul.wide.u32 	%rd17429, %r14324, %r14320;
	add.s64 	%rd17430, %rd17427, %rd17428;
	add.s64 	%rd17431, %rd17430, %rd17429;
	shr.u64 	%rd17432, %rd17431, 32;
	mul.wide.u32 	%rd17433, %r14325, %r14320;
	add.s64 	%rd17434, %rd17432, %rd17400;
	add.s64 	%rd17435, %rd17434, %rd17433;
	shr.u64 	%rd17436, %rd17435, 32;
	and.b64  	%rd17437, %rd17406, 4294967295;
	add.s64 	%rd17438, %rd17349, %rd17437;
	shr.u64 	%rd17439, %rd17438, 32;
	and.b64  	%rd17440, %rd17411, 4294967295;
	add.s64 	%rd17441, %rd17439, %rd17440;
	add.s64 	%rd17442, %rd17441, %rd17378;
	shr.u64 	%rd17443, %rd17442, 32;
	and.b64  	%rd17444, %rd17416, 4294967295;
	add.s64 	%rd17445, %rd17443, %rd17444;
	add.s64 	%rd17446, %rd17445, %rd17414;
	shr.u64 	%rd17447, %rd17446, 32;
	and.b64  	%rd17448, %rd17421, 4294967295;
	mul.wide.u32 	%rd17449, %r14321, %r14321;
	add.s64 	%rd17450, %rd17447, %rd17448;
	add.s64 	%rd17451, %rd17450, %rd17449;
	shr.u64 	%rd17452, %rd17451, 32;
	and.b64  	%rd17453, %rd17426, 4294967295;
	mul.wide.u32 	%rd17454, %r14322, %r14321;
	add.s64 	%rd17455, %rd17452, %rd17453;
	add.s64 	%rd17456, %rd17455, %rd17454;
	shr.u64 	%rd17457, %rd17456, 32;
	and.b64  	%rd17458, %rd17431, 4294967295;
	mul.wide.u32 	%rd17459, %r14323, %r14321;
	add.s64 	%rd17460, %rd17457, %rd17458;
	add.s64 	%rd17461, %rd17460, %rd17459;
	shr.u64 	%rd17462, %rd17461, 32;
	and.b64  	%rd17463, %rd17435, 4294967295;
	mul.wide.u32 	%rd17464, %r14324, %r14321;
	add.s64 	%rd17465, %rd17462, %rd17463;
	add.s64 	%rd17466, %rd17465, %rd17464;
	shr.u64 	%rd17467, %rd17466, 32;
	mul.wide.u32 	%rd17468, %r14325, %r14321;
	add.s64 	%rd17469, %rd17467, %rd17436;
	add.s64 	%rd17470, %rd17469, %rd17468;
	shr.u64 	%rd17471, %rd17470, 32;
	and.b64  	%rd17472, %rd17442, 4294967295;
	add.s64 	%rd17473, %rd17352, %rd17472;
	shr.u64 	%rd17474, %rd17473, 32;
	and.b64  	%rd17475, %rd17446, 4294967295;
	add.s64 	%rd17476, %rd17474, %rd17475;
	add.s64 	%rd17477, %rd17476, %rd17383;
	shr.u64 	%rd17478, %rd17477, 32;
	and.b64  	%rd17479, %rd17451, 4294967295;
	add.s64 	%rd17480, %rd17478, %rd17479;
	add.s64 	%rd17481, %rd17480, %rd17419;
	shr.u64 	%rd17482, %rd17481, 32;
	and.b64  	%rd17483, %rd17456, 4294967295;
	add.s64 	%rd17484, %rd17482, %rd17483;
	add.s64 	%rd17485, %rd17484, %rd17454;
	shr.u64 	%rd17486, %rd17485, 32;
	and.b64  	%rd17487, %rd17461, 4294967295;
	mul.wide.u32 	%rd17488, %r14322, %r14322;
	add.s64 	%rd17489, %rd17486, %rd17487;
	add.s64 	%rd17490, %rd17489, %rd17488;
	shr.u64 	%rd17491, %rd17490, 32;
	and.b64  	%rd17492, %rd17466, 4294967295;
	mul.wide.u32 	%rd17493, %r14323, %r14322;
	add.s64 	%rd17494, %rd17491, %rd17492;
	add.s64 	%rd17495, %rd17494, %rd17493;
	shr.u64 	%rd17496, %rd17495, 32;
	and.b64  	%rd17497, %rd17470, 4294967295;
	mul.wide.u32 	%rd17498, %r14324, %r14322;
	add.s64 	%rd17499, %rd17496, %rd17497;
	add.s64 	%rd17500, %rd17499, %rd17498;
	shr.u64 	%rd17501, %rd17500, 32;
	mul.wide.u32 	%rd17502, %r14325, %r14322;
	add.s64 	%rd17503, %rd17501, %rd17471;
	add.s64 	%rd17504, %rd17503, %rd17502;
	shr.u64 	%rd17505, %rd17504, 32;
	and.b64  	%rd17506, %rd17477, 4294967295;
	add.s64 	%rd17507, %rd17355, %rd17506;
	shr.u64 	%rd17508, %rd17507, 32;
	and.b64  	%rd17509, %rd17481, 4294967295;
	add.s64 	%rd17510, %rd17508, %rd17509;
	add.s64 	%rd17511, %rd17510, %rd17388;
	shr.u64 	%rd17512, %rd17511, 32;
	and.b64  	%rd17513, %rd17485, 4294967295;
	add.s64 	%rd17514, %rd17512, %rd17513;
	add.s64 	%rd17515, %rd17514, %rd17424;
	shr.u64 	%rd17516, %rd17515, 32;
	and.b64  	%rd17517, %rd17490, 4294967295;
	add.s64 	%rd17518, %rd17516, %rd17517;
	add.s64 	%rd17519, %rd17518, %rd17459;
	shr.u64 	%rd17520, %rd17519, 32;
	and.b64  	%rd17521, %rd17495, 4294967295;
	add.s64 	%rd17522, %rd17520, %rd17521;
	add.s64 	%rd17523, %rd17522, %rd17493;
	shr.u64 	%rd17524, %rd17523, 32;
	and.b64  	%rd17525, %rd17500, 4294967295;
	mul.wide.u32 	%rd17526, %r14323, %r14323;
	add.s64 	%rd17527, %rd17524, %rd17525;
	add.s64 	%rd17528, %rd17527, %rd17526;
	shr.u64 	%rd17529, %rd17528, 32;
	and.b64  	%rd17530, %rd17504, 4294967295;
	mul.wide.u32 	%rd17531, %r14324, %r14323;
	add.s64 	%rd17532, %rd17529, %rd17530;
	add.s64 	%rd17533, %rd17532, %rd17531;
	shr.u64 	%rd17534, %rd17533, 32;
	mul.wide.u32 	%rd17535, %r14325, %r14323;
	add.s64 	%rd17536, %rd17534, %rd17505;
	add.s64 	%rd17537, %rd17536, %rd17535;
	shr.u64 	%rd17538, %rd17537, 32;
	and.b64  	%rd17539, %rd17511, 4294967295;
	add.s64 	%rd17540, %rd17358, %rd17539;
	shr.u64 	%rd17541, %rd17540, 32;
	and.b64  	%rd17542, %rd17515, 4294967295;
	add.s64 	%rd17543, %rd17541, %rd17542;
	add.s64 	%rd17544, %rd17543, %rd17393;
	shr.u64 	%rd17545, %rd17544, 32;
	and.b64  	%rd17546, %rd17519, 4294967295;
	add.s64 	%rd17547, %rd17545, %rd17546;
	add.s64 	%rd17548, %rd17547, %rd17429;
	shr.u64 	%rd17549, %rd17548, 32;
	and.b64  	%rd17550, %rd17523, 4294967295;
	add.s64 	%rd17551, %rd17549, %rd17550;
	add.s64 	%rd17552, %rd17551, %rd17464;
	shr.u64 	%rd17553, %rd17552, 32;
	and.b64  	%rd17554, %rd17528, 4294967295;
	add.s64 	%rd17555, %rd17553, %rd17554;
	add.s64 	%rd17556, %rd17555, %rd17498;
	shr.u64 	%rd17557, %rd17556, 32;
	and.b64  	%rd17558, %rd17533, 4294967295;
	add.s64 	%rd17559, %rd17557, %rd17558;
	add.s64 	%rd17560, %rd17559, %rd17531;
	shr.u64 	%rd17561, %rd17560, 32;
	and.b64  	%rd17562, %rd17537, 4294967295;
	mul.wide.u32 	%rd17563, %r14324, %r14324;
	add.s64 	%rd17564, %rd17561, %rd17562;
	add.s64 	%rd17565, %rd17564, %rd17563;
	shr.u64 	%rd17566, %rd17565, 32;
	mul.wide.u32 	%rd17567, %r14325, %r14324;
	add.s64 	%rd17568, %rd17566, %rd17538;
	add.s64 	%rd17569, %rd17568, %rd17567;
	shr.u64 	%rd17570, %rd17569, 32;
	and.b64  	%rd17571, %rd17544, 4294967295;
	add.s64 	%rd17572, %rd17361, %rd17571;
	shr.u64 	%rd17573, %rd17572, 32;
	and.b64  	%rd17574, %rd17548, 4294967295;
	add.s64 	%rd17575, %rd17573, %rd17574;
	add.s64 	%rd17576, %rd17575, %rd17397;
	shr.u64 	%rd17577, %rd17576, 32;
	and.b64  	%rd17578, %rd17552, 4294967295;
	add.s64 	%rd17579, %rd17577, %rd17578;
	add.s64 	%rd17580, %rd17579, %rd17433;
	shr.u64 	%rd17581, %rd17580, 32;
	and.b64  	%rd17582, %rd17556, 4294967295;
	add.s64 	%rd17583, %rd17581, %rd17582;
	add.s64 	%rd17584, %rd17583, %rd17468;
	shr.u64 	%rd17585, %rd17584, 32;
	and.b64  	%rd17586, %rd17560, 4294967295;
	add.s64 	%rd17587, %rd17585, %rd17586;
	add.s64 	%rd17588, %rd17587, %rd17502;
	shr.u64 	%rd17589, %rd17588, 32;
	and.b64  	%rd17590, %rd17565, 4294967295;
	add.s64 	%rd17591, %rd17589, %rd17590;
	add.s64 	%rd17592, %rd17591, %rd17535;
	shr.u64 	%rd17593, %rd17592, 32;
	and.b64  	%rd17594, %rd17569, 4294967295;
	add.s64 	%rd17595, %rd17593, %rd17594;
	add.s64 	%rd17596, %rd17595, %rd17567;
	shr.u64 	%rd17597, %rd17596, 32;
	mul.wide.u32 	%rd17598, %r14325, %r14325;
	add.s64 	%rd17599, %rd17597, %rd17570;
	add.s64 	%rd17600, %rd17599, %rd17598;
	shr.u64 	%rd17601, %rd17600, 32;
	{ .reg .b32 tmp; mov.b64 {tmp, %r9380}, %rd17600; }
	and.b64  	%rd17602, %rd17576, 4294967295;
	mul.lo.s64 	%rd17603, %rd17602, 977;
	and.b64  	%rd17604, %rd17341, 4294967293;
	and.b64  	%rd17605, %rd17603, 4294967295;
	add.s64 	%rd31462, %rd17605, %rd17604;
	shr.u64 	%rd17606, %rd17603, 32;
	shr.u64 	%rd17607, %rd31462, 32;
	add.s64 	%rd17608, %rd17607, %rd17606;
	and.b64  	%rd17609, %rd17580, 4294967295;
	mul.lo.s64 	%rd17610, %rd17609, 977;
	and.b64  	%rd17611, %rd17365, 4294967295;
	and.b64  	%rd17612, %rd17610, 4294967295;
	add.s64 	%rd17613, %rd17608, %rd17611;
	add.s64 	%rd17614, %rd17613, %rd17612;
	add.s64 	%rd31463, %rd17614, %rd17602;
	shr.u64 	%rd17615, %rd17610, 32;
	shr.u64 	%rd17616, %rd31463, 32;
	add.s64 	%rd17617, %rd17616, %rd17615;
	and.b64  	%rd17618, %rd17584, 4294967295;
	mul.lo.s64 	%rd17619, %rd17618, 977;
	and.b64  	%rd17620, %rd17402, 4294967295;
	and.b64  	%rd17621, %rd17619, 4294967295;
	add.s64 	%rd17622, %rd17617, %rd17620;
	add.s64 	%rd17623, %rd17622, %rd17621;
	add.s64 	%rd31464, %rd17623, %rd17609;
	shr.u64 	%rd17624, %rd17619, 32;
	shr.u64 	%rd17625, %rd31464, 32;
	add.s64 	%rd17626, %rd17625, %rd17624;
	and.b64  	%rd17627, %rd17588, 4294967295;
	mul.lo.s64 	%rd17628, %rd17627, 977;
	and.b64  	%rd17629, %rd17438, 4294967295;
	and.b64  	%rd17630, %rd17628, 4294967295;
	add.s64 	%rd17631, %rd17626, %rd17629;
	add.s64 	%rd17632, %rd17631, %rd17630;
	add.s64 	%rd31465, %rd17632, %rd17618;
	shr.u64 	%rd17633, %rd17628, 32;
	shr.u64 	%rd17634, %rd31465, 32;
	add.s64 	%rd17635, %rd17634, %rd17633;
	and.b64  	%rd17636, %rd17592, 4294967295;
	mul.lo.s64 	%rd17637, %rd17636, 977;
	and.b64  	%rd17638, %rd17473, 4294967295;
	and.b64  	%rd17639, %rd17637, 4294967295;
	add.s64 	%rd17640, %rd17635, %rd17638;
	add.s64 	%rd17641, %rd17640, %rd17639;
	add.s64 	%rd31466, %rd17641, %rd17627;
	shr.u64 	%rd17642, %rd17637, 32;
	shr.u64 	%rd17643, %rd31466, 32;
	add.s64 	%rd17644, %rd17643, %rd17642;
	and.b64  	%rd17645, %rd17596, 4294967295;
	mul.lo.s64 	%rd17646, %rd17645, 977;
	and.b64  	%rd17647, %rd17507, 4294967295;
	and.b64  	%rd17648, %rd17646, 4294967295;
	add.s64 	%rd17649, %rd17644, %rd17647;
	add.s64 	%rd17650, %rd17649, %rd17648;
	add.s64 	%rd31467, %rd17650, %rd17636;
	shr.u64 	%rd17651, %rd17646, 32;
	shr.u64 	%rd17652, %rd31467, 32;
	add.s64 	%rd17653, %rd17652, %rd17651;
	and.b64  	%rd17654, %rd17600, 4294967295;
	mul.lo.s64 	%rd17655, %rd17654, 977;
	and.b64  	%rd17656, %rd17540, 4294967295;
	and.b64  	%rd17657, %rd17655, 4294967295;
	add.s64 	%rd17658, %rd17653, %rd17656;
	add.s64 	%rd17659, %rd17658, %rd17657;
	add.s64 	%rd31468, %rd17659, %rd17645;
	shr.u64 	%rd17660, %rd17655, 32;
	shr.u64 	%rd17661, %rd31468, 32;
	add.s64 	%rd17662, %rd17661, %rd17660;
	mul.lo.s64 	%rd17663, %rd17601, 977;
	and.b64  	%rd17664, %rd17572, 4294967295;
	and.b64  	%rd17665, %rd17663, 4294967295;
	add.s64 	%rd17666, %rd17662, %rd17664;
	add.s64 	%rd17667, %rd17666, %rd17665;
	add.s64 	%rd31469, %rd17667, %rd17654;
	shr.u64 	%rd17668, %rd17663, 32;
	shr.u64 	%rd17669, %rd31469, 32;
	cvt.u32.u64 	%r9381, %rd17669;
	cvt.u32.u64 	%r9382, %rd17668;
	add.s32 	%r9383, %r9381, %r9382;
	add.s32 	%r4243, %r9383, %r9380;
	setp.eq.s32 	%p2674, %r4243, 0;
	mov.pred 	%p4457, 0;
	@%p2674 bra 	$L__BB3_2202;
	cvt.u64.u32 	%rd17670, %r4243;
	mul.wide.u32 	%rd17671, %r4243, 977;
	shr.u64 	%rd17672, %rd17671, 32;
	and.b64  	%rd17673, %rd31462, 4294967295;
	and.b64  	%rd17674, %rd17671, 4294967295;
	add.s64 	%rd31462, %rd17674, %rd17673;
	shr.u64 	%rd17675, %rd31462, 32;
	and.b64  	%rd17676, %rd31463, 4294967295;
	add.s64 	%rd17677, %rd17672, %rd17676;
	add.s64 	%rd17678, %rd17677, %rd17670;
	add.s64 	%rd31463, %rd17678, %rd17675;
	setp.lt.u64 	%p2676, %rd31463, 4294967296;
	@%p2676 bra 	$L__BB3_2202;
	shr.u64 	%rd17679, %rd31463, 32;
	and.b64  	%rd17680, %rd31464, 4294967295;
	add.s64 	%rd31464, %rd17679, %rd17680;
	setp.lt.u64 	%p2678, %rd31464, 4294967296;
	@%p2678 bra 	$L__BB3_2202;
	shr.u64 	%rd17681, %rd31464, 32;
	and.b64  	%rd17682, %rd31465, 4294967295;
	add.s64 	%rd31465, %rd17681, %rd17682;
	setp.lt.u64 	%p2680, %rd31465, 4294967296;
	@%p2680 bra 	$L__BB3_2202;
	shr.u64 	%rd17684, %rd31465, 32;
	and.b64  	%rd17685, %rd31466, 4294967295;
	add.s64 	%rd31466, %rd17684, %rd17685;
	setp.lt.u64 	%p2682, %rd31466, 4294967296;
	mov.b64 	%rd31465, 4294967296;
	@%p2682 bra 	$L__BB3_2202;
	shr.u64 	%rd17687, %rd31466, 32;
	and.b64  	%rd17688, %rd31467, 4294967295;
	add.s64 	%rd31467, %rd17687, %rd17688;
	setp.lt.u64 	%p2684, %rd31467, 4294967296;
	mov.b64 	%rd31465, 4294967296;
	mov.u64 	%rd31466, %rd31465;
	@%p2684 bra 	$L__BB3_2202;
	shr.u64 	%rd17690, %rd31467, 32;
	and.b64  	%rd17691, %rd31468, 4294967295;
	add.s64 	%rd31468, %rd17690, %rd17691;
	setp.lt.u64 	%p2686, %rd31468, 4294967296;
	mov.b64 	%rd31465, 4294967296;
	mov.u64 	%rd31467, %rd31465;
	@%p2686 bra 	$L__BB3_2202;
	shr.u64 	%rd17693, %rd31468, 32;
	and.b64  	%rd17694, %rd31469, 4294967295;
	add.s64 	%rd17695, %rd17693, %rd17694;
	setp.gt.u64 	%p4457, %rd17695, 4294967295;
	min.u64 	%rd31469, %rd17695, 4294967296;
	mov.b64 	%rd31465, 4294967296;
	mov.u64 	%rd31466, %rd31465;
	mov.u64 	%rd31468, %rd31465;
$L__BB3_2202:
	cvt.u32.u64 	%r13877, %rd31469;
	cvt.u32.u64 	%r13876, %rd31468;
	cvt.u32.u64 	%r13875, %rd31467;
	cvt.u32.u64 	%r13874, %rd31466;
	cvt.u32.u64 	%r13873, %rd31465;
	cvt.u32.u64 	%r13872, %rd31464;
	cvt.u32.u64 	%r13871, %rd31463;
	cvt.u32.u64 	%r13870, %rd31462;
	setp.lt.u32 	%p2687, %r8905, %r13877;
	or.pred  	%p2688, %p4457, %p2687;
	@%p2688 bra 	$L__BB3_2216;
	setp.gt.u32 	%p2689, %r8905, %r13877;
	@%p2689 bra 	$L__BB3_2217;
	setp.lt.u32 	%p2690, %r3199, %r13876;
	@%p2690 bra 	$L__BB3_2216;
	setp.gt.u32 	%p2691, %r3199, %r13876;
	@%p2691 bra 	$L__BB3_2217;
	setp.lt.u32 	%p2692, %r3200, %r13875;
	@%p2692 bra 	$L__BB3_2216;
	setp.gt.u32 	%p2693, %r3200, %r13875;
	@%p2693 bra 	$L__BB3_2217;
	setp.lt.u32 	%p2694, %r3201, %r13874;
	@%p2694 bra 	$L__BB3_2216;
	setp.gt.u32 	%p2695, %r3201, %r13874;
	@%p2695 bra 	$L__BB3_2217;
	setp.lt.u32 	%p2696, %r3202, %r13873;
	@%p2696 bra 	$L__BB3_2216;
	setp.gt.u32 	%p2697, %r3202, %r13873;
	@%p2697 bra 	$L__BB3_2217;
	setp.lt.u32 	%p2698, %r3203, %r13872;
	@%p2698 bra 	$L__BB3_2216;
	setp.gt.u32 	%p2699, %r3203, %r13872;
	@%p2699 bra 	$L__BB3_2217;
	setp.lt.u32 	%p2700, %r2246, %r13871;
	@%p2700 bra 	$L__BB3_2216;
	setp.gt.u32 	%p2701, %r2246, %r13871;
	setp.gt.u32 	%p2702, %r2245, %r13870;
	or.pred  	%p2703, %p2701, %p2702;
	@%p2703 bra 	$L__BB3_2217;
$L__BB3_2216:
	// begin inline asm
	sub.cc.u32 %r13870, %r13870, %r2245;
	subc.cc.u32 %r13871, %r13871, %r2246;
	subc.cc.u32 %r13872, %r13872, %r3203;
	subc.cc.u32 %r13873, %r13873, %r3202;
	subc.cc.u32 %r13874, %r13874, %r3201;
	subc.cc.u32 %r13875, %r13875, %r3200;
	subc.cc.u32 %r13876, %r13876, %r3199;
	subc.u32 %r13877, %r13877, %r8905;
	
	// end inline asm
$L__BB3_2217:
	setp.gt.u32 	%p2704, %r13877, %r8905;
	@%p2704 bra 	$L__BB3_2231;
	setp.lt.u32 	%p2705, %r13877, %r8905;
	@%p2705 bra 	$L__BB3_2308;
	setp.gt.u32 	%p2706, %r13876, %r3199;
	@%p2706 bra 	$L__BB3_2231;
	setp.lt.u32 	%p2707, %r13876, %r3199;
	@%p2707 bra 	$L__BB3_2308;
	setp.gt.u32 	%p2708, %r13875, %r3200;
	@%p2708 bra 	$L__BB3_2231;
	setp.lt.u32 	%p2709, %r13875, %r3200;
	@%p2709 bra 	$L__BB3_2308;
	setp.gt.u32 	%p2710, %r13874, %r3201;
	@%p2710 bra 	$L__BB3_2231;
	setp.lt.u32 	%p2711, %r13874, %r3201;
	@%p2711 bra 	$L__BB3_2308;
	setp.gt.u32 	%p2712, %r13873, %r3202;
	@%p2712 bra 	$L__BB3_2231;
	setp.lt.u32 	%p2713, %r13873, %r3202;
	@%p2713 bra 	$L__BB3_2308;
	setp.gt.u32 	%p2714, %r13872, %r3203;
	@%p2714 bra 	$L__BB3_2231;
	setp.lt.u32 	%p2715, %r13872, %r3203;
	@%p2715 bra 	$L__BB3_2308;
	setp.gt.u32 	%p2716, %r13871, %r2246;
	@%p2716 bra 	$L__BB3_2231;
	setp.lt.u32 	%p2717, %r13871, %r2246;
	setp.lt.u32 	%p2718, %r13870, %r2245;
	or.pred  	%p2719, %p2717, %p2718;
	@%p2719 bra 	$L__BB3_2308;
$L__BB3_2231:
	// begin inline asm
	sub.cc.u32 %r13870, %r13870, %r2245;
	subc.cc.u32 %r13871, %r13871, %r2246;
	subc.cc.u32 %r13872, %r13872, %r3203;
	subc.cc.u32 %r13873, %r13873, %r3202;
	subc.cc.u32 %r13874, %r13874, %r3201;
	subc.cc.u32 %r13875, %r13875, %r3200;
	subc.cc.u32 %r13876, %r13876, %r3199;
	subc.u32 %r13877, %r13877, %r8905;
	
	// end inline asm
	bra.uni 	$L__BB3_2308;
$L__BB3_2232:
	mul.wide.u32 	%rd17697, %r14318, %r14326;
	shr.u64 	%rd17698, %rd17697, 32;
	mul.wide.u32 	%rd17699, %r14319, %r14326;
	add.s64 	%rd17700, %rd17698, %rd17699;
	shr.u64 	%rd17701, %rd17700, 32;
	mul.wide.u32 	%rd17702, %r14320, %r14326;
	add.s64 	%rd17703, %rd17701, %rd17702;
	shr.u64 	%rd17704, %rd17703, 32;
	mul.wide.u32 	%rd17705, %r14321, %r14326;
	add.s64 	%rd17706, %rd17704, %rd17705;
	shr.u64 	%rd17707, %rd17706, 32;
	mul.wide.u32 	%rd17708, %r14322, %r14326;
	add.s64 	%rd17709, %rd17707, %rd17708;
	shr.u64 	%rd17710, %rd17709, 32;
	mul.wide.u32 	%rd17711, %r14323, %r14326;
	add.s64 	%rd17712, %rd17710, %rd17711;
	shr.u64 	%rd17713, %rd17712, 32;
	mul.wide.u32 	%rd17714, %r14324, %r14326;
	add.s64 	%rd17715, %rd17713, %rd17714;
	shr.u64 	%rd17716, %rd17715, 32;
	mul.wide.u32 	%rd17717, %r14325, %r14326;
	add.s64 	%rd17718, %rd17716, %rd17717;
	shr.u64 	%rd17719, %rd17718, 32;
	and.b64  	%rd17720, %rd17700, 4294967295;
	mul.wide.u32 	%rd17721, %r14318, %r14327;
	add.s64 	%rd17722, %rd17721, %rd17720;
	shr.u64 	%rd17723, %rd17722, 32;
	and.b64  	%rd17724, %rd17703, 4294967295;
	mul.wide.u32 	%rd17725, %r14319, %r14327;
	add.s64 	%rd17726, %rd17723, %rd17724;
	add.s64 	%rd17727, %rd17726, %rd17725;
	shr.u64 	%rd17728, %rd17727, 32;
	and.b64  	%rd17729, %rd17706, 4294967295;
	mul.wide.u32 	%rd17730, %r14320, %r14327;
	add.s64 	%rd17731, %rd17728, %rd17729;
	add.s64 	%rd17732, %rd17731, %rd17730;
	shr.u64 	%rd17733, %rd17732, 32;
	and.b64  	%rd17734, %rd17709, 4294967295;
	mul.wide.u32 	%rd17735, %r14321, %r14327;
	add.s64 	%rd17736, %rd17733, %rd17734;
	add.s64 	%rd17737, %rd17736, %rd17735;
	shr.u64 	%rd17738, %rd17737, 32;
	and.b64  	%rd17739, %rd17712, 4294967295;
	mul.wide.u32 	%rd17740, %r14322, %r14327;
	add.s64 	%rd17741, %rd17738, %rd17739;
	add.s64 	%rd17742, %rd17741, %rd17740;
	shr.u64 	%rd17743, %rd17742, 32;
	and.b64  	%rd17744, %rd17715, 4294967295;
	mul.wide.u32 	%rd17745, %r14323, %r14327;
	add.s64 	%rd17746, %rd17743, %rd17744;
	add.s64 	%rd17747, %rd17746, %rd17745;
	shr.u64 	%rd17748, %rd17747, 32;
	and.b64  	%rd17749, %rd17718, 4294967295;
	mul.wide.u32 	%rd17750, %r14324, %r14327;
	add.s64 	%rd17751, %rd17748, %rd17749;
	add.s64 	%rd17752, %rd17751, %rd17750;
	shr.u64 	%rd17753, %rd17752, 32;
	mul.wide.u32 	%rd17754, %r14325, %r14327;
	add.s64 	%rd17755, %rd17753, %rd17719;
	add.s64 	%rd17756, %rd17755, %rd17754;
	shr.u64 	%rd17757, %rd17756, 32;
	and.b64  	%rd17758, %rd17727, 4294967295;
	mul.wide.u32 	%rd17759, %r14318, %r14328;
	add.s64 	%rd17760, %rd17759, %rd17758;
	shr.u64 	%rd17761, %rd17760, 32;
	and.b64  	%rd17762, %rd17732, 4294967295;
	mul.wide.u32 	%rd17763, %r14319, %r14328;
	add.s64 	%rd17764, %rd17761, %rd17762;
	add.s64 	%rd17765, %rd17764, %rd17763;
	shr.u64 	%rd17766, %rd17765, 32;
	and.b64  	%rd17767, %rd17737, 4294967295;
	mul.wide.u32 	%rd17768, %r14320, %r14328;
	add.s64 	%rd17769, %rd17766, %rd17767;
	add.s64 	%rd17770, %rd17769, %rd17768;
	shr.u64 	%rd17771, %rd17770, 32;
	and.b64  	%rd17772, %rd17742, 4294967295;
	mul.wide.u32 	%rd17773, %r14321, %r14328;
	add.s64 	%rd17774, %rd17771, %rd17772;
	add.s64 	%rd17775, %rd17774, %rd17773;
	shr.u64 	%rd17776, %rd17775, 32;
	and.b64  	%rd17777, %rd17747, 4294967295;
	mul.wide.u32 	%rd17778, %r14322, %r14328;
	add.s64 	%rd17779, %rd17776, %rd17777;
	add.s64 	%rd17780, %rd17779, %rd17778;
	shr.u64 	%rd17781, %rd17780, 32;
	and.b64  	%rd17782, %rd17752, 4294967295;
	mul.wide.u32 	%rd17783, %r14323, %r14328;
	add.s64 	%rd17784, %rd17781, %rd17782;
	add.s64 	%rd17785, %rd17784, %rd17783;
	shr.u64 	%rd17786, %rd17785, 32;
	and.b64  	%rd17787, %rd17756, 4294967295;
	mul.wide.u32 	%rd17788, %r14324, %r14328;
	add.s64 	%rd17789, %rd17786, %rd17787;
	add.s64 	%rd17790, %rd17789, %rd17788;
	shr.u64 	%rd17791, %rd17790, 32;
	mul.wide.u32 	%rd17792, %r14325, %r14328;
	add.s64 	%rd17793, %rd17791, %rd17757;
	add.s64 	%rd17794, %rd17793, %rd17792;
	shr.u64 	%rd17795, %rd17794, 32;
	and.b64  	%rd17796, %rd17765, 4294967295;
	mul.wide.u32 	%rd17797, %r14318, %r14329;
	add.s64 	%rd17798, %rd17797, %rd17796;
	shr.u64 	%rd17799, %rd17798, 32;
	and.b64  	%rd17800, %rd17770, 4294967295;
	mul.wide.u32 	%rd17801, %r14319, %r14329;
	add.s64 	%rd17802, %rd17799, %rd17800;
	add.s64 	%rd17803, %rd17802, %rd17801;
	shr.u64 	%rd17804, %rd17803, 32;
	and.b64  	%rd17805, %rd17775, 4294967295;
	mul.wide.u32 	%rd17806, %r14320, %r14329;
	add.s64 	%rd17807, %rd17804, %rd17805;
	add.s64 	%rd17808, %rd17807, %rd17806;
	shr.u64 	%rd17809, %rd17808, 32;
	and.b64  	%rd17810, %rd17780, 4294967295;
	mul.wide.u32 	%rd17811, %r14321, %r14329;
	add.s64 	%rd17812, %rd17809, %rd17810;
	add.s64 	%rd17813, %rd17812, %rd17811;
	shr.u64 	%rd17814, %rd17813, 32;
	and.b64  	%rd17815, %rd17785, 4294967295;
	mul.wide.u32 	%rd17816, %r14322, %r14329;
	add.s64 	%rd17817, %rd17814, %rd17815;
	add.s64 	%rd17818, %rd17817, %rd17816;
	shr.u64 	%rd17819, %rd17818, 32;
	and.b64  	%rd17820, %rd17790, 4294967295;
	mul.wide.u32 	%rd17821, %r14323, %r14329;
	add.s64 	%rd17822, %rd17819, %rd17820;
	add.s64 	%rd17823, %rd17822, %rd17821;
	shr.u64 	%rd17824, %rd17823, 32;
	and.b64  	%rd17825, %rd17794, 4294967295;
	mul.wide.u32 	%rd17826, %r14324, %r14329;
	add.s64 	%rd17827, %rd17824, %rd17825;
	add.s64 	%rd17828, %rd17827, %rd17826;
	shr.u64 	%rd17829, %rd17828, 32;
	mul.wide.u32 	%rd17830, %r14325, %r14329;
	add.s64 	%rd17831, %rd17829, %rd17795;
	add.s64 	%rd17832, %rd17831, %rd17830;
	shr.u64 	%rd17833, %rd17832, 32;
	and.b64  	%rd17834, %rd17803, 4294967295;
	mul.wide.u32 	%rd17835, %r14318, %r14330;
	add.s64 	%rd17836, %rd17835, %rd17834;
	shr.u64 	%rd17837, %rd17836, 32;
	and.b64  	%rd17838, %rd17808, 4294967295;
	mul.wide.u32 	%rd17839, %r14319, %r14330;
	add.s64 	%rd17840, %rd17837, %rd17838;
	add.s64 	%rd17841, %rd17840, %rd17839;
	shr.u64 	%rd17842, %rd17841, 32;
	and.b64  	%rd17843, %rd17813, 4294967295;
	mul.wide.u32 	%rd17844, %r14320, %r14330;
	add.s64 	%rd17845, %rd17842, %rd17843;
	add.s64 	%rd17846, %rd17845, %rd17844;
	shr.u64 	%rd17847, %rd17846, 32;
	and.b64  	%rd17848, %rd17818, 4294967295;
	mul.wide.u32 	%rd17849, %r14321, %r14330;
	add.s64 	%rd17850, %rd17847, %rd17848;
	add.s64 	%rd17851, %rd17850, %rd17849;
	shr.u64 	%rd17852, %rd17851, 32;
	and.b64  	%rd17853, %rd17823, 4294967295;
	mul.wide.u32 	%rd17854, %r14322, %r14330;
	add.s64 	%rd17855, %rd17852, %rd17853;
	add.s64 	%rd17856, %rd17855, %rd17854;
	shr.u64 	%rd17857, %rd17856, 32;
	and.b64  	%rd17858, %rd17828, 4294967295;
	mul.wide.u32 	%rd17859, %r14323, %r14330;
	add.s64 	%rd17860, %rd17857, %rd17858;
	add.s64 	%rd17861, %rd17860, %rd17859;
	shr.u64 	%rd17862, %rd17861, 32;
	and.b64  	%rd17863, %rd17832, 4294967295;
	mul.wide.u32 	%rd17864, %r14324, %r14330;
	add.s64 	%rd17865, %rd17862, %rd17863;
	add.s64 	%rd17866, %rd17865, %rd17864;
	shr.u64 	%rd17867, %rd17866, 32;
	mul.wide.u32 	%rd17868, %r14325, %r14330;
	add.s64 	%rd17869, %rd17867, %rd17833;
	add.s64 	%rd17870, %rd17869, %rd17868;
	shr.u64 	%rd17871, %rd17870, 32;
	and.b64  	%rd17872, %rd17841, 4294967295;
	mul.wide.u32 	%rd17873, %r14318, %r14331;
	add.s64 	%rd17874, %rd17873, %rd17872;
	shr.u64 	%rd17875, %rd17874, 32;
	and.b64  	%rd17876, %rd17846, 4294967295;
	mul.wide.u32 	%rd17877, %r14319, %r14331;
	add.s64 	%rd17878, %rd17875, %rd17876;
	add.s64 	%rd17879, %rd17878, %rd17877;
	shr.u64 	%rd17880, %rd17879, 32;
	and.b64  	%rd17881, %rd17851, 4294967295;
	mul.wide.u32 	%rd17882, %r14320, %r14331;
	add.s64 	%rd17883, %rd17880, %rd17881;
	add.s64 	%rd17884, %rd17883, %rd17882;
	shr.u64 	%rd17885, %rd17884, 32;
	and.b64  	%rd17886, %rd17856, 4294967295;
	mul.wide.u32 	%rd17887, %r14321, %r14331;
	add.s64 	%rd17888, %rd17885, %rd17886;
	add.s64 	%rd17889, %rd17888, %rd17887;
	shr.u64 	%rd17890, %rd17889, 32;
	and.b64  	%rd17891, %rd17861, 4294967295;
	mul.wide.u32 	%rd17892, %r14322, %r14331;
	add.s64 	%rd17893, %rd17890, %rd17891;
	add.s64 	%rd17894, %rd17893, %rd17892;
	shr.u64 	%rd17895, %rd17894, 32;
	and.b64  	%rd17896, %rd17866, 4294967295;
	mul.wide.u32 	%rd17897, %r14323, %r14331;
	add.s64 	%rd17898, %rd17895, %rd17896;
	add.s64 	%rd17899, %rd17898, %rd17897;
	shr.u64 	%rd17900, %rd17899, 32;
	and.b64  	%rd17901, %rd17870, 4294967295;
	mul.wide.u32 	%rd17902, %r14324, %r14331;
	add.s64 	%rd17903, %rd17900, %rd17901;
	add.s64 	%rd17904, %rd17903, %rd17902;
	shr.u64 	%rd17905, %rd17904, 32;
	mul.wide.u32 	%rd17906, %r14325, %r14331;
	add.s64 	%rd17907, %rd17905, %rd17871;
	add.s64 	%rd17908, %rd17907, %rd17906;
	shr.u64 	%rd17909, %rd17908, 32;
	and.b64  	%rd17910, %rd17879, 4294967295;
	mul.wide.u32 	%rd17911, %r14318, %r14332;
	add.s64 	%rd17912, %rd17911, %rd17910;
	shr.u64 	%rd17913, %rd17912, 32;
	and.b64  	%rd17914, %rd17884, 4294967295;
	mul.wide.u32 	%rd17915, %r14319, %r14332;
	add.s64 	%rd17916, %rd17913, %rd17914;
	add.s64 	%rd17917, %rd17916, %rd17915;
	shr.u64 	%rd17918, %rd17917, 32;
	and.b64  	%rd17919, %rd17889, 4294967295;
	mul.wide.u32 	%rd17920, %r14320, %r14332;
	add.s64 	%rd17921, %rd17918, %rd17919;
	add.s64 	%rd17922, %rd17921, %rd17920;
	shr.u64 	%rd17923, %rd17922, 32;
	and.b64  	%rd17924, %rd17894, 4294967295;
	mul.wide.u32 	%rd17925, %r14321, %r14332;
	add.s64 	%rd17926, %rd17923, %rd17924;
	add.s64 	%rd17927, %rd17926, %rd17925;
	shr.u64 	%rd17928, %rd17927, 32;
	and.b64  	%rd17929, %rd17899, 4294967295;
	mul.wide.u32 	%rd17930, %r14322, %r14332;
	add.s64 	%rd17931, %rd17928, %rd17929;
	add.s64 	%rd17932, %rd17931, %rd17930;
	shr.u64 	%rd17933, %rd17932, 32;
	and.b64  	%rd17934, %rd17904, 4294967295;
	mul.wide.u32 	%rd17935, %r14323, %r14332;
	add.s64 	%rd17936, %rd17933, %rd17934;
	add.s64 	%rd17937, %rd17936, %rd17935;
	shr.u64 	%rd17938, %rd17937, 32;
	and.b64  	%rd17939, %rd17908, 4294967295;
	mul.wide.u32 	%rd17940, %r14324, %r14332;
	add.s64 	%rd17941, %rd17938, %rd17939;
	add.s64 	%rd17942, %rd17941, %rd17940;
	shr.u64 	%rd17943, %rd17942, 32;
	mul.wide.u32 	%rd17944, %r14325, %r14332;
	add.s64 	%rd17945, %rd17943, %rd17909;
	add.s64 	%rd17946, %rd17945, %rd17944;
	shr.u64 	%rd17947, %rd17946, 32;
	and.b64  	%rd17948, %rd17917, 4294967295;
	mul.wide.u32 	%rd17949, %r14318, %r14333;
	add.s64 	%rd17950, %rd17949, %rd17948;
	shr.u64 	%rd17951, %rd17950, 32;
	and.b64  	%rd17952, %rd17922, 4294967295;
	mul.wide.u32 	%rd17953, %r14319, %r14333;
	add.s64 	%rd17954, %rd17951, %rd17952;
	add.s64 	%rd17955, %rd17954, %rd17953;
	shr.u64 	%rd17956, %rd17955, 32;
	and.b64  	%rd17957, %rd17927, 4294967295;
	mul.wide.u32 	%rd17958, %r14320, %r14333;
	add.s64 	%rd17959, %rd17956, %rd17957;
	add.s64 	%rd17960, %rd17959, %rd17958;
	shr.u64 	%rd17961, %rd17960, 32;
	and.b64  	%rd17962, %rd17932, 4294967295;
	mul.wide.u32 	%rd17963, %r14321, %r14333;
	add.s64 	%rd17964, %rd17961, %rd17962;
	add.s64 	%rd17965, %rd17964, %rd17963;
	shr.u64 	%rd17966, %rd17965, 32;
	and.b64  	%rd17967, %rd17937, 4294967295;
	mul.wide.u32 	%rd17968, %r14322, %r14333;
	add.s64 	%rd17969, %rd17966, %rd17967;
	add.s64 	%rd17970, %rd17969, %rd17968;
	shr.u64 	%rd17971, %rd17970, 32;
	and.b64  	%rd17972, %rd17942, 4294967295;
	mul.wide.u32 	%rd17973, %r14323, %r14333;
	add.s64 	%rd17974, %rd17971, %rd17972;
	add.s64 	%rd17975, %rd17974, %rd17973;
	shr.u64 	%rd17976, %rd17975, 32;
	and.b64  	%rd17977, %rd17946, 4294967295;
	mul.wide.u32 	%rd17978, %r14324, %r14333;
	add.s64 	%rd17979, %rd17976, %rd17977;
	add.s64 	%rd17980, %rd17979, %rd17978;
	shr.u64 	%rd17981, %rd17980, 32;
	mul.wide.u32 	%rd17982, %r14325, %r14333;
	add.s64 	%rd17983, %rd17981, %rd17947;
	add.s64 	%rd17984, %rd17983, %rd17982;
	shr.u64 	%rd17985, %rd17984, 32;
	{ .reg .b32 tmp; mov.b64 {tmp, %r9432}, %rd17984; }
	and.b64  	%rd17986, %rd17955, 4294967295;
	mul.lo.s64 	%rd17987, %rd17986, 977;
	and.b64  	%rd17988, %rd17697, 4294967295;
	and.b64  	%rd17989, %rd17987, 4294967295;
	add.s64 	%rd31470, %rd17989, %rd17988;
	shr.u64 	%rd17990, %rd17987, 32;
	shr.u64 	%rd17991, %rd31470, 32;
	add.s64 	%rd17992, %rd17991, %rd17990;
	and.b64  	%rd17993, %rd17960, 4294967295;
	mul.lo.s64 	%rd17994, %rd17993, 977;
	and.b64  	%rd17995, %rd17722, 4294967295;
	and.b64  	%rd17996, %rd17994, 4294967295;
	add.s64 	%rd17997, %rd17992, %rd17995;
	add.s64 	%rd17998, %rd17997, %rd17996;
	add.s64 	%rd31471, %rd17998, %rd17986;
	shr.u64 	%rd17999, %rd17994, 32;
	shr.u64 	%rd18000, %rd31471, 32;
	add.s64 	%rd18001, %rd18000, %rd17999;
	and.b64  	%rd18002, %rd17965, 4294967295;
	mul.lo.s64 	%rd18003, %rd18002, 977;
	and.b64  	%rd18004, %rd17760, 4294967295;
	and.b64  	%rd18005, %rd18003, 4294967295;
	add.s64 	%rd18006, %rd18001, %rd18004;
	add.s64 	%rd18007, %rd18006, %rd18005;
	add.s64 	%rd31472, %rd18007, %rd17993;
	shr.u64 	%rd18008, %rd18003, 32;
	shr.u64 	%rd18009, %rd31472, 32;
	add.s64 	%rd18010, %rd18009, %rd18008;
	and.b64  	%rd18011, %rd17970, 4294967295;
	mul.lo.s64 	%rd18012, %rd18011, 977;
	and.b64  	%rd18013, %rd17798, 4294967295;
	and.b64  	%rd18014, %rd18012, 4294967295;
	add.s64 	%rd18015, %rd18010, %rd18013;
	add.s64 	%rd18016, %rd18015, %rd18014;
	add.s64 	%rd31473, %rd18016, %rd18002;
	shr.u64 	%rd18017, %rd18012, 32;
	shr.u64 	%rd18018, %rd31473, 32;
	add.s64 	%rd18019, %rd18018, %rd18017;
	and.b64  	%rd18020, %rd17975, 4294967295;
	mul.lo.s64 	%rd18021, %rd18020, 977;
	and.b64  	%rd18022, %rd17836, 4294967295;
	and.b64  	%rd18023, %rd18021, 4294967295;
	add.s64 	%rd18024, %rd18019, %rd18022;
	add.s64 	%rd18025, %rd18024, %rd18023;
	add.s64 	%rd31474, %rd18025, %rd18011;
	shr.u64 	%rd18026, %rd18021, 32;
	shr.u64 	%rd18027, %rd31474, 32;
	add.s64 	%rd18028, %rd18027, %rd18026;
	and.b64  	%rd18029, %rd17980, 4294967295;
	mul.lo.s64 	%rd18030, %rd18029, 977;
	and.b64  	%rd18031, %rd17874, 4294967295;
	and.b64  	%rd18032, %rd18030, 4294967295;
	add.s64 	%rd18033, %rd18028, %rd18031;
	add.s64 	%rd18034, %rd18033, %rd18032;
	add.s64 	%rd31475, %rd18034, %rd18020;
	shr.u64 	%rd18035, %rd18030, 32;
	shr.u64 	%rd18036, %rd31475, 32;
	add.s64 	%rd18037, %rd18036, %rd18035;
	and.b64  	%rd18038, %rd17984, 4294967295;
	mul.lo.s64 	%rd18039, %rd18038, 977;
	and.b64  	%rd18040, %rd17912, 4294967295;
	and.b64  	%rd18041, %rd18039, 4294967295;
	add.s64 	%rd18042, %rd18037, %rd18040;
	add.s64 	%rd18043, %rd18042, %rd18041;
	add.s64 	%rd31476, %rd18043, %rd18029;
	shr.u64 	%rd18044, %rd18039, 32;
	shr.u64 	%rd18045, %rd31476, 32;
	add.s64 	%rd18046, %rd18045, %rd18044;
	mul.lo.s64 	%rd18047, %rd17985, 977;
	and.b64  	%rd18048, %rd17950, 4294967295;
	and.b64  	%rd18049, %rd18047, 4294967295;
	add.s64 	%rd18050, %rd18046, %rd18048;
	add.s64 	%rd18051, %rd18050, %rd18049;
	add.s64 	%rd31477, %rd18051, %rd18038;
	shr.u64 	%rd18052, %rd18047, 32;
	shr.u64 	%rd18053, %rd31477, 32;
	cvt.u32.u64 	%r9433, %rd18053;
	cvt.u32.u64 	%r9434, %rd18052;
	add.s32 	%r9435, %r9433, %r9434;
	add.s32 	%r4276, %r9435, %r9432;
	setp.eq.s32 	%p2721, %r4276, 0;
	mov.pred 	%p4458, 0;
	@%p2721 bra 	$L__BB3_2240;
	cvt.u64.u32 	%rd18054, %r4276;
	mul.wide.u32 	%rd18055, %r4276, 977;
	shr.u64 	%rd18056, %rd18055, 32;
	and.b64  	%rd18057, %rd31470, 4294967295;
	and.b64  	%rd18058, %rd18055, 4294967295;
	add.s64 	%rd31470, %rd18058, %rd18057;
	shr.u64 	%rd18059, %rd31470, 32;
	and.b64  	%rd18060, %rd31471, 4294967295;
	add.s64 	%rd18061, %rd18056, %rd18060;
	add.s64 	%rd18062, %rd18061, %rd18054;
	add.s64 	%rd31471, %rd18062, %rd18059;
	setp.lt.u64 	%p2723, %rd31471, 4294967296;
	@%p2723 bra 	$L__BB3_2240;
	shr.u64 	%rd18063, %rd31471, 32;
	and.b64  	%rd18064, %rd31472, 4294967295;
	add.s64 	%rd31472, %rd18063, %rd18064;
	setp.lt.u64 	%p2725, %rd31472, 4294967296;
	@%p2725 bra 	$L__BB3_2240;
	shr.u64 	%rd18065, %rd31472, 32;
	and.b64  	%rd18066, %rd31473, 4294967295;
	add.s64 	%rd31473, %rd18065, %rd18066;
	setp.lt.u64 	%p2727, %rd31473, 4294967296;
	@%p2727 bra 	$L__BB3_2240;
	shr.u64 	%rd18068, %rd31473, 32;
	and.b64  	%rd18069, %rd31474, 4294967295;
	add.s64 	%rd31474, %rd18068, %rd18069;
	setp.lt.u64 	%p2729, %rd31474, 4294967296;
	mov.b64 	%rd31473, 4294967296;
	@%p2729 bra 	$L__BB3_2240;
	shr.u64 	%rd18071, %rd31474, 32;
	and.b64  	%rd18072, %rd31475, 4294967295;
	add.s64 	%rd31475, %rd18071, %rd18072;
	setp.lt.u64 	%p2731, %rd31475, 4294967296;
	mov.b64 	%rd31473, 4294967296;
	mov.u64 	%rd31474, %rd31473;
	@%p2731 bra 	$L__BB3_2240;
	shr.u64 	%rd18074, %rd31475, 32;
	and.b64  	%rd18075, %rd31476, 4294967295;
	add.s64 	%rd31476, %rd18074, %rd18075;
	setp.lt.u64 	%p2733, %rd31476, 4294967296;
	mov.b64 	%rd31473, 4294967296;
	mov.u64 	%rd31475, %rd31473;
	@%p2733 bra 	$L__BB3_2240;
	shr.u64 	%rd18077, %rd31476, 32;
	and.b64  	%rd18078, %rd31477, 4294967295;
	add.s64 	%rd18079, %rd18077, %rd18078;
	setp.gt.u64 	%p4458, %rd18079, 4294967295;
	min.u64 	%rd31477, %rd18079, 4294967296;
	mov.b64 	%rd31473, 4294967296;
	mov.u64 	%rd31474, %rd31473;
	mov.u64 	%rd31476, %rd31473;
$L__BB3_2240:
	cvt.u32.u64 	%r13877, %rd31477;
	cvt.u32.u64 	%r13876, %rd31476;
	cvt.u32.u64 	%r13875, %rd31475;
	cvt.u32.u64 	%r13874, %rd31474;
	cvt.u32.u64 	%r13873, %rd31473;
	cvt.u32.u64 	%r13872, %rd31472;
	cvt.u32.u64 	%r13871, %rd31471;
	cvt.u32.u64 	%r13870, %rd31470;
	setp.lt.u32 	%p2734, %r8905, %r13877;
	or.pred  	%p2735, %p4458, %p2734;
	@%p2735 bra 	$L__BB3_2254;
	setp.gt.u32 	%p2736, %r8905, %r13877;
	@%p2736 bra 	$L__BB3_2255;
	setp.lt.u32 	%p2737, %r3199, %r13876;
	@%p2737 bra 	$L__BB3_2254;
	setp.gt.u32 	%p2738, %r3199, %r13876;
	@%p2738 bra 	$L__BB3_2255;
	setp.lt.u32 	%p2739, %r3200, %r13875;
	@%p2739 bra 	$L__BB3_2254;
	setp.gt.u32 	%p2740, %r3200, %r13875;
	@%p2740 bra 	$L__BB3_2255;
	setp.lt.u32 	%p2741, %r3201, %r13874;
	@%p2741 bra 	$L__BB3_2254;
	setp.gt.u32 	%p2742, %r3201, %r13874;
	@%p2742 bra 	$L__BB3_2255;
	setp.lt.u32 	%p2743, %r3202, %r13873;
	@%p2743 bra 	$L__BB3_2254;
	setp.gt.u32 	%p2744, %r3202, %r13873;
	@%p2744 bra 	$L__BB3_2255;
	setp.lt.u32 	%p2745, %r3203, %r13872;
	@%p2745 bra 	$L__BB3_2254;
	setp.gt.u32 	%p2746, %r3203, %r13872;
	@%p2746 bra 	$L__BB3_2255;
	setp.lt.u32 	%p2747, %r2246, %r13871;
	@%p2747 bra 	$L__BB3_2254;
	setp.gt.u32 	%p2748, %r2246, %r13871;
	setp.gt.u32 	%p2749, %r2245, %r13870;
	or.pred  	%p2750, %p2748, %p2749;
	@%p2750 bra 	$L__BB3_2255;
$L__BB3_2254:
	// begin inline asm
	sub.cc.u32 %r13870, %r13870, %r2245;
	subc.cc.u32 %r13871, %r13871, %r2246;
	subc.cc.u32 %r13872, %r13872, %r3203;
	subc.cc.u32 %r13873, %r13873, %r3202;
	subc.cc.u32 %r13874, %r13874, %r3201;
	subc.cc.u32 %r13875, %r13875, %r3200;
	subc.cc.u32 %r13876, %r13876, %r3199;
	subc.u32 %r13877, %r13877, %r8905;
	
	// end inline asm
$L__BB3_2255:
	setp.gt.u32 	%p2751, %r13877, %r8905;
	@%p2751 bra 	$L__BB3_2268;
	bra.uni 	$L__BB3_2269;
$L__BB3_2256:
	setp.gt.u32 	%p2753, %r13876, %r3199;
	@%p2753 bra 	$L__BB3_2268;
	setp.lt.u32 	%p2754, %r13876, %r3199;
	@%p2754 bra 	$L__BB3_2270;
	setp.gt.u32 	%p2755, %r13875, %r3200;
	@%p2755 bra 	$L__BB3_2268;
	setp.lt.u32 	%p2756, %r13875, %r3200;
	@%p2756 bra 	$L__BB3_2270;
	setp.gt.u32 	%p2757, %r13874, %r3201;
	@%p2757 bra 	$L__BB3_2268;
	setp.lt.u32 	%p2758, %r13874, %r3201;
	@%p2758 bra 	$L__BB3_2270;
	setp.gt.u32 	%p2759, %r13873, %r3202;
	@%p2759 bra 	$L__BB3_2268;
	setp.lt.u32 	%p2760, %r13873, %r3202;
	@%p2760 bra 	$L__BB3_2270;
	setp.gt.u32 	%p2761, %r13872, %r3203;
	@%p2761 bra 	$L__BB3_2268;
	setp.lt.u32 	%p2762, %r13872, %r3203;
	@%p2762 bra 	$L__BB3_2270;
	setp.gt.u32 	%p2763, %r13871, %r2246;
	@%p2763 bra 	$L__BB3_2268;
	setp.lt.u32 	%p2764, %r13871, %r2246;
	setp.lt.u32 	%p2765, %r13870, %r2245;
	or.pred  	%p2766, %p2764, %p2765;
	@%p2766 bra 	$L__BB3_2270;
$L__BB3_2268:
	// begin inline asm
	sub.cc.u32 %r13870, %r13870, %r2245;
	subc.cc.u32 %r13871, %r13871, %r2246;
	subc.cc.u32 %r13872, %r13872, %r3203;
	subc.cc.u32 %r13873, %r13873, %r3202;
	subc.cc.u32 %r13874, %r13874, %r3201;
	subc.cc.u32 %r13875, %r13875, %r3200;
	subc.cc.u32 %r13876, %r13876, %r3199;
	subc.u32 %r13877, %r13877, %r8905;
	
	// end inline asm
	bra.uni 	$L__BB3_2270;
$L__BB3_2269:
	setp.lt.u32 	%p2752, %r13877, %r8905;
	@%p2752 bra 	$L__BB3_2270;
	bra.uni 	$L__BB3_2256;
$L__BB3_2270:
	mul.wide.u32 	%rd18081, %r14326, %r14326;
	shr.u64 	%rd18082, %rd18081, 32;
	mul.wide.u32 	%rd18083, %r14327, %r14326;
	add.s64 	%rd18084, %rd18082, %rd18083;
	shr.u64 	%rd18085, %rd18084, 32;
	mul.wide.u32 	%rd18086, %r14328, %r14326;
	add.s64 	%rd18087, %rd18085, %rd18086;
	shr.u64 	%rd18088, %rd18087, 32;
	mul.wide.u32 	%rd18089, %r14329, %r14326;
	add.s64 	%rd18090, %rd18088, %rd18089;
	shr.u64 	%rd18091, %rd18090, 32;
	mul.wide.u32 	%rd18092, %r14330, %r14326;
	add.s64 	%rd18093, %rd18091, %rd18092;
	shr.u64 	%rd18094, %rd18093, 32;
	mul.wide.u32 	%rd18095, %r14331, %r14326;
	add.s64 	%rd18096, %rd18094, %rd18095;
	shr.u64 	%rd18097, %rd18096, 32;
	mul.wide.u32 	%rd18098, %r14332, %r14326;
	add.s64 	%rd18099, %rd18097, %rd18098;
	shr.u64 	%rd18100, %rd18099, 32;
	mul.wide.u32 	%rd18101, %r14333, %r14326;
	add.s64 	%rd18102, %rd18100, %rd18101;
	shr.u64 	%rd18103, %rd18102, 32;
	and.b64  	%rd18104, %rd18084, 4294967295;
	add.s64 	%rd18105, %rd18083, %rd18104;
	shr.u64 	%rd18106, %rd18105, 32;
	and.b64  	%rd18107, %rd18087, 4294967295;
	mul.wide.u32 	%rd18108, %r14327, %r14327;
	add.s64 	%rd18109, %rd18106, %rd18107;
	add.s64 	%rd18110, %rd18109, %rd18108;
	shr.u64 	%rd18111, %rd18110, 32;
	and.b64  	%rd18112, %rd18090, 4294967295;
	mul.wide.u32 	%rd18113, %r14328, %r14327;
	add.s64 	%rd18114, %rd18111, %rd18112;
	add.s64 	%rd18115, %rd18114, %rd18113;
	shr.u64 	%rd18116, %rd18115, 32;
	and.b64  	%rd18117, %rd18093, 4294967295;
	mul.wide.u32 	%rd18118, %r14329, %r14327;
	add.s64 	%rd18119, %rd18116, %rd18117;
	add.s64 	%rd18120, %rd18119, %rd18118;
	shr.u64 	%rd18121, %rd18120, 32;
	and.b64  	%rd18122, %rd18096, 4294967295;
	mul.wide.u32 	%rd18123, %r14330, %r14327;
	add.s64 	%rd18124, %rd18121, %rd18122;
	add.s64 	%rd18125, %rd18124, %rd18123;
	shr.u64 	%rd18126, %rd18125, 32;
	and.b64  	%rd18127, %rd18099, 4294967295;
	mul.wide.u32 	%rd18128, %r14331, %r14327;
	add.s64 	%rd18129, %rd18126, %rd18127;
	add.s64 	%rd18130, %rd18129, %rd18128;
	shr.u64 	%rd18131, %rd18130, 32;
	and.b64  	%rd18132, %rd18102, 4294967295;
	mul.wide.u32 	%rd18133, %r14332, %r14327;
	add.s64 	%rd18134, %rd18131, %rd18132;
	add.s64 	%rd18135, %rd18134, %rd18133;
	shr.u64 	%rd18136, %rd18135, 32;
	mul.wide.u32 	%rd18137, %r14333, %r14327;
	add.s64 	%rd18138, %rd18136, %rd18103;
	add.s64 	%rd18139, %rd18138, %rd18137;
	shr.u64 	%rd18140, %rd18139, 32;
	and.b64  	%rd18141, %rd18110, 4294967295;
	add.s64 	%rd18142, %rd18086, %rd18141;
	shr.u64 	%rd18143, %rd18142, 32;
	and.b64  	%rd18144, %rd18115, 4294967295;
	add.s64 	%rd18145, %rd18143, %rd18144;
	add.s64 	%rd18146, %rd18145, %rd18113;
	shr.u64 	%rd18147, %rd18146, 32;
	and.b64  	%rd18148, %rd18120, 4294967295;
	mul.wide.u32 	%rd18149, %r14328, %r14328;
	add.s64 	%rd18150, %rd18147, %rd18148;
	add.s64 	%rd18151, %rd18150, %rd18149;
	shr.u64 	%rd18152, %rd18151, 32;
	and.b64  	%rd18153, %rd18125, 4294967295;
	mul.wide.u32 	%rd18154, %r14329, %r14328;
	add.s64 	%rd18155, %rd18152, %rd18153;
	add.s64 	%rd18156, %rd18155, %rd18154;
	shr.u64 	%rd18157, %rd18156, 32;
	and.b64  	%rd18158, %rd18130, 4294967295;
	mul.wide.u32 	%rd18159, %r14330, %r14328;
	add.s64 	%rd18160, %rd18157, %rd18158;
	add.s64 	%rd18161, %rd18160, %rd18159;
	shr.u64 	%rd18162, %rd18161, 32;
	and.b64  	%rd18163, %rd18135, 4294967295;
	mul.wide.u32 	%rd18164, %r14331, %r14328;
	add.s64 	%rd18165, %rd18162, %rd18163;
	add.s64 	%rd18166, %rd18165, %rd18164;
	shr.u64 	%rd18167, %rd18166, 32;
	and.b64  	%rd18168, %rd18139, 4294967295;
	mul.wide.u32 	%rd18169, %r14332, %r14328;
	add.s64 	%rd18170, %rd18167, %rd18168;
	add.s64 	%rd18171, %rd18170, %rd18169;
	shr.u64 	%rd18172, %rd18171, 32;
	mul.wide.u32 	%rd18173, %r14333, %r14328;
	add.s64 	%rd18174, %rd18172, %rd18140;
	add.s64 	%rd18175, %rd18174, %rd18173;
	shr.u64 	%rd18176, %rd18175, 32;
	and.b64  	%rd18177, %rd18146, 4294967295;
	add.s64 	%rd18178, %rd18089, %rd18177;
	shr.u64 	%rd18179, %rd18178, 32;
	and.b64  	%rd18180, %rd18151, 4294967295;
	add.s64 	%rd18181, %rd18179, %rd18180;
	add.s64 	%rd18182, %rd18181, %rd18118;
	shr.u64 	%rd18183, %rd18182, 32;
	and.b64  	%rd18184, %rd18156, 4294967295;
	add.s64 	%rd18185, %rd18183, %rd18184;
	add.s64 	%rd18186, %rd18185, %rd18154;
	shr.u64 	%rd18187, %rd18186, 32;
	and.b64  	%rd18188, %rd18161, 4294967295;
	mul.wide.u32 	%rd18189, %r14329, %r14329;
	add.s64 	%rd18190, %rd18187, %rd18188;
	add.s64 	%rd18191, %rd18190, %rd18189;
	shr.u64 	%rd18192, %rd18191, 32;
	and.b64  	%rd18193, %rd18166, 4294967295;
	mul.wide.u32 	%rd18194, %r14330, %r14329;
	add.s64 	%rd18195, %rd18192, %rd18193;
	add.s64 	%rd18196, %rd18195, %rd18194;
	shr.u64 	%rd18197, %rd18196, 32;
	and.b64  	%rd18198, %rd18171, 4294967295;
	mul.wide.u32 	%rd18199, %r14331, %r14329;
	add.s64 	%rd18200, %rd18197, %rd18198;
	add.s64 	%rd18201, %rd18200, %rd18199;
	shr.u64 	%rd18202, %rd18201, 32;
	and.b64  	%rd18203, %rd18175, 4294967295;
	mul.wide.u32 	%rd18204, %r14332, %r14329;
	add.s64 	%rd18205, %rd18202, %rd18203;
	add.s64 	%rd18206, %rd18205, %rd18204;
	shr.u64 	%rd18207, %rd18206, 32;
	mul.wide.u32 	%rd18208, %r14333, %r14329;
	add.s64 	%rd18209, %rd18207, %rd18176;
	add.s64 	%rd18210, %rd18209, %rd18208;
	shr.u64 	%rd18211, %rd18210, 32;
	and.b64  	%rd18212, %rd18182, 4294967295;
	add.s64 	%rd18213, %rd18092, %rd18212;
	shr.u64 	%rd18214, %rd18213, 32;
	and.b64  	%rd18215, %rd18186, 4294967295;
	add.s64 	%rd18216, %rd18214, %rd18215;
	add.s64 	%rd18217, %rd18216, %rd18123;
	shr.u64 	%rd18218, %rd18217, 32;
	and.b64  	%rd18219, %rd18191, 4294967295;
	add.s64 	%rd18220, %rd18218, %rd18219;
	add.s64 	%rd18221, %rd18220, %rd18159;
	shr.u64 	%rd18222, %rd18221, 32;
	and.b64  	%rd18223, %rd18196, 4294967295;
	add.s64 	%rd18224, %rd18222, %rd18223;
	add.s64 	%rd18225, %rd18224, %rd18194;
	shr.u64 	%rd18226, %rd18225, 32;
	and.b64  	%rd18227, %rd18201, 4294967295;
	mul.wide.u32 	%rd18228, %r14330, %r14330;
	add.s64 	%rd18229, %rd18226, %rd18227;
	add.s64 	%rd18230, %rd18229, %rd18228;
	shr.u64 	%rd18231, %rd18230, 32;
	and.b64  	%rd18232, %rd18206, 4294967295;
	mul.wide.u32 	%rd18233, %r14331, %r14330;
	add.s64 	%rd18234, %rd18231, %rd18232;
	add.s64 	%rd18235, %rd18234, %rd18233;
	shr.u64 	%rd18236, %rd18235, 32;
	and.b64  	%rd18237, %rd18210, 4294967295;
	mul.wide.u32 	%rd18238, %r14332, %r14330;
	add.s64 	%rd18239, %rd18236, %rd18237;
	add.s64 	%rd18240, %rd18239, %rd18238;
	shr.u64 	%rd18241, %rd18240, 32;
	mul.wide.u32 	%rd18242, %r14333, %r14330;
	add.s64 	%rd18243, %rd18241, %rd18211;
	add.s64 	%rd18244, %rd18243, %rd18242;
	shr.u64 	%rd18245, %rd18244, 32;
	and.b64  	%rd18246, %rd18217, 4294967295;
	add.s64 	%rd18247, %rd18095, %rd18246;
	shr.u64 	%rd18248, %rd18247, 32;
	and.b64  	%rd18249, %rd18221, 4294967295;
	add.s64 	%rd18250, %rd18248, %rd18249;
	add.s64 	%rd18251, %rd18250, %rd18128;
	shr.u64 	%rd18252, %rd18251, 32;
	and.b64  	%rd18253, %rd18225, 4294967295;
	add.s64 	%rd18254, %rd18252, %rd18253;
	add.s64 	%rd18255, %rd18254, %rd18164;
	shr.u64 	%rd18256, %rd18255, 32;
	and.b64  	%rd18257, %rd18230, 4294967295;
	add.s64 	%rd18258, %rd18256, %rd18257;
	add.s64 	%rd18259, %rd18258, %rd18199;
	shr.u64 	%rd18260, %rd18259, 32;
	and.b64  	%rd18261, %rd18235, 4294967295;
	add.s64 	%rd18262, %rd18260, %rd18261;
	add.s64 	%rd18263, %rd18262, %rd18233;
	shr.u64 	%rd18264, %rd18263, 32;
	and.b64  	%rd18265, %rd18240, 4294967295;
	mul.wide.u32 	%rd18266, %r14331, %r14331;
	add.s64 	%rd18267, %rd18264, %rd18265;
	add.s64 	%rd18268, %rd18267, %rd18266;
	shr.u64 	%rd18269, %rd18268, 32;
	and.b64  	%rd18270, %rd18244, 4294967295;
	mul.wide.u32 	%rd18271, %r14332, %r14331;
	add.s64 	%rd18272, %rd18269, %rd18270;
	add.s64 	%rd18273, %rd18272, %rd18271;
	shr.u64 	%rd18274, %rd18273, 32;
	mul.wide.u32 	%rd18275, %r14333, %r14331;
	add.s64 	%rd18276, %rd18274, %rd18245;
	add.s64 	%rd18277, %rd18276, %rd18275;
	shr.u64 	%rd18278, %rd18277, 32;
	and.b64  	%rd18279, %rd18251, 4294967295;
	add.s64 	%rd18280, %rd18098, %rd18279;
	shr.u64 	%rd18281, %rd18280, 32;
	and.b64  	%rd18282, %rd18255, 4294967295;
	add.s64 	%rd18283, %rd18281, %rd18282;
	add.s64 	%rd18284, %rd18283, %rd18133;
	shr.u64 	%rd18285, %rd18284, 32;
	and.b64  	%rd18286, %rd18259, 4294967295;
	add.s64 	%rd18287, %rd18285, %rd18286;
	add.s64 	%rd18288, %rd18287, %rd18169;
	shr.u64 	%rd18289, %rd18288, 32;
	and.b64  	%rd18290, %rd18263, 4294967295;
	add.s64 	%rd18291, %rd18289, %rd18290;
	add.s64 	%rd18292, %rd18291, %rd18204;
	shr.u64 	%rd18293, %rd18292, 32;
	and.b64  	%rd18294, %rd18268, 4294967295;
	add.s64 	%rd18295, %rd18293, %rd18294;
	add.s64 	%rd18296, %rd18295, %rd18238;
	shr.u64 	%rd18297, %rd18296, 32;
	and.b64  	%rd18298, %rd18273, 4294967295;
	add.s64 	%rd18299, %rd18297, %rd18298;
	add.s64 	%rd18300, %rd18299, %rd18271;
	shr.u64 	%rd18301, %rd18300, 32;
	and.b64  	%rd18302, %rd18277, 4294967295;
	mul.wide.u32 	%rd18303, %r14332, %r14332;
	add.s64 	%rd18304, %rd18301, %rd18302;
	add.s64 	%rd18305, %rd18304, %rd18303;
	shr.u64 	%rd18306, %rd18305, 32;
	mul.wide.u32 	%rd18307, %r14333, %r14332;
	add.s64 	%rd18308, %rd18306, %rd18278;
	add.s64 	%rd18309, %rd18308, %rd18307;
	shr.u64 	%rd18310, %rd18309, 32;
	and.b64  	%rd18311, %rd18284, 4294967295;
	add.s64 	%rd18312, %rd18101, %rd18311;
	shr.u64 	%rd18313, %rd18312, 32;
	and.b64  	%rd18314, %rd18288, 4294967295;
	add.s64 	%rd18315, %rd18313, %rd18314;
	add.s64 	%rd18316, %rd18315, %rd18137;
	shr.u64 	%rd18317, %rd18316, 32;
	and.b64  	%rd18318, %rd18292, 4294967295;
	add.s64 	%rd18319, %rd18317, %rd18318;
	add.s64 	%rd18320, %rd18319, %rd18173;
	shr.u64 	%rd18321, %rd18320, 32;
	and.b64  	%rd18322, %rd18296, 4294967295;
	add.s64 	%rd18323, %rd18321, %rd18322;
	add.s64 	%rd18324, %rd18323, %rd18208;
	shr.u64 	%rd18325, %rd18324, 32;
	and.b64  	%rd18326, %rd18300, 4294967295;
	add.s64 	%rd18327, %rd18325, %rd18326;
	add.s64 	%rd18328, %rd18327, %rd18242;
	shr.u64 	%rd18329, %rd18328, 32;
	and.b64  	%rd18330, %rd18305, 4294967295;
	add.s64 	%rd18331, %rd18329, %rd18330;
	add.s64 	%rd18332, %rd18331, %rd18275;
	shr.u64 	%rd18333, %rd18332, 32;
	and.b64  	%rd18334, %rd18309, 4294967295;
	add.s64 	%rd18335, %rd18333, %rd18334;
	add.s64 	%rd18336, %rd18335, %rd18307;
	shr.u64 	%rd18337, %rd18336, 32;
	mul.wide.u32 	%rd18338, %r14333, %r14333;
	add.s64 	%rd18339, %rd18337, %rd18310;
	add.s64 	%rd18340, %rd18339, %rd18338;
	shr.u64 	%rd18341, %rd18340, 32;
	{ .reg .b32 tmp; mov.b64 {tmp, %r9484}, %rd18340; }
	and.b64  	%rd18342, %rd18316, 4294967295;
	mul.lo.s64 	%rd18343, %rd18342, 977;
	and.b64  	%rd18344, %rd18081, 4294967293;
	and.b64  	%rd18345, %rd18343, 4294967295;
	add.s64 	%rd31478, %rd18345, %rd18344;
	shr.u64 	%rd18346, %rd18343, 32;
	shr.u64 	%rd18347, %rd31478, 32;
	add.s64 	%rd18348, %rd18347, %rd18346;
	and.b64  	%rd18349, %rd18320, 4294967295;
	mul.lo.s64 	%rd18350, %rd18349, 977;
	and.b64  	%rd18351, %rd18105, 4294967295;
	and.b64  	%rd18352, %rd18350, 4294967295;
	add.s64 	%rd18353, %rd18348, %rd18351;
	add.s64 	%rd18354, %rd18353, %rd18352;
	add.s64 	%rd31479, %rd18354, %rd18342;
	shr.u64 	%rd18355, %rd18350, 32;
	shr.u64 	%rd18356, %rd31479, 32;
	add.s64 	%rd18357, %rd18356, %rd18355;
	and.b64  	%rd18358, %rd18324, 4294967295;
	mul.lo.s64 	%rd18359, %rd18358, 977;
	and.b64  	%rd18360, %rd18142, 4294967295;
	and.b64  	%rd18361, %rd18359, 4294967295;
	add.s64 	%rd18362, %rd18357, %rd18360;
	add.s64 	%rd18363, %rd18362, %rd18361;
	add.s64 	%rd31480, %rd18363, %rd18349;
	shr.u64 	%rd18364, %rd18359, 32;
	shr.u64 	%rd18365, %rd31480, 32;
	add.s64 	%rd18366, %rd18365, %rd18364;
	and.b64  	%rd18367, %rd18328, 4294967295;
	mul.lo.s64 	%rd18368, %rd18367, 977;
	and.b64  	%rd18369, %rd18178, 4294967295;
	and.b64  	%rd18370, %rd18368, 4294967295;
	add.s64 	%rd18371, %rd18366, %rd18369;
	add.s64 	%rd18372, %rd18371, %rd18370;
	add.s64 	%rd31481, %rd18372, %rd18358;
	shr.u64 	%rd18373, %rd18368, 32;
	shr.u64 	%rd18374, %rd31481, 32;
	add.s64 	%rd18375, %rd18374, %rd18373;
	and.b64  	%rd18376, %rd18332, 4294967295;
	mul.lo.s64 	%rd18377, %rd18376, 977;
	and.b64  	%rd18378, %rd18213, 4294967295;
	and.b64  	%rd18379, %rd18377, 4294967295;
	add.s64 	%rd18380, %rd18375, %rd18378;
	add.s64 	%rd18381, %rd18380, %rd18379;
	add.s64 	%rd31482, %rd18381, %rd18367;
	shr.u64 	%rd18382, %rd18377, 32;
	shr.u64 	%rd18383, %rd31482, 32;
	add.s64 	%rd18384, %rd18383, %rd18382;
	and.b64  	%rd18385, %rd18336, 4294967295;
	mul.lo.s64 	%rd18386, %rd18385, 977;
	and.b64  	%rd18387, %rd18247, 4294967295;
	and.b64  	%rd18388, %rd18386, 4294967295;
	add.s64 	%rd18389, %rd18384, %rd18387;
	add.s64 	%rd18390, %rd18389, %rd18388;
	add.s64 	%rd31483, %rd18390, %rd18376;
	shr.u64 	%rd18391, %rd18386, 32;
	shr.u64 	%rd18392, %rd31483, 32;
	add.s64 	%rd18393, %rd18392, %rd18391;
	and.b64  	%rd18394, %rd18340, 4294967295;
	mul.lo.s64 	%rd18395, %rd18394, 977;
	and.b64  	%rd18396, %rd18280, 4294967295;
	and.b64  	%rd18397, %rd18395, 4294967295;
	add.s64 	%rd18398, %rd18393, %rd18396;
	add.s64 	%rd18399, %rd18398, %rd18397;
	add.s64 	%rd31484, %rd18399, %rd18385;
	shr.u64 	%rd18400, %rd18395, 32;
	shr.u64 	%rd18401, %rd31484, 32;
	add.s64 	%rd18402, %rd18401, %rd18400;
	mul.lo.s64 	%rd18403, %rd18341, 977;
	and.b64  	%rd18404, %rd18312, 4294967295;
	and.b64  	%rd18405, %rd18403, 4294967295;
	add.s64 	%rd18406, %rd18402, %rd18404;
	add.s64 	%rd18407, %rd18406, %rd18405;
	add.s64 	%rd31485, %rd18407, %rd18394;
	shr.u64 	%rd18408, %rd18403, 32;
	shr.u64 	%rd18409, %rd31485, 32;
	cvt.u32.u64 	%r9485, %rd18409;
	cvt.u32.u64 	%r9486, %rd18408;
	add.s32 	%r9487, %r9485, %r9486;
	add.s32 	%r4317, %r9487, %r9484;
	setp.eq.s32 	%p2768, %r4317, 0;
	mov.pred 	%p4459, 0;
	@%p2768 bra 	$L__BB3_2278;
	cvt.u64.u32 	%rd18410, %r4317;
	mul.wide.u32 	%rd18411, %r4317, 977;
	shr.u64 	%rd18412, %rd18411, 32;
	and.b64  	%rd18413, %rd31478, 4294967295;
	and.b64  	%rd18414, %rd18411, 4294967295;
	add.s64 	%rd31478, %rd18414, %rd18413;
	shr.u64 	%rd18415, %rd31478, 32;
	and.b64  	%rd18416, %rd31479, 4294967295;
	add.s64 	%rd18417, %rd18412, %rd18416;
	add.s64 	%rd18418, %rd18417, %rd18410;
	add.s64 	%rd31479, %rd18418, %rd18415;
	setp.lt.u64 	%p2770, %rd31479, 4294967296;
	@%p2770 bra 	$L__BB3_2278;
	shr.u64 	%rd18419, %rd31479, 32;
	and.b64  	%rd18420, %rd31480, 4294967295;
	add.s64 	%rd31480, %rd18419, %rd18420;
	setp.lt.u64 	%p2772, %rd31480, 4294967296;
	@%p2772 bra 	$L__BB3_2278;
	shr.u64 	%rd18421, %rd31480, 32;
	and.b64  	%rd18422, %rd31481, 4294967295;
	add.s64 	%rd31481, %rd18421, %rd18422;
	setp.lt.u64 	%p2774, %rd31481, 4294967296;
	@%p2774 bra 	$L__BB3_2278;
	shr.u64 	%rd18424, %rd31481, 32;
	and.b64  	%rd18425, %rd31482, 4294967295;
	add.s64 	%rd31482, %rd18424, %rd18425;
	setp.lt.u64 	%p2776, %rd31482, 4294967296;
	mov.b64 	%rd31481, 4294967296;
	@%p2776 bra 	$L__BB3_2278;
	shr.u64 	%rd18427, %rd31482, 32;
	and.b64  	%rd18428, %rd31483, 4294967295;
	add.s64 	%rd31483, %rd18427, %rd18428;
	setp.lt.u64 	%p2778, %rd31483, 4294967296;
	mov.b64 	%rd31481, 4294967296;
	mov.u64 	%rd31482, %rd31481;
	@%p2778 bra 	$L__BB3_2278;
	shr.u64 	%rd18430, %rd31483, 32;
	and.b64  	%rd18431, %rd31484, 4294967295;
	add.s64 	%rd31484, %rd18430, %rd18431;
	setp.lt.u64 	%p2780, %rd31484, 4294967296;
	mov.b64 	%rd31481, 4294967296;
	mov.u64 	%rd31483, %rd31481;
	@%p2780 bra 	$L__BB3_2278;
	shr.u64 	%rd18433, %rd31484, 32;
	and.b64  	%rd18434, %rd31485, 4294967295;
	add.s64 	%rd18435, %rd18433, %rd18434;
	setp.gt.u64 	%p4459, %rd18435, 4294967295;
	min.u64 	%rd31485, %rd18435, 4294967296;
	mov.b64 	%rd31481, 4294967296;
	mov.u64 	%rd31482, %rd31481;
	mov.u64 	%rd31484, %rd31481;
$L__BB3_2278:
	cvt.u32.u64 	%r13885, %rd31485;
	cvt.u32.u64 	%r13884, %rd31484;
	cvt.u32.u64 	%r13883, %rd31483;
	cvt.u32.u64 	%r13882, %rd31482;
	cvt.u32.u64 	%r13881, %rd31481;
	cvt.u32.u64 	%r13880, %rd31480;
	cvt.u32.u64 	%r13879, %rd31479;
	cvt.u32.u64 	%r13878, %rd31478;
	setp.lt.u32 	%p2781, %r8905, %r13885;
	or.pred  	%p2782, %p4459, %p2781;
	@%p2782 bra 	$L__BB3_2292;
	setp.gt.u32 	%p2783, %r8905, %r13885;
	@%p2783 bra 	$L__BB3_2293;
	setp.lt.u32 	%p2784, %r3199, %r13884;
	@%p2784 bra 	$L__BB3_2292;
	setp.gt.u32 	%p2785, %r3199, %r13884;
	@%p2785 bra 	$L__BB3_2293;
	setp.lt.u32 	%p2786, %r3200, %r13883;
	@%p2786 bra 	$L__BB3_2292;
	setp.gt.u32 	%p2787, %r3200, %r13883;
	@%p2787 bra 	$L__BB3_2293;
	setp.lt.u32 	%p2788, %r3201, %r13882;
	@%p2788 bra 	$L__BB3_2292;
	setp.gt.u32 	%p2789, %r3201, %r13882;
	@%p2789 bra 	$L__BB3_2293;
	setp.lt.u32 	%p2790, %r3202, %r13881;
	@%p2790 bra 	$L__BB3_2292;
	setp.gt.u32 	%p2791, %r3202, %r13881;
	@%p2791 bra 	$L__BB3_2293;
	setp.lt.u32 	%p2792, %r3203, %r13880;
	@%p2792 bra 	$L__BB3_2292;
	setp.gt.u32 	%p2793, %r3203, %r13880;
	@%p2793 bra 	$L__BB3_2293;
	setp.lt.u32 	%p2794, %r2246, %r13879;
	@%p2794 bra 	$L__BB3_2292;
	setp.gt.u32 	%p2795, %r2246, %r13879;
	setp.gt.u32 	%p2796, %r2245, %r13878;
	or.pred  	%p2797, %p2795, %p2796;
	@%p2797 bra 	$L__BB3_2293;
$L__BB3_2292:
	// begin inline asm
	sub.cc.u32 %r13878, %r13878, %r2245;
	subc.cc.u32 %r13879, %r13879, %r2246;
	subc.cc.u32 %r13880, %r13880, %r3203;
	subc.cc.u32 %r13881, %r13881, %r3202;
	subc.cc.u32 %r13882, %r13882, %r3201;
	subc.cc.u32 %r13883, %r13883, %r3200;
	subc.cc.u32 %r13884, %r13884, %r3199;
	subc.u32 %r13885, %r13885, %r8905;
	
	// end inline asm
$L__BB3_2293:
	setp.gt.u32 	%p2798, %r13885, %r8905;
	@%p2798 bra 	$L__BB3_2306;
	bra.uni 	$L__BB3_2307;
$L__BB3_2294:
	setp.gt.u32 	%p2800, %r13884, %r3199;
	@%p2800 bra 	$L__BB3_2306;
	setp.lt.u32 	%p2801, %r13884, %r3199;
	@%p2801 bra 	$L__BB3_2308;
	setp.gt.u32 	%p2802, %r13883, %r3200;
	@%p2802 bra 	$L__BB3_2306;
	setp.lt.u32 	%p2803, %r13883, %r3200;
	@%p2803 bra 	$L__BB3_2308;
	setp.gt.u32 	%p2804, %r13882, %r3201;
	@%p2804 bra 	$L__BB3_2306;
	setp.lt.u32 	%p2805, %r13882, %r3201;
	@%p2805 bra 	$L__BB3_2308;
	setp.gt.u32 	%p2806, %r13881, %r3202;
	@%p2806 bra 	$L__BB3_2306;
	setp.lt.u32 	%p2807, %r13881, %r3202;
	@%p2807 bra 	$L__BB3_2308;
	setp.gt.u32 	%p2808, %r13880, %r3203;
	@%p2808 bra 	$L__BB3_2306;
	setp.lt.u32 	%p2809, %r13880, %r3203;
	@%p2809 bra 	$L__BB3_2308;
	setp.gt.u32 	%p2810, %r13879, %r2246;
	@%p2810 bra 	$L__BB3_2306;
	setp.lt.u32 	%p2811, %r13879, %r2246;
	setp.lt.u32 	%p2812, %r13878, %r2245;
	or.pred  	%p2813, %p2811, %p2812;
	@%p2813 bra 	$L__BB3_2308;
$L__BB3_2306:
	// begin inline asm
	sub.cc.u32 %r13878, %r13878, %r2245;
	subc.cc.u32 %r13879, %r13879, %r2246;
	subc.cc.u32 %r13880, %r13880, %r3203;
	subc.cc.u32 %r13881, %r13881, %r3202;
	subc.cc.u32 %r13882, %r13882, %r3201;
	subc.cc.u32 %r13883, %r13883, %r3200;
	subc.cc.u32 %r13884, %r13884, %r3199;
	subc.u32 %r13885, %r13885, %r8905;
	
	// end inline asm
	bra.uni 	$L__BB3_2308;
$L__BB3_2307:
	setp.lt.u32 	%p2799, %r13885, %r8905;
	@%p2799 bra 	$L__BB3_2308;
	bra.uni 	$L__BB3_2294;
$L__BB3_2308:
	add.s32 	%r4366, %r4201, -1;
	mov.b32 	%r9536, 1;
	shl.b32 	%r9537, %r9536, %r4366;
	and.b32  	%r9538, %r9537, -979;
	setp.eq.s32 	%p2814, %r9538, 0;
	@%p2814 bra 	$L__BB3_2385;
	mul.wide.u32 	%rd18437, %r13870, %r13878;
	shr.u64 	%rd18438, %rd18437, 32;
	mul.wide.u32 	%rd18439, %r13871, %r13878;
	add.s64 	%rd18440, %rd18438, %rd18439;
	shr.u64 	%rd18441, %rd18440, 32;
	mul.wide.u32 	%rd18442, %r13872, %r13878;
	add.s64 	%rd18443, %rd18441, %rd18442;
	shr.u64 	%rd18444, %rd18443, 32;
	mul.wide.u32 	%rd18445, %r13873, %r13878;
	add.s64 	%rd18446, %rd18444, %rd18445;
	shr.u64 	%rd18447, %rd18446, 32;
	mul.wide.u32 	%rd18448, %r13874, %r13878;
	add.s64 	%rd18449, %rd18447, %rd18448;
	shr.u64 	%rd18450, %rd18449, 32;
	mul.wide.u32 	%rd18451, %r13875, %r13878;
	add.s64 	%rd18452, %rd18450, %rd18451;
	shr.u64 	%rd18453, %rd18452, 32;
	mul.wide.u32 	%rd18454, %r13876, %r13878;
	add.s64 	%rd18455, %rd18453, %rd18454;
	shr.u64 	%rd18456, %rd18455, 32;
	mul.wide.u32 	%rd18457, %r13877, %r13878;
	add.s64 	%rd18458, %rd18456, %rd18457;
	shr.u64 	%rd18459, %rd18458, 32;
	and.b64  	%rd18460, %rd18440, 4294967295;
	mul.wide.u32 	%rd18461, %r13870, %r13879;
	add.s64 	%rd18462, %rd18461, %rd18460;
	shr.u64 	%rd18463, %rd18462, 32;
	and.b64  	%rd18464, %rd18443, 4294967295;
	mul.wide.u32 	%rd18465, %r13871, %r13879;
	add.s64 	%rd18466, %rd18463, %rd18464;
	add.s64 	%rd18467, %rd18466, %rd18465;
	shr.u64 	%rd18468, %rd18467, 32;
	and.b64  	%rd18469, %rd18446, 4294967295;
	mul.wide.u32 	%rd18470, %r13872, %r13879;
	add.s64 	%rd18471, %rd18468, %rd18469;
	add.s64 	%rd18472, %rd18471, %rd18470;
	shr.u64 	%rd18473, %rd18472, 32;
	and.b64  	%rd18474, %rd18449, 4294967295;
	mul.wide.u32 	%rd18475, %r13873, %r13879;
	add.s64 	%rd18476, %rd18473, %rd18474;
	add.s64 	%rd18477, %rd18476, %rd18475;
	shr.u64 	%rd18478, %rd18477, 32;
	and.b64  	%rd18479, %rd18452, 4294967295;
	mul.wide.u32 	%rd18480, %r13874, %r13879;
	add.s64 	%rd18481, %rd18478, %rd18479;
	add.s64 	%rd18482, %rd18481, %rd18480;
	shr.u64 	%rd18483, %rd18482, 32;
	and.b64  	%rd18484, %rd18455, 4294967295;
	mul.wide.u32 	%rd18485, %r13875, %r13879;
	add.s64 	%rd18486, %rd18483, %rd18484;
	add.s64 	%rd18487, %rd18486, %rd18485;
	shr.u64 	%rd18488, %rd18487, 32;
	and.b64  	%rd18489, %rd18458, 4294967295;
	mul.wide.u32 	%rd18490, %r13876, %r13879;
	add.s64 	%rd18491, %rd18488, %rd18489;
	add.s64 	%rd18492, %rd18491, %rd18490;
	shr.u64 	%rd18493, %rd18492, 32;
	mul.wide.u32 	%rd18494, %r13877, %r13879;
	add.s64 	%rd18495, %rd18493, %rd18459;
	add.s64 	%rd18496, %rd18495, %rd18494;
	shr.u64 	%rd18497, %rd18496, 32;
	and.b64  	%rd18498, %rd18467, 4294967295;
	mul.wide.u32 	%rd18499, %r13870, %r13880;
	add.s64 	%rd18500, %rd18499, %rd18498;
	shr.u64 	%rd18501, %rd18500, 32;
	and.b64  	%rd18502, %rd18472, 4294967295;
	mul.wide.u32 	%rd18503, %r13871, %r13880;
	add.s64 	%rd18504, %rd18501, %rd18502;
	add.s64 	%rd18505, %rd18504, %rd18503;
	shr.u64 	%rd18506, %rd18505, 32;
	and.b64  	%rd18507, %rd18477, 4294967295;
	mul.wide.u32 	%rd18508, %r13872, %r13880;
	add.s64 	%rd18509, %rd18506, %rd18507;
	add.s64 	%rd18510, %rd18509, %rd18508;
	shr.u64 	%rd18511, %rd18510, 32;
	and.b64  	%rd18512, %rd18482, 4294967295;
	mul.wide.u32 	%rd18513, %r13873, %r13880;
	add.s64 	%rd18514, %rd18511, %rd18512;
	add.s64 	%rd18515, %rd18514, %rd18513;
	shr.u64 	%rd18516, %rd18515, 32;
	and.b64  	%rd18517, %rd18487, 4294967295;
	mul.wide.u32 	%rd18518, %r13874, %r13880;
	add.s64 	%rd18519, %rd18516, %rd18517;
	add.s64 	%rd18520, %rd18519, %rd18518;
	shr.u64 	%rd18521, %rd18520, 32;
	and.b64  	%rd18522, %rd18492, 4294967295;
	mul.wide.u32 	%rd18523, %r13875, %r13880;
	add.s64 	%rd18524, %rd18521, %rd18522;
	add.s64 	%rd18525, %rd18524, %rd18523;
	shr.u64 	%rd18526, %rd18525, 32;
	and.b64  	%rd18527, %rd18496, 4294967295;
	mul.wide.u32 	%rd18528, %r13876, %r13880;
	add.s64 	%rd18529, %rd18526, %rd18527;
	add.s64 	%rd18530, %rd18529, %rd18528;
	shr.u64 	%rd18531, %rd18530, 32;
	mul.wide.u32 	%rd18532, %r13877, %r13880;
	add.s64 	%rd18533, %rd18531, %rd18497;
	add.s64 	%rd18534, %rd18533, %rd18532;
	shr.u64 	%rd18535, %rd18534, 32;
	and.b64  	%rd18536, %rd18505, 4294967295;
	mul.wide.u32 	%rd18537, %r13870, %r13881;
	add.s64 	%rd18538, %rd18537, %rd18536;
	shr.u64 	%rd18539, %rd18538, 32;
	and.b64  	%rd18540, %rd18510, 4294967295;
	mul.wide.u32 	%rd18541, %r13871, %r13881;
	add.s64 	%rd18542, %rd18539, %rd18540;
	add.s64 	%rd18543, %rd18542, %rd18541;
	shr.u64 	%rd18544, %rd18543, 32;
	and.b64  	%rd18545, %rd18515, 4294967295;
	mul.wide.u32 	%rd18546, %r13872, %r13881;
	add.s64 	%rd18547, %rd18544, %rd18545;
	add.s64 	%rd18548, %rd18547, %rd18546;
	shr.u64 	%rd18549, %rd18548, 32;
	and.b64  	%rd18550, %rd18520, 4294967295;
	mul.wide.u32 	%rd18551, %r13873, %r13881;
	add.s64 	%rd18552, %rd18549, %rd18550;
	add.s64 	%rd18553, %rd18552, %rd18551;
	shr.u64 	%rd18554, %rd18553, 32;
	and.b64  	%rd18555, %rd18525, 4294967295;
	mul.wide.u32 	%rd18556, %r13874, %r13881;
	add.s64 	%rd18557, %rd18554, %rd18555;
	add.s64 	%rd18558, %rd18557, %rd18556;
	shr.u64 	%rd18559, %rd18558, 32;
	and.b64  	%rd18560, %rd18530, 4294967295;
	mul.wide.u32 	%rd18561, %r13875, %r13881;
	add.s64 	%rd18562, %rd18559, %rd18560;
	add.s64 	%rd18563, %rd18562, %rd18561;
	shr.u64 	%rd18564, %rd18563, 32;
	and.b64  	%rd18565, %rd18534, 4294967295;
	mul.wide.u32 	%rd18566, %r13876, %r13881;
	add.s64 	%rd18567, %rd18564, %rd18565;
	add.s64 	%rd18568, %rd18567, %rd18566;
	shr.u64 	%rd18569, %rd18568, 32;
	mul.wide.u32 	%rd18570, %r13877, %r13881;
	add.s64 	%rd18571, %rd18569, %rd18535;
	add.s64 	%rd18572, %rd18571, %rd18570;
	shr.u64 	%rd18573, %rd18572, 32;
	and.b64  	%rd18574, %rd18543, 4294967295;
	mul.wide.u32 	%rd18575, %r13870, %r13882;
	add.s64 	%rd18576, %rd18575, %rd18574;
	shr.u64 	%rd18577, %rd18576, 32;
	and.b64  	%rd18578, %rd18548, 4294967295;
	mul.wide.u32 	%rd18579, %r13871, %r13882;
	add.s64 	%rd18580, %rd18577, %rd18578;
	add.s64 	%rd18581, %rd18580, %rd18579;
	shr.u64 	%rd18582, %rd18581, 32;
	and.b64  	%rd18583, %rd18553, 4294967295;
	mul.wide.u32 	%rd18584, %r13872, %r13882;
	add.s64 	%rd18585, %rd18582, %rd18583;
	add.s64 	%rd18586, %rd18585, %rd18584;
	shr.u64 	%rd18587, %rd18586, 32;
	and.b64  	%rd18588, %rd18558, 4294967295;
	mul.wide.u32 	%rd18589, %r13873, %r13882;
	add.s64 	%rd18590, %rd18587, %rd18588;
	add.s64 	%rd18591, %rd18590, %rd18589;
	shr.u64 	%rd18592, %rd18591, 32;
	and.b64  	%rd18593, %rd18563, 4294967295;
	mul.wide.u32 	%rd18594, %r13874, %r13882;
	add.s64 	%rd18595, %rd18592, %rd18593;
	add.s64 	%rd18596, %rd18595, %rd18594;
	shr.u64 	%rd18597, %rd18596, 32;
	and.b64  	%rd18598, %rd18568, 4294967295;
	mul.wide.u32 	%rd18599, %r13875, %r13882;
	add.s64 	%rd18600, %rd18597, %rd18598;
	add.s64 	%rd18601, %rd18600, %rd18599;
	shr.u64 	%rd18602, %rd18601, 32;
	and.b64  	%rd18603, %rd18572, 4294967295;
	mul.wide.u32 	%rd18604, %r13876, %r13882;
	add.s64 	%rd18605, %rd18602, %rd18603;
	add.s64 	%rd18606, %rd18605, %rd18604;
	shr.u64 	%rd18607, %rd18606, 32;
	mul.wide.u32 	%rd18608, %r13877, %r13882;
	add.s64 	%rd18609, %rd18607, %rd18573;
	add.s64 	%rd18610, %rd18609, %rd18608;
	shr.u64 	%rd18611, %rd18610, 32;
	and.b64  	%rd18612, %rd18581, 4294967295;
	mul.wide.u32 	%rd18613, %r13870, %r13883;
	add.s64 	%rd18614, %rd18613, %rd18612;
	shr.u64 	%rd18615, %rd18614, 32;
	and.b64  	%rd18616, %rd18586, 4294967295;
	mul.wide.u32 	%rd18617, %r13871, %r13883;
	add.s64 	%rd18618, %rd18615, %rd18616;
	add.s64 	%rd18619, %rd18618, %rd18617;
	shr.u64 	%rd18620, %rd18619, 32;
	and.b64  	%rd18621, %rd18591, 4294967295;
	mul.wide.u32 	%rd18622, %r13872, %r13883;
	add.s64 	%rd18623, %rd18620, %rd18621;
	add.s64 	%rd18624, %rd18623, %rd18622;
	shr.u64 	%rd18625, %rd18624, 32;
	and.b64  	%rd18626, %rd18596, 4294967295;
	mul.wide.u32 	%rd18627, %r13873, %r13883;
	add.s64 	%rd18628, %rd18625, %rd18626;
	add.s64 	%rd18629, %rd18628, %rd18627;
	shr.u64 	%rd18630, %rd18629, 32;
	and.b64  	%rd18631, %rd18601, 4294967295;
	mul.wide.u32 	%rd18632, %r13874, %r13883;
	add.s64 	%rd18633, %rd18630, %rd18631;
	add.s64 	%rd18634, %rd18633, %rd18632;
	shr.u64 	%rd18635, %rd18634, 32;
	and.b64  	%rd18636, %rd18606, 4294967295;
	mul.wide.u32 	%rd18637, %r13875, %r13883;
	add.s64 	%rd18638, %rd18635, %rd18636;
	add.s64 	%rd18639, %rd18638, %rd18637;
	shr.u64 	%rd18640, %rd18639, 32;
	and.b64  	%rd18641, %rd18610, 4294967295;
	mul.wide.u32 	%rd18642, %r13876, %r13883;
	add.s64 	%rd18643, %rd18640, %rd18641;
	add.s64 	%rd18644, %rd18643, %rd18642;
	shr.u64 	%rd18645, %rd18644, 32;
	mul.wide.u32 	%rd18646, %r13877, %r13883;
	add.s64 	%rd18647, %rd18645, %rd18611;
	add.s64 	%rd18648, %rd18647, %rd18646;
	shr.u64 	%rd18649, %rd18648, 32;
	and.b64  	%rd18650, %rd18619, 4294967295;
	mul.wide.u32 	%rd18651, %r13870, %r13884;
	add.s64 	%rd18652, %rd18651, %rd18650;
	shr.u64 	%rd18653, %rd18652, 32;
	and.b64  	%rd18654, %rd18624, 4294967295;
	mul.wide.u32 	%rd18655, %r13871, %r13884;
	add.s64 	%rd18656, %rd18653, %rd18654;
	add.s64 	%rd18657, %rd18656, %rd18655;
	shr.u64 	%rd18658, %rd18657, 32;
	and.b64  	%rd18659, %rd18629, 4294967295;
	mul.wide.u32 	%rd18660, %r13872, %r13884;
	add.s64 	%rd18661, %rd18658, %rd18659;
	add.s64 	%rd18662, %rd18661, %rd18660;
	shr.u64 	%rd18663, %rd18662, 32;
	and.b64  	%rd18664, %rd18634, 4294967295;
	mul.wide.u32 	%rd18665, %r13873, %r13884;
	add.s64 	%rd18666, %rd18663, %rd18664;
	add.s64 	%rd18667, %rd18666, %rd18665;
	shr.u64 	%rd18668, %rd18667, 32;
	and.b64  	%rd18669, %rd18639, 4294967295;
	mul.wide.u32 	%rd18670, %r13874, %r13884;
	add.s64 	%rd18671, %rd18668, %rd18669;
	add.s64 	%rd18672, %rd18671, %rd18670;
	shr.u64 	%rd18673, %rd18672, 32;
	and.b64  	%rd18674, %rd18644, 4294967295;
	mul.wide.u32 	%rd18675, %r13875, %r13884;
	add.s64 	%rd18676, %rd18673, %rd18674;
	add.s64 	%rd18677, %rd18676, %rd18675;
	shr.u64 	%rd18678, %rd18677, 32;
	and.b64  	%rd18679, %rd18648, 4294967295;
	mul.wide.u32 	%rd18680, %r13876, %r13884;
	add.s64 	%rd18681, %rd18678, %rd18679;
	add.s64 	%rd18682, %rd18681, %rd18680;
	shr.u64 	%rd18683, %rd18682, 32;
	mul.wide.u32 	%rd18684, %r13877, %r13884;
	add.s64 	%rd18685, %rd18683, %rd18649;
	add.s64 	%rd18686, %rd18685, %rd18684;
	shr.u64 	%rd18687, %rd18686, 32;
	and.b64  	%rd18688, %rd18657, 4294967295;
	mul.wide.u32 	%rd18689, %r13870, %r13885;
	add.s64 	%rd18690, %rd18689, %rd18688;
	shr.u64 	%rd18691, %rd18690, 32;
	and.b64  	%rd18692, %rd18662, 4294967295;
	mul.wide.u32 	%rd18693, %r13871, %r13885;
	add.s64 	%rd18694, %rd18691, %rd18692;
	add.s64 	%rd18695, %rd18694, %rd18693;
	shr.u64 	%rd18696, %rd18695, 32;
	and.b64  	%rd18697, %rd18667, 4294967295;
	mul.wide.u32 	%rd18698, %r13872, %r13885;
	add.s64 	%rd18699, %rd18696, %rd18697;
	add.s64 	%rd18700, %rd18699, %rd18698;
	shr.u64 	%rd18701, %rd18700, 32;
	and.b64  	%rd18702, %rd18672, 4294967295;
	mul.wide.u32 	%rd18703, %r13873, %r13885;
	add.s64 	%rd18704, %rd18701, %rd18702;
	add.s64 	%rd18705, %rd18704, %rd18703;
	shr.u64 	%rd18706, %rd18705, 32;
	and.b64  	%rd18707, %rd18677, 4294967295;
	mul.wide.u32 	%rd18708, %r13874, %r13885;
	add.s64 	%rd18709, %rd18706, %rd18707;
	add.s64 	%rd18710, %rd18709, %rd18708;
	shr.u64 	%rd18711, %rd18710, 32;
	and.b64  	%rd18712, %rd18682, 4294967295;
	mul.wide.u32 	%rd18713, %r13875, %r13885;
	add.s64 	%rd18714, %rd18711, %rd18712;
	add.s64 	%rd18715, %rd18714, %rd18713;
	shr.u64 	%rd18716, %rd18715, 32;
	and.b64  	%rd18717, %rd18686, 4294967295;
	mul.wide.u32 	%rd18718, %r13876, %r13885;
	add.s64 	%rd18719, %rd18716, %rd18717;
	add.s64 	%rd18720, %rd18719, %rd18718;
	shr.u64 	%rd18721, %rd18720, 32;
	mul.wide.u32 	%rd18722, %r13877, %r13885;
	add.s64 	%rd18723, %rd18721, %rd18687;
	add.s64 	%rd18724, %rd18723, %rd18722;
	shr.u64 	%rd18725, %rd18724, 32;
	{ .reg .b32 tmp; mov.b64 {tmp, %r9539}, %rd18724; }
	and.b64  	%rd18726, %rd18695, 4294967295;
	mul.lo.s64 	%rd18727, %rd18726, 977;
	and.b64  	%rd18728, %rd18437, 4294967295;
	and.b64  	%rd18729, %rd18727, 4294967295;
	add.s64 	%rd31486, %rd18729, %rd18728;
	shr.u64 	%rd18730, %rd18727, 32;
	shr.u64 	%rd18731, %rd31486, 32;
	add.s64 	%rd18732, %rd18731, %rd18730;
	and.b64  	%rd18733, %rd18700, 4294967295;
	mul.lo.s64 	%rd18734, %rd18733, 977;
	and.b64  	%rd18735, %rd18462, 4294967295;
	and.b64  	%rd18736, %rd18734, 4294967295;
	add.s64 	%rd18737, %rd18732, %rd18735;
	add.s64 	%rd18738, %rd18737, %rd18736;
	add.s64 	%rd31487, %rd18738, %rd18726;
	shr.u64 	%rd18739, %rd18734, 32;
	shr.u64 	%rd18740, %rd31487, 32;
	add.s64 	%rd18741, %rd18740, %rd18739;
	and.b64  	%rd18742, %rd18705, 4294967295;
	mul.lo.s64 	%rd18743, %rd18742, 977;
	and.b64  	%rd18744, %rd18500, 4294967295;
	and.b64  	%rd18745, %rd18743, 4294967295;
	add.s64 	%rd18746, %rd18741, %rd18744;
	add.s64 	%rd18747, %rd18746, %rd18745;
	add.s64 	%rd31488, %rd18747, %rd18733;
	shr.u64 	%rd18748, %rd18743, 32;
	shr.u64 	%rd18749, %rd31488, 32;
	add.s64 	%rd18750, %rd18749, %rd18748;
	and.b64  	%rd18751, %rd18710, 4294967295;
	mul.lo.s64 	%rd18752, %rd18751, 977;
	and.b64  	%rd18753, %rd18538, 4294967295;
	and.b64  	%rd18754, %rd18752, 4294967295;
	add.s64 	%rd18755, %rd18750, %rd18753;
	add.s64 	%rd18756, %rd18755, %rd18754;
	add.s64 	%rd31489, %rd18756, %rd18742;
	shr.u64 	%rd18757, %rd18752, 32;
	shr.u64 	%rd18758, %rd31489, 32;
	add.s64 	%rd18759, %rd18758, %rd18757;
	and.b64  	%rd18760, %rd18715, 4294967295;
	mul.lo.s64 	%rd18761, %rd18760, 977;
	and.b64  	%rd18762, %rd18576, 4294967295;
	and.b64  	%rd18763, %rd18761, 4294967295;
	add.s64 	%rd18764, %rd18759, %rd18762;
	add.s64 	%rd18765, %rd18764, %rd18763;
	add.s64 	%rd31490, %rd18765, %rd18751;
	shr.u64 	%rd18766, %rd18761, 32;
	shr.u64 	%rd18767, %rd31490, 32;
	add.s64 	%rd18768, %rd18767, %rd18766;
	and.b64  	%rd18769, %rd18720, 4294967295;
	mul.lo.s64 	%rd18770, %rd18769, 977;
	and.b64  	%rd18771, %rd18614, 4294967295;
	and.b64  	%rd18772, %rd18770, 4294967295;
	add.s64 	%rd18773, %rd18768, %rd18771;
	add.s64 	%rd18774, %rd18773, %rd18772;
	add.s64 	%rd31491, %rd18774, %rd18760;
	shr.u64 	%rd18775, %rd18770, 32;
	shr.u64 	%rd18776, %rd31491, 32;
	add.s64 	%rd18777, %rd18776, %rd18775;
	and.b64  	%rd18778, %rd18724, 4294967295;
	mul.lo.s64 	%rd18779, %rd18778, 977;
	and.b64  	%rd18780, %rd18652, 4294967295;
	and.b64  	%rd18781, %rd18779, 4294967295;
	add.s64 	%rd18782, %rd18777, %rd18780;
	add.s64 	%rd18783, %rd18782, %rd18781;
	add.s64 	%rd31492, %rd18783, %rd18769;
	shr.u64 	%rd18784, %rd18779, 32;
	shr.u64 	%rd18785, %rd31492, 32;
	add.s64 	%rd18786, %rd18785, %rd18784;
	mul.lo.s64 	%rd18787, %rd18725, 977;
	and.b64  	%rd18788, %rd18690, 4294967295;
	and.b64  	%rd18789, %rd18787, 4294967295;
	add.s64 	%rd18790, %rd18786, %rd18788;
	add.s64 	%rd18791, %rd18790, %rd18789;
	add.s64 	%rd31493, %rd18791, %rd18778;
	shr.u64 	%rd18792, %rd18787, 32;
	shr.u64 	%rd18793, %rd31493, 32;
	cvt.u32.u64 	%r9540, %rd18793;
	cvt.u32.u64 	%r9541, %rd18792;
	add.s32 	%r9542, %r9540, %r9541;
	add.s32 	%r4367, %r9542, %r9539;
	setp.eq.s32 	%p2816, %r4367, 0;
	mov.pred 	%p4460, 0;
	@%p2816 bra 	$L__BB3_2317;
	cvt.u64.u32 	%rd18794, %r4367;
	mul.wide.u32 	%rd18795, %r4367, 977;
	shr.u64 	%rd18796, %rd18795, 32;
	and.b64  	%rd18797, %rd31486, 4294967295;
	and.b64  	%rd18798, %rd18795, 4294967295;
	add.s64 	%rd31486, %rd18798, %rd18797;
	shr.u64 	%rd18799, %rd31486, 32;
	and.b64  	%rd18800, %rd31487, 4294967295;
	add.s64 	%rd18801, %rd18796, %rd18800;
	add.s64 	%rd18802, %rd18801, %rd18794;
	add.s64 	%rd31487, %rd18802, %rd18799;
	setp.lt.u64 	%p2818, %rd31487, 4294967296;
	@%p2818 bra 	$L__BB3_2317;
	shr.u64 	%rd18803, %rd31487, 32;
	and.b64  	%rd18804, %rd31488, 4294967295;
	add.s64 	%rd31488, %rd18803, %rd18804;
	setp.lt.u64 	%p2820, %rd31488, 4294967296;
	@%p2820 bra 	$L__BB3_2317;
	shr.u64 	%rd18805, %rd31488, 32;
	and.b64  	%rd18806, %rd31489, 4294967295;
	add.s64 	%rd31489, %rd18805, %rd18806;
	setp.lt.u64 	%p2822, %rd31489, 4294967296;
	@%p2822 bra 	$L__BB3_2317;
	shr.u64 	%rd18808, %rd31489, 32;
	and.b64  	%rd18809, %rd31490, 4294967295;
	add.s64 	%rd31490, %rd18808, %rd18809;
	setp.lt.u64 	%p2824, %rd31490, 4294967296;
	mov.b64 	%rd31489, 4294967296;
	@%p2824 bra 	$L__BB3_2317;
	shr.u64 	%rd18811, %rd31490, 32;
	and.b64  	%rd18812, %rd31491, 4294967295;
	add.s64 	%rd31491, %rd18811, %rd18812;
	setp.lt.u64 	%p2826, %rd31491, 4294967296;
	mov.b64 	%rd31489, 4294967296;
	mov.u64 	%rd31490, %rd31489;
	@%p2826 bra 	$L__BB3_2317;
	shr.u64 	%rd18814, %rd31491, 32;
	and.b64  	%rd18815, %rd31492, 4294967295;
	add.s64 	%rd31492, %rd18814, %rd18815;
	setp.lt.u64 	%p2828, %rd31492, 4294967296;
	mov.b64 	%rd31489, 4294967296;
	mov.u64 	%rd31491, %rd31489;
	@%p2828 bra 	$L__BB3_2317;
	shr.u64 	%rd18817, %rd31492, 32;
	and.b64  	%rd18818, %rd31493, 4294967295;
	add.s64 	%rd18819, %rd18817, %rd18818;
	setp.gt.u64 	%p4460, %rd18819, 4294967295;
	min.u64 	%rd31493, %rd18819, 4294967296;
	mov.b64 	%rd31489, 4294967296;
	mov.u64 	%rd31490, %rd31489;
	mov.u64 	%rd31492, %rd31489;
$L__BB3_2317:
	cvt.u32.u64 	%r13949, %rd31493;
	cvt.u32.u64 	%r13948, %rd31492;
	cvt.u32.u64 	%r13947, %rd31491;
	cvt.u32.u64 	%r13946, %rd31490;
	cvt.u32.u64 	%r13945, %rd31489;
	cvt.u32.u64 	%r13944, %rd31488;
	cvt.u32.u64 	%r13943, %rd31487;
	cvt.u32.u64 	%r13942, %rd31486;
	setp.lt.u32 	%p2829, %r8905, %r13949;
	or.pred  	%p2830, %p4460, %p2829;
	@%p2830 bra 	$L__BB3_2331;
	setp.gt.u32 	%p2831, %r8905, %r13949;
	@%p2831 bra 	$L__BB3_2332;
	setp.lt.u32 	%p2832, %r3199, %r13948;
	@%p2832 bra 	$L__BB3_2331;
	setp.gt.u32 	%p2833, %r3199, %r13948;
	@%p2833 bra 	$L__BB3_2332;
	setp.lt.u32 	%p2834, %r3200, %r13947;
	@%p2834 bra 	$L__BB3_2331;
	setp.gt.u32 	%p2835, %r3200, %r13947;
	@%p2835 bra 	$L__BB3_2332;
	setp.lt.u32 	%p2836, %r3201, %r13946;
	@%p2836 bra 	$L__BB3_2331;
	setp.gt.u32 	%p2837, %r3201, %r13946;
	@%p2837 bra 	$L__BB3_2332;
	setp.lt.u32 	%p2838, %r3202, %r13945;
	@%p2838 bra 	$L__BB3_2331;
	setp.gt.u32 	%p2839, %r3202, %r13945;
	@%p2839 bra 	$L__BB3_2332;
	setp.lt.u32 	%p2840, %r3203, %r13944;
	@%p2840 bra 	$L__BB3_2331;
	setp.gt.u32 	%p2841, %r3203, %r13944;
	@%p2841 bra 	$L__BB3_2332;
	setp.lt.u32 	%p2842, %r2246, %r13943;
	@%p2842 bra 	$L__BB3_2331;
	setp.gt.u32 	%p2843, %r2246, %r13943;
	setp.gt.u32 	%p2844, %r2245, %r13942;
	or.pred  	%p2845, %p2843, %p2844;
	@%p2845 bra 	$L__BB3_2332;
$L__BB3_2331:
	// begin inline asm
	sub.cc.u32 %r13942, %r13942, %r2245;
	subc.cc.u32 %r13943, %r13943, %r2246;
	subc.cc.u32 %r13944, %r13944, %r3203;
	subc.cc.u32 %r13945, %r13945, %r3202;
	subc.cc.u32 %r13946, %r13946, %r3201;
	subc.cc.u32 %r13947, %r13947, %r3200;
	subc.cc.u32 %r13948, %r13948, %r3199;
	subc.u32 %r13949, %r13949, %r8905;
	
	// end inline asm
$L__BB3_2332:
	setp.gt.u32 	%p2846, %r13949, %r8905;
	@%p2846 bra 	$L__BB3_2346;
	setp.lt.u32 	%p2847, %r13949, %r8905;
	@%p2847 bra 	$L__BB3_2347;
	setp.gt.u32 	%p2848, %r13948, %r3199;
	@%p2848 bra 	$L__BB3_2346;
	setp.lt.u32 	%p2849, %r13948, %r3199;
	@%p2849 bra 	$L__BB3_2347;
	setp.gt.u32 	%p2850, %r13947, %r3200;
	@%p2850 bra 	$L__BB3_2346;
	setp.lt.u32 	%p2851, %r13947, %r3200;
	@%p2851 bra 	$L__BB3_2347;
	setp.gt.u32 	%p2852, %r13946, %r3201;
	@%p2852 bra 	$L__BB3_2346;
	setp.lt.u32 	%p2853, %r13946, %r3201;
	@%p2853 bra 	$L__BB3_2347;
	setp.gt.u32 	%p2854, %r13945, %r3202;
	@%p2854 bra 	$L__BB3_2346;
	setp.lt.u32 	%p2855, %r13945, %r3202;
	@%p2855 bra 	$L__BB3_2347;
	setp.gt.u32 	%p2856, %r13944, %r3203;
	@%p2856 bra 	$L__BB3_2346;
	setp.lt.u32 	%p2857, %r13944, %r3203;
	@%p2857 bra 	$L__BB3_2347;
	setp.gt.u32 	%p2858, %r13943, %r2246;
	@%p2858 bra 	$L__BB3_2346;
	setp.lt.u32 	%p2859, %r13943, %r2246;
	setp.lt.u32 	%p2860, %r13942, %r2245;
	or.pred  	%p2861, %p2859, %p2860;
	@%p2861 bra 	$L__BB3_2347;
$L__BB3_2346:
	// begin inline asm
	sub.cc.u32 %r13942, %r13942, %r2245;
	subc.cc.u32 %r13943, %r13943, %r2246;
	subc.cc.u32 %r13944, %r13944, %r3203;
	subc.cc.u32 %r13945, %r13945, %r3202;
	subc.cc.u32 %r13946, %r13946, %r3201;
	subc.cc.u32 %r13947, %r13947, %r3200;
	subc.cc.u32 %r13948, %r13948, %r3199;
	subc.u32 %r13949, %r13949, %r8905;
	
	// end inline asm
$L__BB3_2347:
	mul.wide.u32 	%rd18821, %r13870, %r13870;
	shr.u64 	%rd18822, %rd18821, 32;
	mul.wide.u32 	%rd18823, %r13871, %r13870;
	add.s64 	%rd18824, %rd18822, %rd18823;
	shr.u64 	%rd18825, %rd18824, 32;
	mul.wide.u32 	%rd18826, %r13872, %r13870;
	add.s64 	%rd18827, %rd18825, %rd18826;
	shr.u64 	%rd18828, %rd18827, 32;
	mul.wide.u32 	%rd18829, %r13873, %r13870;
	add.s64 	%rd18830, %rd18828, %rd18829;
	shr.u64 	%rd18831, %rd18830, 32;
	mul.wide.u32 	%rd18832, %r13874, %r13870;
	add.s64 	%rd18833, %rd18831, %rd18832;
	shr.u64 	%rd18834, %rd18833, 32;
	mul.wide.u32 	%rd18835, %r13875, %r13870;
	add.s64 	%rd18836, %rd18834, %rd18835;
	shr.u64 	%rd18837, %rd18836, 32;
	mul.wide.u32 	%rd18838, %r13876, %r13870;
	add.s64 	%rd18839, %rd18837, %rd18838;
	shr.u64 	%rd18840, %rd18839, 32;
	mul.wide.u32 	%rd18841, %r13877, %r13870;
	add.s64 	%rd18842, %rd18840, %rd18841;
	shr.u64 	%rd18843, %rd18842, 32;
	and.b64  	%rd18844, %rd18824, 4294967295;
	add.s64 	%rd18845, %rd18823, %rd18844;
	shr.u64 	%rd18846, %rd18845, 32;
	and.b64  	%rd18847, %rd18827, 4294967295;
	mul.wide.u32 	%rd18848, %r13871, %r13871;
	add.s64 	%rd18849, %rd18846, %rd18847;
	add.s64 	%rd18850, %rd18849, %rd18848;
	shr.u64 	%rd18851, %rd18850, 32;
	and.b64  	%rd18852, %rd18830, 4294967295;
	mul.wide.u32 	%rd18853, %r13872, %r13871;
	add.s64 	%rd18854, %rd18851, %rd18852;
	add.s64 	%rd18855, %rd18854, %rd18853;
	shr.u64 	%rd18856, %rd18855, 32;
	and.b64  	%rd18857, %rd18833, 4294967295;
	mul.wide.u32 	%rd18858, %r13873, %r13871;
	add.s64 	%rd18859, %rd18856, %rd18857;
	add.s64 	%rd18860, %rd18859, %rd18858;
	shr.u64 	%rd18861, %rd18860, 32;
	and.b64  	%rd18862, %rd18836, 4294967295;
	mul.wide.u32 	%rd18863, %r13874, %r13871;
	add.s64 	%rd18864, %rd18861, %rd18862;
	add.s64 	%rd18865, %rd18864, %rd18863;
	shr.u64 	%rd18866, %rd18865, 32;
	and.b64  	%rd18867, %rd18839, 4294967295;
	mul.wide.u32 	%rd18868, %r13875, %r13871;
	add.s64 	%rd18869, %rd18866, %rd18867;
	add.s64 	%rd18870, %rd18869, %rd18868;
	shr.u64 	%rd18871, %rd18870, 32;
	and.b64  	%rd18872, %rd18842, 4294967295;
	mul.wide.u32 	%rd18873, %r13876, %r13871;
	add.s64 	%rd18874, %rd18871, %rd18872;
	add.s64 	%rd18875, %rd18874, %rd18873;
	shr.u64 	%rd18876, %rd18875, 32;
	mul.wide.u32 	%rd18877, %r13877, %r13871;
	add.s64 	%rd18878, %rd18876, %rd18843;
	add.s64 	%rd18879, %rd18878, %rd18877;
	shr.u64 	%rd18880, %rd18879, 32;
	and.b64  	%rd18881, %rd18850, 4294967295;
	add.s64 	%rd18882, %rd18826, %rd18881;
	shr.u64 	%rd18883, %rd18882, 32;
	and.b64  	%rd18884, %rd18855, 4294967295;
	add.s64 	%rd18885, %rd18883, %rd18884;
	add.s64 	%rd18886, %rd18885, %rd18853;
	shr.u64 	%rd18887, %rd18886, 32;
	and.b64  	%rd18888, %rd18860, 4294967295;
	mul.wide.u32 	%rd18889, %r13872, %r13872;
	add.s64 	%rd18890, %rd18887, %rd18888;
	add.s64 	%rd18891, %rd18890, %rd18889;
	shr.u64 	%rd18892, %rd18891, 32;
	and.b64  	%rd18893, %rd18865, 4294967295;
	mul.wide.u32 	%rd18894, %r13873, %r13872;
	add.s64 	%rd18895, %rd18892, %rd18893;
	add.s64 	%rd18896, %rd18895, %rd18894;
	shr.u64 	%rd18897, %rd18896, 32;
	and.b64  	%rd18898, %rd18870, 4294967295;
	mul.wide.u32 	%rd18899, %r13874, %r13872;
	add.s64 	%rd18900, %rd18897, %rd18898;
	add.s64 	%rd18901, %rd18900, %rd18899;
	shr.u64 	%rd18902, %rd18901, 32;
	and.b64  	%rd18903, %rd18875, 4294967295;
	mul.wide.u32 	%rd18904, %r13875, %r13872;
	add.s64 	%rd18905, %rd18902, %rd18903;
	add.s64 	%rd18906, %rd18905, %rd18904;
	shr.u64 	%rd18907, %rd18906, 32;
	and.b64  	%rd18908, %rd18879, 4294967295;
	mul.wide.u32 	%rd18909, %r13876, %r13872;
	add.s64 	%rd18910, %rd18907, %rd18908;
	add.s64 	%rd18911, %rd18910, %rd18909;
	shr.u64 	%rd18912, %rd18911, 32;
	mul.wide.u32 	%rd18913, %r13877, %r13872;
	add.s64 	%rd18914, %rd18912, %rd18880;
	add.s64 	%rd18915, %rd18914, %rd18913;
	shr.u64 	%rd18916, %rd18915, 32;
	and.b64  	%rd18917, %rd18886, 4294967295;
	add.s64 	%rd18918, %rd18829, %rd18917;
	shr.u64 	%rd18919, %rd18918, 32;
	and.b64  	%rd18920, %rd18891, 4294967295;
	add.s64 	%rd18921, %rd18919, %rd18920;
	add.s64 	%rd18922, %rd18921, %rd18858;
	shr.u64 	%rd18923, %rd18922, 32;
	and.b64  	%rd18924, %rd18896, 4294967295;
	add.s64 	%rd18925, %rd18923, %rd18924;
	add.s64 	%rd18926, %rd18925, %rd18894;
	shr.u64 	%rd18927, %rd18926, 32;
	and.b64  	%rd18928, %rd18901, 4294967295;
	mul.wide.u32 	%rd18929, %r13873, %r13873;
	add.s64 	%rd18930, %rd18927, %rd18928;
	add.s64 	%rd18931, %rd18930, %rd18929;
	shr.u64 	%rd18932, %rd18931, 32;
	and.b64  	%rd18933, %rd18906, 4294967295;
	mul.wide.u32 	%rd18934, %r13874, %r13873;
	add.s64 	%rd18935, %rd18932, %rd18933;
	add.s64 	%rd18936, %rd18935, %rd18934;
	shr.u64 	%rd18937, %rd18936, 32;
	and.b64  	%rd18938, %rd18911, 4294967295;
	mul.wide.u32 	%rd18939, %r13875, %r13873;
	add.s64 	%rd18940, %rd18937, %rd18938;
	add.s64 	%rd18941, %rd18940, %rd18939;
	shr.u64 	%rd18942, %rd18941, 32;
	and.b64  	%rd18943, %rd18915, 4294967295;
	mul.wide.u32 	%rd18944, %r13876, %r13873;
	add.s64 	%rd18945, %rd18942, %rd18943;
	add.s64 	%rd18946, %rd18945, %rd18944;
	shr.u64 	%rd18947, %rd18946, 32;
	mul.wide.u32 	%rd18948, %r13877, %r13873;
	add.s64 	%rd18949, %rd18947, %rd18916;
	add.s64 	%rd18950, %rd18949, %rd18948;
	shr.u64 	%rd18951, %rd18950, 32;
	and.b64  	%rd18952, %rd18922, 4294967295;
	add.s64 	%rd18953, %rd18832, %rd18952;
	shr.u64 	%rd18954, %rd18953, 32;
	and.b64  	%rd18955, %rd18926, 4294967295;
	add.s64 	%rd18956, %rd18954, %rd18955;
	add.s64 	%rd18957, %rd18956, %rd18863;
	shr.u64 	%rd18958, %rd18957, 32;
	and.b64  	%rd18959, %rd18931, 4294967295;
	add.s64 	%rd18960, %rd18958, %rd18959;
	add.s64 	%rd18961, %rd18960, %rd18899;
	shr.u64 	%rd18962, %rd18961, 32;
	and.b64  	%rd18963, %rd18936, 4294967295;
	add.s64 	%rd18964, %rd18962, %rd18963;
	add.s64 	%rd18965, %rd18964, %rd18934;
	shr.u64 	%rd18966, %rd18965, 32;
	and.b64  	%rd18967, %rd18941, 4294967295;
	mul.wide.u32 	%rd18968, %r13874, %r13874;
	add.s64 	%rd18969, %rd18966, %rd18967;
	add.s64 	%rd18970, %rd18969, %rd18968;
	shr.u64 	%rd18971, %rd18970, 32;
	and.b64  	%rd18972, %rd18946, 4294967295;
	mul.wide.u32 	%rd18973, %r13875, %r13874;
	add.s64 	%rd18974, %rd18971, %rd18972;
	add.s64 	%rd18975, %rd18974, %rd18973;
	shr.u64 	%rd18976, %rd18975, 32;
	and.b64  	%rd18977, %rd18950, 4294967295;
	mul.wide.u32 	%rd18978, %r13876, %r13874;
	add.s64 	%rd18979, %rd18976, %rd18977;
	add.s64 	%rd18980, %rd18979, %rd18978;
	shr.u64 	%rd18981, %rd18980, 32;
	mul.wide.u32 	%rd18982, %r13877, %r13874;
	add.s64 	%rd18983, %rd18981, %rd18951;
	add.s64 	%rd18984, %rd18983, %rd18982;
	shr.u64 	%rd18985, %rd18984, 32;
	and.b64  	%rd18986, %rd18957, 4294967295;
	add.s64 	%rd18987, %rd18835, %rd18986;
	shr.u64 	%rd18988, %rd18987, 32;
	and.b64  	%rd18989, %rd18961, 4294967295;
	add.s64 	%rd18990, %rd18988, %rd18989;
	add.s64 	%rd18991, %rd18990, %rd18868;
	shr.u64 	%rd18992, %rd18991, 32;
	and.b64  	%rd18993, %rd18965, 4294967295;
	add.s64 	%rd18994, %rd18992, %rd18993;
	add.s64 	%rd18995, %rd18994, %rd18904;
	shr.u64 	%rd18996, %rd18995, 32;
	and.b64  	%rd18997, %rd18970, 4294967295;
	add.s64 	%rd18998, %rd18996, %rd18997;
	add.s64 	%rd18999, %rd18998, %rd18939;
	shr.u64 	%rd19000, %rd18999, 32;
	and.b64  	%rd19001, %rd18975, 4294967295;
	add.s64 	%rd19002, %rd19000, %rd19001;
	add.s64 	%rd19003, %rd19002, %rd18973;
	shr.u64 	%rd19004, %rd19003, 32;
	and.b64  	%rd19005, %rd18980, 4294967295;
	mul.wide.u32 	%rd19006, %r13875, %r13875;
	add.s64 	%rd19007, %rd19004, %rd19005;
	add.s64 	%rd19008, %rd19007, %rd19006;
	shr.u64 	%rd19009, %rd19008, 32;
	and.b64  	%rd19010, %rd18984, 4294967295;
	mul.wide.u32 	%rd19011, %r13876, %r13875;
	add.s64 	%rd19012, %rd19009, %rd19010;
	add.s64 	%rd19013, %rd19012, %rd19011;
	shr.u64 	%rd19014, %rd19013, 32;
	mul.wide.u32 	%rd19015, %r13877, %r13875;
	add.s64 	%rd19016, %rd19014, %rd18985;
	add.s64 	%rd19017, %rd19016, %rd19015;
	shr.u64 	%rd19018, %rd19017, 32;
	and.b64  	%rd19019, %rd18991, 4294967295;
	add.s64 	%rd19020, %rd18838, %rd19019;
	shr.u64 	%rd19021, %rd19020, 32;
	and.b64  	%rd19022, %rd18995, 4294967295;
	add.s64 	%rd19023, %rd19021, %rd19022;
	add.s64 	%rd19024, %rd19023, %rd18873;
	shr.u64 	%rd19025, %rd19024, 32;
	and.b64  	%rd19026, %rd18999, 4294967295;
	add.s64 	%rd19027, %rd19025, %rd19026;
	add.s64 	%rd19028, %rd19027, %rd18909;
	shr.u64 	%rd19029, %rd19028, 32;
	and.b64  	%rd19030, %rd19003, 4294967295;
	add.s64 	%rd19031, %rd19029, %rd19030;
	add.s64 	%rd19032, %rd19031, %rd18944;
	shr.u64 	%rd19033, %rd19032, 32;
	and.b64  	%rd19034, %rd19008, 4294967295;
	add.s64 	%rd19035, %rd19033, %rd19034;
	add.s64 	%rd19036, %rd19035, %rd18978;
	shr.u64 	%rd19037, %rd19036, 32;
	and.b64  	%rd19038, %rd19013, 4294967295;
	add.s64 	%rd19039, %rd19037, %rd19038;
	add.s64 	%rd19040, %rd19039, %rd19011;
	shr.u64 	%rd19041, %rd19040, 32;
	and.b64  	%rd19042, %rd19017, 4294967295;
	mul.wide.u32 	%rd19043, %r13876, %r13876;
	add.s64 	%rd19044, %rd19041, %rd19042;
	add.s64 	%rd19045, %rd19044, %rd19043;
	shr.u64 	%rd19046, %rd19045, 32;
	mul.wide.u32 	%rd19047, %r13877, %r13876;
	add.s64 	%rd19048, %rd19046, %rd19018;
	add.s64 	%rd19049, %rd19048, %rd19047;
	shr.u64 	%rd19050, %rd19049, 32;
	and.b64  	%rd19051, %rd19024, 4294967295;
	add.s64 	%rd19052, %rd18841, %rd19051;
	shr.u64 	%rd19053, %rd19052, 32;
	and.b64  	%rd19054, %rd19028, 4294967295;
	add.s64 	%rd19055, %rd19053, %rd19054;
	add.s64 	%rd19056, %rd19055, %rd18877;
	shr.u64 	%rd19057, %rd19056, 32;
	and.b64  	%rd19058, %rd19032, 4294967295;
	add.s64 	%rd19059, %rd19057, %rd19058;
	add.s64 	%rd19060, %rd19059, %rd18913;
	shr.u64 	%rd19061, %rd19060, 32;
	and.b64  	%rd19062, %rd19036, 4294967295;
	add.s64 	%rd19063, %rd19061, %rd19062;
	add.s64 	%rd19064, %rd19063, %rd18948;
	shr.u64 	%rd19065, %rd19064, 32;
	and.b64  	%rd19066, %rd19040, 4294967295;
	add.s64 	%rd19067, %rd19065, %rd19066;
	add.s64 	%rd19068, %rd19067, %rd18982;
	shr.u64 	%rd19069, %rd19068, 32;
	and.b64  	%rd19070, %rd19045, 4294967295;
	add.s64 	%rd19071, %rd19069, %rd19070;
	add.s64 	%rd19072, %rd19071, %rd19015;
	shr.u64 	%rd19073, %rd19072, 32;
	and.b64  	%rd19074, %rd19049, 4294967295;
	add.s64 	%rd19075, %rd19073, %rd19074;
	add.s64 	%rd19076, %rd19075, %rd19047;
	shr.u64 	%rd19077, %rd19076, 32;
	mul.wide.u32 	%rd19078, %r13877, %r13877;
	add.s64 	%rd19079, %rd19077, %rd19050;
	add.s64 	%rd19080, %rd19079, %rd19078;
	shr.u64 	%rd19081, %rd19080, 32;
	{ .reg .b32 tmp; mov.b64 {tmp, %r9591}, %rd19080; }
	and.b64  	%rd19082, %rd19056, 4294967295;
	mul.lo.s64 	%rd19083, %rd19082, 977;
	and.b64  	%rd19084, %rd18821, 4294967293;
	and.b64  	%rd19085, %rd19083, 4294967295;
	add.s64 	%rd31494, %rd19085, %rd19084;
	shr.u64 	%rd19086, %rd19083, 32;
	shr.u64 	%rd19087, %rd31494, 32;
	add.s64 	%rd19088, %rd19087, %rd19086;
	and.b64  	%rd19089, %rd19060, 4294967295;
	mul.lo.s64 	%rd19090, %rd19089, 977;
	and.b64  	%rd19091, %rd18845, 4294967295;
	and.b64  	%rd19092, %rd19090, 4294967295;
	add.s64 	%rd19093, %rd19088, %rd19091;
	add.s64 	%rd19094, %rd19093, %rd19092;
	add.s64 	%rd31495, %rd19094, %rd19082;
	shr.u64 	%rd19095, %rd19090, 32;
	shr.u64 	%rd19096, %rd31495, 32;
	add.s64 	%rd19097, %rd19096, %rd19095;
	and.b64  	%rd19098, %rd19064, 4294967295;
	mul.lo.s64 	%rd19099, %rd19098, 977;
	and.b64  	%rd19100, %rd18882, 4294967295;
	and.b64  	%rd19101, %rd19099, 4294967295;
	add.s64 	%rd19102, %rd19097, %rd19100;
	add.s64 	%rd19103, %rd19102, %rd19101;
	add.s64 	%rd31496, %rd19103, %rd19089;
	shr.u64 	%rd19104, %rd19099, 32;
	shr.u64 	%rd19105, %rd31496, 32;
	add.s64 	%rd19106, %rd19105, %rd19104;
	and.b64  	%rd19107, %rd19068, 4294967295;
	mul.lo.s64 	%rd19108, %rd19107, 977;
	and.b64  	%rd19109, %rd18918, 4294967295;
	and.b64  	%rd19110, %rd19108, 4294967295;
	add.s64 	%rd19111, %rd19106, %rd19109;
	add.s64 	%rd19112, %rd19111, %rd19110;
	add.s64 	%rd31497, %rd19112, %rd19098;
	shr.u64 	%rd19113, %rd19108, 32;
	shr.u64 	%rd19114, %rd31497, 32;
	add.s64 	%rd19115, %rd19114, %rd19113;
	and.b64  	%rd19116, %rd19072, 4294967295;
	mul.lo.s64 	%rd19117, %rd19116, 977;
	and.b64  	%rd19118, %rd18953, 4294967295;
	and.b64  	%rd19119, %rd19117, 4294967295;
	add.s64 	%rd19120, %rd19115, %rd19118;
	add.s64 	%rd19121, %rd19120, %rd19119;
	add.s64 	%rd31498, %rd19121, %rd19107;
	shr.u64 	%rd19122, %rd19117, 32;
	shr.u64 	%rd19123, %rd31498, 32;
	add.s64 	%rd19124, %rd19123, %rd19122;
	and.b64  	%rd19125, %rd19076, 4294967295;
	mul.lo.s64 	%rd19126, %rd19125, 977;
	and.b64  	%rd19127, %rd18987, 4294967295;
	and.b64  	%rd19128, %rd19126, 4294967295;
	add.s64 	%rd19129, %rd19124, %rd19127;
	add.s64 	%rd19130, %rd19129, %rd19128;
	add.s64 	%rd31499, %rd19130, %rd19116;
	shr.u64 	%rd19131, %rd19126, 32;
	shr.u64 	%rd19132, %rd31499, 32;
	add.s64 	%rd19133, %rd19132, %rd19131;
	and.b64  	%rd19134, %rd19080, 4294967295;
	mul.lo.s64 	%rd19135, %rd19134, 977;
	and.b64  	%rd19136, %rd19020, 4294967295;
	and.b64  	%rd19137, %rd19135, 4294967295;
	add.s64 	%rd19138, %rd19133, %rd19136;
	add.s64 	%rd19139, %rd19138, %rd19137;
	add.s64 	%rd31500, %rd19139, %rd19125;
	shr.u64 	%rd19140, %rd19135, 32;
	shr.u64 	%rd19141, %rd31500, 32;
	add.s64 	%rd19142, %rd19141, %rd19140;
	mul.lo.s64 	%rd19143, %rd19081, 977;
	and.b64  	%rd19144, %rd19052, 4294967295;
	and.b64  	%rd19145, %rd19143, 4294967295;
	add.s64 	%rd19146, %rd19142, %rd19144;
	add.s64 	%rd19147, %rd19146, %rd19145;
	add.s64 	%rd31501, %rd19147, %rd19134;
	shr.u64 	%rd19148, %rd19143, 32;
	shr.u64 	%rd19149, %rd31501, 32;
	cvt.u32.u64 	%r9592, %rd19149;
	cvt.u32.u64 	%r9593, %rd19148;
	add.s32 	%r9594, %r9592, %r9593;
	add.s32 	%r4408, %r9594, %r9591;
	setp.eq.s32 	%p2863, %r4408, 0;
	mov.pred 	%p4461, 0;
	@%p2863 bra 	$L__BB3_2355;
	cvt.u64.u32 	%rd19150, %r4408;
	mul.wide.u32 	%rd19151, %r4408, 977;
	shr.u64 	%rd19152, %rd19151, 32;
	and.b64  	%rd19153, %rd31494, 4294967295;
	and.b64  	%rd19154, %rd19151, 4294967295;
	add.s64 	%rd31494, %rd19154, %rd19153;
	shr.u64 	%rd19155, %rd31494, 32;
	and.b64  	%rd19156, %rd31495, 4294967295;
	add.s64 	%rd19157, %rd19152, %rd19156;
	add.s64 	%rd19158, %rd19157, %rd19150;
	add.s64 	%rd31495, %rd19158, %rd19155;
	setp.lt.u64 	%p2865, %rd31495, 4294967296;
	@%p2865 bra 	$L__BB3_2355;
	shr.u64 	%rd19159, %rd31495, 32;
	and.b64  	%rd19160, %rd31496, 4294967295;
	add.s64 	%rd31496, %rd19159, %rd19160;
	setp.lt.u64 	%p2867, %rd31496, 4294967296;
	@%p2867 bra 	$L__BB3_2355;
	shr.u64 	%rd19161, %rd31496, 32;
	and.b64  	%rd19162, %rd31497, 4294967295;
	add.s64 	%rd31497, %rd19161, %rd19162;
	setp.lt.u64 	%p2869, %rd31497, 4294967296;
	@%p2869 bra 	$L__BB3_2355;
	shr.u64 	%rd19164, %rd31497, 32;
	and.b64  	%rd19165, %rd31498, 4294967295;
	add.s64 	%rd31498, %rd19164, %rd19165;
	setp.lt.u64 	%p2871, %rd31498, 4294967296;
	mov.b64 	%rd31497, 4294967296;
	@%p2871 bra 	$L__BB3_2355;
	shr.u64 	%rd19167, %rd31498, 32;
	and.b64  	%rd19168, %rd31499, 4294967295;
	add.s64 	%rd31499, %rd19167, %rd19168;
	setp.lt.u64 	%p2873, %rd31499, 4294967296;
	mov.b64 	%rd31497, 4294967296;
	mov.u64 	%rd31498, %rd31497;
	@%p2873 bra 	$L__BB3_2355;
	shr.u64 	%rd19170, %rd31499, 32;
	and.b64  	%rd19171, %rd31500, 4294967295;
	add.s64 	%rd31500, %rd19170, %rd19171;
	setp.lt.u64 	%p2875, %rd31500, 4294967296;
	mov.b64 	%rd31497, 4294967296;
	mov.u64 	%rd31499, %rd31497;
	@%p2875 bra 	$L__BB3_2355;
	shr.u64 	%rd19173, %rd31500, 32;
	and.b64  	%rd19174, %rd31501, 4294967295;
	add.s64 	%rd19175, %rd19173, %rd19174;
	setp.gt.u64 	%p4461, %rd19175, 4294967295;
	min.u64 	%rd31501, %rd19175, 4294967296;
	mov.b64 	%rd31497, 4294967296;
	mov.u64 	%rd31498, %rd31497;
	mov.u64 	%rd31500, %rd31497;
$L__BB3_2355:
	cvt.u32.u64 	%r13941, %rd31501;
	cvt.u32.u64 	%r13940, %rd31500;
	cvt.u32.u64 	%r13939, %rd31499;
	cvt.u32.u64 	%r13938, %rd31498;
	cvt.u32.u64 	%r13937, %rd31497;
	cvt.u32.u64 	%r13936, %rd31496;
	cvt.u32.u64 	%r13935, %rd31495;
	cvt.u32.u64 	%r13934, %rd31494;
	setp.lt.u32 	%p2876, %r8905, %r13941;
	or.pred  	%p2877, %p4461, %p2876;
	@%p2877 bra 	$L__BB3_2369;
	setp.gt.u32 	%p2878, %r8905, %r13941;
	@%p2878 bra 	$L__BB3_2370;
	setp.lt.u32 	%p2879, %r3199, %r13940;
	@%p2879 bra 	$L__BB3_2369;
	setp.gt.u32 	%p2880, %r3199, %r13940;
	@%p2880 bra 	$L__BB3_2370;
	setp.lt.u32 	%p2881, %r3200, %r13939;
	@%p2881 bra 	$L__BB3_2369;
	setp.gt.u32 	%p2882, %r3200, %r13939;
	@%p2882 bra 	$L__BB3_2370;
	setp.lt.u32 	%p2883, %r3201, %r13938;
	@%p2883 bra 	$L__BB3_2369;
	setp.gt.u32 	%p2884, %r3201, %r13938;
	@%p2884 bra 	$L__BB3_2370;
	setp.lt.u32 	%p2885, %r3202, %r13937;
	@%p2885 bra 	$L__BB3_2369;
	setp.gt.u32 	%p2886, %r3202, %r13937;
	@%p2886 bra 	$L__BB3_2370;
	setp.lt.u32 	%p2887, %r3203, %r13936;
	@%p2887 bra 	$L__BB3_2369;
	setp.gt.u32 	%p2888, %r3203, %r13936;
	@%p2888 bra 	$L__BB3_2370;
	setp.lt.u32 	%p2889, %r2246, %r13935;
	@%p2889 bra 	$L__BB3_2369;
	setp.gt.u32 	%p2890, %r2246, %r13935;
	setp.gt.u32 	%p2891, %r2245, %r13934;
	or.pred  	%p2892, %p2890, %p2891;
	@%p2892 bra 	$L__BB3_2370;
$L__BB3_2369:
	// begin inline asm
	sub.cc.u32 %r13934, %r13934, %r2245;
	subc.cc.u32 %r13935, %r13935, %r2246;
	subc.cc.u32 %r13936, %r13936, %r3203;
	subc.cc.u32 %r13937, %r13937, %r3202;
	subc.cc.u32 %r13938, %r13938, %r3201;
	subc.cc.u32 %r13939, %r13939, %r3200;
	subc.cc.u32 %r13940, %r13940, %r3199;
	subc.u32 %r13941, %r13941, %r8905;
	
	// end inline asm
$L__BB3_2370:
	setp.gt.u32 	%p2893, %r13941, %r8905;
	@%p2893 bra 	$L__BB3_2384;
	setp.lt.u32 	%p2894, %r13941, %r8905;
	@%p2894 bra 	$L__BB3_2461;
	setp.gt.u32 	%p2895, %r13940, %r3199;
	@%p2895 bra 	$L__BB3_2384;
	setp.lt.u32 	%p2896, %r13940, %r3199;
	@%p2896 bra 	$L__BB3_2461;
	setp.gt.u32 	%p2897, %r13939, %r3200;
	@%p2897 bra 	$L__BB3_2384;
	setp.lt.u32 	%p2898, %r13939, %r3200;
	@%p2898 bra 	$L__BB3_2461;
	setp.gt.u32 	%p2899, %r13938, %r3201;
	@%p2899 bra 	$L__BB3_2384;
	setp.lt.u32 	%p2900, %r13938, %r3201;
	@%p2900 bra 	$L__BB3_2461;
	setp.gt.u32 	%p2901, %r13937, %r3202;
	@%p2901 bra 	$L__BB3_2384;
	setp.lt.u32 	%p2902, %r13937, %r3202;
	@%p2902 bra 	$L__BB3_2461;
	setp.gt.u32 	%p2903, %r13936, %r3203;
	@%p2903 bra 	$L__BB3_2384;
	setp.lt.u32 	%p2904, %r13936, %r3203;
	@%p2904 bra 	$L__BB3_2461;
	setp.gt.u32 	%p2905, %r13935, %r2246;
	@%p2905 bra 	$L__BB3_2384;
	setp.lt.u32 	%p2906, %r13935, %r2246;
	setp.lt.u32 	%p2907, %r13934, %r2245;
	or.pred  	%p2908, %p2906, %p2907;
	@%p2908 bra 	$L__BB3_2461;
$L__BB3_2384:
	// begin inline asm
	sub.cc.u32 %r13934, %r13934, %r2245;
	subc.cc.u32 %r13935, %r13935, %r2246;
	subc.cc.u32 %r13936, %r13936, %r3203;
	subc.cc.u32 %r13937, %r13937, %r3202;
	subc.cc.u32 %r13938, %r13938, %r3201;
	subc.cc.u32 %r13939, %r13939, %r3200;
	subc.cc.u32 %r13940, %r13940, %r3199;
	subc.u32 %r13941, %r13941, %r8905;
	
	// end inline asm
	bra.uni 	$L__BB3_2461;
$L__BB3_2385:
	mul.wide.u32 	%rd19177, %r13870, %r13878;
	shr.u64 	%rd19178, %rd19177, 32;
	mul.wide.u32 	%rd19179, %r13871, %r13878;
	add.s64 	%rd19180, %rd19178, %rd19179;
	shr.u64 	%rd19181, %rd19180, 32;
	mul.wide.u32 	%rd19182, %r13872, %r13878;
	add.s64 	%rd19183, %rd19181, %rd19182;
	shr.u64 	%rd19184, %rd19183, 32;
	mul.wide.u32 	%rd19185, %r13873, %r13878;
	add.s64 	%rd19186, %rd19184, %rd19185;
	shr.u64 	%rd19187, %rd19186, 32;
	mul.wide.u32 	%rd19188, %r13874, %r13878;
	add.s64 	%rd19189, %rd19187, %rd19188;
	shr.u64 	%rd19190, %rd19189, 32;
	mul.wide.u32 	%rd19191, %r13875, %r13878;
	add.s64 	%rd19192, %rd19190, %rd19191;
	shr.u64 	%rd19193, %rd19192, 32;
	mul.wide.u32 	%rd19194, %r13876, %r13878;
	add.s64 	%rd19195, %rd19193, %rd19194;
	shr.u64 	%rd19196, %rd19195, 32;
	mul.wide.u32 	%rd19197, %r13877, %r13878;
	add.s64 	%rd19198, %rd19196, %rd19197;
	shr.u64 	%rd19199, %rd19198, 32;
	and.b64  	%rd19200, %rd19180, 4294967295;
	mul.wide.u32 	%rd19201, %r13870, %r13879;
	add.s64 	%rd19202, %rd19201, %rd19200;
	shr.u64 	%rd19203, %rd19202, 32;
	and.b64  	%rd19204, %rd19183, 4294967295;
	mul.wide.u32 	%rd19205, %r13871, %r13879;
	add.s64 	%rd19206, %rd19203, %rd19204;
	add.s64 	%rd19207, %rd19206, %rd19205;
	shr.u64 	%rd19208, %rd19207, 32;
	and.b64  	%rd19209, %rd19186, 4294967295;
	mul.wide.u32 	%rd19210, %r13872, %r13879;
	add.s64 	%rd19211, %rd19208, %rd19209;
	add.s64 	%rd19212, %rd19211, %rd19210;
	shr.u64 	%rd19213, %rd19212, 32;
	and.b64  	%rd19214, %rd19189, 4294967295;
	mul.wide.u32 	%rd19215, %r13873, %r13879;
	add.s64 	%rd19216, %rd19213, %rd19214;
	add.s64 	%rd19217, %rd19216, %rd19215;
	shr.u64 	%rd19218, %rd19217, 32;
	and.b64  	%rd19219, %rd19192, 4294967295;
	mul.wide.u32 	%rd19220, %r13874, %r13879;
	add.s64 	%rd19221, %rd19218, %rd19219;
	add.s64 	%rd19222, %rd19221, %rd19220;
	shr.u64 	%rd19223, %rd19222, 32;
	and.b64  	%rd19224, %rd19195, 4294967295;
	mul.wide.u32 	%rd19225, %r13875, %r13879;
	add.s64 	%rd19226, %rd19223, %rd19224;
	add.s64 	%rd19227, %rd19226, %rd19225;
	shr.u64 	%rd19228, %rd19227, 32;
	and.b64  	%rd19229, %rd19198, 4294967295;
	mul.wide.u32 	%rd19230, %r13876, %r13879;
	add.s64 	%rd19231, %rd19228, %rd19229;
	add.s64 	%rd19232, %rd19231, %rd19230;
	shr.u64 	%rd19233, %rd19232, 32;
	mul.wide.u32 	%rd19234, %r13877, %r13879;
	add.s64 	%rd19235, %rd19233, %rd19199;
	add.s64 	%rd19236, %rd19235, %rd19234;
	shr.u64 	%rd19237, %rd19236, 32;
	and.b64  	%rd19238, %rd19207, 4294967295;
	mul.wide.u32 	%rd19239, %r13870, %r13880;
	add.s64 	%rd19240, %rd19239, %rd19238;
	shr.u64 	%rd19241, %rd19240, 32;
	and.b64  	%rd19242, %rd19212, 4294967295;
	mul.wide.u32 	%rd19243, %r13871, %r13880;
	add.s64 	%rd19244, %rd19241, %rd19242;
	add.s64 	%rd19245, %rd19244, %rd19243;
	shr.u64 	%rd19246, %rd19245, 32;
	and.b64  	%rd19247, %rd19217, 4294967295;
	mul.wide.u32 	%rd19248, %r13872, %r13880;
	add.s64 	%rd19249, %rd19246, %rd19247;
	add.s64 	%rd19250, %rd19249, %rd19248;
	shr.u64 	%rd19251, %rd19250, 32;
	and.b64  	%rd19252, %rd19222, 4294967295;
	mul.wide.u32 	%rd19253, %r13873, %r13880;
	add.s64 	%rd19254, %rd19251, %rd19252;
	add.s64 	%rd19255, %rd19254, %rd19253;
	shr.u64 	%rd19256, %rd19255, 32;
	and.b64  	%rd19257, %rd19227, 4294967295;
	mul.wide.u32 	%rd19258, %r13874, %r13880;
	add.s64 	%rd19259, %rd19256, %rd19257;
	add.s64 	%rd19260, %rd19259, %rd19258;
	shr.u64 	%rd19261, %rd19260, 32;
	and.b64  	%rd19262, %rd19232, 4294967295;
	mul.wide.u32 	%rd19263, %r13875, %r13880;
	add.s64 	%rd19264, %rd19261, %rd19262;
	add.s64 	%rd19265, %rd19264, %rd19263;
	shr.u64 	%rd19266, %rd19265, 32;
	and.b64  	%rd19267, %rd19236, 4294967295;
	mul.wide.u32 	%rd19268, %r13876, %r13880;
	add.s64 	%rd19269, %rd19266, %rd19267;
	add.s64 	%rd19270, %rd19269, %rd19268;
	shr.u64 	%rd19271, %rd19270, 32;
	mul.wide.u32 	%rd19272, %r13877, %r13880;
	add.s64 	%rd19273, %rd19271, %rd19237;
	add.s64 	%rd19274, %rd19273, %rd19272;
	shr.u64 	%rd19275, %rd19274, 32;
	and.b64  	%rd19276, %rd19245, 4294967295;
	mul.wide.u32 	%rd19277, %r13870, %r13881;
	add.s64 	%rd19278, %rd19277, %rd19276;
	shr.u64 	%rd19279, %rd19278, 32;
	and.b64  	%rd19280, %rd19250, 4294967295;
	mul.wide.u32 	%rd19281, %r13871, %r13881;
	add.s64 	%rd19282, %rd19279, %rd19280;
	add.s64 	%rd19283, %rd19282, %rd19281;
	shr.u64 	%rd19284, %rd19283, 32;
	and.b64  	%rd19285, %rd19255, 4294967295;
	mul.wide.u32 	%rd19286, %r13872, %r13881;
	add.s64 	%rd19287, %rd19284, %rd19285;
	add.s64 	%rd19288, %rd19287, %rd19286;
	shr.u64 	%rd19289, %rd19288, 32;
	and.b64  	%rd19290, %rd19260, 4294967295;
	mul.wide.u32 	%rd19291, %r13873, %r13881;
	add.s64 	%rd19292, %rd19289, %rd19290;
	add.s64 	%rd19293, %rd19292, %rd19291;
	shr.u64 	%rd19294, %rd19293, 32;
	and.b64  	%rd19295, %rd19265, 4294967295;
	mul.wide.u32 	%rd19296, %r13874, %r13881;
	add.s64 	%rd19297, %rd19294, %rd19295;
	add.s64 	%rd19298, %rd19297, %rd19296;
	shr.u64 	%rd19299, %rd19298, 32;
	and.b64  	%rd19300, %rd19270, 4294967295;
	mul.wide.u32 	%rd19301, %r13875, %r13881;
	add.s64 	%rd19302, %rd19299, %rd19300;
	add.s64 	%rd19303, %rd19302, %rd19301;
	shr.u64 	%rd19304, %rd19303, 32;
	and.b64  	%rd19305, %rd19274, 4294967295;
	mul.wide.u32 	%rd19306, %r13876, %r13881;
	add.s64 	%rd19307, %rd19304, %rd19305;
	add.s64 	%rd19308, %rd19307, %rd19306;
	shr.u64 	%rd19309, %rd19308, 32;
	mul.wide.u32 	%rd19310, %r13877, %r13881;
	add.s64 	%rd19311, %rd19309, %rd19275;
	add.s64 	%rd19312, %rd19311, %rd19310;
	shr.u64 	%rd19313, %rd19312, 32;
	and.b64  	%rd19314, %rd19283, 4294967295;
	mul.wide.u32 	%rd19315, %r13870, %r13882;
	add.s64 	%rd19316, %rd19315, %rd19314;
	shr.u64 	%rd19317, %rd19316, 32;
	and.b64  	%rd19318, %rd19288, 4294967295;
	mul.wide.u32 	%rd19319, %r13871, %r13882;
	add.s64 	%rd19320, %rd19317, %rd19318;
	add.s64 	%rd19321, %rd19320, %rd19319;
	shr.u64 	%rd19322, %rd19321, 32;
	and.b64  	%rd19323, %rd19293, 4294967295;
	mul.wide.u32 	%rd19324, %r13872, %r13882;
	add.s64 	%rd19325, %rd19322, %rd19323;
	add.s64 	%rd19326, %rd19325, %rd19324;
	shr.u64 	%rd19327, %rd19326, 32;
	and.b64  	%rd19328, %rd19298, 4294967295;
	mul.wide.u32 	%rd19329, %r13873, %r13882;
	add.s64 	%rd19330, %rd19327, %rd19328;
	add.s64 	%rd19331, %rd19330, %rd19329;
	shr.u64 	%rd19332, %rd19331, 32;
	and.b64  	%rd19333, %rd19303, 4294967295;
	mul.wide.u32 	%rd19334, %r13874, %r13882;
	add.s64 	%rd19335, %rd19332, %rd19333;
	add.s64 	%rd19336, %rd19335, %rd19334;
	shr.u64 	%rd19337, %rd19336, 32;
	and.b64  	%rd19338, %rd19308, 4294967295;
	mul.wide.u32 	%rd19339, %r13875, %r13882;
	add.s64 	%rd19340, %rd19337, %rd19338;
	add.s64 	%rd19341, %rd19340, %rd19339;
	shr.u64 	%rd19342, %rd19341, 32;
	and.b64  	%rd19343, %rd19312, 4294967295;
	mul.wide.u32 	%rd19344, %r13876, %r13882;
	add.s64 	%rd19345, %rd19342, %rd19343;
	add.s64 	%rd19346, %rd19345, %rd19344;
	shr.u64 	%rd19347, %rd19346, 32;
	mul.wide.u32 	%rd19348, %r13877, %r13882;
	add.s64 	%rd19349, %rd19347, %rd19313;
	add.s64 	%rd19350, %rd19349, %rd19348;
	shr.u64 	%rd19351, %rd19350, 32;
	and.b64  	%rd19352, %rd19321, 4294967295;
	mul.wide.u32 	%rd19353, %r13870, %r13883;
	add.s64 	%rd19354, %rd19353, %rd19352;
	shr.u64 	%rd19355, %rd19354, 32;
	and.b64  	%rd19356, %rd19326, 4294967295;
	mul.wide.u32 	%rd19357, %r13871, %r13883;
	add.s64 	%rd19358, %rd19355, %rd19356;
	add.s64 	%rd19359, %rd19358, %rd19357;
	shr.u64 	%rd19360, %rd19359, 32;
	and.b64  	%rd19361, %rd19331, 4294967295;
	mul.wide.u32 	%rd19362, %r13872, %r13883;
	add.s64 	%rd19363, %rd19360, %rd19361;
	add.s64 	%rd19364, %rd19363, %rd19362;
	shr.u64 	%rd19365, %rd19364, 32;
	and.b64  	%rd19366, %rd19336, 4294967295;
	mul.wide.u32 	%rd19367, %r13873, %r13883;
	add.s64 	%rd19368, %rd19365, %rd19366;
	add.s64 	%rd19369, %rd19368, %rd19367;
	shr.u64 	%rd19370, %rd19369, 32;
	and.b64  	%rd19371, %rd19341, 4294967295;
	mul.wide.u32 	%rd19372, %r13874, %r13883;
	add.s64 	%rd19373, %rd19370, %rd19371;
	add.s64 	%rd19374, %rd19373, %rd19372;
	shr.u64 	%rd19375, %rd19374, 32;
	and.b64  	%rd19376, %rd19346, 4294967295;
	mul.wide.u32 	%rd19377, %r13875, %r13883;
	add.s64 	%rd19378, %rd19375, %rd19376;
	add.s64 	%rd19379, %rd19378, %rd19377;
	shr.u64 	%rd19380, %rd19379, 32;
	and.b64  	%rd19381, %rd19350, 4294967295;
	mul.wide.u32 	%rd19382, %r13876, %r13883;
	add.s64 	%rd19383, %rd19380, %rd19381;
	add.s64 	%rd19384, %rd19383, %rd19382;
	shr.u64 	%rd19385, %rd19384, 32;
	mul.wide.u32 	%rd19386, %r13877, %r13883;
	add.s64 	%rd19387, %rd19385, %rd19351;
	add.s64 	%rd19388, %rd19387, %rd19386;
	shr.u64 	%rd19389, %rd19388, 32;
	and.b64  	%rd19390, %rd19359, 4294967295;
	mul.wide.u32 	%rd19391, %r13870, %r13884;
	add.s64 	%rd19392, %rd19391, %rd19390;
	shr.u64 	%rd19393, %rd19392, 32;
	and.b64  	%rd19394, %rd19364, 4294967295;
	mul.wide.u32 	%rd19395, %r13871, %r13884;
	add.s64 	%rd19396, %rd19393, %rd19394;
	add.s64 	%rd19397, %rd19396, %rd19395;
	shr.u64 	%rd19398, %rd19397, 32;
	and.b64  	%rd19399, %rd19369, 4294967295;
	mul.wide.u32 	%rd19400, %r13872, %r13884;
	add.s64 	%rd19401, %rd19398, %rd19399;
	add.s64 	%rd19402, %rd19401, %rd19400;
	shr.u64 	%rd19403, %rd19402, 32;
	and.b64  	%rd19404, %rd19374, 4294967295;
	mul.wide.u32 	%rd19405, %r13873, %r13884;
	add.s64 	%rd19406, %rd19403, %rd19404;
	add.s64 	%rd19407, %rd19406, %rd19405;
	shr.u64 	%rd19408, %rd19407, 32;
	and.b64  	%rd19409, %rd19379, 4294967295;
	mul.wide.u32 	%rd19410, %r13874, %r13884;
	add.s64 	%rd19411, %rd19408, %rd19409;
	add.s64 	%rd19412, %rd19411, %rd19410;
	shr.u64 	%rd19413, %rd19412, 32;
	and.b64  	%rd19414, %rd19384, 4294967295;
	mul.wide.u32 	%rd19415, %r13875, %r13884;
	add.s64 	%rd19416, %rd19413, %rd19414;
	add.s64 	%rd19417, %rd19416, %rd19415;
	shr.u64 	%rd19418, %rd19417, 32;
	and.b64  	%rd19419, %rd19388, 4294967295;
	mul.wide.u32 	%rd19420, %r13876, %r13884;
	add.s64 	%rd19421, %rd19418, %rd19419;
	add.s64 	%rd19422, %rd19421, %rd19420;
	shr.u64 	%rd19423, %rd19422, 32;
	mul.wide.u32 	%rd19424, %r13877, %r13884;
	add.s64 	%rd19425, %rd19423, %rd19389;
	add.s64 	%rd19426, %rd19425, %rd19424;
	shr.u64 	%rd19427, %rd19426, 32;
	and.b64  	%rd19428, %rd19397, 4294967295;
	mul.wide.u32 	%rd19429, %r13870, %r13885;
	add.s64 	%rd19430, %rd19429, %rd19428;
	shr.u64 	%rd19431, %rd19430, 32;
	and.b64  	%rd19432, %rd19402, 4294967295;
	mul.wide.u32 	%rd19433, %r13871, %r13885;
	add.s64 	%rd19434, %rd19431, %rd19432;
	add.s64 	%rd19435, %rd19434, %rd19433;
	shr.u64 	%rd19436, %rd19435, 32;
	and.b64  	%rd19437, %rd19407, 4294967295;
	mul.wide.u32 	%rd19438, %r13872, %r13885;
	add.s64 	%rd19439, %rd19436, %rd19437;
	add.s64 	%rd19440, %rd19439, %rd19438;
	shr.u64 	%rd19441, %rd19440, 32;
	and.b64  	%rd19442, %rd19412, 4294967295;
	mul.wide.u32 	%rd19443, %r13873, %r13885;
	add.s64 	%rd19444, %rd19441, %rd19442;
	add.s64 	%rd19445, %rd19444, %rd19443;
	shr.u64 	%rd19446, %rd19445, 32;
	and.b64  	%rd19447, %rd19417, 4294967295;
	mul.wide.u32 	%rd19448, %r13874, %r13885;
	add.s64 	%rd19449, %rd19446, %rd19447;
	add.s64 	%rd19450, %rd19449, %rd19448;
	shr.u64 	%rd19451, %rd19450, 32;
	and.b64  	%rd19452, %rd19422, 4294967295;
	mul.wide.u32 	%rd19453, %r13875, %r13885;
	add.s64 	%rd19454, %rd19451, %rd19452;
	add.s64 	%rd19455, %rd19454, %rd19453;
	shr.u64 	%rd19456, %rd19455, 32;
	and.b64  	%rd19457, %rd19426, 4294967295;
	mul.wide.u32 	%rd19458, %r13876, %r13885;
	add.s64 	%rd19459, %rd19456, %rd19457;
	add.s64 	%rd19460, %rd19459, %rd19458;
	shr.u64 	%rd19461, %rd19460, 32;
	mul.wide.u32 	%rd19462, %r13877, %r13885;
	add.s64 	%rd19463, %rd19461, %rd19427;
	add.s64 	%rd19464, %rd19463, %rd19462;
	shr.u64 	%rd19465, %rd19464, 32;
	{ .reg .b32 tmp; mov.b64 {tmp, %r9643}, %rd19464; }
	and.b64  	%rd19466, %rd19435, 4294967295;
	mul.lo.s64 	%rd19467, %rd19466, 977;
	and.b64  	%rd19468, %rd19177, 4294967295;
	and.b64  	%rd19469, %rd19467, 4294967295;
	add.s64 	%rd31502, %rd19469, %rd19468;
	shr.u64 	%rd19470, %rd19467, 32;
	shr.u64 	%rd19471, %rd31502, 32;
	add.s64 	%rd19472, %rd19471, %rd19470;
	and.b64  	%rd19473, %rd19440, 4294967295;
	mul.lo.s64 	%rd19474, %rd19473, 977;
	and.b64  	%rd19475, %rd19202, 4294967295;
	and.b64  	%rd19476, %rd19474, 4294967295;
	add.s64 	%rd19477, %rd19472, %rd19475;
	add.s64 	%rd19478, %rd19477, %rd19476;
	add.s64 	%rd31503, %rd19478, %rd19466;
	shr.u64 	%rd19479, %rd19474, 32;
	shr.u64 	%rd19480, %rd31503, 32;
	add.s64 	%rd19481, %rd19480, %rd19479;
	and.b64  	%rd19482, %rd19445, 4294967295;
	mul.lo.s64 	%rd19483, %rd19482, 977;
	and.b64  	%rd19484, %rd19240, 4294967295;
	and.b64  	%rd19485, %rd19483, 4294967295;
	add.s64 	%rd19486, %rd19481, %rd19484;
	add.s64 	%rd19487, %rd19486, %rd19485;
	add.s64 	%rd31504, %rd19487, %rd19473;
	shr.u64 	%rd19488, %rd19483, 32;
	shr.u64 	%rd19489, %rd31504, 32;
	add.s64 	%rd19490, %rd19489, %rd19488;
	and.b64  	%rd19491, %rd19450, 4294967295;
	mul.lo.s64 	%rd19492, %rd19491, 977;
	and.b64  	%rd19493, %rd19278, 4294967295;
	and.b64  	%rd19494, %rd19492, 4294967295;
	add.s64 	%rd19495, %rd19490, %rd19493;
	add.s64 	%rd19496, %rd19495, %rd19494;
	add.s64 	%rd31505, %rd19496, %rd19482;
	shr.u64 	%rd19497, %rd19492, 32;
	shr.u64 	%rd19498, %rd31505, 32;
	add.s64 	%rd19499, %rd19498, %rd19497;
	and.b64  	%rd19500, %rd19455, 4294967295;
	mul.lo.s64 	%rd19501, %rd19500, 977;
	and.b64  	%rd19502, %rd19316, 4294967295;
	and.b64  	%rd19503, %rd19501, 4294967295;
	add.s64 	%rd19504, %rd19499, %rd19502;
	add.s64 	%rd19505, %rd19504, %rd19503;
	add.s64 	%rd31506, %rd19505, %rd19491;
	shr.u64 	%rd19506, %rd19501, 32;
	shr.u64 	%rd19507, %rd31506, 32;
	add.s64 	%rd19508, %rd19507, %rd19506;
	and.b64  	%rd19509, %rd19460, 4294967295;
	mul.lo.s64 	%rd19510, %rd19509, 977;
	and.b64  	%rd19511, %rd19354, 4294967295;
	and.b64  	%rd19512, %rd19510, 4294967295;
	add.s64 	%rd19513, %rd19508, %rd19511;
	add.s64 	%rd19514, %rd19513, %rd19512;
	add.s64 	%rd31507, %rd19514, %rd19500;
	shr.u64 	%rd19515, %rd19510, 32;
	shr.u64 	%rd19516, %rd31507, 32;
	add.s64 	%rd19517, %rd19516, %rd19515;
	and.b64  	%rd19518, %rd19464, 4294967295;
	mul.lo.s64 	%rd19519, %rd19518, 977;
	and.b64  	%rd19520, %rd19392, 4294967295;
	and.b64  	%rd19521, %rd19519, 4294967295;
	add.s64 	%rd19522, %rd19517, %rd19520;
	add.s64 	%rd19523, %rd19522, %rd19521;
	add.s64 	%rd31508, %rd19523, %rd19509;
	shr.u64 	%rd19524, %rd19519, 32;
	shr.u64 	%rd19525, %rd31508, 32;
	add.s64 	%rd19526, %rd19525, %rd19524;
	mul.lo.s64 	%rd19527, %rd19465, 977;
	and.b64  	%rd19528, %rd19430, 4294967295;
	and.b64  	%rd19529, %rd19527, 4294967295;
	add.s64 	%rd19530, %rd19526, %rd19528;
	add.s64 	%rd19531, %rd19530, %rd19529;
	add.s64 	%rd31509, %rd19531, %rd19518;
	shr.u64 	%rd19532, %rd19527, 32;
	shr.u64 	%rd19533, %rd31509, 32;
	cvt.u32.u64 	%r9644, %rd19533;
	cvt.u32.u64 	%r9645, %rd19532;
	add.s32 	%r9646, %r9644, %r9645;
	add.s32 	%r4441, %r9646, %r9643;
	setp.eq.s32 	%p2910, %r4441, 0;
	mov.pred 	%p4462, 0;
	@%p2910 bra 	$L__BB3_2393;
	cvt.u64.u32 	%rd19534, %r4441;
	mul.wide.u32 	%rd19535, %r4441, 977;
	shr.u64 	%rd19536, %rd19535, 32;
	and.b64  	%rd19537, %rd31502, 4294967295;
	and.b64  	%rd19538, %rd19535, 4294967295;
	add.s64 	%rd31502, %rd19538, %rd19537;
	shr.u64 	%rd19539, %rd31502, 32;
	and.b64  	%rd19540, %rd31503, 4294967295;
	add.s64 	%rd19541, %rd19536, %rd19540;
	add.s64 	%rd19542, %rd19541, %rd19534;
	add.s64 	%rd31503, %rd19542, %rd19539;
	setp.lt.u64 	%p2912, %rd31503, 4294967296;
	@%p2912 bra 	$L__BB3_2393;
	shr.u64 	%rd19543, %rd31503, 32;
	and.b64  	%rd19544, %rd31504, 4294967295;
	add.s64 	%rd31504, %rd19543, %rd19544;
	setp.lt.u64 	%p2914, %rd31504, 4294967296;
	@%p2914 bra 	$L__BB3_2393;
	shr.u64 	%rd19545, %rd31504, 32;
	and.b64  	%rd19546, %rd31505, 4294967295;
	add.s64 	%rd31505, %rd19545, %rd19546;
	setp.lt.u64 	%p2916, %rd31505, 4294967296;
	@%p2916 bra 	$L__BB3_2393;
	shr.u64 	%rd19548, %rd31505, 32;
	and.b64  	%rd19549, %rd31506, 4294967295;
	add.s64 	%rd31506, %rd19548, %rd19549;
	setp.lt.u64 	%p2918, %rd31506, 4294967296;
	mov.b64 	%rd31505, 4294967296;
	@%p2918 bra 	$L__BB3_2393;
	shr.u64 	%rd19551, %rd31506, 32;
	and.b64  	%rd19552, %rd31507, 4294967295;
	add.s64 	%rd31507, %rd19551, %rd19552;
	setp.lt.u64 	%p2920, %rd31507, 4294967296;
	mov.b64 	%rd31505, 4294967296;
	mov.u64 	%rd31506, %rd31505;
	@%p2920 bra 	$L__BB3_2393;
	shr.u64 	%rd19554, %rd31507, 32;
	and.b64  	%rd19555, %rd31508, 4294967295;
	add.s64 	%rd31508, %rd19554, %rd19555;
	setp.lt.u64 	%p2922, %rd31508, 4294967296;
	mov.b64 	%rd31505, 4294967296;
	mov.u64 	%rd31507, %rd31505;
	@%p2922 bra 	$L__BB3_2393;
	shr.u64 	%rd19557, %rd31508, 32;
	and.b64  	%rd19558, %rd31509, 4294967295;
	add.s64 	%rd19559, %rd19557, %rd19558;
	setp.gt.u64 	%p4462, %rd19559, 4294967295;
	min.u64 	%rd31509, %rd19559, 4294967296;
	mov.b64 	%rd31505, 4294967296;
	mov.u64 	%rd31506, %rd31505;
	mov.u64 	%rd31508, %rd31505;
$L__BB3_2393:
	cvt.u32.u64 	%r13941, %rd31509;
	cvt.u32.u64 	%r13940, %rd31508;
	cvt.u32.u64 	%r13939, %rd31507;
	cvt.u32.u64 	%r13938, %rd31506;
	cvt.u32.u64 	%r13937, %rd31505;
	cvt.u32.u64 	%r13936, %rd31504;
	cvt.u32.u64 	%r13935, %rd31503;
	cvt.u32.u64 	%r13934, %rd31502;
	setp.lt.u32 	%p2923, %r8905, %r13941;
	or.pred  	%p2924, %p4462, %p2923;
	@%p2924 bra 	$L__BB3_2407;
	setp.gt.u32 	%p2925, %r8905, %r13941;
	@%p2925 bra 	$L__BB3_2408;
	setp.lt.u32 	%p2926, %r3199, %r13940;
	@%p2926 bra 	$L__BB3_2407;
	setp.gt.u32 	%p2927, %r3199, %r13940;
	@%p2927 bra 	$L__BB3_2408;
	setp.lt.u32 	%p2928, %r3200, %r13939;
	@%p2928 bra 	$L__BB3_2407;
	setp.gt.u32 	%p2929, %r3200, %r13939;
	@%p2929 bra 	$L__BB3_2408;
	setp.lt.u32 	%p2930, %r3201, %r13938;
	@%p2930 bra 	$L__BB3_2407;
	setp.gt.u32 	%p2931, %r3201, %r13938;
	@%p2931 bra 	$L__BB3_2408;
	setp.lt.u32 	%p2932, %r3202, %r13937;
	@%p2932 bra 	$L__BB3_2407;
	setp.gt.u32 	%p2933, %r3202, %r13937;
	@%p2933 bra 	$L__BB3_2408;
	setp.lt.u32 	%p2934, %r3203, %r13936;
	@%p2934 bra 	$L__BB3_2407;
	setp.gt.u32 	%p2935, %r3203, %r13936;
	@%p2935 bra 	$L__BB3_2408;
	setp.lt.u32 	%p2936, %r2246, %r13935;
	@%p2936 bra 	$L__BB3_2407;
	setp.gt.u32 	%p2937, %r2246, %r13935;
	setp.gt.u32 	%p2938, %r2245, %r13934;
	or.pred  	%p2939, %p2937, %p2938;
	@%p2939 bra 	$L__BB3_2408;
$L__BB3_2407:
	// begin inline asm
	sub.cc.u32 %r13934, %r13934, %r2245;
	subc.cc.u32 %r13935, %r13935, %r2246;
	subc.cc.u32 %r13936, %r13936, %r3203;
	subc.cc.u32 %r13937, %r13937, %r3202;
	subc.cc.u32 %r13938, %r13938, %r3201;
	subc.cc.u32 %r13939, %r13939, %r3200;
	subc.cc.u32 %r13940, %r13940, %r3199;
	subc.u32 %r13941, %r13941, %r8905;
	
	// end inline asm
$L__BB3_2408:
	setp.gt.u32 	%p2940, %r13941, %r8905;
	@%p2940 bra 	$L__BB3_2422;
	setp.lt.u32 	%p2941, %r13941, %r8905;
	@%p2941 bra 	$L__BB3_2423;
	setp.gt.u32 	%p2942, %r13940, %r3199;
	@%p2942 bra 	$L__BB3_2422;
	setp.lt.u32 	%p2943, %r13940, %r3199;
	@%p2943 bra 	$L__BB3_2423;
	setp.gt.u32 	%p2944, %r13939, %r3200;
	@%p2944 bra 	$L__BB3_2422;
	setp.lt.u32 	%p2945, %r13939, %r3200;
	@%p2945 bra 	$L__BB3_2423;
	setp.gt.u32 	%p2946, %r13938, %r3201;
	@%p2946 bra 	$L__BB3_2422;
	setp.lt.u32 	%p2947, %r13938, %r3201;
	@%p2947 bra 	$L__BB3_2423;
	setp.gt.u32 	%p2948, %r13937, %r3202;
	@%p2948 bra 	$L__BB3_2422;
	setp.lt.u32 	%p2949, %r13937, %r3202;
	@%p2949 bra 	$L__BB3_2423;
	setp.gt.u32 	%p2950, %r13936, %r3203;
	@%p2950 bra 	$L__BB3_2422;
	setp.lt.u32 	%p2951, %r13936, %r3203;
	@%p2951 bra 	$L__BB3_2423;
	setp.gt.u32 	%p2952, %r13935, %r2246;
	@%p2952 bra 	$L__BB3_2422;
	setp.lt.u32 	%p2953, %r13935, %r2246;
	setp.lt.u32 	%p2954, %r13934, %r2245;
	or.pred  	%p2955, %p2953, %p2954;
	@%p2955 bra 	$L__BB3_2423;
$L__BB3_2422:
	// begin inline asm
	sub.cc.u32 %r13934, %r13934, %r2245;
	subc.cc.u32 %r13935, %r13935, %r2246;
	subc.cc.u32 %r13936, %r13936, %r3203;
	subc.cc.u32 %r13937, %r13937, %r3202;
	subc.cc.u32 %r13938, %r13938, %r3201;
	subc.cc.u32 %r13939, %r13939, %r3200;
	subc.cc.u32 %r13940, %r13940, %r3199;
	subc.u32 %r13941, %r13941, %r8905;
	
	// end inline asm
$L__BB3_2423:
	mul.wide.u32 	%rd19561, %r13878, %r13878;
	shr.u64 	%rd19562, %rd19561, 32;
	mul.wide.u32 	%rd19563, %r13879, %r13878;
	add.s64 	%rd19564, %rd19562, %rd19563;
	shr.u64 	%rd19565, %rd19564, 32;
	mul.wide.u32 	%rd19566, %r13880, %r13878;
	add.s64 	%rd19567, %rd19565, %rd19566;
	shr.u64 	%rd19568, %rd19567, 32;
	mul.wide.u32 	%rd19569, %r13881, %r13878;
	add.s64 	%rd19570, %rd19568, %rd19569;
	shr.u64 	%rd19571, %rd19570, 32;
	mul.wide.u32 	%rd19572, %r13882, %r13878;
	add.s64 	%rd19573, %rd19571, %rd19572;
	shr.u64 	%rd19574, %rd19573, 32;
	mul.wide.u32 	%rd19575, %r13883, %r13878;
	add.s64 	%rd19576, %rd19574, %rd19575;
	shr.u64 	%rd19577, %rd19576, 32;
	mul.wide.u32 	%rd19578, %r13884, %r13878;
	add.s64 	%rd19579, %rd19577, %rd19578;
	shr.u64 	%rd19580, %rd19579, 32;
	mul.wide.u32 	%rd19581, %r13885, %r13878;
	add.s64 	%rd19582, %rd19580, %rd19581;
	shr.u64 	%rd19583, %rd19582, 32;
	and.b64  	%rd19584, %rd19564, 4294967295;
	add.s64 	%rd19585, %rd19563, %rd19584;
	shr.u64 	%rd19586, %rd19585, 32;
	and.b64  	%rd19587, %rd19567, 4294967295;
	mul.wide.u32 	%rd19588, %r13879, %r13879;
	add.s64 	%rd19589, %rd19586, %rd19587;
	add.s64 	%rd19590, %rd19589, %rd19588;
	shr.u64 	%rd19591, %rd19590, 32;
	and.b64  	%rd19592, %rd19570, 4294967295;
	mul.wide.u32 	%rd19593, %r13880, %r13879;
	add.s64 	%rd19594, %rd19591, %rd19592;
	add.s64 	%rd19595, %rd19594, %rd19593;
	shr.u64 	%rd19596, %rd19595, 32;
	and.b64  	%rd19597, %rd19573, 4294967295;
	mul.wide.u32 	%rd19598, %r13881, %r13879;
	add.s64 	%rd19599, %rd19596, %rd19597;
	add.s64 	%rd19600, %rd19599, %rd19598;
	shr.u64 	%rd19601, %rd19600, 32;
	and.b64  	%rd19602, %rd19576, 4294967295;
	mul.wide.u32 	%rd19603, %r13882, %r13879;
	add.s64 	%rd19604, %rd19601, %rd19602;
	add.s64 	%rd19605, %rd19604, %rd19603;
	shr.u64 	%rd19606, %rd19605, 32;
	and.b64  	%rd19607, %rd19579, 4294967295;
	mul.wide.u32 	%rd19608, %r13883, %r13879;
	add.s64 	%rd19609, %rd19606, %rd19607;
	add.s64 	%rd19610, %rd19609, %rd19608;
	shr.u64 	%rd19611, %rd19610, 32;
	and.b64  	%rd19612, %rd19582, 4294967295;
	mul.wide.u32 	%rd19613, %r13884, %r13879;
	add.s64 	%rd19614, %rd19611, %rd19612;
	add.s64 	%rd19615, %rd19614, %rd19613;
	shr.u64 	%rd19616, %rd19615, 32;
	mul.wide.u32 	%rd19617, %r13885, %r13879;
	add.s64 	%rd19618, %rd19616, %rd19583;
	add.s64 	%rd19619, %rd19618, %rd19617;
	shr.u64 	%rd19620, %rd19619, 32;
	and.b64  	%rd19621, %rd19590, 4294967295;
	add.s64 	%rd19622, %rd19566, %rd19621;
	shr.u64 	%rd19623, %rd19622, 32;
	and.b64  	%rd19624, %rd19595, 4294967295;
	add.s64 	%rd19625, %rd19623, %rd19624;
	add.s64 	%rd19626, %rd19625, %rd19593;
	shr.u64 	%rd19627, %rd19626, 32;
	and.b64  	%rd19628, %rd19600, 4294967295;
	mul.wide.u32 	%rd19629, %r13880, %r13880;
	add.s64 	%rd19630, %rd19627, %rd19628;
	add.s64 	%rd19631, %rd19630, %rd19629;
	shr.u64 	%rd19632, %rd19631, 32;
	and.b64  	%rd19633, %rd19605, 4294967295;
	mul.wide.u32 	%rd19634, %r13881, %r13880;
	add.s64 	%rd19635, %rd19632, %rd19633;
	add.s64 	%rd19636, %rd19635, %rd19634;
	shr.u64 	%rd19637, %rd19636, 32;
	and.b64  	%rd19638, %rd19610, 4294967295;
	mul.wide.u32 	%rd19639, %r13882, %r13880;
	add.s64 	%rd19640, %rd19637, %rd19638;
	add.s64 	%rd19641, %rd19640, %rd19639;
	shr.u64 	%rd19642, %rd19641, 32;
	and.b64  	%rd19643, %rd19615, 4294967295;
	mul.wide.u32 	%rd19644, %r13883, %r13880;
	add.s64 	%rd19645, %rd19642, %rd19643;
	add.s64 	%rd19646, %rd19645, %rd19644;
	shr.u64 	%rd19647, %rd19646, 32;
	and.b64  	%rd19648, %rd19619, 4294967295;
	mul.wide.u32 	%rd19649, %r13884, %r13880;
	add.s64 	%rd19650, %rd19647, %rd19648;
	add.s64 	%rd19651, %rd19650, %rd19649;
	shr.u64 	%rd19652, %rd19651, 32;
	mul.wide.u32 	%rd19653, %r13885, %r13880;
	add.s64 	%rd19654, %rd19652, %rd19620;
	add.s64 	%rd19655, %rd19654, %rd19653;
	shr.u64 	%rd19656, %rd19655, 32;
	and.b64  	%rd19657, %rd19626, 4294967295;
	add.s64 	%rd19658, %rd19569, %rd19657;
	shr.u64 	%rd19659, %rd19658, 32;
	and.b64  	%rd19660, %rd19631, 4294967295;
	add.s64 	%rd19661, %rd19659, %rd19660;
	add.s64 	%rd19662, %rd19661, %rd19598;
	shr.u64 	%rd19663, %rd19662, 32;
	and.b64  	%rd19664, %rd19636, 4294967295;
	add.s64 	%rd19665, %rd19663, %rd19664;
	add.s64 	%rd19666, %rd19665, %rd19634;
	shr.u64 	%rd19667, %rd19666, 32;
	and.b64  	%rd19668, %rd19641, 4294967295;
	mul.wide.u32 	%rd19669, %r13881, %r13881;
	add.s64 	%rd19670, %rd19667, %rd19668;
	add.s64 	%rd19671, %rd19670, %rd19669;
	shr.u64 	%rd19672, %rd19671, 32;
	and.b64  	%rd19673, %rd19646, 4294967295;
	mul.wide.u32 	%rd19674, %r13882, %r13881;
	add.s64 	%rd19675, %rd19672, %rd19673;
	add.s64 	%rd19676, %rd19675, %rd19674;
	shr.u64 	%rd19677, %rd19676, 32;
	and.b64  	%rd19678, %rd19651, 4294967295;
	mul.wide.u32 	%rd19679, %r13883, %r13881;
	add.s64 	%rd19680, %rd19677, %rd19678;
	add.s64 	%rd19681, %rd19680, %rd19679;
	shr.u64 	%rd19682, %rd19681, 32;
	and.b64  	%rd19683, %rd19655, 4294967295;
	mul.wide.u32 	%rd19684, %r13884, %r13881;
	add.s64 	%rd19685, %rd19682, %rd19683;
	add.s64 	%rd19686, %rd19685, %rd19684;
	shr.u64 	%rd19687, %rd19686, 32;
	mul.wide.u32 	%rd19688, %r13885, %r13881;
	add.s64 	%rd19689, %rd19687, %rd19656;
	add.s64 	%rd19690, %rd19689, %rd19688;
	shr.u64 	%rd19691, %rd19690, 32;
	and.b64  	%rd19692, %rd19662, 4294967295;
	add.s64 	%rd19693, %rd19572, %rd19692;
	shr.u64 	%rd19694, %rd19693, 32;
	and.b64  	%rd19695, %rd19666, 4294967295;
	add.s64 	%rd19696, %rd19694, %rd19695;
	add.s64 	%rd19697, %rd19696, %rd19603;
	shr.u64 	%rd19698, %rd19697, 32;
	and.b64  	%rd19699, %rd19671, 4294967295;
	add.s64 	%rd19700, %rd19698, %rd19699;
	add.s64 	%rd19701, %rd19700, %rd19639;
	shr.u64 	%rd19702, %rd19701, 32;
	and.b64  	%rd19703, %rd19676, 4294967295;
	add.s64 	%rd19704, %rd19702, %rd19703;
	add.s64 	%rd19705, %rd19704, %rd19674;
	shr.u64 	%rd19706, %rd19705, 32;
	and.b64  	%rd19707, %rd19681, 4294967295;
	mul.wide.u32 	%rd19708, %r13882, %r13882;
	add.s64 	%rd19709, %rd19706, %rd19707;
	add.s64 	%rd19710, %rd19709, %rd19708;
	shr.u64 	%rd19711, %rd19710, 32;
	and.b64  	%rd19712, %rd19686, 4294967295;
	mul.wide.u32 	%rd19713, %r13883, %r13882;
	add.s64 	%rd19714, %rd19711, %rd19712;
	add.s64 	%rd19715, %rd19714, %rd19713;
	shr.u64 	%rd19716, %rd19715, 32;
	and.b64  	%rd19717, %rd19690, 4294967295;
	mul.wide.u32 	%rd19718, %r13884, %r13882;
	add.s64 	%rd19719, %rd19716, %rd19717;
	add.s64 	%rd19720, %rd19719, %rd19718;
	shr.u64 	%rd19721, %rd19720, 32;
	mul.wide.u32 	%rd19722, %r13885, %r13882;
	add.s64 	%rd19723, %rd19721, %rd19691;
	add.s64 	%rd19724, %rd19723, %rd19722;
	shr.u64 	%rd19725, %rd19724, 32;
	and.b64  	%rd19726, %rd19697, 4294967295;
	add.s64 	%rd19727, %rd19575, %rd19726;
	shr.u64 	%rd19728, %rd19727, 32;
	and.b64  	%rd19729, %rd19701, 4294967295;
	add.s64 	%rd19730, %rd19728, %rd19729;
	add.s64 	%rd19731, %rd19730, %rd19608;
	shr.u64 	%rd19732, %rd19731, 32;
	and.b64  	%rd19733, %rd19705, 4294967295;
	add.s64 	%rd19734, %rd19732, %rd19733;
	add.s64 	%rd19735, %rd19734, %rd19644;
	shr.u64 	%rd19736, %rd19735, 32;
	and.b64  	%rd19737, %rd19710, 4294967295;
	add.s64 	%rd19738, %rd19736, %rd19737;
	add.s64 	%rd19739, %rd19738, %rd19679;
	shr.u64 	%rd19740, %rd19739, 32;
	and.b64  	%rd19741, %rd19715, 4294967295;
	add.s64 	%rd19742, %rd19740, %rd19741;
	add.s64 	%rd19743, %rd19742, %rd19713;
	shr.u64 	%rd19744, %rd19743, 32;
	and.b64  	%rd19745, %rd19720, 4294967295;
	mul.wide.u32 	%rd19746, %r13883, %r13883;
	add.s64 	%rd19747, %rd19744, %rd19745;
	add.s64 	%rd19748, %rd19747, %rd19746;
	shr.u64 	%rd19749, %rd19748, 32;
	and.b64  	%rd19750, %rd19724, 4294967295;
	mul.wide.u32 	%rd19751, %r13884, %r13883;
	add.s64 	%rd19752, %rd19749, %rd19750;
	add.s64 	%rd19753, %rd19752, %rd19751;
	shr.u64 	%rd19754, %rd19753, 32;
	mul.wide.u32 	%rd19755, %r13885, %r13883;
	add.s64 	%rd19756, %rd19754, %rd19725;
	add.s64 	%rd19757, %rd19756, %rd19755;
	shr.u64 	%rd19758, %rd19757, 32;
	and.b64  	%rd19759, %rd19731, 4294967295;
	add.s64 	%rd19760, %rd19578, %rd19759;
	shr.u64 	%rd19761, %rd19760, 32;
	and.b64  	%rd19762, %rd19735, 4294967295;
	add.s64 	%rd19763, %rd19761, %rd19762;
	add.s64 	%rd19764, %rd19763, %rd19613;
	shr.u64 	%rd19765, %rd19764, 32;
	and.b64  	%rd19766, %rd19739, 4294967295;
	add.s64 	%rd19767, %rd19765, %rd19766;
	add.s64 	%rd19768, %rd19767, %rd19649;
	shr.u64 	%rd19769, %rd19768, 32;
	and.b64  	%rd19770, %rd19743, 4294967295;
	add.s64 	%rd19771, %rd19769, %rd19770;
	add.s64 	%rd19772, %rd19771, %rd19684;
	shr.u64 	%rd19773, %rd19772, 32;
	and.b64  	%rd19774, %rd19748, 4294967295;
	add.s64 	%rd19775, %rd19773, %rd19774;
	add.s64 	%rd19776, %rd19775, %rd19718;
	shr.u64 	%rd19777, %rd19776, 32;
	and.b64  	%rd19778, %rd19753, 4294967295;
	add.s64 	%rd19779, %rd19777, %rd19778;
	add.s64 	%rd19780, %rd19779, %rd19751;
	shr.u64 	%rd19781, %rd19780, 32;
	and.b64  	%rd19782, %rd19757, 4294967295;
	mul.wide.u32 	%rd19783, %r13884, %r13884;
	add.s64 	%rd19784, %rd19781, %rd19782;
	add.s64 	%rd19785, %rd19784, %rd19783;
	shr.u64 	%rd19786, %rd19785, 32;
	mul.wide.u32 	%rd19787, %r13885, %r13884;
	add.s64 	%rd19788, %rd19786, %rd19758;
	add.s64 	%rd19789, %rd19788, %rd19787;
	shr.u64 	%rd19790, %rd19789, 32;
	and.b64  	%rd19791, %rd19764, 4294967295;
	add.s64 	%rd19792, %rd19581, %rd19791;
	shr.u64 	%rd19793, %rd19792, 32;
	and.b64  	%rd19794, %rd19768, 4294967295;
	add.s64 	%rd19795, %rd19793, %rd19794;
	add.s64 	%rd19796, %rd19795, %rd19617;
	shr.u64 	%rd19797, %rd19796, 32;
	and.b64  	%rd19798, %rd19772, 4294967295;
	add.s64 	%rd19799, %rd19797, %rd19798;
	add.s64 	%rd19800, %rd19799, %rd19653;
	shr.u64 	%rd19801, %rd19800, 32;
	and.b64  	%rd19802, %rd19776, 4294967295;
	add.s64 	%rd19803, %rd19801, %rd19802;
	add.s64 	%rd19804, %rd19803, %rd19688;
	shr.u64 	%rd19805, %rd19804, 32;
	and.b64  	%rd19806, %rd19780, 4294967295;
	add.s64 	%rd19807, %rd19805, %rd19806;
	add.s64 	%rd19808, %rd19807, %rd19722;
	shr.u64 	%rd19809, %rd19808, 32;
	and.b64  	%rd19810, %rd19785, 4294967295;
	add.s64 	%rd19811, %rd19809, %rd19810;
	add.s64 	%rd19812, %rd19811, %rd19755;
	shr.u64 	%rd19813, %rd19812, 32;
	and.b64  	%rd19814, %rd19789, 4294967295;
	add.s64 	%rd19815, %rd19813, %rd19814;
	add.s64 	%rd19816, %rd19815, %rd19787;
	shr.u64 	%rd19817, %rd19816, 32;
	mul.wide.u32 	%rd19818, %r13885, %r13885;
	add.s64 	%rd19819, %rd19817, %rd19790;
	add.s64 	%rd19820, %rd19819, %rd19818;
	shr.u64 	%rd19821, %rd19820, 32;
	{ .reg .b32 tmp; mov.b64 {tmp, %r9695}, %rd19820; }
	and.b64  	%rd19822, %rd19796, 4294967295;
	mul.lo.s64 	%rd19823, %rd19822, 977;
	and.b64  	%rd19824, %rd19561, 4294967293;
	and.b64  	%rd19825, %rd19823, 4294967295;
	add.s64 	%rd31510, %rd19825, %rd19824;
	shr.u64 	%rd19826, %rd19823, 32;
	shr.u64 	%rd19827, %rd31510, 32;
	add.s64 	%rd19828, %rd19827, %rd19826;
	and.b64  	%rd19829, %rd19800, 4294967295;
	mul.lo.s64 	%rd19830, %rd19829, 977;
	and.b64  	%rd19831, %rd19585, 4294967295;
	and.b64  	%rd19832, %rd19830, 4294967295;
	add.s64 	%rd19833, %rd19828, %rd19831;
	add.s64 	%rd19834, %rd19833, %rd19832;
	add.s64 	%rd31511, %rd19834, %rd19822;
	shr.u64 	%rd19835, %rd19830, 32;
	shr.u64 	%rd19836, %rd31511, 32;
	add.s64 	%rd19837, %rd19836, %rd19835;
	and.b64  	%rd19838, %rd19804, 4294967295;
	mul.lo.s64 	%rd19839, %rd19838, 977;
	and.b64  	%rd19840, %rd19622, 4294967295;
	and.b64  	%rd19841, %rd19839, 4294967295;
	add.s64 	%rd19842, %rd19837, %rd19840;
	add.s64 	%rd19843, %rd19842, %rd19841;
	add.s64 	%rd31512, %rd19843, %rd19829;
	shr.u64 	%rd19844, %rd19839, 32;
	shr.u64 	%rd19845, %rd31512, 32;
	add.s64 	%rd19846, %rd19845, %rd19844;
	and.b64  	%rd19847, %rd19808, 4294967295;
	mul.lo.s64 	%rd19848, %rd19847, 977;
	and.b64  	%rd19849, %rd19658, 4294967295;
	and.b64  	%rd19850, %rd19848, 4294967295;
	add.s64 	%rd19851, %rd19846, %rd19849;
	add.s64 	%rd19852, %rd19851, %rd19850;
	add.s64 	%rd31513, %rd19852, %rd19838;
	shr.u64 	%rd19853, %rd19848, 32;
	shr.u64 	%rd19854, %rd31513, 32;
	add.s64 	%rd19855, %rd19854, %rd19853;
	and.b64  	%rd19856, %rd19812, 4294967295;
	mul.lo.s64 	%rd19857, %rd19856, 977;
	and.b64  	%rd19858, %rd19693, 4294967295;
	and.b64  	%rd19859, %rd19857, 4294967295;
	add.s64 	%rd19860, %rd19855, %rd19858;
	add.s64 	%rd19861, %rd19860, %rd19859;
	add.s64 	%rd31514, %rd19861, %rd19847;
	shr.u64 	%rd19862, %rd19857, 32;
	shr.u64 	%rd19863, %rd31514, 32;
	add.s64 	%rd19864, %rd19863, %rd19862;
	and.b64  	%rd19865, %rd19816, 4294967295;
	mul.lo.s64 	%rd19866, %rd19865, 977;
	and.b64  	%rd19867, %rd19727, 4294967295;
	and.b64  	%rd19868, %rd19866, 4294967295;
	add.s64 	%rd19869, %rd19864, %rd19867;
	add.s64 	%rd19870, %rd19869, %rd19868;
	add.s64 	%rd31515, %rd19870, %rd19856;
	shr.u64 	%rd19871, %rd19866, 32;
	shr.u64 	%rd19872, %rd31515, 32;
	add.s64 	%rd19873, %rd19872, %rd19871;
	and.b64  	%rd19874, %rd19820, 4294967295;
	mul.lo.s64 	%rd19875, %rd19874, 977;
	and.b64  	%rd19876, %rd19760, 4294967295;
	and.b64  	%rd19877, %rd19875, 4294967295;
	add.s64 	%rd19878, %rd19873, %rd19876;
	add.s64 	%rd19879, %rd19878, %rd19877;
	add.s64 	%rd31516, %rd19879, %rd19865;
	shr.u64 	%rd19880, %rd19875, 32;
	shr.u64 	%rd19881, %rd31516, 32;
	add.s64 	%rd19882, %rd19881, %rd19880;
	mul.lo.s64 	%rd19883, %rd19821, 977;
	and.b64  	%rd19884, %rd19792, 4294967295;
	and.b64  	%rd19885, %rd19883, 4294967295;
	add.s64 	%rd19886, %rd19882, %rd19884;
	add.s64 	%rd19887, %rd19886, %rd19885;
	add.s64 	%rd31517, %rd19887, %rd19874;
	shr.u64 	%rd19888, %rd19883, 32;
	shr.u64 	%rd19889, %rd31517, 32;
	cvt.u32.u64 	%r9696, %rd19889;
	cvt.u32.u64 	%r9697, %rd19888;
	add.s32 	%r9698, %r9696, %r9697;
	add.s32 	%r4482, %r9698, %r9695;
	setp.eq.s32 	%p2957, %r4482, 0;
	mov.pred 	%p4463, 0;
	@%p2957 bra 	$L__BB3_2431;
	cvt.u64.u32 	%rd19890, %r4482;
	mul.wide.u32 	%rd19891, %r4482, 977;
	shr.u64 	%rd19892, %rd19891, 32;
	and.b64  	%rd19893, %rd31510, 4294967295;
	and.b64  	%rd19894, %rd19891, 4294967295;
	add.s64 	%rd31510, %rd19894, %rd19893;
	shr.u64 	%rd19895, %rd31510, 32;
	and.b64  	%rd19896, %rd31511, 4294967295;
	add.s64 	%rd19897, %rd19892, %rd19896;
	add.s64 	%rd19898, %rd19897, %rd19890;
	add.s64 	%rd31511, %rd19898, %rd19895;
	setp.lt.u64 	%p2959, %rd31511, 4294967296;
	@%p2959 bra 	$L__BB3_2431;
	shr.u64 	%rd19899, %rd31511, 32;
	and.b64  	%rd19900, %rd31512, 4294967295;
	add.s64 	%rd31512, %rd19899, %rd19900;
	setp.lt.u64 	%p2961, %rd31512, 4294967296;
	@%p2961 bra 	$L__BB3_2431;
	shr.u64 	%rd19901, %rd31512, 32;
	and.b64  	%rd19902, %rd31513, 4294967295;
	add.s64 	%rd31513, %rd19901, %rd19902;
	setp.lt.u64 	%p2963, %rd31513, 4294967296;
	@%p2963 bra 	$L__BB3_2431;
	shr.u64 	%rd19904, %rd31513, 32;
	and.b64  	%rd19905, %rd31514, 4294967295;
	add.s64 	%rd31514, %rd19904, %rd19905;
	setp.lt.u64 	%p2965, %rd31514, 4294967296;
	mov.b64 	%rd31513, 4294967296;
	@%p2965 bra 	$L__BB3_2431;
	shr.u64 	%rd19907, %rd31514, 32;
	and.b64  	%rd19908, %rd31515, 4294967295;
	add.s64 	%rd31515, %rd19907, %rd19908;
	setp.lt.u64 	%p2967, %rd31515, 4294967296;
	mov.b64 	%rd31513, 4294967296;
	mov.u64 	%rd31514, %rd31513;
	@%p2967 bra 	$L__BB3_2431;
	shr.u64 	%rd19910, %rd31515, 32;
	and.b64  	%rd19911, %rd31516, 4294967295;
	add.s64 	%rd31516, %rd19910, %rd19911;
	setp.lt.u64 	%p2969, %rd31516, 4294967296;
	mov.b64 	%rd31513, 4294967296;
	mov.u64 	%rd31515, %rd31513;
	@%p2969 bra 	$L__BB3_2431;
	shr.u64 	%rd19913, %rd31516, 32;
	and.b64  	%rd19914, %rd31517, 4294967295;
	add.s64 	%rd19915, %rd19913, %rd19914;
	setp.gt.u64 	%p4463, %rd19915, 4294967295;
	min.u64 	%rd31517, %rd19915, 4294967296;
	mov.b64 	%rd31513, 4294967296;
	mov.u64 	%rd31514, %rd31513;
	mov.u64 	%rd31516, %rd31513;
$L__BB3_2431:
	cvt.u32.u64 	%r13949, %rd31517;
	cvt.u32.u64 	%r13948, %rd31516;
	cvt.u32.u64 	%r13947, %rd31515;
	cvt.u32.u64 	%r13946, %rd31514;
	cvt.u32.u64 	%r13945, %rd31513;
	cvt.u32.u64 	%r13944, %rd31512;
	cvt.u32.u64 	%r13943, %rd31511;
	cvt.u32.u64 	%r13942, %rd31510;
	setp.lt.u32 	%p2970, %r8905, %r13949;
	or.pred  	%p2971, %p4463, %p2970;
	@%p2971 bra 	$L__BB3_2445;
	setp.gt.u32 	%p2972, %r8905, %r13949;
	@%p2972 bra 	$L__BB3_2446;
	setp.lt.u32 	%p2973, %r3199, %r13948;
	@%p2973 bra 	$L__BB3_2445;
	setp.gt.u32 	%p2974, %r3199, %r13948;
	@%p2974 bra 	$L__BB3_2446;
	setp.lt.u32 	%p2975, %r3200, %r13947;
	@%p2975 bra 	$L__BB3_2445;
	setp.gt.u32 	%p2976, %r3200, %r13947;
	@%p2976 bra 	$L__BB3_2446;
	setp.lt.u32 	%p2977, %r3201, %r13946;
	@%p2977 bra 	$L__BB3_2445;
	setp.gt.u32 	%p2978, %r3201, %r13946;
	@%p2978 bra 	$L__BB3_2446;
	setp.lt.u32 	%p2979, %r3202, %r13945;
	@%p2979 bra 	$L__BB3_2445;
	setp.gt.u32 	%p2980, %r3202, %r13945;
	@%p2980 bra 	$L__BB3_2446;
	setp.lt.u32 	%p2981, %r3203, %r13944;
	@%p2981 bra 	$L__BB3_2445;
	setp.gt.u32 	%p2982, %r3203, %r13944;
	@%p2982 bra 	$L__BB3_2446;
	setp.lt.u32 	%p2983, %r2246, %r13943;
	@%p2983 bra 	$L__BB3_2445;
	setp.gt.u32 	%p2984, %r2246, %r13943;
	setp.gt.u32 	%p2985, %r2245, %r13942;
	or.pred  	%p2986, %p2984, %p2985;
	@%p2986 bra 	$L__BB3_2446;
$L__BB3_2445:
	// begin inline asm
	sub.cc.u32 %r13942, %r13942, %r2245;
	subc.cc.u32 %r13943, %r13943, %r2246;
	subc.cc.u32 %r13944, %r13944, %r3203;
	subc.cc.u32 %r13945, %r13945, %r3202;
	subc.cc.u32 %r13946, %r13946, %r3201;
	subc.cc.u32 %r13947, %r13947, %r3200;
	subc.cc.u32 %r13948, %r13948, %r3199;
	subc.u32 %r13949, %r13949, %r8905;
	
	// end inline asm
$L__BB3_2446:
	setp.gt.u32 	%p2987, %r13949, %r8905;
	@%p2987 bra 	$L__BB3_2460;
	setp.lt.u32 	%p2988, %r13949, %r8905;
	@%p2988 bra 	$L__BB3_2461;
	setp.gt.u32 	%p2989, %r13948, %r3199;
	@%p2989 bra 	$L__BB3_2460;
	setp.lt.u32 	%p2990, %r13948, %r3199;
	@%p2990 bra 	$L__BB3_2461;
	setp.gt.u32 	%p2991, %r13947, %r3200;
	@%p2991 bra 	$L__BB3_2460;
	setp.lt.u32 	%p2992, %r13947, %r3200;
	@%p2992 bra 	$L__BB3_2461;
	setp.gt.u32 	%p2993, %r13946, %r3201;
	@%p2993 bra 	$L__BB3_2460;
	setp.lt.u32 	%p2994, %r13946, %r3201;
	@%p2994 bra 	$L__BB3_2461;
	setp.gt.u32 	%p2995, %r13945, %r3202;
	@%p2995 bra 	$L__BB3_2460;
	setp.lt.u32 	%p2996, %r13945, %r3202;
	@%p2996 bra 	$L__BB3_2461;
	setp.gt.u32 	%p2997, %r13944, %r3203;
	@%p2997 bra 	$L__BB3_2460;
	setp.lt.u32 	%p2998, %r13944, %r3203;
	@%p2998 bra 	$L__BB3_2461;
	setp.gt.u32 	%p2999, %r13943, %r2246;
	@%p2999 bra 	$L__BB3_2460;
	setp.lt.u32 	%p3000, %r13943, %r2246;
	setp.lt.u32 	%p3001, %r13942, %r2245;
	or.pred  	%p3002, %p3000, %p3001;
	@%p3002 bra 	$L__BB3_2461;
$L__BB3_2460:
	// begin inline asm
	sub.cc.u32 %r13942, %r13942, %r2245;
	subc.cc.u32 %r13943, %r13943, %r2246;
	subc.cc.u32 %r13944, %r13944, %r3203;
	subc.cc.u32 %r13945, %r13945, %r3202;
	subc.cc.u32 %r13946, %r13946, %r3201;
	subc.cc.u32 %r13947, %r13947, %r3200;
	subc.cc.u32 %r13948, %r13948, %r3199;
	subc.u32 %r13949, %r13949, %r8905;
	
	// end inline asm
$L__BB3_2461:
	add.s32 	%r4531, %r4366, -1;
	mov.b32 	%r9747, 1;
	shl.b32 	%r9748, %r9747, %r4531;
	and.b32  	%r9749, %r9748, -979;
	setp.eq.s32 	%p3003, %r9749, 0;
	@%p3003 bra 	$L__BB3_2538;
	mul.wide.u32 	%rd19917, %r13934, %r13942;
	shr.u64 	%rd19918, %rd19917, 32;
	mul.wide.u32 	%rd19919, %r13935, %r13942;
	add.s64 	%rd19920, %rd19918, %rd19919;
	shr.u64 	%rd19921, %rd19920, 32;
	mul.wide.u32 	%rd19922, %r13936, %r13942;
	add.s64 	%rd19923, %rd19921, %rd19922;
	shr.u64 	%rd19924, %rd19923, 32;
	mul.wide.u32 	%rd19925, %r13937, %r13942;
	add.s64 	%rd19926, %rd19924, %rd19925;
	shr.u64 	%rd19927, %rd19926, 32;
	mul.wide.u32 	%rd19928, %r13938, %r13942;
	add.s64 	%rd19929, %rd19927, %rd19928;
	shr.u64 	%rd19930, %rd19929, 32;
	mul.wide.u32 	%rd19931, %r13939, %r13942;
	add.s64 	%rd19932, %rd19930, %rd19931;
	shr.u64 	%rd19933, %rd19932, 32;
	mul.wide.u32 	%rd19934, %r13940, %r13942;
	add.s64 	%rd19935, %rd19933, %rd19934;
	shr.u64 	%rd19936, %rd19935, 32;
	mul.wide.u32 	%rd19937, %r13941, %r13942;
	add.s64 	%rd19938, %rd19936, %rd19937;
	shr.u64 	%rd19939, %rd19938, 32;
	and.b64  	%rd19940, %rd19920, 4294967295;
	mul.wide.u32 	%rd19941, %r13934, %r13943;
	add.s64 	%rd19942, %rd19941, %rd19940;
	shr.u64 	%rd19943, %rd19942, 32;
	and.b64  	%rd19944, %rd19923, 4294967295;
	mul.wide.u32 	%rd19945, %r13935, %r13943;
	add.s64 	%rd19946, %rd19943, %rd19944;
	add.s64 	%rd19947, %rd19946, %rd19945;
	shr.u64 	%rd19948, %rd19947, 32;
	and.b64  	%rd19949, %rd19926, 4294967295;
	mul.wide.u32 	%rd19950, %r13936, %r13943;
	add.s64 	%rd19951, %rd19948, %rd19949;
	add.s64 	%rd19952, %rd19951, %rd19950;
	shr.u64 	%rd19953, %rd19952, 32;
	and.b64  	%rd19954, %rd19929, 4294967295;
	mul.wide.u32 	%rd19955, %r13937, %r13943;
	add.s64 	%rd19956, %rd19953, %rd19954;
	add.s64 	%rd19957, %rd19956, %rd19955;
	shr.u64 	%rd19958, %rd19957, 32;
	and.b64  	%rd19959, %rd19932, 4294967295;
	mul.wide.u32 	%rd19960, %r13938, %r13943;
	add.s64 	%rd19961, %rd19958, %rd19959;
	add.s64 	%rd19962, %rd19961, %rd19960;
	shr.u64 	%rd19963, %rd19962, 32;
	and.b64  	%rd19964, %rd19935, 4294967295;
	mul.wide.u32 	%rd19965, %r13939, %r13943;
	add.s64 	%rd19966, %rd19963, %rd19964;
	add.s64 	%rd19967, %rd19966, %rd19965;
	shr.u64 	%rd19968, %rd19967, 32;
	and.b64  	%rd19969, %rd19938, 4294967295;
	mul.wide.u32 	%rd19970, %r13940, %r13943;
	add.s64 	%rd19971, %rd19968, %rd19969;
	add.s64 	%rd19972, %rd19971, %rd19970;
	shr.u64 	%rd19973, %rd19972, 32;
	mul.wide.u32 	%rd19974, %r13941, %r13943;
	add.s64 	%rd19975, %rd19973, %rd19939;
	add.s64 	%rd19976, %rd19975, %rd19974;
	shr.u64 	%rd19977, %rd19976, 32;
	and.b64  	%rd19978, %rd19947, 4294967295;
	mul.wide.u32 	%rd19979, %r13934, %r13944;
	add.s64 	%rd19980, %rd19979, %rd19978;
	shr.u64 	%rd19981, %rd19980, 32;
	and.b64  	%rd19982, %rd19952, 4294967295;
	mul.wide.u32 	%rd19983, %r13935, %r13944;
	add.s64 	%rd19984, %rd19981, %rd19982;
	add.s64 	%rd19985, %rd19984, %rd19983;
	shr.u64 	%rd19986, %rd19985, 32;
	and.b64  	%rd19987, %rd19957, 4294967295;
	mul.wide.u32 	%rd19988, %r13936, %r13944;
	add.s64 	%rd19989, %rd19986, %rd19987;
	add.s64 	%rd19990, %rd19989, %rd19988;
	shr.u64 	%rd19991, %rd19990, 32;
	and.b64  	%rd19992, %rd19962, 4294967295;
	mul.wide.u32 	%rd19993, %r13937, %r13944;
	add.s64 	%rd19994, %rd19991, %rd19992;
	add.s64 	%rd19995, %rd19994, %rd19993;
	shr.u64 	%rd19996, %rd19995, 32;
	and.b64  	%rd19997, %rd19967, 4294967295;
	mul.wide.u32 	%rd19998, %r13938, %r13944;
	add.s64 	%rd19999, %rd19996, %rd19997;
	add.s64 	%rd20000, %rd19999, %rd19998;
	shr.u64 	%rd20001, %rd20000, 32;
	and.b64  	%rd20002, %rd19972, 4294967295;
	mul.wide.u32 	%rd20003, %r13939, %r13944;
	add.s64 	%rd20004, %rd20001, %rd20002;
	add.s64 	%rd20005, %rd20004, %rd20003;
	shr.u64 	%rd20006, %rd20005, 32;
	and.b64  	%rd20007, %rd19976, 4294967295;
	mul.wide.u32 	%rd20008, %r13940, %r13944;
	add.s64 	%rd20009, %rd20006, %rd20007;
	add.s64 	%rd20010, %rd20009, %rd20008;
	shr.u64 	%rd20011, %rd20010, 32;
	mul.wide.u32 	%rd20012, %r13941, %r13944;
	add.s64 	%rd20013, %rd20011, %rd19977;
	add.s64 	%rd20014, %rd20013, %rd20012;
	shr.u64 	%rd20015, %rd20014, 32;
	and.b64  	%rd20016, %rd19985, 4294967295;
	mul.wide.u32 	%rd20017, %r13934, %r13945;
	add.s64 	%rd20018, %rd20017, %rd20016;
	shr.u64 	%rd20019, %rd20018, 32;
	and.b64  	%rd20020, %rd19990, 4294967295;
	mul.wide.u32 	%rd20021, %r13935, %r13945;
	add.s64 	%rd20022, %rd20019, %rd20020;
	add.s64 	%rd20023, %rd20022, %rd20021;
	shr.u64 	%rd20024, %rd20023, 32;
	and.b64  	%rd20025, %rd19995, 4294967295;
	mul.wide.u32 	%rd20026, %r13936, %r13945;
	add.s64 	%rd20027, %rd20024, %rd20025;
	add.s64 	%rd20028, %rd20027, %rd20026;
	shr.u64 	%rd20029, %rd20028, 32;
	and.b64  	%rd20030, %rd20000, 4294967295;
	mul.wide.u32 	%rd20031, %r13937, %r13945;
	add.s64 	%rd20032, %rd20029, %rd20030;
	add.s64 	%rd20033, %rd20032, %rd20031;
	shr.u64 	%rd20034, %rd20033, 32;
	and.b64  	%rd20035, %rd20005, 4294967295;
	mul.wide.u32 	%rd20036, %r13938, %r13945;
	add.s64 	%rd20037, %rd20034, %rd20035;
	add.s64 	%rd20038, %rd20037, %rd20036;
	shr.u64 	%rd20039, %rd20038, 32;
	and.b64  	%rd20040, %rd20010, 4294967295;
	mul.wide.u32 	%rd20041, %r13939, %r13945;
	add.s64 	%rd20042, %rd20039, %rd20040;
	add.s64 	%rd20043, %rd20042, %rd20041;
	shr.u64 	%rd20044, %rd20043, 32;
	and.b64  	%rd20045, %rd20014, 4294967295;
	mul.wide.u32 	%rd20046, %r13940, %r13945;
	add.s64 	%rd20047, %rd20044, %rd20045;
	add.s64 	%rd20048, %rd20047, %rd20046;
	shr.u64 	%rd20049, %rd20048, 32;
	mul.wide.u32 	%rd20050, %r13941, %r13945;
	add.s64 	%rd20051, %rd20049, %rd20015;
	add.s64 	%rd20052, %rd20051, %rd20050;
	shr.u64 	%rd20053, %rd20052, 32;
	and.b64  	%rd20054, %rd20023, 4294967295;
	mul.wide.u32 	%rd20055, %r13934, %r13946;
	add.s64 	%rd20056, %rd20055, %rd20054;
	shr.u64 	%rd20057, %rd20056, 32;
	and.b64  	%rd20058, %rd20028, 4294967295;
	mul.wide.u32 	%rd20059, %r13935, %r13946;
	add.s64 	%rd20060, %rd20057, %rd20058;
	add.s64 	%rd20061, %rd20060, %rd20059;
	shr.u64 	%rd20062, %rd20061, 32;
	and.b64  	%rd20063, %rd20033, 4294967295;
	mul.wide.u32 	%rd20064, %r13936, %r13946;
	add.s64 	%rd20065, %rd20062, %rd20063;
	add.s64 	%rd20066, %rd20065, %rd20064;
	shr.u64 	%rd20067, %rd20066, 32;
	and.b64  	%rd20068, %rd20038, 4294967295;
	mul.wide.u32 	%rd20069, %r13937, %r13946;
	add.s64 	%rd20070, %rd20067, %rd20068;
	add.s64 	%rd20071, %rd20070, %rd20069;
	shr.u64 	%rd20072, %rd20071, 32;
	and.b64  	%rd20073, %rd20043, 4294967295;
	mul.wide.u32 	%rd20074, %r13938, %r13946;
	add.s64 	%rd20075, %rd20072, %rd20073;
	add.s64 	%rd20076, %rd20075, %rd20074;
	shr.u64 	%rd20077, %rd20076, 32;
	and.b64  	%rd20078, %rd20048, 4294967295;
	mul.wide.u32 	%rd20079, %r13939, %r13946;
	add.s64 	%rd20080, %rd20077, %rd20078;
	add.s64 	%rd20081, %rd20080, %rd20079;
	shr.u64 	%rd20082, %rd20081, 32;
	and.b64  	%rd20083, %rd20052, 4294967295;
	mul.wide.u32 	%rd20084, %r13940, %r13946;
	add.s64 	%rd20085, %rd20082, %rd20083;
	add.s64 	%rd20086, %rd20085, %rd20084;
	shr.u64 	%rd20087, %rd20086, 32;
	mul.wide.u32 	%rd20088, %r13941, %r13946;
	add.s64 	%rd20089, %rd20087, %rd20053;
	add.s64 	%rd20090, %rd20089, %rd20088;
	shr.u64 	%rd20091, %rd20090, 32;
	and.b64  	%rd20092, %rd20061, 4294967295;
	mul.wide.u32 	%rd20093, %r13934, %r13947;
	add.s64 	%rd20094, %rd20093, %rd20092;
	shr.u64 	%rd20095, %rd20094, 32;
	and.b64  	%rd20096, %rd20066, 4294967295;
	mul.wide.u32 	%rd20097, %r13935, %r13947;
	add.s64 	%rd20098, %rd20095, %rd20096;
	add.s64 	%rd20099, %rd20098, %rd20097;
	shr.u64 	%rd20100, %rd20099, 32;
	and.b64  	%rd20101, %rd20071, 4294967295;
	mul.wide.u32 	%rd20102, %r13936, %r13947;
	add.s64 	%rd20103, %rd20100, %rd20101;
	add.s64 	%rd20104, %rd20103, %rd20102;
	shr.u64 	%rd20105, %rd20104, 32;
	and.b64  	%rd20106, %rd20076, 4294967295;
	mul.wide.u32 	%rd20107, %r13937, %r13947;
	add.s64 	%rd20108, %rd20105, %rd20106;
	add.s64 	%rd20109, %rd20108, %rd20107;
	shr.u64 	%rd20110, %rd20109, 32;
	and.b64  	%rd20111, %rd20081, 4294967295;
	mul.wide.u32 	%rd20112, %r13938, %r13947;
	add.s64 	%rd20113, %rd20110, %rd20111;
	add.s64 	%rd20114, %rd20113, %rd20112;
	shr.u64 	%rd20115, %rd20114, 32;
	and.b64  	%rd20116, %rd20086, 4294967295;
	mul.wide.u32 	%rd20117, %r13939, %r13947;
	add.s64 	%rd20118, %rd20115, %rd20116;
	add.s64 	%rd20119, %rd20118, %rd20117;
	shr.u64 	%rd20120, %rd20119, 32;
	and.b64  	%rd20121, %rd20090, 4294967295;
	mul.wide.u32 	%rd20122, %r13940, %r13947;
	add.s64 	%rd20123, %rd20120, %rd20121;
	add.s64 	%rd20124, %rd20123, %rd20122;
	shr.u64 	%rd20125, %rd20124, 32;
	mul.wide.u32 	%rd20126, %r13941, %r13947;
	add.s64 	%rd20127, %rd20125, %rd20091;
	add.s64 	%rd20128, %rd20127, %rd20126;
	shr.u64 	%rd20129, %rd20128, 32;
	and.b64  	%rd20130, %rd20099, 4294967295;
	mul.wide.u32 	%rd20131, %r13934, %r13948;
	add.s64 	%rd20132, %rd20131, %rd20130;
	shr.u64 	%rd20133, %rd20132, 32;
	and.b64  	%rd20134, %rd20104, 4294967295;
	mul.wide.u32 	%rd20135, %r13935, %r13948;
	add.s64 	%rd20136, %rd20133, %rd20134;
	add.s64 	%rd20137, %rd20136, %rd20135;
	shr.u64 	%rd20138, %rd20137, 32;
	and.b64  	%rd20139, %rd20109, 4294967295;
	mul.wide.u32 	%rd20140, %r13936, %r13948;
	add.s64 	%rd20141, %rd20138, %rd20139;
	add.s64 	%rd20142, %rd20141, %rd20140;
	shr.u64 	%rd20143, %rd20142, 32;
	and.b64  	%rd20144, %rd20114, 4294967295;
	mul.wide.u32 	%rd20145, %r13937, %r13948;
	add.s64 	%rd20146, %rd20143, %rd20144;
	add.s64 	%rd20147, %rd20146, %rd20145;
	shr.u64 	%rd20148, %rd20147, 32;
	and.b64  	%rd20149, %rd20119, 4294967295;
	mul.wide.u32 	%rd20150, %r13938, %r13948;
	add.s64 	%rd20151, %rd20148, %rd20149;
	add.s64 	%rd20152, %rd20151, %rd20150;
	shr.u64 	%rd20153, %rd20152, 32;
	and.b64  	%rd20154, %rd20124, 4294967295;
	mul.wide.u32 	%rd20155, %r13939, %r13948;
	add.s64 	%rd20156, %rd20153, %rd20154;
	add.s64 	%rd20157, %rd20156, %rd20155;
	shr.u64 	%rd20158, %rd20157, 32;
	and.b64  	%rd20159, %rd20128, 4294967295;
	mul.wide.u32 	%rd20160, %r13940, %r13948;
	add.s64 	%rd20161, %rd20158, %rd20159;
	add.s64 	%rd20162, %rd20161, %rd20160;
	shr.u64 	%rd20163, %rd20162, 32;
	mul.wide.u32 	%rd20164, %r13941, %r13948;
	add.s64 	%rd20165, %rd20163, %rd20129;
	add.s64 	%rd20166, %rd20165, %rd20164;
	shr.u64 	%rd20167, %rd20166, 32;
	and.b64  	%rd20168, %rd20137, 4294967295;
	mul.wide.u32 	%rd20169, %r13934, %r13949;
	add.s64 	%rd20170, %rd20169, %rd20168;
	shr.u64 	%rd20171, %rd20170, 32;
	and.b64  	%rd20172, %rd20142, 4294967295;
	mul.wide.u32 	%rd20173, %r13935, %r13949;
	add.s64 	%rd20174, %rd20171, %rd20172;
	add.s64 	%rd20175, %rd20174, %rd20173;
	shr.u64 	%rd20176, %rd20175, 32;
	and.b64  	%rd20177, %rd20147, 4294967295;
	mul.wide.u32 	%rd20178, %r13936, %r13949;
	add.s64 	%rd20179, %rd20176, %rd20177;
	add.s64 	%rd20180, %rd20179, %rd20178;
	shr.u64 	%rd20181, %rd20180, 32;
	and.b64  	%rd20182, %rd20152, 4294967295;
	mul.wide.u32 	%rd20183, %r13937, %r13949;
	add.s64 	%rd20184, %rd20181, %rd20182;
	add.s64 	%rd20185, %rd20184, %rd20183;
	shr.u64 	%rd20186, %rd20185, 32;
	and.b64  	%rd20187, %rd20157, 4294967295;
	mul.wide.u32 	%rd20188, %r13938, %r13949;
	add.s64 	%rd20189, %rd20186, %rd20187;
	add.s64 	%rd20190, %rd20189, %rd20188;
	shr.u64 	%rd20191, %rd20190, 32;
	and.b64  	%rd20192, %rd20162, 4294967295;
	mul.wide.u32 	%rd20193, %r13939, %r13949;
	add.s64 	%rd20194, %rd20191, %rd20192;
	add.s64 	%rd20195, %rd20194, %rd20193;
	shr.u64 	%rd20196, %rd20195, 32;
	and.b64  	%rd20197, %rd20166, 4294967295;
	mul.wide.u32 	%rd20198, %r13940, %r13949;
	add.s64 	%rd20199, %rd20196, %rd20197;
	add.s64 	%rd20200, %rd20199, %rd20198;
	shr.u64 	%rd20201, %rd20200, 32;
	mul.wide.u32 	%rd20202, %r13941, %r13949;
	add.s64 	%rd20203, %rd20201, %rd20167;
	add.s64 	%rd20204, %rd20203, %rd20202;
	shr.u64 	%rd20205, %rd20204, 32;
	{ .reg .b32 tmp; mov.b64 {tmp, %r9750}, %rd20204; }
	and.b64  	%rd20206, %rd20175, 4294967295;
	mul.lo.s64 	%rd20207, %rd20206, 977;
	and.b64  	%rd20208, %rd19917, 4294967295;
	and.b64  	%rd20209, %rd20207, 4294967295;
	add.s64 	%rd31518, %rd20209, %rd20208;
	shr.u64 	%rd20210, %rd20207, 32;
	shr.u64 	%rd20211, %rd31518, 32;
	add.s64 	%rd20212, %rd20211, %rd20210;
	and.b64  	%rd20213, %rd20180, 4294967295;
	mul.lo.s64 	%rd20214, %rd20213, 977;
	and.b64  	%rd20215, %rd19942, 4294967295;
	and.b64  	%rd20216, %rd20214, 4294967295;
	add.s64 	%rd20217, %rd20212, %rd20215;
	add.s64 	%rd20218, %rd20217, %rd20216;
	add.s64 	%rd31519, %rd20218, %rd20206;
	shr.u64 	%rd20219, %rd20214, 32;
	shr.u64 	%rd20220, %rd31519, 32;
	add.s64 	%rd20221, %rd20220, %rd20219;
	and.b64  	%rd20222, %rd20185, 4294967295;
	mul.lo.s64 	%rd20223, %rd20222, 977;
	and.b64  	%rd20224, %rd19980, 4294967295;
	and.b64  	%rd20225, %rd20223, 4294967295;
	add.s64 	%rd20226, %rd20221, %rd20224;
	add.s64 	%rd20227, %rd20226, %rd20225;
	add.s64 	%rd31520, %rd20227, %rd20213;
	shr.u64 	%rd20228, %rd20223, 32;
	shr.u64 	%rd20229, %rd31520, 32;
	add.s64 	%rd20230, %rd20229, %rd20228;
	and.b64  	%rd20231, %rd20190, 4294967295;
	mul.lo.s64 	%rd20232, %rd20231, 977;
	and.b64  	%rd20233, %rd20018, 4294967295;
	and.b64  	%rd20234, %rd20232, 4294967295;
	add.s64 	%rd20235, %rd20230, %rd20233;
	add.s64 	%rd20236, %rd20235, %rd20234;
	add.s64 	%rd31521, %rd20236, %rd20222;
	shr.u64 	%rd20237, %rd20232, 32;
	shr.u64 	%rd20238, %rd31521, 32;
	add.s64 	%rd20239, %rd20238, %rd20237;
	and.b64  	%rd20240, %rd20195, 4294967295;
	mul.lo.s64 	%rd20241, %rd20240, 977;
	and.b64  	%rd20242, %rd20056, 4294967295;
	and.b64  	%rd20243, %rd20241, 4294967295;
	add.s64 	%rd20244, %rd20239, %rd20242;
	add.s64 	%rd20245, %rd20244, %rd20243;
	add.s64 	%rd31522, %rd20245, %rd20231;
	shr.u64 	%rd20246, %rd20241, 32;
	shr.u64 	%rd20247, %rd31522, 32;
	add.s64 	%rd20248, %rd20247, %rd20246;
	and.b64  	%rd20249, %rd20200, 4294967295;
	mul.lo.s64 	%rd20250, %rd20249, 977;
	and.b64  	%rd20251, %rd20094, 4294967295;
	and.b64  	%rd20252, %rd20250, 4294967295;
	add.s64 	%rd20253, %rd20248, %rd20251;
	add.s64 	%rd20254, %rd20253, %rd20252;
	add.s64 	%rd31523, %rd20254, %rd20240;
	shr.u64 	%rd20255, %rd20250, 32;
	shr.u64 	%rd20256, %rd31523, 32;
	add.s64 	%rd20257, %rd20256, %rd20255;
	and.b64  	%rd20258, %rd20204, 4294967295;
	mul.lo.s64 	%rd20259, %rd20258, 977;
	and.b64  	%rd20260, %rd20132, 4294967295;
	and.b64  	%rd20261, %rd20259, 4294967295;
	add.s64 	%rd20262, %rd20257, %rd20260;
	add.s64 	%rd20263, %rd20262, %rd20261;
	add.s64 	%rd31524, %rd20263, %rd20249;
	shr.u64 	%rd20264, %rd20259, 32;
	shr.u64 	%rd20265, %rd31524, 32;
	add.s64 	%rd20266, %rd20265, %rd20264;
	mul.lo.s64 	%rd20267, %rd20205, 977;
	and.b64  	%rd20268, %rd20170, 4294967295;
	and.b64  	%rd20269, %rd20267, 4294967295;
	add.s64 	%rd20270, %rd20266, %rd20268;
	add.s64 	%rd20271, %rd20270, %rd20269;
	add.s64 	%rd31525, %rd20271, %rd20258;
	shr.u64 	%rd20272, %rd20267, 32;
	shr.u64 	%rd20273, %rd31525, 32;
	cvt.u32.u64 	%r9751, %rd20273;
	cvt.u32.u64 	%r9752, %rd20272;
	add.s32 	%r9753, %r9751, %r9752;
	add.s32 	%r4532, %r9753, %r9750;
	setp.eq.s32 	%p3005, %r4532, 0;
	mov.pred 	%p4464, 0;
	@%p3005 bra 	$L__BB3_2470;
	cvt.u64.u32 	%rd20274, %r4532;
	mul.wide.u32 	%rd20275, %r4532, 977;
	shr.u64 	%rd20276, %rd20275, 32;
	and.b64  	%rd20277, %rd31518, 4294967295;
	and.b64  	%rd20278, %rd20275, 4294967295;
	add.s64 	%rd31518, %rd20278, %rd20277;
	shr.u64 	%rd20279, %rd31518, 32;
	and.b64  	%rd20280, %rd31519, 4294967295;
	add.s64 	%rd20281, %rd20276, %rd20280;
	add.s64 	%rd20282, %rd20281, %rd20274;
	add.s64 	%rd31519, %rd20282, %rd20279;
	setp.lt.u64 	%p3007, %rd31519, 4294967296;
	@%p3007 bra 	$L__BB3_2470;
	shr.u64 	%rd20283, %rd31519, 32;
	and.b64  	%rd20284, %rd31520, 4294967295;
	add.s64 	%rd31520, %rd20283, %rd20284;
	setp.lt.u64 	%p3009, %rd31520, 4294967296;
	@%p3009 bra 	$L__BB3_2470;
	shr.u64 	%rd20285, %rd31520, 32;
	and.b64  	%rd20286, %rd31521, 4294967295;
	add.s64 	%rd31521, %rd20285, %rd20286;
	setp.lt.u64 	%p3011, %rd31521, 4294967296;
	@%p3011 bra 	$L__BB3_2470;
	shr.u64 	%rd20288, %rd31521, 32;
	and.b64  	%rd20289, %rd31522, 4294967295;
	add.s64 	%rd31522, %rd20288, %rd20289;
	setp.lt.u64 	%p3013, %rd31522, 4294967296;
	mov.b64 	%rd31521, 4294967296;
	@%p3013 bra 	$L__BB3_2470;
	shr.u64 	%rd20291, %rd31522, 32;
	and.b64  	%rd20292, %rd31523, 4294967295;
	add.s64 	%rd31523, %rd20291, %rd20292;
	setp.lt.u64 	%p3015, %rd31523, 4294967296;
	mov.b64 	%rd31521, 4294967296;
	mov.u64 	%rd31522, %rd31521;
	@%p3015 bra 	$L__BB3_2470;
	shr.u64 	%rd20294, %rd31523, 32;
	and.b64  	%rd20295, %rd31524, 4294967295;
	add.s64 	%rd31524, %rd20294, %rd20295;
	setp.lt.u64 	%p3017, %rd31524, 4294967296;
	mov.b64 	%rd31521, 4294967296;
	mov.u64 	%rd31523, %rd31521;
	@%p3017 bra 	$L__BB3_2470;
	shr.u64 	%rd20297, %rd31524, 32;
	and.b64  	%rd20298, %rd31525, 4294967295;
	add.s64 	%rd20299, %rd20297, %rd20298;
	setp.gt.u64 	%p4464, %rd20299, 4294967295;
	min.u64 	%rd31525, %rd20299, 4294967296;
	mov.b64 	%rd31521, 4294967296;
	mov.u64 	%rd31522, %rd31521;
	mov.u64 	%rd31524, %rd31521;
$L__BB3_2470:
	cvt.u32.u64 	%r14013, %rd31525;
	cvt.u32.u64 	%r14012, %rd31524;
	cvt.u32.u64 	%r14011, %rd31523;
	cvt.u32.u64 	%r14010, %rd31522;
	cvt.u32.u64 	%r14009, %rd31521;
	cvt.u32.u64 	%r14008, %rd31520;
	cvt.u32.u64 	%r14007, %rd31519;
	cvt.u32.u64 	%r14006, %rd31518;
	setp.lt.u32 	%p3018, %r8905, %r14013;
	or.pred  	%p3019, %p4464, %p3018;
	@%p3019 bra 	$L__BB3_2484;
	setp.gt.u32 	%p3020, %r8905, %r14013;
	@%p3020 bra 	$L__BB3_2485;
	setp.lt.u32 	%p3021, %r3199, %r14012;
	@%p3021 bra 	$L__BB3_2484;
	setp.gt.u32 	%p3022, %r3199, %r14012;
	@%p3022 bra 	$L__BB3_2485;
	setp.lt.u32 	%p3023, %r3200, %r14011;
	@%p3023 bra 	$L__BB3_2484;
	setp.gt.u32 	%p3024, %r3200, %r14011;
	@%p3024 bra 	$L__BB3_2485;
	setp.lt.u32 	%p3025, %r3201, %r14010;
	@%p3025 bra 	$L__BB3_2484;
	setp.gt.u32 	%p3026, %r3201, %r14010;
	@%p3026 bra 	$L__BB3_2485;
	setp.lt.u32 	%p3027, %r3202, %r14009;
	@%p3027 bra 	$L__BB3_2484;
	setp.gt.u32 	%p3028, %r3202, %r14009;
	@%p3028 bra 	$L__BB3_2485;
	setp.lt.u32 	%p3029, %r3203, %r14008;
	@%p3029 bra 	$L__BB3_2484;
	setp.gt.u32 	%p3030, %r3203, %r14008;
	@%p3030 bra 	$L__BB3_2485;
	setp.lt.u32 	%p3031, %r2246, %r14007;
	@%p3031 bra 	$L__BB3_2484;
	setp.gt.u32 	%p3032, %r2246, %r14007;
	setp.gt.u32 	%p3033, %r2245, %r14006;
	or.pred  	%p3034, %p3032, %p3033;
	@%p3034 bra 	$L__BB3_2485;
$L__BB3_2484:
	// begin inline asm
	sub.cc.u32 %r14006, %r14006, %r2245;
	subc.cc.u32 %r14007, %r14007, %r2246;
	subc.cc.u32 %r14008, %r14008, %r3203;
	subc.cc.u32 %r14009, %r14009, %r3202;
	subc.cc.u32 %r14010, %r14010, %r3201;
	subc.cc.u32 %r14011, %r14011, %r3200;
	subc.cc.u32 %r14012, %r14012, %r3199;
	subc.u32 %r14013, %r14013, %r8905;
	
	// end inline asm
$L__BB3_2485:
	setp.gt.u32 	%p3035, %r14013, %r8905;
	@%p3035 bra 	$L__BB3_2499;
	setp.lt.u32 	%p3036, %r14013, %r8905;
	@%p3036 bra 	$L__BB3_2500;
	setp.gt.u32 	%p3037, %r14012, %r3199;
	@%p3037 bra 	$L__BB3_2499;
	setp.lt.u32 	%p3038, %r14012, %r3199;
	@%p3038 bra 	$L__BB3_2500;
	setp.gt.u32 	%p3039, %r14011, %r3200;
	@%p3039 bra 	$L__BB3_2499;
	setp.lt.u32 	%p3040, %r14011, %r3200;
	@%p3040 bra 	$L__BB3_2500;
	setp.gt.u32 	%p3041, %r14010, %r3201;
	@%p3041 bra 	$L__BB3_2499;
	setp.lt.u32 	%p3042, %r14010, %r3201;
	@%p3042 bra 	$L__BB3_2500;
	setp.gt.u32 	%p3043, %r14009, %r3202;
	@%p3043 bra 	$L__BB3_2499;
	setp.lt.u32 	%p3044, %r14009, %r3202;
	@%p3044 bra 	$L__BB3_2500;
	setp.gt.u32 	%p3045, %r14008, %r3203;
	@%p3045 bra 	$L__BB3_2499;
	setp.lt.u32 	%p3046, %r14008, %r3203;
	@%p3046 bra 	$L__BB3_2500;
	setp.gt.u32 	%p3047, %r14007, %r2246;
	@%p3047 bra 	$L__BB3_2499;
	setp.lt.u32 	%p3048, %r14007, %r2246;
	setp.lt.u32 	%p3049, %r14006, %r2245;
	or.pred  	%p3050, %p3048, %p3049;
	@%p3050 bra 	$L__BB3_2500;
$L__BB3_2499:
	// begin inline asm
	sub.cc.u32 %r14006, %r14006, %r2245;
	subc.cc.u32 %r14007, %r14007, %r2246;
	subc.cc.u32 %r14008, %r14008, %r3203;
	subc.cc.u32 %r14009, %r14009, %r3202;
	subc.cc.u32 %r14010, %r14010, %r3201;
	subc.cc.u32 %r14011, %r14011, %r3200;
	subc.cc.u32 %r14012, %r14012, %r3199;
	subc.u32 %r14013, %r14013, %r8905;
	
	// end inline asm
$L__BB3_2500:
	mul.wide.u32 	%rd20301, %r13934, %r13934;
	shr.u64 	%rd20302, %rd20301, 32;
	mul.wide.u32 	%rd20303, %r13935, %r13934;
	add.s64 	%rd20304, %rd20302, %rd20303;
	shr.u64 	%rd20305, %rd20304, 32;
	mul.wide.u32 	%rd20306, %r13936, %r13934;
	add.s64 	%rd20307, %rd20305, %rd20306;
	shr.u64 	%rd20308, %rd20307, 32;
	mul.wide.u32 	%rd20309, %r13937, %r13934;
	add.s64 	%rd20310, %rd20308, %rd20309;
	shr.u64 	%rd20311, %rd20310, 32;
	mul.wide.u32 	%rd20312, %r13938, %r13934;
	add.s64 	%rd20313, %rd20311, %rd20312;
	shr.u64 	%rd20314, %rd20313, 32;
	mul.wide.u32 	%rd20315, %r13939, %r13934;
	add.s64 	%rd20316, %rd20314, %rd20315;
	shr.u64 	%rd20317, %rd20316, 32;
	mul.wide.u32 	%rd20318, %r13940, %r13934;
	add.s64 	%rd20319, %rd20317, %rd20318;
	shr.u64 	%rd20320, %rd20319, 32;
	mul.wide.u32 	%rd20321, %r13941, %r13934;
	add.s64 	%rd20322, %rd20320, %rd20321;
	shr.u64 	%rd20323, %rd20322, 32;
	and.b64  	%rd20324, %rd20304, 4294967295;
	add.s64 	%rd20325, %rd20303, %rd20324;
	shr.u64 	%rd20326, %rd20325, 32;
	and.b64  	%rd20327, %rd20307, 4294967295;
	mul.wide.u32 	%rd20328, %r13935, %r13935;
	add.s64 	%rd20329, %rd20326, %rd20327;
	add.s64 	%rd20330, %rd20329, %rd20328;
	shr.u64 	%rd20331, %rd20330, 32;
	and.b64  	%rd20332, %rd20310, 4294967295;
	mul.wide.u32 	%rd20333, %r13936, %r13935;
	add.s64 	%rd20334, %rd20331, %rd20332;
	add.s64 	%rd20335, %rd20334, %rd20333;
	shr.u64 	%rd20336, %rd20335, 32;
	and.b64  	%rd20337, %rd20313, 4294967295;
	mul.wide.u32 	%rd20338, %r13937, %r13935;
	add.s64 	%rd20339, %rd20336, %rd20337;
	add.s64 	%rd20340, %rd20339, %rd20338;
	shr.u64 	%rd20341, %rd20340, 32;
	and.b64  	%rd20342, %rd20316, 4294967295;
	mul.wide.u32 	%rd20343, %r13938, %r13935;
	add.s64 	%rd20344, %rd20341, %rd20342;
	add.s64 	%rd20345, %rd20344, %rd20343;
	shr.u64 	%rd20346, %rd20345, 32;
	and.b64  	%rd20347, %rd20319, 4294967295;
	mul.wide.u32 	%rd20348, %r13939, %r13935;
	add.s64 	%rd20349, %rd20346, %rd20347;
	add.s64 	%rd20350, %rd20349, %rd20348;
	shr.u64 	%rd20351, %rd20350, 32;
	and.b64  	%rd20352, %rd20322, 4294967295;
	mul.wide.u32 	%rd20353, %r13940, %r13935;
	add.s64 	%rd20354, %rd20351, %rd20352;
	add.s64 	%rd20355, %rd20354, %rd20353;
	shr.u64 	%rd20356, %rd20355, 32;
	mul.wide.u32 	%rd20357, %r13941, %r13935;
	add.s64 	%rd20358, %rd20356, %rd20323;
	add.s64 	%rd20359, %rd20358, %rd20357;
	shr.u64 	%rd20360, %rd20359, 32;
	and.b64  	%rd20361, %rd20330, 4294967295;
	add.s64 	%rd20362, %rd20306, %rd20361;
	shr.u64 	%rd20363, %rd20362, 32;
	and.b64  	%rd20364, %rd20335, 4294967295;
	add.s64 	%rd20365, %rd20363, %rd20364;
	add.s64 	%rd20366, %rd20365, %rd20333;
	shr.u64 	%rd20367, %rd20366, 32;
	and.b64  	%rd20368, %rd20340, 4294967295;
	mul.wide.u32 	%rd20369, %r13936, %r13936;
	add.s64 	%rd20370, %rd20367, %rd20368;
	add.s64 	%rd20371, %rd20370, %rd20369;
	shr.u64 	%rd20372, %rd20371, 32;
	and.b64  	%rd20373, %rd20345, 4294967295;
	mul.wide.u32 	%rd20374, %r13937, %r13936;
	add.s64 	%rd20375, %rd20372, %rd20373;
	add.s64 	%rd20376, %rd20375, %rd20374;
	shr.u64 	%rd20377, %rd20376, 32;
	and.b64  	%rd20378, %rd20350, 4294967295;
	mul.wide.u32 	%rd20379, %r13938, %r13936;
	add.s64 	%rd20380, %rd20377, %rd20378;
	add.s64 	%rd20381, %rd20380, %rd20379;
	shr.u64 	%rd20382, %rd20381, 32;
	and.b64  	%rd20383, %rd20355, 4294967295;
	mul.wide.u32 	%rd20384, %r13939, %r13936;
	add.s64 	%rd20385, %rd20382, %rd20383;
	add.s64 	%rd20386, %rd20385, %rd20384;
	shr.u64 	%rd20387, %rd20386, 32;
	and.b64  	%rd20388, %rd20359, 4294967295;
	mul.wide.u32 	%rd20389, %r13940, %r13936;
	add.s64 	%rd20390, %rd20387, %rd20388;
	add.s64 	%rd20391, %rd20390, %rd20389;
	shr.u64 	%rd20392, %rd20391, 32;
	mul.wide.u32 	%rd20393, %r13941, %r13936;
	add.s64 	%rd20394, %rd20392, %rd20360;
	add.s64 	%rd20395, %rd20394, %rd20393;
	shr.u64 	%rd20396, %rd20395, 32;
	and.b64  	%rd20397, %rd20366, 4294967295;
	add.s64 	%rd20398, %rd20309, %rd20397;
	shr.u64 	%rd20399, %rd20398, 32;
	and.b64  	%rd20400, %rd20371, 4294967295;
	add.s64 	%rd20401, %rd20399, %rd20400;
	add.s64 	%rd20402, %rd20401, %rd20338;
	shr.u64 	%rd20403, %rd20402, 32;
	and.b64  	%rd20404, %rd20376, 4294967295;
	add.s64 	%rd20405, %rd20403, %rd20404;
	add.s64 	%rd20406, %rd20405, %rd20374;
	shr.u64 	%rd20407, %rd20406, 32;
	and.b64  	%rd20408, %rd20381, 4294967295;
	mul.wide.u32 	%rd20409, %r13937, %r13937;
	add.s64 	%rd20410, %rd20407, %rd20408;
	add.s64 	%rd20411, %rd20410, %rd20409;
	shr.u64 	%rd20412, %rd20411, 32;
	and.b64  	%rd20413, %rd20386, 4294967295;
	mul.wide.u32 	%rd20414, %r13938, %r13937;
	add.s64 	%rd20415, %rd20412, %rd20413;
	add.s64 	%rd20416, %rd20415, %rd20414;
	shr.u64 	%rd20417, %rd20416, 32;
	and.b64  	%rd20418, %rd20391, 4294967295;
	mul.wide.u32 	%rd20419, %r13939, %r13937;
	add.s64 	%rd20420, %rd20417, %rd20418;
	add.s64 	%rd20421, %rd20420, %rd20419;
	shr.u64 	%rd20422, %rd20421, 32;
	and.b64  	%rd20423, %rd20395, 4294967295;
	mul.wide.u32 	%rd20424, %r13940, %r13937;
	add.s64 	%rd20425, %rd20422, %rd20423;
	add.s64 	%rd20426, %rd20425, %rd20424;
	shr.u64 	%rd20427, %rd20426, 32;
	mul.wide.u32 	%rd20428, %r13941, %r13937;
	add.s64 	%rd20429, %rd20427, %rd20396;
	add.s64 	%rd20430, %rd20429, %rd20428;
	shr.u64 	%rd20431, %rd20430, 32;
	and.b64  	%rd20432, %rd20402, 4294967295;
	add.s64 	%rd20433, %rd20312, %rd20432;
	shr.u64 	%rd20434, %rd20433, 32;
	and.b64  	%rd20435, %rd20406, 4294967295;
	add.s64 	%rd20436, %rd20434, %rd20435;
	add.s64 	%rd20437, %rd20436, %rd20343;
	shr.u64 	%rd20438, %rd20437, 32;
	and.b64  	%rd20439, %rd20411, 4294967295;
	add.s64 	%rd20440, %rd20438, %rd20439;
	add.s64 	%rd20441, %rd20440, %rd20379;
	shr.u64 	%rd20442, %rd20441, 32;
	and.b64  	%rd20443, %rd20416, 4294967295;
	add.s64 	%rd20444, %rd20442, %rd20443;
	add.s64 	%rd20445, %rd20444, %rd20414;
	shr.u64 	%rd20446, %rd20445, 32;
	and.b64  	%rd20447, %rd20421, 4294967295;
	mul.wide.u32 	%rd20448, %r13938, %r13938;
	add.s64 	%rd20449, %rd20446, %rd20447;
	add.s64 	%rd20450, %rd20449, %rd20448;
	shr.u64 	%rd20451, %rd20450, 32;
	and.b64  	%rd20452, %rd20426, 4294967295;
	mul.wide.u32 	%rd20453, %r13939, %r13938;
	add.s64 	%rd20454, %rd20451, %rd20452;
	add.s64 	%rd20455, %rd20454, %rd20453;
	shr.u64 	%rd20456, %rd20455, 32;
	and.b64  	%rd20457, %rd20430, 4294967295;
	mul.wide.u32 	%rd20458, %r13940, %r13938;
	add.s64 	%rd20459, %rd20456, %rd20457;
	add.s64 	%rd20460, %rd20459, %rd20458;
	shr.u64 	%rd20461, %rd20460, 32;
	mul.wide.u32 	%rd20462, %r13941, %r13938;
	add.s64 	%rd20463, %rd20461, %rd20431;
	add.s64 	%rd20464, %rd20463, %rd20462;
	shr.u64 	%rd20465, %rd20464, 32;
	and.b64  	%rd20466, %rd20437, 4294967295;
	add.s64 	%rd20467, %rd20315, %rd20466;
	shr.u64 	%rd20468, %rd20467, 32;
	and.b64  	%rd20469, %rd20441, 4294967295;
	add.s64 	%rd20470, %rd20468, %rd20469;
	add.s64 	%rd20471, %rd20470, %rd20348;
	shr.u64 	%rd20472, %rd20471, 32;
	and.b64  	%rd20473, %rd20445, 4294967295;
	add.s64 	%rd20474, %rd20472, %rd20473;
	add.s64 	%rd20475, %rd20474, %rd20384;
	shr.u64 	%rd20476, %rd20475, 32;
	and.b64  	%rd20477, %rd20450, 4294967295;
	add.s64 	%rd20478, %rd20476, %rd20477;
	add.s64 	%rd20479, %rd20478, %rd20419;
	shr.u64 	%rd20480, %rd20479, 32;
	and.b64  	%rd20481, %rd20455, 4294967295;
	add.s64 	%rd20482, %rd20480, %rd20481;
	add.s64 	%rd20483, %rd20482, %rd20453;
	shr.u64 	%rd20484, %rd20483, 32;
	and.b64  	%rd20485, %rd20460, 4294967295;
	mul.wide.u32 	%rd20486, %r13939, %r13939;
	add.s64 	%rd20487, %rd20484, %rd20485;
	add.s64 	%rd20488, %rd20487, %rd20486;
	shr.u64 	%rd20489, %rd20488, 32;
	and.b64  	%rd20490, %rd20464, 4294967295;
	mul.wide.u32 	%rd20491, %r13940, %r13939;
	add.s64 	%rd20492, %rd20489, %rd20490;
	add.s64 	%rd20493, %rd20492, %rd20491;
	shr.u64 	%rd20494, %rd20493, 32;
	mul.wide.u32 	%rd20495, %r13941, %r13939;
	add.s64 	%rd20496, %rd20494, %rd20465;
	add.s64 	%rd20497, %rd20496, %rd20495;
	shr.u64 	%rd20498, %rd20497, 32;
	and.b64  	%rd20499, %rd20471, 4294967295;
	add.s64 	%rd20500, %rd20318, %rd20499;
	shr.u64 	%rd20501, %rd20500, 32;
	and.b64  	%rd20502, %rd20475, 4294967295;
	add.s64 	%rd20503, %rd20501, %rd20502;
	add.s64 	%rd20504, %rd20503, %rd20353;
	shr.u64 	%rd20505, %rd20504, 32;
	and.b64  	%rd20506, %rd20479, 4294967295;
	add.s64 	%rd20507, %rd20505, %rd20506;
	add.s64 	%rd20508, %rd20507, %rd20389;
	shr.u64 	%rd20509, %rd20508, 32;
	and.b64  	%rd20510, %rd20483, 4294967295;
	add.s64 	%rd20511, %rd20509, %rd20510;
	add.s64 	%rd20512, %rd20511, %rd20424;
	shr.u64 	%rd20513, %rd20512, 32;
	and.b64  	%rd20514, %rd20488, 4294967295;
	add.s64 	%rd20515, %rd20513, %rd20514;
	add.s64 	%rd20516, %rd20515, %rd20458;
	shr.u64 	%rd20517, %rd20516, 32;
	and.b64  	%rd20518, %rd20493, 4294967295;
	add.s64 	%rd20519, %rd20517, %rd20518;
	add.s64 	%rd20520, %rd20519, %rd20491;
	shr.u64 	%rd20521, %rd20520, 32;
	and.b64  	%rd20522, %rd20497, 4294967295;
	mul.wide.u32 	%rd20523, %r13940, %r13940;
	add.s64 	%rd20524, %rd20521, %rd20522;
	add.s64 	%rd20525, %rd20524, %rd20523;
	shr.u64 	%rd20526, %rd20525, 32;
	mul.wide.u32 	%rd20527, %r13941, %r13940;
	add.s64 	%rd20528, %rd20526, %rd20498;
	add.s64 	%rd20529, %rd20528, %rd20527;
	shr.u64 	%rd20530, %rd20529, 32;
	and.b64  	%rd20531, %rd20504, 4294967295;
	add.s64 	%rd20532, %rd20321, %rd20531;
	shr.u64 	%rd20533, %rd20532, 32;
	and.b64  	%rd20534, %rd20508, 4294967295;
	add.s64 	%rd20535, %rd20533, %rd20534;
	add.s64 	%rd20536, %rd20535, %rd20357;
	shr.u64 	%rd20537, %rd20536, 32;
	and.b64  	%rd20538, %rd20512, 4294967295;
	add.s64 	%rd20539, %rd20537, %rd20538;
	add.s64 	%rd20540, %rd20539, %rd20393;
	shr.u64 	%rd20541, %rd20540, 32;
	and.b64  	%rd20542, %rd20516, 4294967295;
	add.s64 	%rd20543, %rd20541, %rd20542;
	add.s64 	%rd20544, %rd20543, %rd20428;
	shr.u64 	%rd20545, %rd20544, 32;
	and.b64  	%rd20546, %rd20520, 4294967295;
	add.s64 	%rd20547, %rd20545, %rd20546;
	add.s64 	%rd20548, %rd20547, %rd20462;
	shr.u64 	%rd20549, %rd20548, 32;
	and.b64  	%rd20550, %rd20525, 4294967295;
	add.s64 	%rd20551, %rd20549, %rd20550;
	add.s64 	%rd20552, %rd20551, %rd20495;
	shr.u64 	%rd20553, %rd20552, 32;
	and.b64  	%rd20554, %rd20529, 4294967295;
	add.s64 	%rd20555, %rd20553, %rd20554;
	add.s64 	%rd20556, %rd20555, %rd20527;
	shr.u64 	%rd20557, %rd20556, 32;
	mul.wide.u32 	%rd20558, %r13941, %r13941;
	add.s64 	%rd20559, %rd20557, %rd20530;
	add.s64 	%rd20560, %rd20559, %rd20558;
	shr.u64 	%rd20561, %rd20560, 32;
	{ .reg .b32 tmp; mov.b64 {tmp, %r9802}, %rd20560; }
	and.b64  	%rd20562, %rd20536, 4294967295;
	mul.lo.s64 	%rd20563, %rd20562, 977;
	and.b64  	%rd20564, %rd20301, 4294967293;
	and.b64  	%rd20565, %rd20563, 4294967295;
	add.s64 	%rd31526, %rd20565, %rd20564;
	shr.u64 	%rd20566, %rd20563, 32;
	shr.u64 	%rd20567, %rd31526, 32;
	add.s64 	%rd20568, %rd20567, %rd20566;
	and.b64  	%rd20569, %rd20540, 4294967295;
	mul.lo.s64 	%rd20570, %rd20569, 977;
	and.b64  	%rd20571, %rd20325, 4294967295;
	and.b64  	%rd20572, %rd20570, 4294967295;
	add.s64 	%rd20573, %rd20568, %rd20571;
	add.s64 	%rd20574, %rd20573, %rd20572;
	add.s64 	%rd31527, %rd20574, %rd20562;
	shr.u64 	%rd20575, %rd20570, 32;
	shr.u64 	%rd20576, %rd31527, 32;
	add.s64 	%rd20577, %rd20576, %rd20575;
	and.b64  	%rd20578, %rd20544, 4294967295;
	mul.lo.s64 	%rd20579, %rd20578, 977;
	and.b64  	%rd20580, %rd20362, 4294967295;
	and.b64  	%rd20581, %rd20579, 4294967295;
	add.s64 	%rd20582, %rd20577, %rd20580;
	add.s64 	%rd20583, %rd20582, %rd20581;
	add.s64 	%rd31528, %rd20583, %rd20569;
	shr.u64 	%rd20584, %rd20579, 32;
	shr.u64 	%rd20585, %rd31528, 32;
	add.s64 	%rd20586, %rd20585, %rd20584;
	and.b64  	%rd20587, %rd20548, 4294967295;
	mul.lo.s64 	%rd20588, %rd20587, 977;
	and.b64  	%rd20589, %rd20398, 4294967295;
	and.b64  	%rd20590, %rd20588, 4294967295;
	add.s64 	%rd20591, %rd20586, %rd20589;
	add.s64 	%rd20592, %rd20591, %rd20590;
	add.s64 	%rd31529, %rd20592, %rd20578;
	shr.u64 	%rd20593, %rd20588, 32;
	shr.u64 	%rd20594, %rd31529, 32;
	add.s64 	%rd20595, %rd20594, %rd20593;
	and.b64  	%rd20596, %rd20552, 4294967295;
	mul.lo.s64 	%rd20597, %rd20596, 977;
	and.b64  	%rd20598, %rd20433, 4294967295;
	and.b64  	%rd20599, %rd20597, 4294967295;
	add.s64 	%rd20600, %rd20595, %rd20598;
	add.s64 	%rd20601, %rd20600, %rd20599;
	add.s64 	%rd31530, %rd20601, %rd20587;
	shr.u64 	%rd20602, %rd20597, 32;
	shr.u64 	%rd20603, %rd31530, 32;
	add.s64 	%rd20604, %rd20603, %rd20602;
	and.b64  	%rd20605, %rd20556, 4294967295;
	mul.lo.s64 	%rd20606, %rd20605, 977;
	and.b64  	%rd20607, %rd20467, 4294967295;
	and.b64  	%rd20608, %rd20606, 4294967295;
	add.s64 	%rd20609, %rd20604, %rd20607;
	add.s64 	%rd20610, %rd20609, %rd20608;
	add.s64 	%rd31531, %rd20610, %rd20596;
	shr.u64 	%rd20611, %rd20606, 32;
	shr.u64 	%rd20612, %rd31531, 32;
	add.s64 	%rd20613, %rd20612, %rd20611;
	and.b64  	%rd20614, %rd20560, 4294967295;
	mul.lo.s64 	%rd20615, %rd20614, 977;
	and.b64  	%rd20616, %rd20500, 4294967295;
	and.b64  	%rd20617, %rd20615, 4294967295;
	add.s64 	%rd20618, %rd20613, %rd20616;
	add.s64 	%rd20619, %rd20618, %rd20617;
	add.s64 	%rd31532, %rd20619, %rd20605;
	shr.u64 	%rd20620, %rd20615, 32;
	shr.u64 	%rd20621, %rd31532, 32;
	add.s64 	%rd20622, %rd20621, %rd20620;
	mul.lo.s64 	%rd20623, %rd20561, 977;
	and.b64  	%rd20624, %rd20532, 4294967295;
	and.b64  	%rd20625, %rd20623, 4294967295;
	add.s64 	%rd20626, %rd20622, %rd20624;
	add.s64 	%rd20627, %rd20626, %rd20625;
	add.s64 	%rd31533, %rd20627, %rd20614;
	shr.u64 	%rd20628, %rd20623, 32;
	shr.u64 	%rd20629, %rd31533, 32;
	cvt.u32.u64 	%r9803, %rd20629;
	cvt.u32.u64 	%r9804, %rd20628;
	add.s32 	%r9805, %r9803, %r9804;
	add.s32 	%r4573, %r9805, %r9802;
	setp.eq.s32 	%p3052, %r4573, 0;
	mov.pred 	%p4465, 0;
	@%p3052 bra 	$L__BB3_2508;
	cvt.u64.u32 	%rd20630, %r4573;
	mul.wide.u32 	%rd20631, %r4573, 977;
	shr.u64 	%rd20632, %rd20631, 32;
	and.b64  	%rd20633, %rd31526, 4294967295;
	and.b64  	%rd20634, %rd20631, 4294967295;
	add.s64 	%rd31526, %rd20634, %rd20633;
	shr.u64 	%rd20635, %rd31526, 32;
	and.b64  	%rd20636, %rd31527, 4294967295;
	add.s64 	%rd20637, %rd20632, %rd20636;
	add.s64 	%rd20638, %rd20637, %rd20630;
	add.s64 	%rd31527, %rd20638, %rd20635;
	setp.lt.u64 	%p3054, %rd31527, 4294967296;
	@%p3054 bra 	$L__BB3_2508;
	shr.u64 	%rd20639, %rd31527, 32;
	and.b64  	%rd20640, %rd31528, 4294967295;
	add.s64 	%rd31528, %rd20639, %rd20640;
	setp.lt.u64 	%p3056, %rd31528, 4294967296;
	@%p3056 bra 	$L__BB3_2508;
	shr.u64 	%rd20641, %rd31528, 32;
	and.b64  	%rd20642, %rd31529, 4294967295;
	add.s64 	%rd31529, %rd20641, %rd20642;
	setp.lt.u64 	%p3058, %rd31529, 4294967296;
	@%p3058 bra 	$L__BB3_2508;
	shr.u64 	%rd20644, %rd31529, 32;
	and.b64  	%rd20645, %rd31530, 4294967295;
	add.s64 	%rd31530, %rd20644, %rd20645;
	setp.lt.u64 	%p3060, %rd31530, 4294967296;
	mov.b64 	%rd31529, 4294967296;
	@%p3060 bra 	$L__BB3_2508;
	shr.u64 	%rd20647, %rd31530, 32;
	and.b64  	%rd20648, %rd31531, 4294967295;
	add.s64 	%rd31531, %rd20647, %rd20648;
	setp.lt.u64 	%p3062, %rd31531, 4294967296;
	mov.b64 	%rd31529, 4294967296;
	mov.u64 	%rd31530, %rd31529;
	@%p3062 bra 	$L__BB3_2508;
	shr.u64 	%rd20650, %rd31531, 32;
	and.b64  	%rd20651, %rd31532, 4294967295;
	add.s64 	%rd31532, %rd20650, %rd20651;
	setp.lt.u64 	%p3064, %rd31532, 4294967296;
	mov.b64 	%rd31529, 4294967296;
	mov.u64 	%rd31531, %rd31529;
	@%p3064 bra 	$L__BB3_2508;
	shr.u64 	%rd20653, %rd31532, 32;
	and.b64  	%rd20654, %rd31533, 4294967295;
	add.s64 	%rd20655, %rd20653, %rd20654;
	setp.gt.u64 	%p4465, %rd20655, 4294967295;
	min.u64 	%rd31533, %rd20655, 4294967296;
	mov.b64 	%rd31529, 4294967296;
	mov.u64 	%rd31530, %rd31529;
	mov.u64 	%rd31532, %rd31529;
$L__BB3_2508:
	cvt.u32.u64 	%r14005, %rd31533;
	cvt.u32.u64 	%r14004, %rd31532;
	cvt.u32.u64 	%r14003, %rd31531;
	cvt.u32.u64 	%r14002, %rd31530;
	cvt.u32.u64 	%r14001, %rd31529;
	cvt.u32.u64 	%r14000, %rd31528;
	cvt.u32.u64 	%r13999, %rd31527;
	cvt.u32.u64 	%r13998, %rd31526;
	setp.lt.u32 	%p3065, %r8905, %r14005;
	or.pred  	%p3066, %p4465, %p3065;
	@%p3066 bra 	$L__BB3_2522;
	setp.gt.u32 	%p3067, %r8905, %r14005;
	@%p3067 bra 	$L__BB3_2523;
	setp.lt.u32 	%p3068, %r3199, %r14004;
	@%p3068 bra 	$L__BB3_2522;
	setp.gt.u32 	%p3069, %r3199, %r14004;
	@%p3069 bra 	$L__BB3_2523;
	setp.lt.u32 	%p3070, %r3200, %r14003;
	@%p3070 bra 	$L__BB3_2522;
	setp.gt.u32 	%p3071, %r3200, %r14003;
	@%p3071 bra 	$L__BB3_2523;
	setp.lt.u32 	%p3072, %r3201, %r14002;
	@%p3072 bra 	$L__BB3_2522;
	setp.gt.u32 	%p3073, %r3201, %r14002;
	@%p3073 bra 	$L__BB3_2523;
	setp.lt.u32 	%p3074, %r3202, %r14001;
	@%p3074 bra 	$L__BB3_2522;
	setp.gt.u32 	%p3075, %r3202, %r14001;
	@%p3075 bra 	$L__BB3_2523;
	setp.lt.u32 	%p3076, %r3203, %r14000;
	@%p3076 bra 	$L__BB3_2522;
	setp.gt.u32 	%p3077, %r3203, %r14000;
	@%p3077 bra 	$L__BB3_2523;
	setp.lt.u32 	%p3078, %r2246, %r13999;
	@%p3078 bra 	$L__BB3_2522;
	setp.gt.u32 	%p3079, %r2246, %r13999;
	setp.gt.u32 	%p3080, %r2245, %r13998;
	or.pred  	%p3081, %p3079, %p3080;
	@%p3081 bra 	$L__BB3_2523;
$L__BB3_2522:
	// begin inline asm
	sub.cc.u32 %r13998, %r13998, %r2245;
	subc.cc.u32 %r13999, %r13999, %r2246;
	subc.cc.u32 %r14000, %r14000, %r3203;
	subc.cc.u32 %r14001, %r14001, %r3202;
	subc.cc.u32 %r14002, %r14002, %r3201;
	subc.cc.u32 %r14003, %r14003, %r3200;
	subc.cc.u32 %r14004, %r14004, %r3199;
	subc.u32 %r14005, %r14005, %r8905;
	
	// end inline asm
$L__BB3_2523:
	setp.gt.u32 	%p3082, %r14005, %r8905;
	@%p3082 bra 	$L__BB3_2537;
	setp.lt.u32 	%p3083, %r14005, %r8905;
	@%p3083 bra 	$L__BB3_2614;
	setp.gt.u32 	%p3084, %r14004, %r3199;
	@%p3084 bra 	$L__BB3_2537;
	setp.lt.u32 	%p3085, %r14004, %r3199;
	@%p3085 bra 	$L__BB3_2614;
	setp.gt.u32 	%p3086, %r14003, %r3200;
	@%p3086 bra 	$L__BB3_2537;
	setp.lt.u32 	%p3087, %r14003, %r3200;
	@%p3087 bra 	$L__BB3_2614;
	setp.gt.u32 	%p3088, %r14002, %r3201;
	@%p3088 bra 	$L__BB3_2537;
	setp.lt.u32 	%p3089, %r14002, %r3201;
	@%p3089 bra 	$L__BB3_2614;
	setp.gt.u32 	%p3090, %r14001, %r3202;
	@%p3090 bra 	$L__BB3_2537;
	setp.lt.u32 	%p3091, %r14001, %r3202;
	@%p3091 bra 	$L__BB3_2614;
	setp.gt.u32 	%p3092, %r14000, %r3203;
	@%p3092 bra 	$L__BB3_2537;
	setp.lt.u32 	%p3093, %r14000, %r3203;
	@%p3093 bra 	$L__BB3_2614;
	setp.gt.u32 	%p3094, %r13999, %r2246;
	@%p3094 bra 	$L__BB3_2537;
	setp.lt.u32 	%p3095, %r13999, %r2246;
	setp.lt.u32 	%p3096, %r13998, %r2245;
	or.pred  	%p3097, %p3095, %p3096;
	@%p3097 bra 	$L__BB3_2614;
$L__BB3_2537:
	// begin inline asm
	sub.cc.u32 %r13998, %r13998, %r2245;
	subc.cc.u32 %r13999, %r13999, %r2246;
	subc.cc.u32 %r14000, %r14000, %r3203;
	subc.cc.u32 %r14001, %r14001, %r3202;
	subc.cc.u32 %r14002, %r14002, %r3201;
	subc.cc.u32 %r14003, %r14003, %r3200;
	subc.cc.u32 %r14004, %r14004, %r3199;
	subc.u32 %r14005, %r14005, %r8905;
	
	// end inline asm
	bra.uni 	$L__BB3_2614;
$L__BB3_2538:
	mul.wide.u32 	%rd20657, %r13934, %r13942;
	shr.u64 	%rd20658, %rd20657, 32;
	mul.wide.u32 	%rd20659, %r13935, %r13942;
	add.s64 	%rd20660, %rd20658, %rd20659;
	shr.u64 	%rd20661, %rd20660, 32;
	mul.wide.u32 	%rd20662, %r13936, %r13942;
	add.s64 	%rd20663, %rd20661, %rd20662;
	shr.u64 	%rd20664, %rd20663, 32;
	mul.wide.u32 	%rd20665, %r13937, %r13942;
	add.s64 	%rd20666, %rd20664, %rd20665;
	shr.u64 	%rd20667, %rd20666, 32;
	mul.wide.u32 	%rd20668, %r13938, %r13942;
	add.s64 	%rd20669, %rd20667, %rd20668;
	shr.u64 	%rd20670, %rd20669, 32;
	mul.wide.u32 	%rd20671, %r13939, %r13942;
	add.s64 	%rd20672, %rd20670, %rd20671;
	shr.u64 	%rd20673, %rd20672, 32;
	mul.wide.u32 	%rd20674, %r13940, %r13942;
	add.s64 	%rd20675, %rd20673, %rd20674;
	shr.u64 	%rd20676, %rd20675, 32;
	mul.wide.u32 	%rd20677, %r13941, %r13942;
	add.s64 	%rd20678, %rd20676, %rd20677;
	shr.u64 	%rd20679, %rd20678, 32;
	and.b64  	%rd20680, %rd20660, 4294967295;
	mul.wide.u32 	%rd20681, %r13934, %r13943;
	add.s64 	%rd20682, %rd20681, %rd20680;
	shr.u64 	%rd20683, %rd20682, 32;
	and.b64  	%rd20684, %rd20663, 4294967295;
	mul.wide.u32 	%rd20685, %r13935, %r13943;
	add.s64 	%rd20686, %rd20683, %rd20684;
	add.s64 	%rd20687, %rd20686, %rd20685;
	shr.u64 	%rd20688, %rd20687, 32;
	and.b64  	%rd20689, %rd20666, 4294967295;
	mul.wide.u32 	%rd20690, %r13936, %r13943;
	add.s64 	%rd20691, %rd20688, %rd20689;
	add.s64 	%rd20692, %rd20691, %rd20690;
	shr.u64 	%rd20693, %rd20692, 32;
	and.b64  	%rd20694, %rd20669, 4294967295;
	mul.wide.u32 	%rd20695, %r13937, %r13943;
	add.s64 	%rd20696, %rd20693, %rd20694;
	add.s64 	%rd20697, %rd20696, %rd20695;
	shr.u64 	%rd20698, %rd20697, 32;
	and.b64  	%rd20699, %rd20672, 4294967295;
	mul.wide.u32 	%rd20700, %r13938, %r13943;
	add.s64 	%rd20701, %rd20698, %rd20699;
	add.s64 	%rd20702, %rd20701, %rd20700;
	shr.u64 	%rd20703, %rd20702, 32;
	and.b64  	%rd20704, %rd20675, 4294967295;
	mul.wide.u32 	%rd20705, %r13939, %r13943;
	add.s64 	%rd20706, %rd20703, %rd20704;
	add.s64 	%rd20707, %rd20706, %rd20705;
	shr.u64 	%rd20708, %rd20707, 32;
	and.b64  	%rd20709, %rd20678, 4294967295;
	mul.wide.u32 	%rd20710, %r13940, %r13943;
	add.s64 	%rd20711, %rd20708, %rd20709;
	add.s64 	%rd20712, %rd20711, %rd20710;
	shr.u64 	%rd20713, %rd20712, 32;
	mul.wide.u32 	%rd20714, %r13941, %r13943;
	add.s64 	%rd20715, %rd20713, %rd20679;
	add.s64 	%rd20716, %rd20715, %rd20714;
	shr.u64 	%rd20717, %rd20716, 32;
	and.b64  	%rd20718, %rd20687, 4294967295;
	mul.wide.u32 	%rd20719, %r13934, %r13944;
	add.s64 	%rd20720, %rd20719, %rd20718;
	shr.u64 	%rd20721, %rd20720, 32;
	and.b64  	%rd20722, %rd20692, 4294967295;
	mul.wide.u32 	%rd20723, %r13935, %r13944;
	add.s64 	%rd20724, %rd20721, %rd20722;
	add.s64 	%rd20725, %rd20724, %rd20723;
	shr.u64 	%rd20726, %rd20725, 32;
	and.b64  	%rd20727, %rd20697, 4294967295;
	mul.wide.u32 	%rd20728, %r13936, %r13944;
	add.s64 	%rd20729, %rd20726, %rd20727;
	add.s64 	%rd20730, %rd20729, %rd20728;
	shr.u64 	%rd20731, %rd20730, 32;
	and.b64  	%rd20732, %rd20702, 4294967295;
	mul.wide.u32 	%rd20733, %r13937, %r13944;
	add.s64 	%rd20734, %rd20731, %rd20732;
	add.s64 	%rd20735, %rd20734, %rd20733;
	shr.u64 	%rd20736, %rd20735, 32;
	and.b64  	%rd20737, %rd20707, 4294967295;
	mul.wide.u32 	%rd20738, %r13938, %r13944;
	add.s64 	%rd20739, %rd20736, %rd20737;
	add.s64 	%rd20740, %rd20739, %rd20738;
	shr.u64 	%rd20741, %rd20740, 32;
	and.b64  	%rd20742, %rd20712, 4294967295;
	mul.wide.u32 	%rd20743, %r13939, %r13944;
	add.s64 	%rd20744, %rd20741, %rd20742;
	add.s64 	%rd20745, %rd20744, %rd20743;
	shr.u64 	%rd20746, %rd20745, 32;
	and.b64  	%rd20747, %rd20716, 4294967295;
	mul.wide.u32 	%rd20748, %r13940, %r13944;
	add.s64 	%rd20749, %rd20746, %rd20747;
	add.s64 	%rd20750, %rd20749, %rd20748;
	shr.u64 	%rd20751, %rd20750, 32;
	mul.wide.u32 	%rd20752, %r13941, %r13944;
	add.s64 	%rd20753, %rd20751, %rd20717;
	add.s64 	%rd20754, %rd20753, %rd20752;
	shr.u64 	%rd20755, %rd20754, 32;
	and.b64  	%rd20756, %rd20725, 4294967295;
	mul.wide.u32 	%rd20757, %r13934, %r13945;
	add.s64 	%rd20758, %rd20757, %rd20756;
	shr.u64 	%rd20759, %rd20758, 32;
	and.b64  	%rd20760, %rd20730, 4294967295;
	mul.wide.u32 	%rd20761, %r13935, %r13945;
	add.s64 	%rd20762, %rd20759, %rd20760;
	add.s64 	%rd20763, %rd20762, %rd20761;
	shr.u64 	%rd20764, %rd20763, 32;
	and.b64  	%rd20765, %rd20735, 4294967295;
	mul.wide.u32 	%rd20766, %r13936, %r13945;
	add.s64 	%rd20767, %rd20764, %rd20765;
	add.s64 	%rd20768, %rd20767, %rd20766;
	shr.u64 	%rd20769, %rd20768, 32;
	and.b64  	%rd20770, %rd20740, 4294967295;
	mul.wide.u32 	%rd20771, %r13937, %r13945;
	add.s64 	%rd20772, %rd20769, %rd20770;
	add.s64 	%rd20773, %rd20772, %rd20771;
	shr.u64 	%rd20774, %rd20773, 32;
	and.b64  	%rd20775, %rd20745, 4294967295;
	mul.wide.u32 	%rd20776, %r13938, %r13945;
	add.s64 	%rd20777, %rd20774, %rd20775;
	add.s64 	%rd20778, %rd20777, %rd20776;
	shr.u64 	%rd20779, %rd20778, 32;
	and.b64  	%rd20780, %rd20750, 4294967295;
	mul.wide.u32 	%rd20781, %r13939, %r13945;
	add.s64 	%rd20782, %rd20779, %rd20780;
	add.s64 	%rd20783, %rd20782, %rd20781;
	shr.u64 	%rd20784, %rd20783, 32;
	and.b64  	%rd20785, %rd20754, 4294967295;
	mul.wide.u32 	%rd20786, %r13940, %r13945;
	add.s64 	%rd20787, %rd20784, %rd20785;
	add.s64 	%rd20788, %rd20787, %rd20786;
	shr.u64 	%rd20789, %rd20788, 32;
	mul.wide.u32 	%rd20790, %r13941, %r13945;
	add.s64 	%rd20791, %rd20789, %rd20755;
	add.s64 	%rd20792, %rd20791, %rd20790;
	shr.u64 	%rd20793, %rd20792, 32;
	and.b64  	%rd20794, %rd20763, 4294967295;
	mul.wide.u32 	%rd20795, %r13934, %r13946;
	add.s64 	%rd20796, %rd20795, %rd20794;
	shr.u64 	%rd20797, %rd20796, 32;
	and.b64  	%rd20798, %rd20768, 4294967295;
	mul.wide.u32 	%rd20799, %r13935, %r13946;
	add.s64 	%rd20800, %rd20797, %rd20798;
	add.s64 	%rd20801, %rd20800, %rd20799;
	shr.u64 	%rd20802, %rd20801, 32;
	and.b64  	%rd20803, %rd20773, 4294967295;
	mul.wide.u32 	%rd20804, %r13936, %r13946;
	add.s64 	%rd20805, %rd20802, %rd20803;
	add.s64 	%rd20806, %rd20805, %rd20804;
	shr.u64 	%rd20807, %rd20806, 32;
	and.b64  	%rd20808, %rd20778, 4294967295;
	mul.wide.u32 	%rd20809, %r13937, %r13946;
	add.s64 	%rd20810, %rd20807, %rd20808;
	add.s64 	%rd20811, %rd20810, %rd20809;
	shr.u64 	%rd20812, %rd20811, 32;
	and.b64  	%rd20813, %rd20783, 4294967295;
	mul.wide.u32 	%rd20814, %r13938, %r13946;
	add.s64 	%rd20815, %rd20812, %rd20813;
	add.s64 	%rd20816, %rd20815, %rd20814;
	shr.u64 	%rd20817, %rd20816, 32;
	and.b64  	%rd20818, %rd20788, 4294967295;
	mul.wide.u32 	%rd20819, %r13939, %r13946;
	add.s64 	%rd20820, %rd20817, %rd20818;
	add.s64 	%rd20821, %rd20820, %rd20819;
	shr.u64 	%rd20822, %rd20821, 32;
	and.b64  	%rd20823, %rd20792, 4294967295;
	mul.wide.u32 	%rd20824, %r13940, %r13946;
	add.s64 	%rd20825, %rd20822, %rd20823;
	add.s64 	%rd20826, %rd20825, %rd20824;
	shr.u64 	%rd20827, %rd20826, 32;
	mul.wide.u32 	%rd20828, %r13941, %r13946;
	add.s64 	%rd20829, %rd20827, %rd20793;
	add.s64 	%rd20830, %rd20829, %rd20828;
	shr.u64 	%rd20831, %rd20830, 32;
	and.b64  	%rd20832, %rd20801, 4294967295;
	mul.wide.u32 	%rd20833, %r13934, %r13947;
	add.s64 	%rd20834, %rd20833, %rd20832;
	shr.u64 	%rd20835, %rd20834, 32;
	and.b64  	%rd20836, %rd20806, 4294967295;
	mul.wide.u32 	%rd20837, %r13935, %r13947;
	add.s64 	%rd20838, %rd20835, %rd20836;
	add.s64 	%rd20839, %rd20838, %rd20837;
	shr.u64 	%rd20840, %rd20839, 32;
	and.b64  	%rd20841, %rd20811, 4294967295;
	mul.wide.u32 	%rd20842, %r13936, %r13947;
	add.s64 	%rd20843, %rd20840, %rd20841;
	add.s64 	%rd20844, %rd20843, %rd20842;
	shr.u64 	%rd20845, %rd20844, 32;
	and.b64  	%rd20846, %rd20816, 4294967295;
	mul.wide.u32 	%rd20847, %r13937, %r13947;
	add.s64 	%rd20848, %rd20845, %rd20846;
	add.s64 	%rd20849, %rd20848, %rd20847;
	shr.u64 	%rd20850, %rd20849, 32;
	and.b64  	%rd20851, %rd20821, 4294967295;
	mul.wide.u32 	%rd20852, %r13938, %r13947;
	add.s64 	%rd20853, %rd20850, %rd20851;
	add.s64 	%rd20854, %rd20853, %rd20852;
	shr.u64 	%rd20855, %rd20854, 32;
	and.b64  	%rd20856, %rd20826, 4294967295;
	mul.wide.u32 	%rd20857, %r13939, %r13947;
	add.s64 	%rd20858, %rd20855, %rd20856;
	add.s64 	%rd20859, %rd20858, %rd20857;
	shr.u64 	%rd20860, %rd20859, 32;
	and.b64  	%rd20861, %rd20830, 4294967295;
	mul.wide.u32 	%rd20862, %r13940, %r13947;
	add.s64 	%rd20863, %rd20860, %rd20861;
	add.s64 	%rd20864, %rd20863, %rd20862;
	shr.u64 	%rd20865, %rd20864, 32;
	mul.wide.u32 	%rd20866, %r13941, %r13947;
	add.s64 	%rd20867, %rd20865, %rd20831;
	add.s64 	%rd20868, %rd20867, %rd20866;
	shr.u64 	%rd20869, %rd20868, 32;
	and.b64  	%rd20870, %rd20839, 4294967295;
	mul.wide.u32 	%rd20871, %r13934, %r13948;
	add.s64 	%rd20872, %rd20871, %rd20870;
	shr.u64 	%rd20873, %rd20872, 32;
	and.b64  	%rd20874, %rd20844, 4294967295;
	mul.wide.u32 	%rd20875, %r13935, %r13948;
	add.s64 	%rd20876, %rd20873, %rd20874;
	add.s64 	%rd20877, %rd20876, %rd20875;
	shr.u64 	%rd20878, %rd20877, 32;
	and.b64  	%rd20879, %rd20849, 4294967295;
	mul.wide.u32 	%rd20880, %r13936, %r13948;
	add.s64 	%rd20881, %rd20878, %rd20879;
	add.s64 	%rd20882, %rd20881, %rd20880;
	shr.u64 	%rd20883, %rd20882, 32;
	and.b64  	%rd20884, %rd20854, 4294967295;
	mul.wide.u32 	%rd20885, %r13937, %r13948;
	add.s64 	%rd20886, %rd20883, %rd20884;
	add.s64 	%rd20887, %rd20886, %rd20885;
	shr.u64 	%rd20888, %rd20887, 32;
	and.b64  	%rd20889, %rd20859, 4294967295;
	mul.wide.u32 	%rd20890, %r13938, %r13948;
	add.s64 	%rd20891, %rd20888, %rd20889;
	add.s64 	%rd20892, %rd20891, %rd20890;
	shr.u64 	%rd20893, %rd20892, 32;
	and.b64  	%rd20894, %rd20864, 4294967295;
	mul.wide.u32 	%rd20895, %r13939, %r13948;
	add.s64 	%rd20896, %rd20893, %rd20894;
	add.s64 	%rd20897, %rd20896, %rd20895;
	shr.u64 	%rd20898, %rd20897, 32;
	and.b64  	%rd20899, %rd20868, 4294967295;
	mul.wide.u32 	%rd20900, %r13940, %r13948;
	add.s64 	%rd20901, %rd20898, %rd20899;
	add.s64 	%rd20902, %rd20901, %rd20900;
	shr.u64 	%rd20903, %rd20902, 32;
	mul.wide.u32 	%rd20904, %r13941, %r13948;
	add.s64 	%rd20905, %rd20903, %rd20869;
	add.s64 	%rd20906, %rd20905, %rd20904;
	shr.u64 	%rd20907, %rd20906, 32;
	and.b64  	%rd20908, %rd20877, 4294967295;
	mul.wide.u32 	%rd20909, %r13934, %r13949;
	add.s64 	%rd20910, %rd20909, %rd20908;
	shr.u64 	%rd20911, %rd20910, 32;
	and.b64  	%rd20912, %rd20882, 4294967295;
	mul.wide.u32 	%rd20913, %r13935, %r13949;
	add.s64 	%rd20914, %rd20911, %rd20912;
	add.s64 	%rd20915, %rd20914, %rd20913;
	shr.u64 	%rd20916, %rd20915, 32;
	and.b64  	%rd20917, %rd20887, 4294967295;
	mul.wide.u32 	%rd20918, %r13936, %r13949;
	add.s64 	%rd20919, %rd20916, %rd20917;
	add.s64 	%rd20920, %rd20919, %rd20918;
	shr.u64 	%rd20921, %rd20920, 32;
	and.b64  	%rd20922, %rd20892, 4294967295;
	mul.wide.u32 	%rd20923, %r13937, %r13949;
	add.s64 	%rd20924, %rd20921, %rd20922;
	add.s64 	%rd20925, %rd20924, %rd20923;
	shr.u64 	%rd20926, %rd20925, 32;
	and.b64  	%rd20927, %rd20897, 4294967295;
	mul.wide.u32 	%rd20928, %r13938, %r13949;
	add.s64 	%rd20929, %rd20926, %rd20927;
	add.s64 	%rd20930, %rd20929, %rd20928;
	shr.u64 	%rd20931, %rd20930, 32;
	and.b64  	%rd20932, %rd20902, 4294967295;
	mul.wide.u32 	%rd20933, %r13939, %r13949;
	add.s64 	%rd20934, %rd20931, %rd20932;
	add.s64 	%rd20935, %rd20934, %rd20933;
	shr.u64 	%rd20936, %rd20935, 32;
	and.b64  	%rd20937, %rd20906, 4294967295;
	mul.wide.u32 	%rd20938, %r13940, %r13949;
	add.s64 	%rd20939, %rd20936, %rd20937;
	add.s64 	%rd20940, %rd20939, %rd20938;
	shr.u64 	%rd20941, %rd20940, 32;
	mul.wide.u32 	%rd20942, %r13941, %r13949;
	add.s64 	%rd20943, %rd20941, %rd20907;
	add.s64 	%rd20944, %rd20943, %rd20942;
	shr.u64 	%rd20945, %rd20944, 32;
	{ .reg .b32 tmp; mov.b64 {tmp, %r9854}, %rd20944; }
	and.b64  	%rd20946, %rd20915, 4294967295;
	mul.lo.s64 	%rd20947, %rd20946, 977;
	and.b64  	%rd20948, %rd20657, 4294967295;
	and.b64  	%rd20949, %rd20947, 4294967295;
	add.s64 	%rd31534, %rd20949, %rd20948;
	shr.u64 	%rd20950, %rd20947, 32;
	shr.u64 	%rd20951, %rd31534, 32;
	add.s64 	%rd20952, %rd20951, %rd20950;
	and.b64  	%rd20953, %rd20920, 4294967295;
	mul.lo.s64 	%rd20954, %rd20953, 977;
	and.b64  	%rd20955, %rd20682, 4294967295;
	and.b64  	%rd20956, %rd20954, 4294967295;
	add.s64 	%rd20957, %rd20952, %rd20955;
	add.s64 	%rd20958, %rd20957, %rd20956;
	add.s64 	%rd31535, %rd20958, %rd20946;
	shr.u64 	%rd20959, %rd20954, 32;
	shr.u64 	%rd20960, %rd31535, 32;
	add.s64 	%rd20961, %rd20960, %rd20959;
	and.b64  	%rd20962, %rd20925, 4294967295;
	mul.lo.s64 	%rd20963, %rd20962, 977;
	and.b64  	%rd20964, %rd20720, 4294967295;
	and.b64  	%rd20965, %rd20963, 4294967295;
	add.s64 	%rd20966, %rd20961, %rd20964;
	add.s64 	%rd20967, %rd20966, %rd20965;
	add.s64 	%rd31536, %rd20967, %rd20953;
	shr.u64 	%rd20968, %rd20963, 32;
	shr.u64 	%rd20969, %rd31536, 32;
	add.s64 	%rd20970, %rd20969, %rd20968;
	and.b64  	%rd20971, %rd20930, 4294967295;
	mul.lo.s64 	%rd20972, %rd20971, 977;
	and.b64  	%rd20973, %rd20758, 4294967295;
	and.b64  	%rd20974, %rd20972, 4294967295;
	add.s64 	%rd20975, %rd20970, %rd20973;
	add.s64 	%rd20976, %rd20975, %rd20974;
	add.s64 	%rd31537, %rd20976, %rd20962;
	shr.u64 	%rd20977, %rd20972, 32;
	shr.u64 	%rd20978, %rd31537, 32;
	add.s64 	%rd20979, %rd20978, %rd20977;
	and.b64  	%rd20980, %rd20935, 4294967295;
	mul.lo.s64 	%rd20981, %rd20980, 977;
	and.b64  	%rd20982, %rd20796, 4294967295;
	and.b64  	%rd20983, %rd20981, 4294967295;
	add.s64 	%rd20984, %rd20979, %rd20982;
	add.s64 	%rd20985, %rd20984, %rd20983;
	add.s64 	%rd31538, %rd20985, %rd20971;
	shr.u64 	%rd20986, %rd20981, 32;
	shr.u64 	%rd20987, %rd31538, 32;
	add.s64 	%rd20988, %rd20987, %rd20986;
	and.b64  	%rd20989, %rd20940, 4294967295;
	mul.lo.s64 	%rd20990, %rd20989, 977;
	and.b64  	%rd20991, %rd20834, 4294967295;
	and.b64  	%rd20992, %rd20990, 4294967295;
	add.s64 	%rd20993, %rd20988, %rd20991;
	add.s64 	%rd20994, %rd20993, %rd20992;
	add.s64 	%rd31539, %rd20994, %rd20980;
	shr.u64 	%rd20995, %rd20990, 32;
	shr.u64 	%rd20996, %rd31539, 32;
	add.s64 	%rd20997, %rd20996, %rd20995;
	and.b64  	%rd20998, %rd20944, 4294967295;
	mul.lo.s64 	%rd20999, %rd20998, 977;
	and.b64  	%rd21000, %rd20872, 4294967295;
	and.b64  	%rd21001, %rd20999, 4294967295;
	add.s64 	%rd21002, %rd20997, %rd21000;
	add.s64 	%rd21003, %rd21002, %rd21001;
	add.s64 	%rd31540, %rd21003, %rd20989;
	shr.u64 	%rd21004, %rd20999, 32;
	shr.u64 	%rd21005, %rd31540, 32;
	add.s64 	%rd21006, %rd21005, %rd21004;
	mul.lo.s64 	%rd21007, %rd20945, 977;
	and.b64  	%rd21008, %rd20910, 4294967295;
	and.b64  	%rd21009, %rd21007, 4294967295;
	add.s64 	%rd21010, %rd21006, %rd21008;
	add.s64 	%rd21011, %rd21010, %rd21009;
	add.s64 	%rd31541, %rd21011, %rd20998;
	shr.u64 	%rd21012, %rd21007, 32;
	shr.u64 	%rd21013, %rd31541, 32;
	cvt.u32.u64 	%r9855, %rd21013;
	cvt.u32.u64 	%r9856, %rd21012;
	add.s32 	%r9857, %r9855, %r9856;
	add.s32 	%r4606, %r9857, %r9854;
	setp.eq.s32 	%p3099, %r4606, 0;
	mov.pred 	%p4466, 0;
	@%p3099 bra 	$L__BB3_2546;
	cvt.u64.u32 	%rd21014, %r4606;
	mul.wide.u32 	%rd21015, %r4606, 977;
	shr.u64 	%rd21016, %rd21015, 32;
	and.b64  	%rd21017, %rd31534, 4294967295;
	and.b64  	%rd21018, %rd21015, 4294967295;
	add.s64 	%rd31534, %rd21018, %rd21017;
	shr.u64 	%rd21019, %rd31534, 32;
	and.b64  	%rd21020, %rd31535, 4294967295;
	add.s64 	%rd21021, %rd21016, %rd21020;
	add.s64 	%rd21022, %rd21021, %rd21014;
	add.s64 	%rd31535, %rd21022, %rd21019;
	setp.lt.u64 	%p3101, %rd31535, 4294967296;
	@%p3101 bra 	$L__BB3_2546;
	shr.u64 	%rd21023, %rd31535, 32;
	and.b64  	%rd21024, %rd31536, 4294967295;
	add.s64 	%rd31536, %rd21023, %rd21024;
	setp.lt.u64 	%p3103, %rd31536, 4294967296;
	@%p3103 bra 	$L__BB3_2546;
	shr.u64 	%rd21025, %rd31536, 32;
	and.b64  	%rd21026, %rd31537, 4294967295;
	add.s64 	%rd31537, %rd21025, %rd21026;
	setp.lt.u64 	%p3105, %rd31537, 4294967296;
	@%p3105 bra 	$L__BB3_2546;
	shr.u64 	%rd21028, %rd31537, 32;
	and.b64  	%rd21029, %rd31538, 4294967295;
	add.s64 	%rd31538, %rd21028, %rd21029;
	setp.lt.u64 	%p3107, %rd31538, 4294967296;
	mov.b64 	%rd31537, 4294967296;
	@%p3107 bra 	$L__BB3_2546;
	shr.u64 	%rd21031, %rd31538, 32;
	and.b64  	%rd21032, %rd31539, 4294967295;
	add.s64 	%rd31539, %rd21031, %rd21032;
	setp.lt.u64 	%p3109, %rd31539, 4294967296;
	mov.b64 	%rd31537, 4294967296;
	mov.u64 	%rd31538, %rd31537;
	@%p3109 bra 	$L__BB3_2546;
	shr.u64 	%rd21034, %rd31539, 32;
	and.b64  	%rd21035, %rd31540, 4294967295;
	add.s64 	%rd31540, %rd21034, %rd21035;
	setp.lt.u64 	%p3111, %rd31540, 4294967296;
	mov.b64 	%rd31537, 4294967296;
	mov.u64 	%rd31539, %rd31537;
	@%p3111 bra 	$L__BB3_2546;
	shr.u64 	%rd21037, %rd31540, 32;
	and.b64  	%rd21038, %rd31541, 4294967295;
	add.s64 	%rd21039, %rd21037, %rd21038;
	setp.gt.u64 	%p4466, %rd21039, 4294967295;
	min.u64 	%rd31541, %rd21039, 4294967296;
	mov.b64 	%rd31537, 4294967296;
	mov.u64 	%rd31538, %rd31537;
	mov.u64 	%rd31540, %rd31537;
$L__BB3_2546:
	cvt.u32.u64 	%r14005, %rd31541;
	cvt.u32.u64 	%r14004, %rd31540;
	cvt.u32.u64 	%r14003, %rd31539;
	cvt.u32.u64 	%r14002, %rd31538;
	cvt.u32.u64 	%r14001, %rd31537;
	cvt.u32.u64 	%r14000, %rd31536;
	cvt.u32.u64 	%r13999, %rd31535;
	cvt.u32.u64 	%r13998, %rd31534;
	setp.lt.u32 	%p3112, %r8905, %r14005;
	or.pred  	%p3113, %p4466, %p3112;
	@%p3113 bra 	$L__BB3_2560;
	setp.gt.u32 	%p3114, %r8905, %r14005;
	@%p3114 bra 	$L__BB3_2561;
	setp.lt.u32 	%p3115, %r3199, %r14004;
	@%p3115 bra 	$L__BB3_2560;
	setp.gt.u32 	%p3116, %r3199, %r14004;
	@%p3116 bra 	$L__BB3_2561;
	setp.lt.u32 	%p3117, %r3200, %r14003;
	@%p3117 bra 	$L__BB3_2560;
	setp.gt.u32 	%p3118, %r3200, %r14003;
	@%p3118 bra 	$L__BB3_2561;
	setp.lt.u32 	%p3119, %r3201, %r14002;
	@%p3119 bra 	$L__BB3_2560;
	setp.gt.u32 	%p3120, %r3201, %r14002;
	@%p3120 bra 	$L__BB3_2561;
	setp.lt.u32 	%p3121, %r3202, %r14001;
	@%p3121 bra 	$L__BB3_2560;
	setp.gt.u32 	%p3122, %r3202, %r14001;
	@%p3122 bra 	$L__BB3_2561;
	setp.lt.u32 	%p3123, %r3203, %r14000;
	@%p3123 bra 	$L__BB3_2560;
	setp.gt.u32 	%p3124, %r3203, %r14000;
	@%p3124 bra 	$L__BB3_2561;
	setp.lt.u32 	%p3125, %r2246, %r13999;
	@%p3125 bra 	$L__BB3_2560;
	setp.gt.u32 	%p3126, %r2246, %r13999;
	setp.gt.u32 	%p3127, %r2245, %r13998;
	or.pred  	%p3128, %p3126, %p3127;
	@%p3128 bra 	$L__BB3_2561;
$L__BB3_2560:
	// begin inline asm
	sub.cc.u32 %r13998, %r13998, %r2245;
	subc.cc.u32 %r13999, %r13999, %r2246;
	subc.cc.u32 %r14000, %r14000, %r3203;
	subc.cc.u32 %r14001, %r14001, %r3202;
	subc.cc.u32 %r14002, %r14002, %r3201;
	subc.cc.u32 %r14003, %r14003, %r3200;
	subc.cc.u32 %r14004, %r14004, %r3199;
	subc.u32 %r14005, %r14005, %r8905;
	
	// end inline asm
$L__BB3_2561:
	setp.gt.u32 	%p3129, %r14005, %r8905;
	@%p3129 bra 	$L__BB3_2575;
	setp.lt.u32 	%p3130, %r14005, %r8905;
	@%p3130 bra 	$L__BB3_2576;
	setp.gt.u32 	%p3131, %r14004, %r3199;
	@%p3131 bra 	$L__BB3_2575;
	setp.lt.u32 	%p3132, %r14004, %r3199;
	@%p3132 bra 	$L__BB3_2576;
	setp.gt.u32 	%p3133, %r14003, %r3200;
	@%p3133 bra 	$L__BB3_2575;
	setp.lt.u32 	%p3134, %r14003, %r3200;
	@%p3134 bra 	$L__BB3_2576;
	setp.gt.u32 	%p3135, %r14002, %r3201;
	@%p3135 bra 	$L__BB3_2575;
	setp.lt.u32 	%p3136, %r14002, %r3201;
	@%p3136 bra 	$L__BB3_2576;
	setp.gt.u32 	%p3137, %r14001, %r3202;
	@%p3137 bra 	$L__BB3_2575;
	setp.lt.u32 	%p3138, %r14001, %r3202;
	@%p3138 bra 	$L__BB3_2576;
	setp.gt.u32 	%p3139, %r14000, %r3203;
	@%p3139 bra 	$L__BB3_2575;
	setp.lt.u32 	%p3140, %r14000, %r3203;
	@%p3140 bra 	$L__BB3_2576;
	setp.gt.u32 	%p3141, %r13999, %r2246;
	@%p3141 bra 	$L__BB3_2575;
	setp.lt.u32 	%p3142, %r13999, %r2246;
	setp.lt.u32 	%p3143, %r13998, %r2245;
	or.pred  	%p3144, %p3142, %p3143;
	@%p3144 bra 	$L__BB3_2576;
$L__BB3_2575:
	// begin inline asm
	sub.cc.u32 %r13998, %r13998, %r2245;
	subc.cc.u32 %r13999, %r13999, %r2246;
	subc.cc.u32 %r14000, %r14000, %r3203;
	subc.cc.u32 %r14001, %r14001, %r3202;
	subc.cc.u32 %r14002, %r14002, %r3201;
	subc.cc.u32 %r14003, %r14003, %r3200;
	subc.cc.u32 %r14004, %r14004, %r3199;
	subc.u32 %r14005, %r14005, %r8905;
	
	// end inline asm
$L__BB3_2576:
	mul.wide.u32 	%rd21041, %r13942, %r13942;
	shr.u64 	%rd21042, %rd21041, 32;
	mul.wide.u32 	%rd21043, %r13943, %r13942;
	add.s64 	%rd21044, %rd21042, %rd21043;
	shr.u64 	%rd21045, %rd21044, 32;
	mul.wide.u32 	%rd21046, %r13944, %r13942;
	add.s64 	%rd21047, %rd21045, %rd21046;
	shr.u64 	%rd21048, %rd21047, 32;
	mul.wide.u32 	%rd21049, %r13945, %r13942;
	add.s64 	%rd21050, %rd21048, %rd21049;
	shr.u64 	%rd21051, %rd21050, 32;
	mul.wide.u32 	%rd21052, %r13946, %r13942;
	add.s64 	%rd21053, %rd21051, %rd21052;
	shr.u64 	%rd21054, %rd21053, 32;
	mul.wide.u32 	%rd21055, %r13947, %r13942;
	add.s64 	%rd21056, %rd21054, %rd21055;
	shr.u64 	%rd21057, %rd21056, 32;
	mul.wide.u32 	%rd21058, %r13948, %r13942;
	add.s64 	%rd21059, %rd21057, %rd21058;
	shr.u64 	%rd21060, %rd21059, 32;
	mul.wide.u32 	%rd21061, %r13949, %r13942;
	add.s64 	%rd21062, %rd21060, %rd21061;
	shr.u64 	%rd21063, %rd21062, 32;
	and.b64  	%rd21064, %rd21044, 4294967295;
	add.s64 	%rd21065, %rd21043, %rd21064;
	shr.u64 	%rd21066, %rd21065, 32;
	and.b64  	%rd21067, %rd21047, 4294967295;
	mul.wide.u32 	%rd21068, %r13943, %r13943;
	add.s64 	%rd21069, %rd21066, %rd21067;
	add.s64 	%rd21070, %rd21069, %rd21068;
	shr.u64 	%rd21071, %rd21070, 32;
	and.b64  	%rd21072, %rd21050, 4294967295;
	mul.wide.u32 	%rd21073, %r13944, %r13943;
	add.s64 	%rd21074, %rd21071, %rd21072;
	add.s64 	%rd21075, %rd21074, %rd21073;
	shr.u64 	%rd21076, %rd21075, 32;
	and.b64  	%rd21077, %rd21053, 4294967295;
	mul.wide.u32 	%rd21078, %r13945, %r13943;
	add.s64 	%rd21079, %rd21076, %rd21077;
	add.s64 	%rd21080, %rd21079, %rd21078;
	shr.u64 	%rd21081, %rd21080, 32;
	and.b64  	%rd21082, %rd21056, 4294967295;
	mul.wide.u32 	%rd21083, %r13946, %r13943;
	add.s64 	%rd21084, %rd21081, %rd21082;
	add.s64 	%rd21085, %rd21084, %rd21083;
	shr.u64 	%rd21086, %rd21085, 32;
	and.b64  	%rd21087, %rd21059, 4294967295;
	mul.wide.u32 	%rd21088, %r13947, %r13943;
	add.s64 	%rd21089, %rd21086, %rd21087;
	add.s64 	%rd21090, %rd21089, %rd21088;
	shr.u64 	%rd21091, %rd21090, 32;
	and.b64  	%rd21092, %rd21062, 4294967295;
	mul.wide.u32 	%rd21093, %r13948, %r13943;
	add.s64 	%rd21094, %rd21091, %rd21092;
	add.s64 	%rd21095, %rd21094, %rd21093;
	shr.u64 	%rd21096, %rd21095, 32;
	mul.wide.u32 	%rd21097, %r13949, %r13943;
	add.s64 	%rd21098, %rd21096, %rd21063;
	add.s64 	%rd21099, %rd21098, %rd21097;
	shr.u64 	%rd21100, %rd21099, 32;
	and.b64  	%rd21101, %rd21070, 4294967295;
	add.s64 	%rd21102, %rd21046, %rd21101;
	shr.u64 	%rd21103, %rd21102, 32;
	and.b64  	%rd21104, %rd21075, 4294967295;
	add.s64 	%rd21105, %rd21103, %rd21104;
	add.s64 	%rd21106, %rd21105, %rd21073;
	shr.u64 	%rd21107, %rd21106, 32;
	and.b64  	%rd21108, %rd21080, 4294967295;
	mul.wide.u32 	%rd21109, %r13944, %r13944;
	add.s64 	%rd21110, %rd21107, %rd21108;
	add.s64 	%rd21111, %rd21110, %rd21109;
	shr.u64 	%rd21112, %rd21111, 32;
	and.b64  	%rd21113, %rd21085, 4294967295;
	mul.wide.u32 	%rd21114, %r13945, %r13944;
	add.s64 	%rd21115, %rd21112, %rd21113;
	add.s64 	%rd21116, %rd21115, %rd21114;
	shr.u64 	%rd21117, %rd21116, 32;
	and.b64  	%rd21118, %rd21090, 4294967295;
	mul.wide.u32 	%rd21119, %r13946, %r13944;
	add.s64 	%rd21120, %rd21117, %rd21118;
	add.s64 	%rd21121, %rd21120, %rd21119;
	shr.u64 	%rd21122, %rd21121, 32;
	and.b64  	%rd21123, %rd21095, 4294967295;
	mul.wide.u32 	%rd21124, %r13947, %r13944;
	add.s64 	%rd21125, %rd21122, %rd21123;
	add.s64 	%rd21126, %rd21125, %rd21124;
	shr.u64 	%rd21127, %rd21126, 32;
	and.b64  	%rd21128, %rd21099, 4294967295;
	mul.wide.u32 	%rd21129, %r13948, %r13944;
	add.s64 	%rd21130, %rd21127, %rd21128;
	add.s64 	%rd21131, %rd21130, %rd21129;
	shr.u64 	%rd21132, %rd21131, 32;
	mul.wide.u32 	%rd21133, %r13949, %r13944;
	add.s64 	%rd21134, %rd21132, %rd21100;
	add.s64 	%rd21135, %rd21134, %rd21133;
	shr.u64 	%rd21136, %rd21135, 32;
	and.b64  	%rd21137, %rd21106, 4294967295;
	add.s64 	%rd21138, %rd21049, %rd21137;
	shr.u64 	%rd21139, %rd21138, 32;
	and.b64  	%rd21140, %rd21111, 4294967295;
	add.s64 	%rd21141, %rd21139, %rd21140;
	add.s64 	%rd21142, %rd21141, %rd21078;
	shr.u64 	%rd21143, %rd21142, 32;
	and.b64  	%rd21144, %rd21116, 4294967295;
	add.s64 	%rd21145, %rd21143, %rd21144;
	add.s64 	%rd21146, %rd21145, %rd21114;
	shr.u64 	%rd21147, %rd21146, 32;
	and.b64  	%rd21148, %rd21121, 4294967295;
	mul.wide.u32 	%rd21149, %r13945, %r13945;
	add.s64 	%rd21150, %rd21147, %rd21148;
	add.s64 	%rd21151, %rd21150, %rd21149;
	shr.u64 	%rd21152, %rd21151, 32;
	and.b64  	%rd21153, %rd21126, 4294967295;
	mul.wide.u32 	%rd21154, %r13946, %r13945;
	add.s64 	%rd21155, %rd21152, %rd21153;
	add.s64 	%rd21156, %rd21155, %rd21154;
	shr.u64 	%rd21157, %rd21156, 32;
	and.b64  	%rd21158, %rd21131, 4294967295;
	mul.wide.u32 	%rd21159, %r13947, %r13945;
	add.s64 	%rd21160, %rd21157, %rd21158;
	add.s64 	%rd21161, %rd21160, %rd21159;
	shr.u64 	%rd21162, %rd21161, 32;
	and.b64  	%rd21163, %rd21135, 4294967295;
	mul.wide.u32 	%rd21164, %r13948, %r13945;
	add.s64 	%rd21165, %rd21162, %rd21163;
	add.s64 	%rd21166, %rd21165, %rd21164;
	shr.u64 	%rd21167, %rd21166, 32;
	mul.wide.u32 	%rd21168, %r13949, %r13945;
	add.s64 	%rd21169, %rd21167, %rd21136;
	add.s64 	%rd21170, %rd21169, %rd21168;
	shr.u64 	%rd21171, %rd21170, 32;
	and.b64  	%rd21172, %rd21142, 4294967295;
	add.s64 	%rd21173, %rd21052, %rd21172;
	shr.u64 	%rd21174, %rd21173, 32;
	and.b64  	%rd21175, %rd21146, 4294967295;
	add.s64 	%rd21176, %rd21174, %rd21175;
	add.s64 	%rd21177, %rd21176, %rd21083;
	shr.u64 	%rd21178, %rd21177, 32;
	and.b64  	%rd21179, %rd21151, 4294967295;
	add.s64 	%rd21180, %rd21178, %rd21179;
	add.s64 	%rd21181, %rd21180, %rd21119;
	shr.u64 	%rd21182, %rd21181, 32;
	and.b64  	%rd21183, %rd21156, 4294967295;
	add.s64 	%rd21184, %rd21182, %rd21183;
	add.s64 	%rd21185, %rd21184, %rd21154;
	shr.u64 	%rd21186, %rd21185, 32;
	and.b64  	%rd21187, %rd21161, 4294967295;
	mul.wide.u32 	%rd21188, %r13946, %r13946;
	add.s64 	%rd21189, %rd21186, %rd21187;
	add.s64 	%rd21190, %rd21189, %rd21188;
	shr.u64 	%rd21191, %rd21190, 32;
	and.b64  	%rd21192, %rd21166, 4294967295;
	mul.wide.u32 	%rd21193, %r13947, %r13946;
	add.s64 	%rd21194, %rd21191, %rd21192;
	add.s64 	%rd21195, %rd21194, %rd21193;
	shr.u64 	%rd21196, %rd21195, 32;
	and.b64  	%rd21197, %rd21170, 4294967295;
	mul.wide.u32 	%rd21198, %r13948, %r13946;
	add.s64 	%rd21199, %rd21196, %rd21197;
	add.s64 	%rd21200, %rd21199, %rd21198;
	shr.u64 	%rd21201, %rd21200, 32;
	mul.wide.u32 	%rd21202, %r13949, %r13946;
	add.s64 	%rd21203, %rd21201, %rd21171;
	add.s64 	%rd21204, %rd21203, %rd21202;
	shr.u64 	%rd21205, %rd21204, 32;
	and.b64  	%rd21206, %rd21177, 4294967295;
	add.s64 	%rd21207, %rd21055, %rd21206;
	shr.u64 	%rd21208, %rd21207, 32;
	and.b64  	%rd21209, %rd21181, 4294967295;
	add.s64 	%rd21210, %rd21208, %rd21209;
	add.s64 	%rd21211, %rd21210, %rd21088;
	shr.u64 	%rd21212, %rd21211, 32;
	and.b64  	%rd21213, %rd21185, 4294967295;
	add.s64 	%rd21214, %rd21212, %rd21213;
	add.s64 	%rd21215, %rd21214, %rd21124;
	shr.u64 	%rd21216, %rd21215, 32;
	and.b64  	%rd21217, %rd21190, 4294967295;
	add.s64 	%rd21218, %rd21216, %rd21217;
	add.s64 	%rd21219, %rd21218, %rd21159;
	shr.u64 	%rd21220, %rd21219, 32;
	and.b64  	%rd21221, %rd21195, 4294967295;
	add.s64 	%rd21222, %rd21220, %rd21221;
	add.s64 	%rd21223, %rd21222, %rd21193;
	shr.u64 	%rd21224, %rd21223, 32;
	and.b64  	%rd21225, %rd21200, 4294967295;
	mul.wide.u32 	%rd21226, %r13947, %r13947;
	add.s64 	%rd21227, %rd21224, %rd21225;
	add.s64 	%rd21228, %rd21227, %rd21226;
	shr.u64 	%rd21229, %rd21228, 32;
	and.b64  	%rd21230, %rd21204, 4294967295;
	mul.wide.u32 	%rd21231, %r13948, %r13947;
	add.s64 	%rd21232, %rd21229, %rd21230;
	add.s64 	%rd21233, %rd21232, %rd21231;
	shr.u64 	%rd21234, %rd21233, 32;
	mul.wide.u32 	%rd21235, %r13949, %r13947;
	add.s64 	%rd21236, %rd21234, %rd21205;
	add.s64 	%rd21237, %rd21236, %rd21235;
	shr.u64 	%rd21238, %rd21237, 32;
	and.b64  	%rd21239, %rd21211, 4294967295;
	add.s64 	%rd21240, %rd21058, %rd21239;
	shr.u64 	%rd21241, %rd21240, 32;
	and.b64  	%rd21242, %rd21215, 4294967295;
	add.s64 	%rd21243, %rd21241, %rd21242;
	add.s64 	%rd21244, %rd21243, %rd21093;
	shr.u64 	%rd21245, %rd21244, 32;
	and.b64  	%rd21246, %rd21219, 4294967295;
	add.s64 	%rd21247, %rd21245, %rd21246;
	add.s64 	%rd21248, %rd21247, %rd21129;
	shr.u64 	%rd21249, %rd21248, 32;
	and.b64  	%rd21250, %rd21223, 4294967295;
	add.s64 	%rd21251, %rd21249, %rd21250;
	add.s64 	%rd21252, %rd21251, %rd21164;
	shr.u64 	%rd21253, %rd21252, 32;
	and.b64  	%rd21254, %rd21228, 4294967295;
	add.s64 	%rd21255, %rd21253, %rd21254;
	add.s64 	%rd21256, %rd21255, %rd21198;
	shr.u64 	%rd21257, %rd21256, 32;
	and.b64  	%rd21258, %rd21233, 4294967295;
	add.s64 	%rd21259, %rd21257, %rd21258;
	add.s64 	%rd21260, %rd21259, %rd21231;
	shr.u64 	%rd21261, %rd21260, 32;
	and.b64  	%rd21262, %rd21237, 4294967295;
	mul.wide.u32 	%rd21263, %r13948, %r13948;
	add.s64 	%rd21264, %rd21261, %rd21262;
	add.s64 	%rd21265, %rd21264, %rd21263;
	shr.u64 	%rd21266, %rd21265, 32;
	mul.wide.u32 	%rd21267, %r13949, %r13948;
	add.s64 	%rd21268, %rd21266, %rd21238;
	add.s64 	%rd21269, %rd21268, %rd21267;
	shr.u64 	%rd21270, %rd21269, 32;
	and.b64  	%rd21271, %rd21244, 4294967295;
	add.s64 	%rd21272, %rd21061, %rd21271;
	shr.u64 	%rd21273, %rd21272, 32;
	and.b64  	%rd21274, %rd21248, 4294967295;
	add.s64 	%rd21275, %rd21273, %rd21274;
	add.s64 	%rd21276, %rd21275, %rd21097;
	shr.u64 	%rd21277, %rd21276, 32;
	and.b64  	%rd21278, %rd21252, 4294967295;
	add.s64 	%rd21279, %rd21277, %rd21278;
	add.s64 	%rd21280, %rd21279, %rd21133;
	shr.u64 	%rd21281, %rd21280, 32;
	and.b64  	%rd21282, %rd21256, 4294967295;
	add.s64 	%rd21283, %rd21281, %rd21282;
	add.s64 	%rd21284, %rd21283, %rd21168;
	shr.u64 	%rd21285, %rd21284, 32;
	and.b64  	%rd21286, %rd21260, 4294967295;
	add.s64 	%rd21287, %rd21285, %rd21286;
	add.s64 	%rd21288, %rd21287, %rd21202;
	shr.u64 	%rd21289, %rd21288, 32;
	and.b64  	%rd21290, %rd21265, 4294967295;
	add.s64 	%rd21291, %rd21289, %rd21290;
	add.s64 	%rd21292, %rd21291, %rd21235;
	shr.u64 	%rd21293, %rd21292, 32;
	and.b64  	%rd21294, %rd21269, 4294967295;
	add.s64 	%rd21295, %rd21293, %rd21294;
	add.s64 	%rd21296, %rd21295, %rd21267;
	shr.u64 	%rd21297, %rd21296, 32;
	mul.wide.u32 	%rd21298, %r13949, %r13949;
	add.s64 	%rd21299, %rd21297, %rd21270;
	add.s64 	%rd21300, %rd21299, %rd21298;
	shr.u64 	%rd21301, %rd21300, 32;
	{ .reg .b32 tmp; mov.b64 {tmp, %r9906}, %rd21300; }
	and.b64  	%rd21302, %rd21276, 4294967295;
	mul.lo.s64 	%rd21303, %rd21302, 977;
	and.b64  	%rd21304, %rd21041, 4294967293;
	and.b64  	%rd21305, %rd21303, 4294967295;
	add.s64 	%rd31542, %rd21305, %rd21304;
	shr.u64 	%rd21306, %rd21303, 32;
	shr.u64 	%rd21307, %rd31542, 32;
	add.s64 	%rd21308, %rd21307, %rd21306;
	and.b64  	%rd21309, %rd21280, 4294967295;
	mul.lo.s64 	%rd21310, %rd21309, 977;
	and.b64  	%rd21311, %rd21065, 4294967295;
	and.b64  	%rd21312, %rd21310, 4294967295;
	add.s64 	%rd21313, %rd21308, %rd21311;
	add.s64 	%rd21314, %rd21313, %rd21312;
	add.s64 	%rd31543, %rd21314, %rd21302;
	shr.u64 	%rd21315, %rd21310, 32;
	shr.u64 	%rd21316, %rd31543, 32;
	add.s64 	%rd21317, %rd21316, %rd21315;
	and.b64  	%rd21318, %rd21284, 4294967295;
	mul.lo.s64 	%rd21319, %rd21318, 977;
	and.b64  	%rd21320, %rd21102, 4294967295;
	and.b64  	%rd21321, %rd21319, 4294967295;
	add.s64 	%rd21322, %rd21317, %rd21320;
	add.s64 	%rd21323, %rd21322, %rd21321;
	add.s64 	%rd31544, %rd21323, %rd21309;
	shr.u64 	%rd21324, %rd21319, 32;
	shr.u64 	%rd21325, %rd31544, 32;
	add.s64 	%rd21326, %rd21325, %rd21324;
	and.b64  	%rd21327, %rd21288, 4294967295;
	mul.lo.s64 	%rd21328, %rd21327, 977;
	and.b64  	%rd21329, %rd21138, 4294967295;
	and.b64  	%rd21330, %rd21328, 4294967295;
	add.s64 	%rd21331, %rd21326, %rd21329;
	add.s64 	%rd21332, %rd21331, %rd21330;
	add.s64 	%rd31545, %rd21332, %rd21318;
	shr.u64 	%rd21333, %rd21328, 32;
	shr.u64 	%rd21334, %rd31545, 32;
	add.s64 	%rd21335, %rd21334, %rd21333;
	and.b64  	%rd21336, %rd21292, 4294967295;
	mul.lo.s64 	%rd21337, %rd21336, 977;
	and.b64  	%rd21338, %rd21173, 4294967295;
	and.b64  	%rd21339, %rd21337, 4294967295;
	add.s64 	%rd21340, %rd21335, %rd21338;
	add.s64 	%rd21341, %rd21340, %rd21339;
	add.s64 	%rd31546, %rd21341, %rd21327;
	shr.u64 	%rd21342, %rd21337, 32;
	shr.u64 	%rd21343, %rd31546, 32;
	add.s64 	%rd21344, %rd21343, %rd21342;
	and.b64  	%rd21345, %rd21296, 4294967295;
	mul.lo.s64 	%rd21346, %rd21345, 977;
	and.b64  	%rd21347, %rd21207, 4294967295;
	and.b64  	%rd21348, %rd21346, 4294967295;
	add.s64 	%rd21349, %rd21344, %rd21347;
	add.s64 	%rd21350, %rd21349, %rd21348;
	add.s64 	%rd31547, %rd21350, %rd21336;
	shr.u64 	%rd21351, %rd21346, 32;
	shr.u64 	%rd21352, %rd31547, 32;
	add.s64 	%rd21353, %rd21352, %rd21351;
	and.b64  	%rd21354, %rd21300, 4294967295;
	mul.lo.s64 	%rd21355, %rd21354, 977;
	and.b64  	%rd21356, %rd21240, 4294967295;
	and.b64  	%rd21357, %rd21355, 4294967295;
	add.s64 	%rd21358, %rd21353, %rd21356;
	add.s64 	%rd21359, %rd21358, %rd21357;
	add.s64 	%rd31548, %rd21359, %rd21345;
	shr.u64 	%rd21360, %rd21355, 32;
	shr.u64 	%rd21361, %rd31548, 32;
	add.s64 	%rd21362, %rd21361, %rd21360;
	mul.lo.s64 	%rd21363, %rd21301, 977;
	and.b64  	%rd21364, %rd21272, 4294967295;
	and.b64  	%rd21365, %rd21363, 4294967295;
	add.s64 	%rd21366, %rd21362, %rd21364;
	add.s64 	%rd21367, %rd21366, %rd21365;
	add.s64 	%rd31549, %rd21367, %rd21354;
	shr.u64 	%rd21368, %rd21363, 32;
	shr.u64 	%rd21369, %rd31549, 32;
	cvt.u32.u64 	%r9907, %rd21369;
	cvt.u32.u64 	%r9908, %rd21368;
	add.s32 	%r9909, %r9907, %r9908;
	add.s32 	%r4647, %r9909, %r9906;
	setp.eq.s32 	%p3146, %r4647, 0;
	mov.pred 	%p4467, 0;
	@%p3146 bra 	$L__BB3_2584;
	cvt.u64.u32 	%rd21370, %r4647;
	mul.wide.u32 	%rd21371, %r4647, 977;
	shr.u64 	%rd21372, %rd21371, 32;
	and.b64  	%rd21373, %rd31542, 4294967295;
	and.b64  	%rd21374, %rd21371, 4294967295;
	add.s64 	%rd31542, %rd21374, %rd21373;
	shr.u64 	%rd21375, %rd31542, 32;
	and.b64  	%rd21376, %rd31543, 4294967295;
	add.s64 	%rd21377, %rd21372, %rd21376;
	add.s64 	%rd21378, %rd21377, %rd21370;
	add.s64 	%rd31543, %rd21378, %rd21375;
	setp.lt.u64 	%p3148, %rd31543, 4294967296;
	@%p3148 bra 	$L__BB3_2584;
	shr.u64 	%rd21379, %rd31543, 32;
	and.b64  	%rd21380, %rd31544, 4294967295;
	add.s64 	%rd31544, %rd21379, %rd21380;
	setp.lt.u64 	%p3150, %rd31544, 4294967296;
	@%p3150 bra 	$L__BB3_2584;
	shr.u64 	%rd21381, %rd31544, 32;
	and.b64  	%rd21382, %rd31545, 4294967295;
	add.s64 	%rd31545, %rd21381, %rd21382;
	setp.lt.u64 	%p3152, %rd31545, 4294967296;
	@%p3152 bra 	$L__BB3_2584;
	shr.u64 	%rd21384, %rd31545, 32;
	and.b64  	%rd21385, %rd31546, 4294967295;
	add.s64 	%rd31546, %rd21384, %rd21385;
	setp.lt.u64 	%p3154, %rd31546, 4294967296;
	mov.b64 	%rd31545, 4294967296;
	@%p3154 bra 	$L__BB3_2584;
	shr.u64 	%rd21387, %rd31546, 32;
	and.b64  	%rd21388, %rd31547, 4294967295;
	add.s64 	%rd31547, %rd21387, %rd21388;
	setp.lt.u64 	%p3156, %rd31547, 4294967296;
	mov.b64 	%rd31545, 4294967296;
	mov.u64 	%rd31546, %rd31545;
	@%p3156 bra 	$L__BB3_2584;
	shr.u64 	%rd21390, %rd31547, 32;
	and.b64  	%rd21391, %rd31548, 4294967295;
	add.s64 	%rd31548, %rd21390, %rd21391;
	setp.lt.u64 	%p3158, %rd31548, 4294967296;
	mov.b64 	%rd31545, 4294967296;
	mov.u64 	%rd31547, %rd31545;
	@%p3158 bra 	$L__BB3_2584;
	shr.u64 	%rd21393, %rd31548, 32;
	and.b64  	%rd21394, %rd31549, 4294967295;
	add.s64 	%rd21395, %rd21393, %rd21394;
	setp.gt.u64 	%p4467, %rd21395, 4294967295;
	min.u64 	%rd31549, %rd21395, 4294967296;
	mov.b64 	%rd31545, 4294967296;
	mov.u64 	%rd31546, %rd31545;
	mov.u64 	%rd31548, %rd31545;
$L__BB3_2584:
	cvt.u32.u64 	%r14013, %rd31549;
	cvt.u32.u64 	%r14012, %rd31548;
	cvt.u32.u64 	%r14011, %rd31547;
	cvt.u32.u64 	%r14010, %rd31546;
	cvt.u32.u64 	%r14009, %rd31545;
	cvt.u32.u64 	%r14008, %rd31544;
	cvt.u32.u64 	%r14007, %rd31543;
	cvt.u32.u64 	%r14006, %rd31542;
	setp.lt.u32 	%p3159, %r8905, %r14013;
	or.pred  	%p3160, %p4467, %p3159;
	@%p3160 bra 	$L__BB3_2598;
	setp.gt.u32 	%p3161, %r8905, %r14013;
	@%p3161 bra 	$L__BB3_2599;
	setp.lt.u32 	%p3162, %r3199, %r14012;
	@%p3162 bra 	$L__BB3_2598;
	setp.gt.u32 	%p3163, %r3199, %r14012;
	@%p3163 bra 	$L__BB3_2599;
	setp.lt.u32 	%p3164, %r3200, %r14011;
	@%p3164 bra 	$L__BB3_2598;
	setp.gt.u32 	%p3165, %r3200, %r14011;
	@%p3165 bra 	$L__BB3_2599;
	setp.lt.u32 	%p3166, %r3201, %r14010;
	@%p3166 bra 	$L__BB3_2598;
	setp.gt.u32 	%p3167, %r3201, %r14010;
	@%p3167 bra 	$L__BB3_2599;
	setp.lt.u32 	%p3168, %r3202, %r14009;
	@%p3168 bra 	$L__BB3_2598;
	setp.gt.u32 	%p3169, %r3202, %r14009;
	@%p3169 bra 	$L__BB3_2599;
	setp.lt.u32 	%p3170, %r3203, %r14008;
	@%p3170 bra 	$L__BB3_2598;
	setp.gt.u32 	%p3171, %r3203, %r14008;
	@%p3171 bra 	$L__BB3_2599;
	setp.lt.u32 	%p3172, %r2246, %r14007;
	@%p3172 bra 	$L__BB3_2598;
	setp.gt.u32 	%p3173, %r2246, %r14007;
	setp.gt.u32 	%p3174, %r2245, %r14006;
	or.pred  	%p3175, %p3173, %p3174;
	@%p3175 bra 	$L__BB3_2599;
$L__BB3_2598:
	// begin inline asm
	sub.cc.u32 %r14006, %r14006, %r2245;
	subc.cc.u32 %r14007, %r14007, %r2246;
	subc.cc.u32 %r14008, %r14008, %r3203;
	subc.cc.u32 %r14009, %r14009, %r3202;
	subc.cc.u32 %r14010, %r14010, %r3201;
	subc.cc.u32 %r14011, %r14011, %r3200;
	subc.cc.u32 %r14012, %r14012, %r3199;
	subc.u32 %r14013, %r14013, %r8905;
	
	// end inline asm
$L__BB3_2599:
	setp.gt.u32 	%p3176, %r14013, %r8905;
	@%p3176 bra 	$L__BB3_2613;
	setp.lt.u32 	%p3177, %r14013, %r8905;
	@%p3177 bra 	$L__BB3_2614;
	setp.gt.u32 	%p3178, %r14012, %r3199;
	@%p3178 bra 	$L__BB3_2613;
	setp.lt.u32 	%p3179, %r14012, %r3199;
	@%p3179 bra 	$L__BB3_2614;
	setp.gt.u32 	%p3180, %r14011, %r3200;
	@%p3180 bra 	$L__BB3_2613;
	setp.lt.u32 	%p3181, %r14011, %r3200;
	@%p3181 bra 	$L__BB3_2614;
	setp.gt.u32 	%p3182, %r14010, %r3201;
	@%p3182 bra 	$L__BB3_2613;
	setp.lt.u32 	%p3183, %r14010, %r3201;
	@%p3183 bra 	$L__BB3_2614;
	setp.gt.u32 	%p3184, %r14009, %r3202;
	@%p3184 bra 	$L__BB3_2613;
	setp.lt.u32 	%p3185, %r14009, %r3202;
	@%p3185 bra 	$L__BB3_2614;
	setp.gt.u32 	%p3186, %r14008, %r3203;
	@%p3186 bra 	$L__BB3_2613;
	setp.lt.u32 	%p3187, %r14008, %r3203;
	@%p3187 bra 	$L__BB3_2614;
	setp.gt.u32 	%p3188, %r14007, %r2246;
	@%p3188 bra 	$L__BB3_2613;
	setp.lt.u32 	%p3189, %r14007, %r2246;
	setp.lt.u32 	%p3190, %r14006, %r2245;
	or.pred  	%p3191, %p3189, %p3190;
	@%p3191 bra 	$L__BB3_2614;
$L__BB3_2613:
	// begin inline asm
	sub.cc.u32 %r14006, %r14006, %r2245;
	subc.cc.u32 %r14007, %r14007, %r2246;
	subc.cc.u32 %r14008, %r14008, %r3203;
	subc.cc.u32 %r14009, %r14009, %r3202;
	subc.cc.u32 %r14010, %r14010, %r3201;
	subc.cc.u32 %r14011, %r14011, %r3200;
	subc.cc.u32 %r14012, %r14012, %r3199;
	subc.u32 %r14013, %r14013, %r8905;
	
	// end inline asm
$L__BB3_2614:
	add.s32 	%r4696, %r4531, -1;
	mov.b32 	%r9958, 1;
	shl.b32 	%r9959, %r9958, %r4696;
	and.b32  	%r9960, %r9959, -979;
	setp.eq.s32 	%p3192, %r9960, 0;
	@%p3192 bra 	$L__BB3_2691;
	mul.wide.u32 	%rd21397, %r13998, %r14006;
	shr.u64 	%rd21398, %rd21397, 32;
	mul.wide.u32 	%rd21399, %r13999, %r14006;
	add.s64 	%rd21400, %rd21398, %rd21399;
	shr.u64 	%rd21401, %rd21400, 32;
	mul.wide.u32 	%rd21402, %r14000, %r14006;
	add.s64 	%rd21403, %rd21401, %rd21402;
	shr.u64 	%rd21404, %rd21403, 32;
	mul.wide.u32 	%rd21405, %r14001, %r14006;
	add.s64 	%rd21406, %rd21404, %rd21405;
	shr.u64 	%rd21407, %rd21406, 32;
	mul.wide.u32 	%rd21408, %r14002, %r14006;
	add.s64 	%rd21409, %rd21407, %rd21408;
	shr.u64 	%rd21410, %rd21409, 32;
	mul.wide.u32 	%rd21411, %r14003, %r14006;
	add.s64 	%rd21412, %rd21410, %rd21411;
	shr.u64 	%rd21413, %rd21412, 32;
	mul.wide.u32 	%rd21414, %r14004, %r14006;
	add.s64 	%rd21415, %rd21413, %rd21414;
	shr.u64 	%rd21416, %rd21415, 32;
	mul.wide.u32 	%rd21417, %r14005, %r14006;
	add.s64 	%rd21418, %rd21416, %rd21417;
	shr.u64 	%rd21419, %rd21418, 32;
	and.b64  	%rd21420, %rd21400, 4294967295;
	mul.wide.u32 	%rd21421, %r13998, %r14007;
	add.s64 	%rd21422, %rd21421, %rd21420;
	shr.u64 	%rd21423, %rd21422, 32;
	and.b64  	%rd21424, %rd21403, 4294967295;
	mul.wide.u32 	%rd21425, %r13999, %r14007;
	add.s64 	%rd21426, %rd21423, %rd21424;
	add.s64 	%rd21427, %rd21426, %rd21425;
	shr.u64 	%rd21428, %rd21427, 32;
	and.b64  	%rd21429, %rd21406, 4294967295;
	mul.wide.u32 	%rd21430, %r14000, %r14007;
	add.s64 	%rd21431, %rd21428, %rd21429;
	add.s64 	%rd21432, %rd21431, %rd21430;
	shr.u64 	%rd21433, %rd21432, 32;
	and.b64  	%rd21434, %rd21409, 4294967295;
	mul.wide.u32 	%rd21435, %r14001, %r14007;
	add.s64 	%rd21436, %rd21433, %rd21434;
	add.s64 	%rd21437, %rd21436, %rd21435;
	shr.u64 	%rd21438, %rd21437, 32;
	and.b64  	%rd21439, %rd21412, 4294967295;
	mul.wide.u32 	%rd21440, %r14002, %r14007;
	add.s64 	%rd21441, %rd21438, %rd21439;
	add.s64 	%rd21442, %rd21441, %rd21440;
	shr.u64 	%rd21443, %rd21442, 32;
	and.b64  	%rd21444, %rd21415, 4294967295;
	mul.wide.u32 	%rd21445, %r14003, %r14007;
	add.s64 	%rd21446, %rd21443, %rd21444;
	add.s64 	%rd21447, %rd21446, %rd21445;
	shr.u64 	%rd21448, %rd21447, 32;
	and.b64  	%rd21449, %rd21418, 4294967295;
	mul.wide.u32 	%rd21450, %r14004, %r14007;
	add.s64 	%rd21451, %rd21448, %rd21449;
	add.s64 	%rd21452, %rd21451, %rd21450;
	shr.u64 	%rd21453, %rd21452, 32;
	mul.wide.u32 	%rd21454, %r14005, %r14007;
	add.s64 	%rd21455, %rd21453, %rd21419;
	add.s64 	%rd21456, %rd21455, %rd21454;
	shr.u64 	%rd21457, %rd21456, 32;
	and.b64  	%rd21458, %rd21427, 4294967295;
	mul.wide.u32 	%rd21459, %r13998, %r14008;
	add.s64 	%rd21460, %rd21459, %rd21458;
	shr.u64 	%rd21461, %rd21460, 32;
	and.b64  	%rd21462, %rd21432, 4294967295;
	mul.wide.u32 	%rd21463, %r13999, %r14008;
	add.s64 	%rd21464, %rd21461, %rd21462;
	add.s64 	%rd21465, %rd21464, %rd21463;
	shr.u64 	%rd21466, %rd21465, 32;
	and.b64  	%rd21467, %rd21437, 4294967295;
	mul.wide.u32 	%rd21468, %r14000, %r14008;
	add.s64 	%rd21469, %rd21466, %rd21467;
	add.s64 	%rd21470, %rd21469, %rd21468;
	shr.u64 	%rd21471, %rd21470, 32;
	and.b64  	%rd21472, %rd21442, 4294967295;
	mul.wide.u32 	%rd21473, %r14001, %r14008;
	add.s64 	%rd21474, %rd21471, %rd21472;
	add.s64 	%rd21475, %rd21474, %rd21473;
	shr.u64 	%rd21476, %rd21475, 32;
	and.b64  	%rd21477, %rd21447, 4294967295;
	mul.wide.u32 	%rd21478, %r14002, %r14008;
	add.s64 	%rd21479, %rd21476, %rd21477;
	add.s64 	%rd21480, %rd21479, %rd21478;
	shr.u64 	%rd21481, %rd21480, 32;
	and.b64  	%rd21482, %rd21452, 4294967295;
	mul.wide.u32 	%rd21483, %r14003, %r14008;
	add.s64 	%rd21484, %rd21481, %rd21482;
	add.s64 	%rd21485, %rd21484, %rd21483;
	shr.u64 	%rd21486, %rd21485, 32;
	and.b64  	%rd21487, %rd21456, 4294967295;
	mul.wide.u32 	%rd21488, %r14004, %r14008;
	add.s64 	%rd21489, %rd21486, %rd21487;
	add.s64 	%rd21490, %rd21489, %rd21488;
	shr.u64 	%rd21491, %rd21490, 32;
	mul.wide.u32 	%rd21492, %r14005, %r14008;
	add.s64 	%rd21493, %rd21491, %rd21457;
	add.s64 	%rd21494, %rd21493, %rd21492;
	shr.u64 	%rd21495, %rd21494, 32;
	and.b64  	%rd21496, %rd21465, 4294967295;
	mul.wide.u32 	%rd21497, %r13998, %r14009;
	add.s64 	%rd21498, %rd21497, %rd21496;
	shr.u64 	%rd21499, %rd21498, 32;
	and.b64  	%rd21500, %rd21470, 4294967295;
	mul.wide.u32 	%rd21501, %r13999, %r14009;
	add.s64 	%rd21502, %rd21499, %rd21500;
	add.s64 	%rd21503, %rd21502, %rd21501;
	shr.u64 	%rd21504, %rd21503, 32;
	and.b64  	%rd21505, %rd21475, 4294967295;
	mul.wide.u32 	%rd21506, %r14000, %r14009;
	add.s64 	%rd21507, %rd21504, %rd21505;
	add.s64 	%rd21508, %rd21507, %rd21506;
	shr.u64 	%rd21509, %rd21508, 32;
	and.b64  	%rd21510, %rd21480, 4294967295;
	mul.wide.u32 	%rd21511, %r14001, %r14009;
	add.s64 	%rd21512, %rd21509, %rd21510;
	add.s64 	%rd21513, %rd21512, %rd21511;
	shr.u64 	%rd21514, %rd21513, 32;
	and.b64  	%rd21515, %rd21485, 4294967295;
	mul.wide.u32 	%rd21516, %r14002, %r14009;
	add.s64 	%rd21517, %rd21514, %rd21515;
	add.s64 	%rd21518, %rd21517, %rd21516;
	shr.u64 	%rd21519, %rd21518, 32;
	and.b64  	%rd21520, %rd21490, 4294967295;
	mul.wide.u32 	%rd21521, %r14003, %r14009;
	add.s64 	%rd21522, %rd21519, %rd21520;
	add.s64 	%rd21523, %rd21522, %rd21521;
	shr.u64 	%rd21524, %rd21523, 32;
	and.b64  	%rd21525, %rd21494, 4294967295;
	mul.wide.u32 	%rd21526, %r14004, %r14009;
	add.s64 	%rd21527, %rd21524, %rd21525;
	add.s64 	%rd21528, %rd21527, %rd21526;
	shr.u64 	%rd21529, %rd21528, 32;
	mul.wide.u32 	%rd21530, %r14005, %r14009;
	add.s64 	%rd21531, %rd21529, %rd21495;
	add.s64 	%rd21532, %rd21531, %rd21530;
	shr.u64 	%rd21533, %rd21532, 32;
	and.b64  	%rd21534, %rd21503, 4294967295;
	mul.wide.u32 	%rd21535, %r13998, %r14010;
	add.s64 	%rd21536, %rd21535, %rd21534;
	shr.u64 	%rd21537, %rd21536, 32;
	and.b64  	%rd21538, %rd21508, 4294967295;
	mul.wide.u32 	%rd21539, %r13999, %r14010;
	add.s64 	%rd21540, %rd21537, %rd21538;
	add.s64 	%rd21541, %rd21540, %rd21539;
	shr.u64 	%rd21542, %rd21541, 32;
	and.b64  	%rd21543, %rd21513, 4294967295;
	mul.wide.u32 	%rd21544, %r14000, %r14010;
	add.s64 	%rd21545, %rd21542, %rd21543;
	add.s64 	%rd21546, %rd21545, %rd21544;
	shr.u64 	%rd21547, %rd21546, 32;
	and.b64  	%rd21548, %rd21518, 4294967295;
	mul.wide.u32 	%rd21549, %r14001, %r14010;
	add.s64 	%rd21550, %rd21547, %rd21548;
	add.s64 	%rd21551, %rd21550, %rd21549;
	shr.u64 	%rd21552, %rd21551, 32;
	and.b64  	%rd21553, %rd21523, 4294967295;
	mul.wide.u32 	%rd21554, %r14002, %r14010;
	add.s64 	%rd21555, %rd21552, %rd21553;
	add.s64 	%rd21556, %rd21555, %rd21554;
	shr.u64 	%rd21557, %rd21556, 32;
	and.b64  	%rd21558, %rd21528, 4294967295;
	mul.wide.u32 	%rd21559, %r14003, %r14010;
	add.s64 	%rd21560, %rd21557, %rd21558;
	add.s64 	%rd21561, %rd21560, %rd21559;
	shr.u64 	%rd21562, %rd21561, 32;
	and.b64  	%rd21563, %rd21532, 4294967295;
	mul.wide.u32 	%rd21564, %r14004, %r14010;
	add.s64 	%rd21565, %rd21562, %rd21563;
	add.s64 	%rd21566, %rd21565, %rd21564;
	shr.u64 	%rd21567, %rd21566, 32;
	mul.wide.u32 	%rd21568, %r14005, %r14010;
	add.s64 	%rd21569, %rd21567, %rd21533;
	add.s64 	%rd21570, %rd21569, %rd21568;
	shr.u64 	%rd21571, %rd21570, 32;
	and.b64  	%rd21572, %rd21541, 4294967295;
	mul.wide.u32 	%rd21573, %r13998, %r14011;
	add.s64 	%rd21574, %rd21573, %rd21572;
	shr.u64 	%rd21575, %rd21574, 32;
	and.b64  	%rd21576, %rd21546, 4294967295;
	mul.wide.u32 	%rd21577, %r13999, %r14011;
	add.s64 	%rd21578, %rd21575, %rd21576;
	add.s64 	%rd21579, %rd21578, %rd21577;
	shr.u64 	%rd21580, %rd21579, 32;
	and.b64  	%rd21581, %rd21551, 4294967295;
	mul.wide.u32 	%rd21582, %r14000, %r14011;
	add.s64 	%rd21583, %rd21580, %rd21581;
	add.s64 	%rd21584, %rd21583, %rd21582;
	shr.u64 	%rd21585, %rd21584, 32;
	and.b64  	%rd21586, %rd21556, 4294967295;
	mul.wide.u32 	%rd21587, %r14001, %r14011;
	add.s64 	%rd21588, %rd21585, %rd21586;
	add.s64 	%rd21589, %rd21588, %rd21587;
	shr.u64 	%rd21590, %rd21589, 32;
	and.b64  	%rd21591, %rd21561, 4294967295;
	mul.wide.u32 	%rd21592, %r14002, %r14011;
	add.s64 	%rd21593, %rd21590, %rd21591;
	add.s64 	%rd21594, %rd21593, %rd21592;
	shr.u64 	%rd21595, %rd21594, 32;
	and.b64  	%rd21596, %rd21566, 4294967295;
	mul.wide.u32 	%rd21597, %r14003, %r14011;
	add.s64 	%rd21598, %rd21595, %rd21596;
	add.s64 	%rd21599, %rd21598, %rd21597;
	shr.u64 	%rd21600, %rd21599, 32;
	and.b64  	%rd21601, %rd21570, 4294967295;
	mul.wide.u32 	%rd21602, %r14004, %r14011;
	add.s64 	%rd21603, %rd21600, %rd21601;
	add.s64 	%rd21604, %rd21603, %rd21602;
	shr.u64 	%rd21605, %rd21604, 32;
	mul.wide.u32 	%rd21606, %r14005, %r14011;
	add.s64 	%rd21607, %rd21605, %rd21571;
	add.s64 	%rd21608, %rd21607, %rd21606;
	shr.u64 	%rd21609, %rd21608, 32;
	and.b64  	%rd21610, %rd21579, 4294967295;
	mul.wide.u32 	%rd21611, %r13998, %r14012;
	add.s64 	%rd21612, %rd21611, %rd21610;
	shr.u64 	%rd21613, %rd21612, 32;
	and.b64  	%rd21614, %rd21584, 4294967295;
	mul.wide.u32 	%rd21615, %r13999, %r14012;
	add.s64 	%rd21616, %rd21613, %rd21614;
	add.s64 	%rd21617, %rd21616, %rd21615;
	shr.u64 	%rd21618, %rd21617, 32;
	and.b64  	%rd21619, %rd21589, 4294967295;
	mul.wide.u32 	%rd21620, %r14000, %r14012;
	add.s64 	%rd21621, %rd21618, %rd21619;
	add.s64 	%rd21622, %rd21621, %rd21620;
	shr.u64 	%rd21623, %rd21622, 32;
	and.b64  	%rd21624, %rd21594, 4294967295;
	mul.wide.u32 	%rd21625, %r14001, %r14012;
	add.s64 	%rd21626, %rd21623, %rd21624;
	add.s64 	%rd21627, %rd21626, %rd21625;
	shr.u64 	%rd21628, %rd21627, 32;
	and.b64  	%rd21629, %rd21599, 4294967295;
	mul.wide.u32 	%rd21630, %r14002, %r14012;
	add.s64 	%rd21631, %rd21628, %rd21629;
	add.s64 	%rd21632, %rd21631, %rd21630;
	shr.u64 	%rd21633, %rd21632, 32;
	and.b64  	%rd21634, %rd21604, 4294967295;
	mul.wide.u32 	%rd21635, %r14003, %r14012;
	add.s64 	%rd21636, %rd21633, %rd21634;
	add.s64 	%rd21637, %rd21636, %rd21635;
	shr.u64 	%rd21638, %rd21637, 32;
	and.b64  	%rd21639, %rd21608, 4294967295;
	mul.wide.u32 	%rd21640, %r14004, %r14012;
	add.s64 	%rd21641, %rd21638, %rd21639;
	add.s64 	%rd21642, %rd21641, %rd21640;
	shr.u64 	%rd21643, %rd21642, 32;
	mul.wide.u32 	%rd21644, %r14005, %r14012;
	add.s64 	%rd21645, %rd21643, %rd21609;
	add.s64 	%rd21646, %rd21645, %rd21644;
	shr.u64 	%rd21647, %rd21646, 32;
	and.b64  	%rd21648, %rd21617, 4294967295;
	mul.wide.u32 	%rd21649, %r13998, %r14013;
	add.s64 	%rd21650, %rd21649, %rd21648;
	shr.u64 	%rd21651, %rd21650, 32;
	and.b64  	%rd21652, %rd21622, 4294967295;
	mul.wide.u32 	%rd21653, %r13999, %r14013;
	add.s64 	%rd21654, %rd21651, %rd21652;
	add.s64 	%rd21655, %rd21654, %rd21653;
	shr.u64 	%rd21656, %rd21655, 32;
	and.b64  	%rd21657, %rd21627, 4294967295;
	mul.wide.u32 	%rd21658, %r14000, %r14013;
	add.s64 	%rd21659, %rd21656, %rd21657;
	add.s64 	%rd21660, %rd21659, %rd21658;
	shr.u64 	%rd21661, %rd21660, 32;
	and.b64  	%rd21662, %rd21632, 4294967295;
	mul.wide.u32 	%rd21663, %r14001, %r14013;
	add.s64 	%rd21664, %rd21661, %rd21662;
	add.s64 	%rd21665, %rd21664, %rd21663;
	shr.u64 	%rd21666, %rd21665, 32;
	and.b64  	%rd21667, %rd21637, 4294967295;
	mul.wide.u32 	%rd21668, %r14002, %r14013;
	add.s64 	%rd21669, %rd21666, %rd21667;
	add.s64 	%rd21670, %rd21669, %rd21668;
	shr.u64 	%rd21671, %rd21670, 32;
	and.b64  	%rd21672, %rd21642, 4294967295;
	mul.wide.u32 	%rd21673, %r14003, %r14013;
	add.s64 	%rd21674, %rd21671, %rd21672;
	add.s64 	%rd21675, %rd21674, %rd21673;
	shr.u64 	%rd21676, %rd21675, 32;
	and.b64  	%rd21677, %rd21646, 4294967295;
	mul.wide.u32 	%rd21678, %r14004, %r14013;
	add.s64 	%rd21679, %rd21676, %rd21677;
	add.s64 	%rd21680, %rd21679, %rd21678;
	shr.u64 	%rd21681, %rd21680, 32;
	mul.wide.u32 	%rd21682, %r14005, %r14013;
	add.s64 	%rd21683, %rd21681, %rd21647;
	add.s64 	%rd21684, %rd21683, %rd21682;
	shr.u64 	%rd21685, %rd21684, 32;
	{ .reg .b32 tmp; mov.b64 {tmp, %r9961}, %rd21684; }
	and.b64  	%rd21686, %rd21655, 4294967295;
	mul.lo.s64 	%rd21687, %rd21686, 977;
	and.b64  	%rd21688, %rd21397, 4294967295;
	and.b64  	%rd21689, %rd21687, 4294967295;
	add.s64 	%rd31550, %rd21689, %rd21688;
	shr.u64 	%rd21690, %rd21687, 32;
	shr.u64 	%rd21691, %rd31550, 32;
	add.s64 	%rd21692, %rd21691, %rd21690;
	and.b64  	%rd21693, %rd21660, 4294967295;
	mul.lo.s64 	%rd21694, %rd21693, 977;
	and.b64  	%rd21695, %rd21422, 4294967295;
	and.b64  	%rd21696, %rd21694, 4294967295;
	add.s64 	%rd21697, %rd21692, %rd21695;
	add.s64 	%rd21698, %rd21697, %rd21696;
	add.s64 	%rd31551, %rd21698, %rd21686;
	shr.u64 	%rd21699, %rd21694, 32;
	shr.u64 	%rd21700, %rd31551, 32;
	add.s64 	%rd21701, %rd21700, %rd21699;
	and.b64  	%rd21702, %rd21665, 4294967295;
	mul.lo.s64 	%rd21703, %rd21702, 977;
	and.b64  	%rd21704, %rd21460, 4294967295;
	and.b64  	%rd21705, %rd21703, 4294967295;
	add.s64 	%rd21706, %rd21701, %rd21704;
	add.s64 	%rd21707, %rd21706, %rd21705;
	add.s64 	%rd31552, %rd21707, %rd21693;
	shr.u64 	%rd21708, %rd21703, 32;
	shr.u64 	%rd21709, %rd31552, 32;
	add.s64 	%rd21710, %rd21709, %rd21708;
	and.b64  	%rd21711, %rd21670, 4294967295;
	mul.lo.s64 	%rd21712, %rd21711, 977;
	and.b64  	%rd21713, %rd21498, 4294967295;
	and.b64  	%rd21714, %rd21712, 4294967295;
	add.s64 	%rd21715, %rd21710, %rd21713;
	add.s64 	%rd21716, %rd21715, %rd21714;
	add.s64 	%rd31553, %rd21716, %rd21702;
	shr.u64 	%rd21717, %rd21712, 32;
	shr.u64 	%rd21718, %rd31553, 32;
	add.s64 	%rd21719, %rd21718, %rd21717;
	and.b64  	%rd21720, %rd21675, 4294967295;
	mul.lo.s64 	%rd21721, %rd21720, 977;
	and.b64  	%rd21722, %rd21536, 4294967295;
	and.b64  	%rd21723, %rd21721, 4294967295;
	add.s64 	%rd21724, %rd21719, %rd21722;
	add.s64 	%rd21725, %rd21724, %rd21723;
	add.s64 	%rd31554, %rd21725, %rd21711;
	shr.u64 	%rd21726, %rd21721, 32;
	shr.u64 	%rd21727, %rd31554, 32;
	add.s64 	%rd21728, %rd21727, %rd21726;
	and.b64  	%rd21729, %rd21680, 4294967295;
	mul.lo.s64 	%rd21730, %rd21729, 977;
	and.b64  	%rd21731, %rd21574, 4294967295;
	and.b64  	%rd21732, %rd21730, 4294967295;
	add.s64 	%rd21733, %rd21728, %rd21731;
	add.s64 	%rd21734, %rd21733, %rd21732;
	add.s64 	%rd31555, %rd21734, %rd21720;
	shr.u64 	%rd21735, %rd21730, 32;
	shr.u64 	%rd21736, %rd31555, 32;
	add.s64 	%rd21737, %rd21736, %rd21735;
	and.b64  	%rd21738, %rd21684, 4294967295;
	mul.lo.s64 	%rd21739, %rd21738, 977;
	and.b64  	%rd21740, %rd21612, 4294967295;
	and.b64  	%rd21741, %rd21739, 4294967295;
	add.s64 	%rd21742, %rd21737, %rd21740;
	add.s64 	%rd21743, %rd21742, %rd21741;
	add.s64 	%rd31556, %rd21743, %rd21729;
	shr.u64 	%rd21744, %rd21739, 32;
	shr.u64 	%rd21745, %rd31556, 32;
	add.s64 	%rd21746, %rd21745, %rd21744;
	mul.lo.s64 	%rd21747, %rd21685, 977;
	and.b64  	%rd21748, %rd21650, 4294967295;
	and.b64  	%rd21749, %rd21747, 4294967295;
	add.s64 	%rd21750, %rd21746, %rd21748;
	add.s64 	%rd21751, %rd21750, %rd21749;
	add.s64 	%rd31557, %rd21751, %rd21738;
	shr.u64 	%rd21752, %rd21747, 32;
	shr.u64 	%rd21753, %rd31557, 32;
	cvt.u32.u64 	%r9962, %rd21753;
	cvt.u32.u64 	%r9963, %rd21752;
	add.s32 	%r9964, %r9962, %r9963;
	add.s32 	%r4697, %r9964, %r9961;
	setp.eq.s32 	%p3194, %r4697, 0;
	mov.pred 	%p4468, 0;
	@%p3194 bra 	$L__BB3_2623;
	cvt.u64.u32 	%rd21754, %r4697;
	mul.wide.u32 	%rd21755, %r4697, 977;
	shr.u64 	%rd21756, %rd21755, 32;
	and.b64  	%rd21757, %rd31550, 4294967295;
	and.b64  	%rd21758, %rd21755, 4294967295;
	add.s64 	%rd31550, %rd21758, %rd21757;
	shr.u64 	%rd21759, %rd31550, 32;
	and.b64  	%rd21760, %rd31551, 4294967295;
	add.s64 	%rd21761, %rd21756, %rd21760;
	add.s64 	%rd21762, %rd21761, %rd21754;
	add.s64 	%rd31551, %rd21762, %rd21759;
	setp.lt.u64 	%p3196, %rd31551, 4294967296;
	@%p3196 bra 	$L__BB3_2623;
	shr.u64 	%rd21763, %rd31551, 32;
	and.b64  	%rd21764, %rd31552, 4294967295;
	add.s64 	%rd31552, %rd21763, %rd21764;
	setp.lt.u64 	%p3198, %rd31552, 4294967296;
	@%p3198 bra 	$L__BB3_2623;
	shr.u64 	%rd21765, %rd31552, 32;
	and.b64  	%rd21766, %rd31553, 4294967295;
	add.s64 	%rd31553, %rd21765, %rd21766;
	setp.lt.u64 	%p3200, %rd31553, 4294967296;
	@%p3200 bra 	$L__BB3_2623;
	shr.u64 	%rd21768, %rd31553, 32;
	and.b64  	%rd21769, %rd31554, 4294967295;
	add.s64 	%rd31554, %rd21768, %rd21769;
	setp.lt.u64 	%p3202, %rd31554, 4294967296;
	mov.b64 	%rd31553, 4294967296;
	@%p3202 bra 	$L__BB3_2623;
	shr.u64 	%rd21771, %rd31554, 32;
	and.b64  	%rd21772, %rd31555, 4294967295;
	add.s64 	%rd31555, %rd21771, %rd21772;
	setp.lt.u64 	%p3204, %rd31555, 4294967296;
	mov.b64 	%rd31553, 4294967296;
	mov.u64 	%rd31554, %rd31553;
	@%p3204 bra 	$L__BB3_2623;
	shr.u64 	%rd21774, %rd31555, 32;
	and.b64  	%rd21775, %rd31556, 4294967295;
	add.s64 	%rd31556, %rd21774, %rd21775;
	setp.lt.u64 	%p3206, %rd31556, 4294967296;
	mov.b64 	%rd31553, 4294967296;
	mov.u64 	%rd31555, %rd31553;
	@%p3206 bra 	$L__BB3_2623;
	shr.u64 	%rd21777, %rd31556, 32;
	and.b64  	%rd21778, %rd31557, 4294967295;
	add.s64 	%rd21779, %rd21777, %rd21778;
	setp.gt.u64 	%p4468, %rd21779, 4294967295;
	min.u64 	%rd31557, %rd21779, 4294967296;
	mov.b64 	%rd31553, 4294967296;
	mov.u64 	%rd31554, %rd31553;
	mov.u64 	%rd31556, %rd31553;
$L__BB3_2623:
	cvt.u32.u64 	%r14077, %rd31557;
	cvt.u32.u64 	%r14076, %rd31556;
	cvt.u32.u64 	%r14075, %rd31555;
	cvt.u32.u64 	%r14074, %rd31554;
	cvt.u32.u64 	%r14073, %rd31553;
	cvt.u32.u64 	%r14072, %rd31552;
	cvt.u32.u64 	%r14071, %rd31551;
	cvt.u32.u64 	%r14070, %rd31550;
	setp.lt.u32 	%p3207, %r8905, %r14077;
	or.pred  	%p3208, %p4468, %p3207;
	@%p3208 bra 	$L__BB3_2637;
	setp.gt.u32 	%p3209, %r8905, %r14077;
	@%p3209 bra 	$L__BB3_2638;
	setp.lt.u32 	%p3210, %r3199, %r14076;
	@%p3210 bra 	$L__BB3_2637;
	setp.gt.u32 	%p3211, %r3199, %r14076;
	@%p3211 bra 	$L__BB3_2638;
	setp.lt.u32 	%p3212, %r3200, %r14075;
	@%p3212 bra 	$L__BB3_2637;
	setp.gt.u32 	%p3213, %r3200, %r14075;
	@%p3213 bra 	$L__BB3_2638;
	setp.lt.u32 	%p3214, %r3201, %r14074;
	@%p3214 bra 	$L__BB3_2637;
	setp.gt.u32 	%p3215, %r3201, %r14074;
	@%p3215 bra 	$L__BB3_2638;
	setp.lt.u32 	%p3216, %r3202, %r14073;
	@%p3216 bra 	$L__BB3_2637;
	setp.gt.u32 	%p3217, %r3202, %r14073;
	@%p3217 bra 	$L__BB3_2638;
	setp.lt.u32 	%p3218, %r3203, %r14072;
	@%p3218 bra 	$L__BB3_2637;
	setp.gt.u32 	%p3219, %r3203, %r14072;
	@%p3219 bra 	$L__BB3_2638;
	setp.lt.u32 	%p3220, %r2246, %r14071;
	@%p3220 bra 	$L__BB3_2637;
	setp.gt.u32 	%p3221, %r2246, %r14071;
	setp.gt.u32 	%p3222, %r2245, %r14070;
	or.pred  	%p3223, %p3221, %p3222;
	@%p3223 bra 	$L__BB3_2638;
$L__BB3_2637:
	// begin inline asm
	sub.cc.u32 %r14070, %r14070, %r2245;
	subc.cc.u32 %r14071, %r14071, %r2246;
	subc.cc.u32 %r14072, %r14072, %r3203;
	subc.cc.u32 %r14073, %r14073, %r3202;
	subc.cc.u32 %r14074, %r14074, %r3201;
	subc.cc.u32 %r14075, %r14075, %r3200;
	subc.cc.u32 %r14076, %r14076, %r3199;
	subc.u32 %r14077, %r14077, %r8905;
	
	// end inline asm
$L__BB3_2638:
	setp.gt.u32 	%p3224, %r14077, %r8905;
	@%p3224 bra 	$L__BB3_2652;
	setp.lt.u32 	%p3225, %r14077, %r8905;
	@%p3225 bra 	$L__BB3_2653;
	setp.gt.u32 	%p3226, %r14076, %r3199;
	@%p3226 bra 	$L__BB3_2652;
	setp.lt.u32 	%p3227, %r14076, %r3199;
	@%p3227 bra 	$L__BB3_2653;
	setp.gt.u32 	%p3228, %r14075, %r3200;
	@%p3228 bra 	$L__BB3_2652;
	setp.lt.u32 	%p3229, %r14075, %r3200;
	@%p3229 bra 	$L__BB3_2653;
	setp.gt.u32 	%p3230, %r14074, %r3201;
	@%p3230 bra 	$L__BB3_2652;
	setp.lt.u32 	%p3231, %r14074, %r3201;
	@%p3231 bra 	$L__BB3_2653;
	setp.gt.u32 	%p3232, %r14073, %r3202;
	@%p3232 bra 	$L__BB3_2652;
	setp.lt.u32 	%p3233, %r14073, %r3202;
	@%p3233 bra 	$L__BB3_2653;
	setp.gt.u32 	%p3234, %r14072, %r3203;
	@%p3234 bra 	$L__BB3_2652;
	setp.lt.u32 	%p3235, %r14072, %r3203;
	@%p3235 bra 	$L__BB3_2653;
	setp.gt.u32 	%p3236, %r14071, %r2246;
	@%p3236 bra 	$L__BB3_2652;
	setp.lt.u32 	%p3237, %r14071, %r2246;
	setp.lt.u32 	%p3238, %r14070, %r2245;
	or.pred  	%p3239, %p3237, %p3238;
	@%p3239 bra 	$L__BB3_2653;
$L__BB3_2652:
	// begin inline asm
	sub.cc.u32 %r14070, %r14070, %r2245;
	subc.cc.u32 %r14071, %r14071, %r2246;
	subc.cc.u32 %r14072, %r14072, %r3203;
	subc.cc.u32 %r14073, %r14073, %r3202;
	subc.cc.u32 %r14074, %r14074, %r3201;
	subc.cc.u32 %r14075, %r14075, %r3200;
	subc.cc.u32 %r14076, %r14076, %r3199;
	subc.u32 %r14077, %r14077, %r8905;
	
	// end inline asm
$L__BB3_2653:
	mul.wide.u32 	%rd21781, %r13998, %r13998;
	shr.u64 	%rd21782, %rd21781, 32;
	mul.wide.u32 	%rd21783, %r13999, %r13998;
	add.s64 	%rd21784, %rd21782, %rd21783;
	shr.u64 	%rd21785, %rd21784, 32;
	mul.wide.u32 	%rd21786, %r14000, %r13998;
	add.s64 	%rd21787, %rd21785, %rd21786;
	shr.u64 	%rd21788, %rd21787, 32;
	mul.wide.u32 	%rd21789, %r14001, %r13998;
	add.s64 	%rd21790, %rd21788, %rd21789;
	shr.u64 	%rd21791, %rd21790, 32;
	mul.wide.u32 	%rd21792, %r14002, %r13998;
	add.s64 	%rd21793, %rd21791, %rd21792;
	shr.u64 	%rd21794, %rd21793, 32;
	mul.wide.u32 	%rd21795, %r14003, %r13998;
	add.s64 	%rd21796, %rd21794, %rd21795;
	shr.u64 	%rd21797, %rd21796, 32;
	mul.wide.u32 	%rd21798, %r14004, %r13998;
	add.s64 	%rd21799, %rd21797, %rd21798;
	shr.u64 	%rd21800, %rd21799, 32;
	mul.wide.u32 	%rd21801, %r14005, %r13998;
	add.s64 	%rd21802, %rd21800, %rd21801;
	shr.u64 	%rd21803, %rd21802, 32;
	and.b64  	%rd21804, %rd21784, 4294967295;
	add.s64 	%rd21805, %rd21783, %rd21804;
	shr.u64 	%rd21806, %rd21805, 32;
	and.b64  	%rd21807, %rd21787, 4294967295;
	mul.wide.u32 	%rd21808, %r13999, %r13999;
	add.s64 	%rd21809, %rd21806, %rd21807;
	add.s64 	%rd21810, %rd21809, %rd21808;
	shr.u64 	%rd21811, %rd21810, 32;
	and.b64  	%rd21812, %rd21790, 4294967295;
	mul.wide.u32 	%rd21813, %r14000, %r13999;
	add.s64 	%rd21814, %rd21811, %rd21812;
	add.s64 	%rd21815, %rd21814, %rd21813;
	shr.u64 	%rd21816, %rd21815, 32;
	and.b64  	%rd21817, %rd21793, 4294967295;
	mul.wide.u32 	%rd21818, %r14001, %r13999;
	add.s64 	%rd21819, %rd21816, %rd21817;
	add.s64 	%rd21820, %rd21819, %rd21818;
	shr.u64 	%rd21821, %rd21820, 32;
	and.b64  	%rd21822, %rd21796, 4294967295;
	mul.wide.u32 	%rd21823, %r14002, %r13999;
	add.s64 	%rd21824, %rd21821, %rd21822;
	add.s64 	%rd21825, %rd21824, %rd21823;
	shr.u64 	%rd21826, %rd21825, 32;
	and.b64  	%rd21827, %rd21799, 4294967295;
	mul.wide.u32 	%rd21828, %r14003, %r13999;
	add.s64 	%rd21829, %rd21826, %rd21827;
	add.s64 	%rd21830, %rd21829, %rd21828;
	shr.u64 	%rd21831, %rd21830, 32;
	and.b64  	%rd21832, %rd21802, 4294967295;
	mul.wide.u32 	%rd21833, %r14004, %r13999;
	add.s64 	%rd21834, %rd21831, %rd21832;
	add.s64 	%rd21835, %rd21834, %rd21833;
	shr.u64 	%rd21836, %rd21835, 32;
	mul.wide.u32 	%rd21837, %r14005, %r13999;
	add.s64 	%rd21838, %rd21836, %rd21803;
	add.s64 	%rd21839, %rd21838, %rd21837;
	shr.u64 	%rd21840, %rd21839, 32;
	and.b64  	%rd21841, %rd21810, 4294967295;
	add.s64 	%rd21842, %rd21786, %rd21841;
	shr.u64 	%rd21843, %rd21842, 32;
	and.b64  	%rd21844, %rd21815, 4294967295;
	add.s64 	%rd21845, %rd21843, %rd21844;
	add.s64 	%rd21846, %rd21845, %rd21813;
	shr.u64 	%rd21847, %rd21846, 32;
	and.b64  	%rd21848, %rd21820, 4294967295;
	mul.wide.u32 	%rd21849, %r14000, %r14000;
	add.s64 	%rd21850, %rd21847, %rd21848;
	add.s64 	%rd21851, %rd21850, %rd21849;
	shr.u64 	%rd21852, %rd21851, 32;
	and.b64  	%rd21853, %rd21825, 4294967295;
	mul.wide.u32 	%rd21854, %r14001, %r14000;
	add.s64 	%rd21855, %rd21852, %rd21853;
	add.s64 	%rd21856, %rd21855, %rd21854;
	shr.u64 	%rd21857, %rd21856, 32;
	and.b64  	%rd21858, %rd21830, 4294967295;
	mul.wide.u32 	%rd21859, %r14002, %r14000;
	add.s64 	%rd21860, %rd21857, %rd21858;
	add.s64 	%rd21861, %rd21860, %rd21859;
	shr.u64 	%rd21862, %rd21861, 32;
	and.b64  	%rd21863, %rd21835, 4294967295;
	mul.wide.u32 	%rd21864, %r14003, %r14000;
	add.s64 	%rd21865, %rd21862, %rd21863;
	add.s64 	%rd21866, %rd21865, %rd21864;
	shr.u64 	%rd21867, %rd21866, 32;
	and.b64  	%rd21868, %rd21839, 4294967295;
	mul.wide.u32 	%rd21869, %r14004, %r14000;
	add.s64 	%rd21870, %rd21867, %rd21868;
	add.s64 	%rd21871, %rd21870, %rd21869;
	shr.u64 	%rd21872, %rd21871, 32;
	mul.wide.u32 	%rd21873, %r14005, %r14000;
	add.s64 	%rd21874, %rd21872, %rd21840;
	add.s64 	%rd21875, %rd21874, %rd21873;
	shr.u64 	%rd21876, %rd21875, 32;
	and.b64  	%rd21877, %rd21846, 4294967295;
	add.s64 	%rd21878, %rd21789, %rd21877;
	shr.u64 	%rd21879, %rd21878, 32;
	and.b64  	%rd21880, %rd21851, 4294967295;
	add.s64 	%rd21881, %rd21879, %rd21880;
	add.s64 	%rd21882, %rd21881, %rd21818;
	shr.u64 	%rd21883, %rd21882, 32;
	and.b64  	%rd21884, %rd21856, 4294967295;
	add.s64 	%rd21885, %rd21883, %rd21884;
	add.s64 	%rd21886, %rd21885, %rd21854;
	shr.u64 	%rd21887, %rd21886, 32;
	and.b64  	%rd21888, %rd21861, 4294967295;
	mul.wide.u32 	%rd21889, %r14001, %r14001;
	add.s64 	%rd21890, %rd21887, %rd21888;
	add.s64 	%rd21891, %rd21890, %rd21889;
	shr.u64 	%rd21892, %rd21891, 32;
	and.b64  	%rd21893, %rd21866, 4294967295;
	mul.wide.u32 	%rd21894, %r14002, %r14001;
	add.s64 	%rd21895, %rd21892, %rd21893;
	add.s64 	%rd21896, %rd21895, %rd21894;
	shr.u64 	%rd21897, %rd21896, 32;
	and.b64  	%rd21898, %rd21871, 4294967295;
	mul.wide.u32 	%rd21899, %r14003, %r14001;
	add.s64 	%rd21900, %rd21897, %rd21898;
	add.s64 	%rd21901, %rd21900, %rd21899;
	shr.u64 	%rd21902, %rd21901, 32;
	and.b64  	%rd21903, %rd21875, 4294967295;
	mul.wide.u32 	%rd21904, %r14004, %r14001;
	add.s64 	%rd21905, %rd21902, %rd21903;
	add.s64 	%rd21906, %rd21905, %rd21904;
	shr.u64 	%rd21907, %rd21906, 32;
	mul.wide.u32 	%rd21908, %r14005, %r14001;
	add.s64 	%rd21909, %rd21907, %rd21876;
	add.s64 	%rd21910, %rd21909, %rd21908;
	shr.u64 	%rd21911, %rd21910, 32;
	and.b64  	%rd21912, %rd21882, 4294967295;
	add.s64 	%rd21913, %rd21792, %rd21912;
	shr.u64 	%rd21914, %rd21913, 32;
	and.b64  	%rd21915, %rd21886, 4294967295;
	add.s64 	%rd21916, %rd21914, %rd21915;
	add.s64 	%rd21917, %rd21916, %rd21823;
	shr.u64 	%rd21918, %rd21917, 32;
	and.b64  	%rd21919, %rd21891, 4294967295;
	add.s64 	%rd21920, %rd21918, %rd21919;
	add.s64 	%rd21921, %rd21920, %rd21859;
	shr.u64 	%rd21922, %rd21921, 32;
	and.b64  	%rd21923, %rd21896, 4294967295;
	add.s64 	%rd21924, %rd21922, %rd21923;
	add.s64 	%rd21925, %rd21924, %rd21894;
	shr.u64 	%rd21926, %rd21925, 32;
	and.b64  	%rd21927, %rd21901, 4294967295;
	mul.wide.u32 	%rd21928, %r14002, %r14002;
	add.s64 	%rd21929, %rd21926, %rd21927;
	add.s64 	%rd21930, %rd21929, %rd21928;
	shr.u64 	%rd21931, %rd21930, 32;
	and.b64  	%rd21932, %rd21906, 4294967295;
	mul.wide.u32 	%rd21933, %r14003, %r14002;
	add.s64 	%rd21934, %rd21931, %rd21932;
	add.s64 	%rd21935, %rd21934, %rd21933;
	shr.u64 	%rd21936, %rd21935, 32;
	and.b64  	%rd21937, %rd21910, 4294967295;
	mul.wide.u32 	%rd21938, %r14004, %r14002;
	add.s64 	%rd21939, %rd21936, %rd21937;
	add.s64 	%rd21940, %rd21939, %rd21938;
	shr.u64 	%rd21941, %rd21940, 32;
	mul.wide.u32 	%rd21942, %r14005, %r14002;
	add.s64 	%rd21943, %rd21941, %rd21911;
	add.s64 	%rd21944, %rd21943, %rd21942;
	shr.u64 	%rd21945, %rd21944, 32;
	and.b64  	%rd21946, %rd21917, 4294967295;
	add.s64 	%rd21947, %rd21795, %rd21946;
	shr.u64 	%rd21948, %rd21947, 32;
	and.b64  	%rd21949, %rd21921, 4294967295;
	add.s64 	%rd21950, %rd21948, %rd21949;
	add.s64 	%rd21951, %rd21950, %rd21828;
	shr.u64 	%rd21952, %rd21951, 32;
	and.b64  	%rd21953, %rd21925, 4294967295;
	add.s64 	%rd21954, %rd21952, %rd21953;
	add.s64 	%rd21955, %rd21954, %rd21864;
	shr.u64 	%rd21956, %rd21955, 32;
	and.b64  	%rd21957, %rd21930, 4294967295;
	add.s64 	%rd21958, %rd21956, %rd21957;
	add.s64 	%rd21959, %rd21958, %rd21899;
	shr.u64 	%rd21960, %rd21959, 32;
	and.b64  	%rd21961, %rd21935, 4294967295;
	add.s64 	%rd21962, %rd21960, %rd21961;
	add.s64 	%rd21963, %rd21962, %rd21933;
	shr.u64 	%rd21964, %rd21963, 32;
	and.b64  	%rd21965, %rd21940, 4294967295;
	mul.wide.u32 	%rd21966, %r14003, %r14003;
	add.s64 	%rd21967, %rd21964, %rd21965;
	add.s64 	%rd21968, %rd21967, %rd21966;
	shr.u64 	%rd21969, %rd21968, 32;
	and.b64  	%rd21970, %rd21944, 4294967295;
	mul.wide.u32 	%rd21971, %r14004, %r14003;
	add.s64 	%rd21972, %rd21969, %rd21970;
	add.s64 	%rd21973, %rd21972, %rd21971;
	shr.u64 	%rd21974, %rd21973, 32;
	mul.wide.u32 	%rd21975, %r14005, %r14003;
	add.s64 	%rd21976, %rd21974, %rd21945;
	add.s64 	%rd21977, %rd21976, %rd21975;
	shr.u64 	%rd21978, %rd21977, 32;
	and.b64  	%rd21979, %rd21951, 4294967295;
	add.s64 	%rd21980, %rd21798, %rd21979;
	shr.u64 	%rd21981, %rd21980, 32;
	and.b64  	%rd21982, %rd21955, 4294967295;
	add.s64 	%rd21983, %rd21981, %rd21982;
	add.s64 	%rd21984, %rd21983, %rd21833;
	shr.u64 	%rd21985, %rd21984, 32;
	and.b64  	%rd21986, %rd21959, 4294967295;
	add.s64 	%rd21987, %rd21985, %rd21986;
	add.s64 	%rd21988, %rd21987, %rd21869;
	shr.u64 	%rd21989, %rd21988, 32;
	and.b64  	%rd21990, %rd21963, 4294967295;
	add.s64 	%rd21991, %rd21989, %rd21990;
	add.s64 	%rd21992, %rd21991, %rd21904;
	shr.u64 	%rd21993, %rd21992, 32;
	and.b64  	%rd21994, %rd21968, 4294967295;
	add.s64 	%rd21995, %rd21993, %rd21994;
	add.s64 	%rd21996, %rd21995, %rd21938;
	shr.u64 	%rd21997, %rd21996, 32;
	and.b64  	%rd21998, %rd21973, 4294967295;
	add.s64 	%rd21999, %rd21997, %rd21998;
	add.s64 	%rd22000, %rd21999, %rd21971;
	shr.u64 	%rd22001, %rd22000, 32;
	and.b64  	%rd22002, %rd21977, 4294967295;
	mul.wide.u32 	%rd22003, %r14004, %r14004;
	add.s64 	%rd22004, %rd22001, %rd22002;
	add.s64 	%rd22005, %rd22004, %rd22003;
	shr.u64 	%rd22006, %rd22005, 32;
	mul.wide.u32 	%rd22007, %r14005, %r14004;
	add.s64 	%rd22008, %rd22006, %rd21978;
	add.s64 	%rd22009, %rd22008, %rd22007;
	shr.u64 	%rd22010, %rd22009, 32;
	and.b64  	%rd22011, %rd21984, 4294967295;
	add.s64 	%rd22012, %rd21801, %rd22011;
	shr.u64 	%rd22013, %rd22012, 32;
	and.b64  	%rd22014, %rd21988, 4294967295;
	add.s64 	%rd22015, %rd22013, %rd22014;
	add.s64 	%rd22016, %rd22015, %rd21837;
	shr.u64 	%rd22017, %rd22016, 32;
	and.b64  	%rd22018, %rd21992, 4294967295;
	add.s64 	%rd22019, %rd22017, %rd22018;
	add.s64 	%rd22020, %rd22019, %rd21873;
	shr.u64 	%rd22021, %rd22020, 32;
	and.b64  	%rd22022, %rd21996, 4294967295;
	add.s64 	%rd22023, %rd22021, %rd22022;
	add.s64 	%rd22024, %rd22023, %rd21908;
	shr.u64 	%rd22025, %rd22024, 32;
	and.b64  	%rd22026, %rd22000, 4294967295;
	add.s64 	%rd22027, %rd22025, %rd22026;
	add.s64 	%rd22028, %rd22027, %rd21942;
	shr.u64 	%rd22029, %rd22028, 32;
	and.b64  	%rd22030, %rd22005, 4294967295;
	add.s64 	%rd22031, %rd22029, %rd22030;
	add.s64 	%rd22032, %rd22031, %rd21975;
	shr.u64 	%rd22033, %rd22032, 32;
	and.b64  	%rd22034, %rd22009, 4294967295;
	add.s64 	%rd22035, %rd22033, %rd22034;
	add.s64 	%rd22036, %rd22035, %rd22007;
	shr.u64 	%rd22037, %rd22036, 32;
	mul.wide.u32 	%rd22038, %r14005, %r14005;
	add.s64 	%rd22039, %rd22037, %rd22010;
	add.s64 	%rd22040, %rd22039, %rd22038;
	shr.u64 	%rd22041, %rd22040, 32;
	{ .reg .b32 tmp; mov.b64 {tmp, %r10013}, %rd22040; }
	and.b64  	%rd22042, %rd22016, 4294967295;
	mul.lo.s64 	%rd22043, %rd22042, 977;
	and.b64  	%rd22044, %rd21781, 4294967293;
	and.b64  	%rd22045, %rd22043, 4294967295;
	add.s64 	%rd31558, %rd22045, %rd22044;
	shr.u64 	%rd22046, %rd22043, 32;
	shr.u64 	%rd22047, %rd31558, 32;
	add.s64 	%rd22048, %rd22047, %rd22046;
	and.b64  	%rd22049, %rd22020, 4294967295;
	mul.lo.s64 	%rd22050, %rd22049, 977;
	and.b64  	%rd22051, %rd21805, 4294967295;
	and.b64  	%rd22052, %rd22050, 4294967295;
	add.s64 	%rd22053, %rd22048, %rd22051;
	add.s64 	%rd22054, %rd22053, %rd22052;
	add.s64 	%rd31559, %rd22054, %rd22042;
	shr.u64 	%rd22055, %rd22050, 32;
	shr.u64 	%rd22056, %rd31559, 32;
	add.s64 	%rd22057, %rd22056, %rd22055;
	and.b64  	%rd22058, %rd22024, 4294967295;
	mul.lo.s64 	%rd22059, %rd22058, 977;
	and.b64  	%rd22060, %rd21842, 4294967295;
	and.b64  	%rd22061, %rd22059, 4294967295;
	add.s64 	%rd22062, %rd22057, %rd22060;
	add.s64 	%rd22063, %rd22062, %rd22061;
	add.s64 	%rd31560, %rd22063, %rd22049;
	shr.u64 	%rd22064, %rd22059, 32;
	shr.u64 	%rd22065, %rd31560, 32;
	add.s64 	%rd22066, %rd22065, %rd22064;
	and.b64  	%rd22067, %rd22028, 4294967295;
	mul.lo.s64 	%rd22068, %rd22067, 977;
	and.b64  	%rd22069, %rd21878, 4294967295;
	and.b64  	%rd22070, %rd22068, 4294967295;
	add.s64 	%rd22071, %rd22066, %rd22069;
	add.s64 	%rd22072, %rd22071, %rd22070;
	add.s64 	%rd31561, %rd22072, %rd22058;
	shr.u64 	%rd22073, %rd22068, 32;
	shr.u64 	%rd22074, %rd31561, 32;
	add.s64 	%rd22075, %rd22074, %rd22073;
	and.b64  	%rd22076, %rd22032, 4294967295;
	mul.lo.s64 	%rd22077, %rd22076, 977;
	and.b64  	%rd22078, %rd21913, 4294967295;
	and.b64  	%rd22079, %rd22077, 4294967295;
	add.s64 	%rd22080, %rd22075, %rd22078;
	add.s64 	%rd22081, %rd22080, %rd22079;
	add.s64 	%rd31562, %rd22081, %rd22067;
	shr.u64 	%rd22082, %rd22077, 32;
	shr.u64 	%rd22083, %rd31562, 32;
	add.s64 	%rd22084, %rd22083, %rd22082;
	and.b64  	%rd22085, %rd22036, 4294967295;
	mul.lo.s64 	%rd22086, %rd22085, 977;
	and.b64  	%rd22087, %rd21947, 4294967295;
	and.b64  	%rd22088, %rd22086, 4294967295;
	add.s64 	%rd22089, %rd22084, %rd22087;
	add.s64 	%rd22090, %rd22089, %rd22088;
	add.s64 	%rd31563, %rd22090, %rd22076;
	shr.u64 	%rd22091, %rd22086, 32;
	shr.u64 	%rd22092, %rd31563, 32;
	add.s64 	%rd22093, %rd22092, %rd22091;
	and.b64  	%rd22094, %rd22040, 4294967295;
	mul.lo.s64 	%rd22095, %rd22094, 977;
	and.b64  	%rd22096, %rd21980, 4294967295;
	and.b64  	%rd22097, %rd22095, 4294967295;
	add.s64 	%rd22098, %rd22093, %rd22096;
	add.s64 	%rd22099, %rd22098, %rd22097;
	add.s64 	%rd31564, %rd22099, %rd22085;
	shr.u64 	%rd22100, %rd22095, 32;
	shr.u64 	%rd22101, %rd31564, 32;
	add.s64 	%rd22102, %rd22101, %rd22100;
	mul.lo.s64 	%rd22103, %rd22041, 977;
	and.b64  	%rd22104, %rd22012, 4294967295;
	and.b64  	%rd22105, %rd22103, 4294967295;
	add.s64 	%rd22106, %rd22102, %rd22104;
	add.s64 	%rd22107, %rd22106, %rd22105;
	add.s64 	%rd31565, %rd22107, %rd22094;
	shr.u64 	%rd22108, %rd22103, 32;
	shr.u64 	%rd22109, %rd31565, 32;
	cvt.u32.u64 	%r10014, %rd22109;
	cvt.u32.u64 	%r10015, %rd22108;
	add.s32 	%r10016, %r10014, %r10015;
	add.s32 	%r4738, %r10016, %r10013;
	setp.eq.s32 	%p3241, %r4738, 0;
	mov.pred 	%p4469, 0;
	@%p3241 bra 	$L__BB3_2661;
	cvt.u64.u32 	%rd22110, %r4738;
	mul.wide.u32 	%rd22111, %r4738, 977;
	shr.u64 	%rd22112, %rd22111, 32;
	and.b64  	%rd22113, %rd31558, 4294967295;
	and.b64  	%rd22114, %rd22111, 4294967295;
	add.s64 	%rd31558, %rd22114, %rd22113;
	shr.u64 	%rd22115, %rd31558, 32;
	and.b64  	%rd22116, %rd31559, 4294967295;
	add.s64 	%rd22117, %rd22112, %rd22116;
	add.s64 	%rd22118, %rd22117, %rd22110;
	add.s64 	%rd31559, %rd22118, %rd22115;
	setp.lt.u64 	%p3243, %rd31559, 4294967296;
	@%p3243 bra 	$L__BB3_2661;
	shr.u64 	%rd22119, %rd31559, 32;
	and.b64  	%rd22120, %rd31560, 4294967295;
	add.s64 	%rd31560, %rd22119, %rd22120;
	setp.lt.u64 	%p3245, %rd31560, 4294967296;
	@%p3245 bra 	$L__BB3_2661;
	shr.u64 	%rd22121, %rd31560, 32;
	and.b64  	%rd22122, %rd31561, 4294967295;
	add.s64 	%rd31561, %rd22121, %rd22122;
	setp.lt.u64 	%p3247, %rd31561, 4294967296;
	@%p3247 bra 	$L__BB3_2661;
	shr.u64 	%rd22124, %rd31561, 32;
	and.b64  	%rd22125, %rd31562, 4294967295;
	add.s64 	%rd31562, %rd22124, %rd22125;
	setp.lt.u64 	%p3249, %rd31562, 4294967296;
	mov.b64 	%rd31561, 4294967296;
	@%p3249 bra 	$L__BB3_2661;
	shr.u64 	%rd22127, %rd31562, 32;
	and.b64  	%rd22128, %rd31563, 4294967295;
	add.s64 	%rd31563, %rd22127, %rd22128;
	setp.lt.u64 	%p3251, %rd31563, 4294967296;
	mov.b64 	%rd31561, 4294967296;
	mov.u64 	%rd31562, %rd31561;
	@%p3251 bra 	$L__BB3_2661;
	shr.u64 	%rd22130, %rd31563, 32;
	and.b64  	%rd22131, %rd31564, 4294967295;
	add.s64 	%rd31564, %rd22130, %rd22131;
	setp.lt.u64 	%p3253, %rd31564, 4294967296;
	mov.b64 	%rd31561, 4294967296;
	mov.u64 	%rd31563, %rd31561;
	@%p3253 bra 	$L__BB3_2661;
	shr.u64 	%rd22133, %rd31564, 32;
	and.b64  	%rd22134, %rd31565, 4294967295;
	add.s64 	%rd22135, %rd22133, %rd22134;
	setp.gt.u64 	%p4469, %rd22135, 4294967295;
	min.u64 	%rd31565, %rd22135, 4294967296;
	mov.b64 	%rd31561, 4294967296;
	mov.u64 	%rd31562, %rd31561;
	mov.u64 	%rd31564, %rd31561;
$L__BB3_2661:
	cvt.u32.u64 	%r14069, %rd31565;
	cvt.u32.u64 	%r14068, %rd31564;
	cvt.u32.u64 	%r14067, %rd31563;
	cvt.u32.u64 	%r14066, %rd31562;
	cvt.u32.u64 	%r14065, %rd31561;
	cvt.u32.u64 	%r14064, %rd31560;
	cvt.u32.u64 	%r14063, %rd31559;
	cvt.u32.u64 	%r14062, %rd31558;
	setp.lt.u32 	%p3254, %r8905, %r14069;
	or.pred  	%p3255, %p4469, %p3254;
	@%p3255 bra 	$L__BB3_2675;
	setp.gt.u32 	%p3256, %r8905, %r14069;
	@%p3256 bra 	$L__BB3_2676;
	setp.lt.u32 	%p3257, %r3199, %r14068;
	@%p3257 bra 	$L__BB3_2675;
	setp.gt.u32 	%p3258, %r3199, %r14068;
	@%p3258 bra 	$L__BB3_2676;
	setp.lt.u32 	%p3259, %r3200, %r14067;
	@%p3259 bra 	$L__BB3_2675;
	setp.gt.u32 	%p3260, %r3200, %r14067;
	@%p3260 bra 	$L__BB3_2676;
	setp.lt.u32 	%p3261, %r3201, %r14066;
	@%p3261 bra 	$L__BB3_2675;
	setp.gt.u32 	%p3262, %r3201, %r14066;
	@%p3262 bra 	$L__BB3_2676;
	setp.lt.u32 	%p3263, %r3202, %r14065;
	@%p3263 bra 	$L__BB3_2675;
	setp.gt.u32 	%p3264, %r3202, %r14065;
	@%p3264 bra 	$L__BB3_2676;
	setp.lt.u32 	%p3265, %r3203, %r14064;
	@%p3265 bra 	$L__BB3_2675;
	setp.gt.u32 	%p3266, %r3203, %r14064;
	@%p3266 bra 	$L__BB3_2676;
	setp.lt.u32 	%p3267, %r2246, %r14063;
	@%p3267 bra 	$L__BB3_2675;
	setp.gt.u32 	%p3268, %r2246, %r14063;
	setp.gt.u32 	%p3269, %r2245, %r14062;
	or.pred  	%p3270, %p3268, %p3269;
	@%p3270 bra 	$L__BB3_2676;
$L__BB3_2675:
	// begin inline asm
	sub.cc.u32 %r14062, %r14062, %r2245;
	subc.cc.u32 %r14063, %r14063, %r2246;
	subc.cc.u32 %r14064, %r14064, %r3203;
	subc.cc.u32 %r14065, %r14065, %r3202;
	subc.cc.u32 %r14066, %r14066, %r3201;
	subc.cc.u32 %r14067, %r14067, %r3200;
	subc.cc.u32 %r14068, %r14068, %r3199;
	subc.u32 %r14069, %r14069, %r8905;
	
	// end inline asm
$L__BB3_2676:
	setp.gt.u32 	%p3271, %r14069, %r8905;
	@%p3271 bra 	$L__BB3_2690;
	setp.lt.u32 	%p3272, %r14069, %r8905;
	@%p3272 bra 	$L__BB3_2767;
	setp.gt.u32 	%p3273, %r14068, %r3199;
	@%p3273 bra 	$L__BB3_2690;
	setp.lt.u32 	%p3274, %r14068, %r3199;
	@%p3274 bra 	$L__BB3_2767;
	setp.gt.u32 	%p3275, %r14067, %r3200;
	@%p3275 bra 	$L__BB3_2690;
	setp.lt.u32 	%p3276, %r14067, %r3200;
	@%p3276 bra 	$L__BB3_2767;
	setp.gt.u32 	%p3277, %r14066, %r3201;
	@%p3277 bra 	$L__BB3_2690;
	setp.lt.u32 	%p3278, %r14066, %r3201;
	@%p3278 bra 	$L__BB3_2767;
	setp.gt.u32 	%p3279, %r14065, %r3202;
	@%p3279 bra 	$L__BB3_2690;
	setp.lt.u32 	%p3280, %r14065, %r3202;
	@%p3280 bra 	$L__BB3_2767;
	setp.gt.u32 	%p3281, %r14064, %r3203;
	@%p3281 bra 	$L__BB3_2690;
	setp.lt.u32 	%p3282, %r14064, %r3203;
	@%p3282 bra 	$L__BB3_2767;
	setp.gt.u32 	%p3283, %r14063, %r2246;
	@%p3283 bra 	$L__BB3_2690;
	setp.lt.u32 	%p3284, %r14063, %r2246;
	setp.lt.u32 	%p3285, %r14062, %r2245;
	or.pred  	%p3286, %p3284, %p3285;
	@%p3286 bra 	$L__BB3_2767;
$L__BB3_2690:
	// begin inline asm
	sub.cc.u32 %r14062, %r14062, %r2245;
	subc.cc.u32 %r14063, %r14063, %r2246;
	subc.cc.u32 %r14064, %r14064, %r3203;
	subc.cc.u32 %r14065, %r14065, %r3202;
	subc.cc.u32 %r14066, %r14066, %r3201;
	subc.cc.u32 %r14067, %r14067, %r3200;
	subc.cc.u32 %r14068, %r14068, %r3199;
	subc.u32 %r14069, %r14069, %r8905;
	
	// end inline asm
	bra.uni 	$L__BB3_2767;
$L__BB3_2691:
	mul.wide.u32 	%rd22137, %r13998, %r14006;
	shr.u64 	%rd22138, %rd22137, 32;
	mul.wide.u32 	%rd22139, %r13999, %r14006;
	add.s64 	%rd22140, %rd22138, %rd22139;
	shr.u64 	%rd22141, %rd22140, 32;
	mul.wide.u32 	%rd22142, %r14000, %r14006;
	add.s64 	%rd22143, %rd22141, %rd22142;
	shr.u64 	%rd22144, %rd22143, 32;
	mul.wide.u32 	%rd22145, %r14001, %r14006;
	add.s64 	%rd22146, %rd22144, %rd22145;
	shr.u64 	%rd22147, %rd22146, 32;
	mul.wide.u32 	%rd22148, %r14002, %r14006;
	add.s64 	%rd22149, %rd22147, %rd22148;
	shr.u64 	%rd22150, %rd22149, 32;
	mul.wide.u32 	%rd22151, %r14003, %r14006;
	add.s64 	%rd22152, %rd22150, %rd22151;
	shr.u64 	%rd22153, %rd22152, 32;
	mul.wide.u32 	%rd22154, %r14004, %r14006;
	add.s64 	%rd22155, %rd22153, %rd22154;
	shr.u64 	%rd22156, %rd22155, 32;
	mul.wide.u32 	%rd22157, %r14005, %r14006;
	add.s64 	%rd22158, %rd22156, %rd22157;
	shr.u64 	%rd22159, %rd22158, 32;
	and.b64  	%rd22160, %rd22140, 4294967295;
	mul.wide.u32 	%rd22161, %r13998, %r14007;
	add.s64 	%rd22162, %rd22161, %rd22160;
	shr.u64 	%rd22163, %rd22162, 32;
	and.b64  	%rd22164, %rd22143, 4294967295;
	mul.wide.u32 	%rd22165, %r13999, %r14007;
	add.s64 	%rd22166, %rd22163, %rd22164;
	add.s64 	%rd22167, %rd22166, %rd22165;
	shr.u64 	%rd22168, %rd22167, 32;
	and.b64  	%rd22169, %rd22146, 4294967295;
	mul.wide.u32 	%rd22170, %r14000, %r14007;
	add.s64 	%rd22171, %rd22168, %rd22169;
	add.s64 	%rd22172, %rd22171, %rd22170;
	shr.u64 	%rd22173, %rd22172, 32;
	and.b64  	%rd22174, %rd22149, 4294967295;
	mul.wide.u32 	%rd22175, %r14001, %r14007;
	add.s64 	%rd22176, %rd22173, %rd22174;
	add.s64 	%rd22177, %rd22176, %rd22175;
	shr.u64 	%rd22178, %rd22177, 32;
	and.b64  	%rd22179, %rd22152, 4294967295;
	mul.wide.u32 	%rd22180, %r14002, %r14007;
	add.s64 	%rd22181, %rd22178, %rd22179;
	add.s64 	%rd22182, %rd22181, %rd22180;
	shr.u64 	%rd22183, %rd22182, 32;
	and.b64  	%rd22184, %rd22155, 4294967295;
	mul.wide.u32 	%rd22185, %r14003, %r14007;
	add.s64 	%rd22186, %rd22183, %rd22184;
	add.s64 	%rd22187, %rd22186, %rd22185;
	shr.u64 	%rd22188, %rd22187, 32;
	and.b64  	%rd22189, %rd22158, 4294967295;
	mul.wide.u32 	%rd22190, %r14004, %r14007;
	add.s64 	%rd22191, %rd22188, %rd22189;
	add.s64 	%rd22192, %rd22191, %rd22190;
	shr.u64 	%rd22193, %rd22192, 32;
	mul.wide.u32 	%rd22194, %r14005, %r14007;
	add.s64 	%rd22195, %rd22193, %rd22159;
	add.s64 	%rd22196, %rd22195, %rd22194;
	shr.u64 	%rd22197, %rd22196, 32;
	and.b64  	%rd22198, %rd22167, 4294967295;
	mul.wide.u32 	%rd22199, %r13998, %r14008;
	add.s64 	%rd22200, %rd22199, %rd22198;
	shr.u64 	%rd22201, %rd22200, 32;
	and.b64  	%rd22202, %rd22172, 4294967295;
	mul.wide.u32 	%rd22203, %r13999, %r14008;
	add.s64 	%rd22204, %rd22201, %rd22202;
	add.s64 	%rd22205, %rd22204, %rd22203;
	shr.u64 	%rd22206, %rd22205, 32;
	and.b64  	%rd22207, %rd22177, 4294967295;
	mul.wide.u32 	%rd22208, %r14000, %r14008;
	add.s64 	%rd22209, %rd22206, %rd22207;
	add.s64 	%rd22210, %rd22209, %rd22208;
	shr.u64 	%rd22211, %rd22210, 32;
	and.b64  	%rd22212, %rd22182, 4294967295;
	mul.wide.u32 	%rd22213, %r14001, %r14008;
	add.s64 	%rd22214, %rd22211, %rd22212;
	add.s64 	%rd22215, %rd22214, %rd22213;
	shr.u64 	%rd22216, %rd22215, 32;
	and.b64  	%rd22217, %rd22187, 4294967295;
	mul.wide.u32 	%rd22218, %r14002, %r14008;
	add.s64 	%rd22219, %rd22216, %rd22217;
	add.s64 	%rd22220, %rd22219, %rd22218;
	shr.u64 	%rd22221, %rd22220, 32;
	and.b64  	%rd22222, %rd22192, 4294967295;
	mul.wide.u32 	%rd22223, %r14003, %r14008;
	add.s64 	%rd22224, %rd22221, %rd22222;
	add.s64 	%rd22225, %rd22224, %rd22223;
	shr.u64 	%rd22226, %rd22225, 32;
	and.b64  	%rd22227, %rd22196, 4294967295;
	mul.wide.u32 	%rd22228, %r14004, %r14008;
	add.s64 	%rd22229, %rd22226, %rd22227;
	add.s64 	%rd22230, %rd22229, %rd22228;
	shr.u64 	%rd22231, %rd22230, 32;
	mul.wide.u32 	%rd22232, %r14005, %r14008;
	add.s64 	%rd22233, %rd22231, %rd22197;
	add.s64 	%rd22234, %rd22233, %rd22232;
	shr.u64 	%rd22235, %rd22234, 32;
	and.b64  	%rd22236, %rd22205, 4294967295;
	mul.wide.u32 	%rd22237, %r13998, %r14009;
	add.s64 	%rd22238, %rd22237, %rd22236;
	shr.u64 	%rd22239, %rd22238, 32;
	and.b64  	%rd22240, %rd22210, 4294967295;
	mul.wide.u32 	%rd22241, %r13999, %r14009;
	add.s64 	%rd22242, %rd22239, %rd22240;
	add.s64 	%rd22243, %rd22242, %rd22241;
	shr.u64 	%rd22244, %rd22243, 32;
	and.b64  	%rd22245, %rd22215, 4294967295;
	mul.wide.u32 	%rd22246, %r14000, %r14009;
	add.s64 	%rd22247, %rd22244, %rd22245;
	add.s64 	%rd22248, %rd22247, %rd22246;
	shr.u64 	%rd22249, %rd22248, 32;
	and.b64  	%rd22250, %rd22220, 4294967295;
	mul.wide.u32 	%rd22251, %r14001, %r14009;
	add.s64 	%rd22252, %rd22249, %rd22250;
	add.s64 	%rd22253, %rd22252, %rd22251;
	shr.u64 	%rd22254, %rd22253, 32;
	and.b64  	%rd22255, %rd22225, 4294967295;
	mul.wide.u32 	%rd22256, %r14002, %r14009;
	add.s64 	%rd22257, %rd22254, %rd22255;
	add.s64 	%rd22258, %rd22257, %rd22256;
	shr.u64 	%rd22259, %rd22258, 32;
	and.b64  	%rd22260, %rd22230, 4294967295;
	mul.wide.u32 	%rd22261, %r14003, %r14009;
	add.s64 	%rd22262, %rd22259, %rd22260;
	add.s64 	%rd22263, %rd22262, %rd22261;
	shr.u64 	%rd22264, %rd22263, 32;
	and.b64  	%rd22265, %rd22234, 4294967295;
	mul.wide.u32 	%rd22266, %r14004, %r14009;
	add.s64 	%rd22267, %rd22264, %rd22265;
	add.s64 	%rd22268, %rd22267, %rd22266;
	shr.u64 	%rd22269, %rd22268, 32;
	mul.wide.u32 	%rd22270, %r14005, %r14009;
	add.s64 	%rd22271, %rd22269, %rd22235;
	add.s64 	%rd22272, %rd22271, %rd22270;
	shr.u64 	%rd22273, %rd22272, 32;
	and.b64  	%rd22274, %rd22243, 4294967295;
	mul.wide.u32 	%rd22275, %r13998, %r14010;
	add.s64 	%rd22276, %rd22275, %rd22274;
	shr.u64 	%rd22277, %rd22276, 32;
	and.b64  	%rd22278, %rd22248, 4294967295;
	mul.wide.u32 	%rd22279, %r13999, %r14010;
	add.s64 	%rd22280, %rd22277, %rd22278;
	add.s64 	%rd22281, %rd22280, %rd22279;
	shr.u64 	%rd22282, %rd22281, 32;
	and.b64  	%rd22283, %rd22253, 4294967295;
	mul.wide.u32 	%rd22284, %r14000, %r14010;
	add.s64 	%rd22285, %rd22282, %rd22283;
	add.s64 	%rd22286, %rd22285, %rd22284;
	shr.u64 	%rd22287, %rd22286, 32;
	and.b64  	%rd22288, %rd22258, 4294967295;
	mul.wide.u32 	%rd22289, %r14001, %r14010;
	add.s64 	%rd22290, %rd22287, %rd22288;
	add.s64 	%rd22291, %rd22290, %rd22289;
	shr.u64 	%rd22292, %rd22291, 32;
	and.b64  	%rd22293, %rd22263, 4294967295;
	mul.wide.u32 	%rd22294, %r14002, %r14010;
	add.s64 	%rd22295, %rd22292, %rd22293;
	add.s64 	%rd22296, %rd22295, %rd22294;
	shr.u64 	%rd22297, %rd22296, 32;
	and.b64  	%rd22298, %rd22268, 4294967295;
	mul.wide.u32 	%rd22299, %r14003, %r14010;
	add.s64 	%rd22300, %rd22297, %rd22298;
	add.s64 	%rd22301, %rd22300, %rd22299;
	shr.u64 	%rd22302, %rd22301, 32;
	and.b64  	%rd22303, %rd22272, 4294967295;
	mul.wide.u32 	%rd22304, %r14004, %r14010;
	add.s64 	%rd22305, %rd22302, %rd22303;
	add.s64 	%rd22306, %rd22305, %rd22304;
	shr.u64 	%rd22307, %rd22306, 32;
	mul.wide.u32 	%rd22308, %r14005, %r14010;
	add.s64 	%rd22309, %rd22307, %rd22273;
	add.s64 	%rd22310, %rd22309, %rd22308;
	shr.u64 	%rd22311, %rd22310, 32;
	and.b64  	%rd22312, %rd22281, 4294967295;
	mul.wide.u32 	%rd22313, %r13998, %r14011;
	add.s64 	%rd22314, %rd22313, %rd22312;
	shr.u64 	%rd22315, %rd22314, 32;
	and.b64  	%rd22316, %rd22286, 4294967295;
	mul.wide.u32 	%rd22317, %r13999, %r14011;
	add.s64 	%rd22318, %rd22315, %rd22316;
	add.s64 	%rd22319, %rd22318, %rd22317;
	shr.u64 	%rd22320, %rd22319, 32;
	and.b64  	%rd22321, %rd22291, 4294967295;
	mul.wide.u32 	%rd22322, %r14000, %r14011;
	add.s64 	%rd22323, %rd22320, %rd22321;
	add.s64 	%rd22324, %rd22323, %rd22322;
	shr.u64 	%rd22325, %rd22324, 32;
	and.b64  	%rd22326, %rd22296, 4294967295;
	mul.wide.u32 	%rd22327, %r14001, %r14011;
	add.s64 	%rd22328, %rd22325, %rd22326;
	add.s64 	%rd22329, %rd22328, %rd22327;
	shr.u64 	%rd22330, %rd22329, 32;
	and.b64  	%rd22331, %rd22301, 4294967295;
	mul.wide.u32 	%rd22332, %r14002, %r14011;
	add.s64 	%rd22333, %rd22330, %rd22331;
	add.s64 	%rd22334, %rd22333, %rd22332;
	shr.u64 	%rd22335, %rd22334, 32;
	and.b64  	%rd22336, %rd22306, 4294967295;
	mul.wide.u32 	%rd22337, %r14003, %r14011;
	add.s64 	%rd22338, %rd22335, %rd22336;
	add.s64 	%rd22339, %rd22338, %rd22337;
	shr.u64 	%rd22340, %rd22339, 32;
	and.b64  	%rd22341, %rd22310, 4294967295;
	mul.wide.u32 	%rd22342, %r14004, %r14011;
	add.s64 	%rd22343, %rd22340, %rd22341;
	add.s64 	%rd22344, %rd22343, %rd22342;
	shr.u64 	%rd22345, %rd22344, 32;
	mul.wide.u32 	%rd22346, %r14005, %r14011;
	add.s64 	%rd22347, %rd22345, %rd22311;
	add.s64 	%rd22348, %rd22347, %rd22346;
	shr.u64 	%rd22349, %rd22348, 32;
	and.b64  	%rd22350, %rd22319, 4294967295;
	mul.wide.u32 	%rd22351, %r13998, %r14012;
	add.s64 	%rd22352, %rd22351, %rd22350;
	shr.u64 	%rd22353, %rd22352, 32;
	and.b64  	%rd22354, %rd22324, 4294967295;
	mul.wide.u32 	%rd22355, %r13999, %r14012;
	add.s64 	%rd22356, %rd22353, %rd22354;
	add.s64 	%rd22357, %rd22356, %rd22355;
	shr.u64 	%rd22358, %rd22357, 32;
	and.b64  	%rd22359, %rd22329, 4294967295;
	mul.wide.u32 	%rd22360, %r14000, %r14012;
	add.s64 	%rd22361, %rd22358, %rd22359;
	add.s64 	%rd22362, %rd22361, %rd22360;
	shr.u64 	%rd22363, %rd22362, 32;
	and.b64  	%rd22364, %rd22334, 4294967295;
	mul.wide.u32 	%rd22365, %r14001, %r14012;
	add.s64 	%rd22366, %rd22363, %rd22364;
	add.s64 	%rd22367, %rd22366, %rd22365;
	shr.u64 	%rd22368, %rd22367, 32;
	and.b64  	%rd22369, %rd22339, 4294967295;
	mul.wide.u32 	%rd22370, %r14002, %r14012;
	add.s64 	%rd22371, %rd22368, %rd22369;
	add.s64 	%rd22372, %rd22371, %rd22370;
	shr.u64 	%rd22373, %rd22372, 32;
	and.b64  	%rd22374, %rd22344, 4294967295;
	mul.wide.u32 	%rd22375, %r14003, %r14012;
	add.s64 	%rd22376, %rd22373, %rd22374;
	add.s64 	%rd22377, %rd22376, %rd22375;
	shr.u64 	%rd22378, %rd22377, 32;
	and.b64  	%rd22379, %rd22348, 4294967295;
	mul.wide.u32 	%rd22380, %r14004, %r14012;
	add.s64 	%rd22381, %rd22378, %rd22379;
	add.s64 	%rd22382, %rd22381, %rd22380;
	shr.u64 	%rd22383, %rd22382, 32;
	mul.wide.u32 	%rd22384, %r14005, %r14012;
	add.s64 	%rd22385, %rd22383, %rd22349;
	add.s64 	%rd22386, %rd22385, %rd22384;
	shr.u64 	%rd22387, %rd22386, 32;
	and.b64  	%rd22388, %rd22357, 4294967295;
	mul.wide.u32 	%rd22389, %r13998, %r14013;
	add.s64 	%rd22390, %rd22389, %rd22388;
	shr.u64 	%rd22391, %rd22390, 32;
	and.b64  	%rd22392, %rd22362, 4294967295;
	mul.wide.u32 	%rd22393, %r13999, %r14013;
	add.s64 	%rd22394, %rd22391, %rd22392;
	add.s64 	%rd22395, %rd22394, %rd22393;
	shr.u64 	%rd22396, %rd22395, 32;
	and.b64  	%rd22397, %rd22367, 4294967295;
	mul.wide.u32 	%rd22398, %r14000, %r14013;
	add.s64 	%rd22399, %rd22396, %rd22397;
	add.s64 	%rd22400, %rd22399, %rd22398;
	shr.u64 	%rd22401, %rd22400, 32;
	and.b64  	%rd22402, %rd22372, 4294967295;
	mul.wide.u32 	%rd22403, %r14001, %r14013;
	add.s64 	%rd22404, %rd22401, %rd22402;
	add.s64 	%rd22405, %rd22404, %rd22403;
	shr.u64 	%rd22406, %rd22405, 32;
	and.b64  	%rd22407, %rd22377, 4294967295;
	mul.wide.u32 	%rd22408, %r14002, %r14013;
	add.s64 	%rd22409, %rd22406, %rd22407;
	add.s64 	%rd22410, %rd22409, %rd22408;
	shr.u64 	%rd22411, %rd22410, 32;
	and.b64  	%rd22412, %rd22382, 4294967295;
	mul.wide.u32 	%rd22413, %r14003, %r14013;
	add.s64 	%rd22414, %rd22411, %rd22412;
	add.s64 	%rd22415, %rd22414, %rd22413;
	shr.u64 	%rd22416, %rd22415, 32;
	and.b64  	%rd22417, %rd22386, 4294967295;
	mul.wide.u32 	%rd22418, %r14004, %r14013;
	add.s64 	%rd22419, %rd22416, %rd22417;
	add.s64 	%rd22420, %rd22419, %rd22418;
	shr.u64 	%rd22421, %rd22420, 32;
	mul.wide.u32 	%rd22422, %r14005, %r14013;
	add.s64 	%rd22423, %rd22421, %rd22387;
	add.s64 	%rd22424, %rd22423, %rd22422;
	shr.u64 	%rd22425, %rd22424, 32;
	{ .reg .b32 tmp; mov.b64 {tmp, %r10065}, %rd22424; }
	and.b64  	%rd22426, %rd22395, 4294967295;
	mul.lo.s64 	%rd22427, %rd22426, 977;
	and.b64  	%rd22428, %rd22137, 4294967295;
	and.b64  	%rd22429, %rd22427, 4294967295;
	add.s64 	%rd31566, %rd22429, %rd22428;
	shr.u64 	%rd22430, %rd22427, 32;
	shr.u64 	%rd22431, %rd31566, 32;
	add.s64 	%rd22432, %rd22431, %rd22430;
	and.b64  	%rd22433, %rd22400, 4294967295;
	mul.lo.s64 	%rd22434, %rd22433, 977;
	and.b64  	%rd22435, %rd22162, 4294967295;
	and.b64  	%rd22436, %rd22434, 4294967295;
	add.s64 	%rd22437, %rd22432, %rd22435;
	add.s64 	%rd22438, %rd22437, %rd22436;
	add.s64 	%rd31567, %rd22438, %rd22426;
	shr.u64 	%rd22439, %rd22434, 32;
	shr.u64 	%rd22440, %rd31567, 32;
	add.s64 	%rd22441, %rd22440, %rd22439;
	and.b64  	%rd22442, %rd22405, 4294967295;
	mul.lo.s64 	%rd22443, %rd22442, 977;
	and.b64  	%rd22444, %rd22200, 4294967295;
	and.b64  	%rd22445, %rd22443, 4294967295;
	add.s64 	%rd22446, %rd22441, %rd22444;
	add.s64 	%rd22447, %rd22446, %rd22445;
	add.s64 	%rd31568, %rd22447, %rd22433;
	shr.u64 	%rd22448, %rd22443, 32;
	shr.u64 	%rd22449, %rd31568, 32;
	add.s64 	%rd22450, %rd22449, %rd22448;
	and.b64  	%rd22451, %rd22410, 4294967295;
	mul.lo.s64 	%rd22452, %rd22451, 977;
	and.b64  	%rd22453, %rd22238, 4294967295;
	and.b64  	%rd22454, %rd22452, 4294967295;
	add.s64 	%rd22455, %rd22450, %rd22453;
	add.s64 	%rd22456, %rd22455, %rd22454;
	add.s64 	%rd31569, %rd22456, %rd22442;
	shr.u64 	%rd22457, %rd22452, 32;
	shr.u64 	%rd22458, %rd31569, 32;
	add.s64 	%rd22459, %rd22458, %rd22457;
	and.b64  	%rd22460, %rd22415, 4294967295;
	mul.lo.s64 	%rd22461, %rd22460, 977;
	and.b64  	%rd22462, %rd22276, 4294967295;
	and.b64  	%rd22463, %rd22461, 4294967295;
	add.s64 	%rd22464, %rd22459, %rd22462;
	add.s64 	%rd22465, %rd22464, %rd22463;
	add.s64 	%rd31570, %rd22465, %rd22451;
	shr.u64 	%rd22466, %rd22461, 32;
	shr.u64 	%rd22467, %rd31570, 32;
	add.s64 	%rd22468, %rd22467, %rd22466;
	and.b64  	%rd22469, %rd22420, 4294967295;
	mul.lo.s64 	%rd22470, %rd22469, 977;
	and.b64  	%rd22471, %rd22314, 4294967295;
	and.b64  	%rd22472, %rd22470, 4294967295;
	add.s64 	%rd22473, %rd22468, %rd22471;
	add.s64 	%rd22474, %rd22473, %rd22472;
	add.s64 	%rd31571, %rd22474, %rd22460;
	shr.u64 	%rd22475, %rd22470, 32;
	shr.u64 	%rd22476, %rd31571, 32;
	add.s64 	%rd22477, %rd22476, %rd22475;
	and.b64  	%rd22478, %rd22424, 4294967295;
	mul.lo.s64 	%rd22479, %rd22478, 977;
	and.b64  	%rd22480, %rd22352, 4294967295;
	and.b64  	%rd22481, %rd22479, 4294967295;
	add.s64 	%rd22482, %rd22477, %rd22480;
	add.s64 	%rd22483, %rd22482, %rd22481;
	add.s64 	%rd31572, %rd22483, %rd22469;
	shr.u64 	%rd22484, %rd22479, 32;
	shr.u64 	%rd22485, %rd31572, 32;
	add.s64 	%rd22486, %rd22485, %rd22484;
	mul.lo.s64 	%rd22487, %rd22425, 977;
	and.b64  	%rd22488, %rd22390, 4294967295;
	and.b64  	%rd22489, %rd22487, 4294967295;
	add.s64 	%rd22490, %rd22486, %rd22488;
	add.s64 	%rd22491, %rd22490, %rd22489;
	add.s64 	%rd31573, %rd22491, %rd22478;
	shr.u64 	%rd22492, %rd22487, 32;
	shr.u64 	%rd22493, %rd31573, 32;
	cvt.u32.u64 	%r10066, %rd22493;
	cvt.u32.u64 	%r10067, %rd22492;
	add.s32 	%r10068, %r10066, %r10067;
	add.s32 	%r4771, %r10068, %r10065;
	setp.eq.s32 	%p3288, %r4771, 0;
	mov.pred 	%p4470, 0;
	@%p3288 bra 	$L__BB3_2699;
	cvt.u64.u32 	%rd22494, %r4771;
	mul.wide.u32 	%rd22495, %r4771, 977;
	shr.u64 	%rd22496, %rd22495, 32;
	and.b64  	%rd22497, %rd31566, 4294967295;
	and.b64  	%rd22498, %rd22495, 4294967295;
	add.s64 	%rd31566, %rd22498, %rd22497;
	shr.u64 	%rd22499, %rd31566, 32;
	and.b64  	%rd22500, %rd31567, 4294967295;
	add.s64 	%rd22501, %rd22496, %rd22500;
	add.s64 	%rd22502, %rd22501, %rd22494;
	add.s64 	%rd31567, %rd22502, %rd22499;
	setp.lt.u64 	%p3290, %rd31567, 4294967296;
	@%p3290 bra 	$L__BB3_2699;
	shr.u64 	%rd22503, %rd31567, 32;
	and.b64  	%rd22504, %rd31568, 4294967295;
	add.s64 	%rd31568, %rd22503, %rd22504;
	setp.lt.u64 	%p3292, %rd31568, 4294967296;
	@%p3292 bra 	$L__BB3_2699;
	shr.u64 	%rd22505, %rd31568, 32;
	and.b64  	%rd22506, %rd31569, 4294967295;
	add.s64 	%rd31569, %rd22505, %rd22506;
	setp.lt.u64 	%p3294, %rd31569, 4294967296;
	@%p3294 bra 	$L__BB3_2699;
	shr.u64 	%rd22508, %rd31569, 32;
	and.b64  	%rd22509, %rd31570, 4294967295;
	add.s64 	%rd31570, %rd22508, %rd22509;
	setp.lt.u64 	%p3296, %rd31570, 4294967296;
	mov.b64 	%rd31569, 4294967296;
	@%p3296 bra 	$L__BB3_2699;
	shr.u64 	%rd22511, %rd31570, 32;
	and.b64  	%rd22512, %rd31571, 4294967295;
	add.s64 	%rd31571, %rd22511, %rd22512;
	setp.lt.u64 	%p3298, %rd31571, 4294967296;
	mov.b64 	%rd31569, 4294967296;
	mov.u64 	%rd31570, %rd31569;
	@%p3298 bra 	$L__BB3_2699;
	shr.u64 	%rd22514, %rd31571, 32;
	and.b64  	%rd22515, %rd31572, 4294967295;
	add.s64 	%rd31572, %rd22514, %rd22515;
	setp.lt.u64 	%p3300, %rd31572, 4294967296;
	mov.b64 	%rd31569, 4294967296;
	mov.u64 	%rd31571, %rd31569;
	@%p3300 bra 	$L__BB3_2699;
	shr.u64 	%rd22517, %rd31572, 32;
	and.b64  	%rd22518, %rd31573, 4294967295;
	add.s64 	%rd22519, %rd22517, %rd22518;
	setp.gt.u64 	%p4470, %rd22519, 4294967295;
	min.u64 	%rd31573, %rd22519, 4294967296;
	mov.b64 	%rd31569, 4294967296;
	mov.u64 	%rd31570, %rd31569;
	mov.u64 	%rd31572, %rd31569;
$L__BB3_2699:
	cvt.u32.u64 	%r14069, %rd31573;
	cvt.u32.u64 	%r14068, %rd31572;
	cvt.u32.u64 	%r14067, %rd31571;
	cvt.u32.u64 	%r14066, %rd31570;
	cvt.u32.u64 	%r14065, %rd31569;
	cvt.u32.u64 	%r14064, %rd31568;
	cvt.u32.u64 	%r14063, %rd31567;
	cvt.u32.u64 	%r14062, %rd31566;
	setp.lt.u32 	%p3301, %r8905, %r14069;
	or.pred  	%p3302, %p4470, %p3301;
	@%p3302 bra 	$L__BB3_2713;
	setp.gt.u32 	%p3303, %r8905, %r14069;
	@%p3303 bra 	$L__BB3_2714;
	setp.lt.u32 	%p3304, %r3199, %r14068;
	@%p3304 bra 	$L__BB3_2713;
	setp.gt.u32 	%p3305, %r3199, %r14068;
	@%p3305 bra 	$L__BB3_2714;
	setp.lt.u32 	%p3306, %r3200, %r14067;
	@%p3306 bra 	$L__BB3_2713;
	setp.gt.u32 	%p3307, %r3200, %r14067;
	@%p3307 bra 	$L__BB3_2714;
	setp.lt.u32 	%p3308, %r3201, %r14066;
	@%p3308 bra 	$L__BB3_2713;
	setp.gt.u32 	%p3309, %r3201, %r14066;
	@%p3309 bra 	$L__BB3_2714;
	setp.lt.u32 	%p3310, %r3202, %r14065;
	@%p3310 bra 	$L__BB3_2713;
	setp.gt.u32 	%p3311, %r3202, %r14065;
	@%p3311 bra 	$L__BB3_2714;
	setp.lt.u32 	%p3312, %r3203, %r14064;
	@%p3312 bra 	$L__BB3_2713;
	setp.gt.u32 	%p3313, %r3203, %r14064;
	@%p3313 bra 	$L__BB3_2714;
	setp.lt.u32 	%p3314, %r2246, %r14063;
	@%p3314 bra 	$L__BB3_2713;
	setp.gt.u32 	%p3315, %r2246, %r14063;
	setp.gt.u32 	%p3316, %r2245, %r14062;
	or.pred  	%p3317, %p3315, %p3316;
	@%p3317 bra 	$L__BB3_2714;
$L__BB3_2713:
	// begin inline asm
	sub.cc.u32 %r14062, %r14062, %r2245;
	subc.cc.u32 %r14063, %r14063, %r2246;
	subc.cc.u32 %r14064, %r14064, %r3203;
	subc.cc.u32 %r14065, %r14065, %r3202;
	subc.cc.u32 %r14066, %r14066, %r3201;
	subc.cc.u32 %r14067, %r14067, %r3200;
	subc.cc.u32 %r14068, %r14068, %r3199;
	subc.u32 %r14069, %r14069, %r8905;
	
	// end inline asm
$L__BB3_2714:
	setp.gt.u32 	%p3318, %r14069, %r8905;
	@%p3318 bra 	$L__BB3_2728;
	setp.lt.u32 	%p3319, %r14069, %r8905;
	@%p3319 bra 	$L__BB3_2729;
	setp.gt.u32 	%p3320, %r14068, %r3199;
	@%p3320 bra 	$L__BB3_2728;
	setp.lt.u32 	%p3321, %r14068, %r3199;
	@%p3321 bra 	$L__BB3_2729;
	setp.gt.u32 	%p3322, %r14067, %r3200;
	@%p3322 bra 	$L__BB3_2728;
	setp.lt.u32 	%p3323, %r14067, %r3200;
	@%p3323 bra 	$L__BB3_2729;
	setp.gt.u32 	%p3324, %r14066, %r3201;
	@%p3324 bra 	$L__BB3_2728;
	setp.lt.u32 	%p3325, %r14066, %r3201;
	@%p3325 bra 	$L__BB3_2729;
	setp.gt.u32 	%p3326, %r14065, %r3202;
	@%p3326 bra 	$L__BB3_2728;
	setp.lt.u32 	%p3327, %r14065, %r3202;
	@%p3327 bra 	$L__BB3_2729;
	setp.gt.u32 	%p3328, %r14064, %r3203;
	@%p3328 bra 	$L__BB3_2728;
	setp.lt.u32 	%p3329, %r14064, %r3203;
	@%p3329 bra 	$L__BB3_2729;
	setp.gt.u32 	%p3330, %r14063, %r2246;
	@%p3330 bra 	$L__BB3_2728;
	setp.lt.u32 	%p3331, %r14063, %r2246;
	setp.lt.u32 	%p3332, %r14062, %r2245;
	or.pred  	%p3333, %p3331, %p3332;
	@%p3333 bra 	$L__BB3_2729;
$L__BB3_2728:
	// begin inline asm
	sub.cc.u32 %r14062, %r14062, %r2245;
	subc.cc.u32 %r14063, %r14063, %r2246;
	subc.cc.u32 %r14064, %r14064, %r3203;
	subc.cc.u32 %r14065, %r14065, %r3202;
	subc.cc.u32 %r14066, %r14066, %r3201;
	subc.cc.u32 %r14067, %r14067, %r3200;
	subc.cc.u32 %r14068, %r14068, %r3199;
	subc.u32 %r14069, %r14069, %r8905;
	
	// end inline asm
$L__BB3_2729:
	mul.wide.u32 	%rd22521, %r14006, %r14006;
	shr.u64 	%rd22522, %rd22521, 32;
	mul.wide.u32 	%rd22523, %r14007, %r14006;
	add.s64 	%rd22524, %rd22522, %rd22523;
	shr.u64 	%rd22525, %rd22524, 32;
	mul.wide.u32 	%rd22526, %r14008, %r14006;
	add.s64 	%rd22527, %rd22525, %rd22526;
	shr.u64 	%rd22528, %rd22527, 32;
	mul.wide.u32 	%rd22529, %r14009, %r14006;
	add.s64 	%rd22530, %rd22528, %rd22529;
	shr.u64 	%rd22531, %rd22530, 32;
	mul.wide.u32 	%rd22532, %r14010, %r14006;
	add.s64 	%rd22533, %rd22531, %rd22532;
	shr.u64 	%rd22534, %rd22533, 32;
	mul.wide.u32 	%rd22535, %r14011, %r14006;
	add.s64 	%rd22536, %rd22534, %rd22535;
	shr.u64 	%rd22537, %rd22536, 32;
	mul.wide.u32 	%rd22538, %r14012, %r14006;
	add.s64 	%rd22539, %rd22537, %rd22538;
	shr.u64 	%rd22540, %rd22539, 32;
	mul.wide.u32 	%rd22541, %r14013, %r14006;
	add.s64 	%rd22542, %rd22540, %rd22541;
	shr.u64 	%rd22543, %rd22542, 32;
	and.b64  	%rd22544, %rd22524, 4294967295;
	add.s64 	%rd22545, %rd22523, %rd22544;
	shr.u64 	%rd22546, %rd22545, 32;
	and.b64  	%rd22547, %rd22527, 4294967295;
	mul.wide.u32 	%rd22548, %r14007, %r14007;
	add.s64 	%rd22549, %rd22546, %rd22547;
	add.s64 	%rd22550, %rd22549, %rd22548;
	shr.u64 	%rd22551, %rd22550, 32;
	and.b64  	%rd22552, %rd22530, 4294967295;
	mul.wide.u32 	%rd22553, %r14008, %r14007;
	add.s64 	%rd22554, %rd22551, %rd22552;
	add.s64 	%rd22555, %rd22554, %rd22553;
	shr.u64 	%rd22556, %rd22555, 32;
	and.b64  	%rd22557, %rd22533, 4294967295;
	mul.wide.u32 	%rd22558, %r14009, %r14007;
	add.s64 	%rd22559, %rd22556, %rd22557;
	add.s64 	%rd22560, %rd22559, %rd22558;
	shr.u64 	%rd22561, %rd22560, 32;
	and.b64  	%rd22562, %rd22536, 4294967295;
	mul.wide.u32 	%rd22563, %r14010, %r14007;
	add.s64 	%rd22564, %rd22561, %rd22562;
	add.s64 	%rd22565, %rd22564, %rd22563;
	shr.u64 	%rd22566, %rd22565, 32;
	and.b64  	%rd22567, %rd22539, 4294967295;
	mul.wide.u32 	%rd22568, %r14011, %r14007;
	add.s64 	%rd22569, %rd22566, %rd22567;
	add.s64 	%rd22570, %rd22569, %rd22568;
	shr.u64 	%rd22571, %rd22570, 32;
	and.b64  	%rd22572, %rd22542, 4294967295;
	mul.wide.u32 	%rd22573, %r14012, %r14007;
	add.s64 	%rd22574, %rd22571, %rd22572;
	add.s64 	%rd22575, %rd22574, %rd22573;
	shr.u64 	%rd22576, %rd22575, 32;
	mul.wide.u32 	%rd22577, %r14013, %r14007;
	add.s64 	%rd22578, %rd22576, %rd22543;
	add.s64 	%rd22579, %rd22578, %rd22577;
	shr.u64 	%rd22580, %rd22579, 32;
	and.b64  	%rd22581, %rd22550, 4294967295;
	add.s64 	%rd22582, %rd22526, %rd22581;
	shr.u64 	%rd22583, %rd22582, 32;
	and.b64  	%rd22584, %rd22555, 4294967295;
	add.s64 	%rd22585, %rd22583, %rd22584;
	add.s64 	%rd22586, %rd22585, %rd22553;
	shr.u64 	%rd22587, %rd22586, 32;
	and.b64  	%rd22588, %rd22560, 4294967295;
	mul.wide.u32 	%rd22589, %r14008, %r14008;
	add.s64 	%rd22590, %rd22587, %rd22588;
	add.s64 	%rd22591, %rd22590, %rd22589;
	shr.u64 	%rd22592, %rd22591, 32;
	and.b64  	%rd22593, %rd22565, 4294967295;
	mul.wide.u32 	%rd22594, %r14009, %r14008;
	add.s64 	%rd22595, %rd22592, %rd22593;
	add.s64 	%rd22596, %rd22595, %rd22594;
	shr.u64 	%rd22597, %rd22596, 32;
	and.b64  	%rd22598, %rd22570, 4294967295;
	mul.wide.u32 	%rd22599, %r14010, %r14008;
	add.s64 	%rd22600, %rd22597, %rd22598;
	add.s64 	%rd22601, %rd22600, %rd22599;
	shr.u64 	%rd22602, %rd22601, 32;
	and.b64  	%rd22603, %rd22575, 4294967295;
	mul.wide.u32 	%rd22604, %r14011, %r14008;
	add.s64 	%rd22605, %rd22602, %rd22603;
	add.s64 	%rd22606, %rd22605, %rd22604;
	shr.u64 	%rd22607, %rd22606, 32;
	and.b64  	%rd22608, %rd22579, 4294967295;
	mul.wide.u32 	%rd22609, %r14012, %r14008;
	add.s64 	%rd22610, %rd22607, %rd22608;
	add.s64 	%rd22611, %rd22610, %rd22609;
	shr.u64 	%rd22612, %rd22611, 32;
	mul.wide.u32 	%rd22613, %r14013, %r14008;
	add.s64 	%rd22614, %rd22612, %rd22580;
	add.s64 	%rd22615, %rd22614, %rd22613;
	shr.u64 	%rd22616, %rd22615, 32;
	and.b64  	%rd22617, %rd22586, 4294967295;
	add.s64 	%rd22618, %rd22529, %rd22617;
	shr.u64 	%rd22619, %rd22618, 32;
	and.b64  	%rd22620, %rd22591, 4294967295;
	add.s64 	%rd22621, %rd22619, %rd22620;
	add.s64 	%rd22622, %rd22621, %rd22558;
	shr.u64 	%rd22623, %rd22622, 32;
	and.b64  	%rd22624, %rd22596, 4294967295;
	add.s64 	%rd22625, %rd22623, %rd22624;
	add.s64 	%rd22626, %rd22625, %rd22594;
	shr.u64 	%rd22627, %rd22626, 32;
	and.b64  	%rd22628, %rd22601, 4294967295;
	mul.wide.u32 	%rd22629, %r14009, %r14009;
	add.s64 	%rd22630, %rd22627, %rd22628;
	add.s64 	%rd22631, %rd22630, %rd22629;
	shr.u64 	%rd22632, %rd22631, 32;
	and.b64  	%rd22633, %rd22606, 4294967295;
	mul.wide.u32 	%rd22634, %r14010, %r14009;
	add.s64 	%rd22635, %rd22632, %rd22633;
	add.s64 	%rd22636, %rd22635, %rd22634;
	shr.u64 	%rd22637, %rd22636, 32;
	and.b64  	%rd22638, %rd22611, 4294967295;
	mul.wide.u32 	%rd22639, %r14011, %r14009;
	add.s64 	%rd22640, %rd22637, %rd22638;
	add.s64 	%rd22641, %rd22640, %rd22639;
	shr.u64 	%rd22642, %rd22641, 32;
	and.b64  	%rd22643, %rd22615, 4294967295;
	mul.wide.u32 	%rd22644, %r14012, %r14009;
	add.s64 	%rd22645, %rd22642, %rd22643;
	add.s64 	%rd22646, %rd22645, %rd22644;
	shr.u64 	%rd22647, %rd22646, 32;
	mul.wide.u32 	%rd22648, %r14013, %r14009;
	add.s64 	%rd22649, %rd22647, %rd22616;
	add.s64 	%rd22650, %rd22649, %rd22648;
	shr.u64 	%rd22651, %rd22650, 32;
	and.b64  	%rd22652, %rd22622, 4294967295;
	add.s64 	%rd22653, %rd22532, %rd22652;
	shr.u64 	%rd22654, %rd22653, 32;
	and.b64  	%rd22655, %rd22626, 4294967295;
	add.s64 	%rd22656, %rd22654, %rd22655;
	add.s64 	%rd22657, %rd22656, %rd22563;
	shr.u64 	%rd22658, %rd22657, 32;
	and.b64  	%rd22659, %rd22631, 4294967295;
	add.s64 	%rd22660, %rd22658, %rd22659;
	add.s64 	%rd22661, %rd22660, %rd22599;
	shr.u64 	%rd22662, %rd22661, 32;
	and.b64  	%rd22663, %rd22636, 4294967295;
	add.s64 	%rd22664, %rd22662, %rd22663;
	add.s64 	%rd22665, %rd22664, %rd22634;
	shr.u64 	%rd22666, %rd22665, 32;
	and.b64  	%rd22667, %rd22641, 4294967295;
	mul.wide.u32 	%rd22668, %r14010, %r14010;
	add.s64 	%rd22669, %rd22666, %rd22667;
	add.s64 	%rd22670, %rd22669, %rd22668;
	shr.u64 	%rd22671, %rd22670, 32;
	and.b64  	%rd22672, %rd22646, 4294967295;
	mul.wide.u32 	%rd22673, %r14011, %r14010;
	add.s64 	%rd22674, %rd22671, %rd22672;
	add.s64 	%rd22675, %rd22674, %rd22673;
	shr.u64 	%rd22676, %rd22675, 32;
	and.b64  	%rd22677, %rd22650, 4294967295;
	mul.wide.u32 	%rd22678, %r14012, %r14010;
	add.s64 	%rd22679, %rd22676, %rd22677;
	add.s64 	%rd22680, %rd22679, %rd22678;
	shr.u64 	%rd22681, %rd22680, 32;
	mul.wide.u32 	%rd22682, %r14013, %r14010;
	add.s64 	%rd22683, %rd22681, %rd22651;
	add.s64 	%rd22684, %rd22683, %rd22682;
	shr.u64 	%rd22685, %rd22684, 32;
	and.b64  	%rd22686, %rd22657, 4294967295;
	add.s64 	%rd22687, %rd22535, %rd22686;
	shr.u64 	%rd22688, %rd22687, 32;
	and.b64  	%rd22689, %rd22661, 4294967295;
	add.s64 	%rd22690, %rd22688, %rd22689;
	add.s64 	%rd22691, %rd22690, %rd22568;
	shr.u64 	%rd22692, %rd22691, 32;
	and.b64  	%rd22693, %rd22665, 4294967295;
	add.s64 	%rd22694, %rd22692, %rd22693;
	add.s64 	%rd22695, %rd22694, %rd22604;
	shr.u64 	%rd22696, %rd22695, 32;
	and.b64  	%rd22697, %rd22670, 4294967295;
	add.s64 	%rd22698, %rd22696, %rd22697;
	add.s64 	%rd22699, %rd22698, %rd22639;
	shr.u64 	%rd22700, %rd22699, 32;
	and.b64  	%rd22701, %rd22675, 4294967295;
	add.s64 	%rd22702, %rd22700, %rd22701;
	add.s64 	%rd22703, %rd22702, %rd22673;
	shr.u64 	%rd22704, %rd22703, 32;
	and.b64  	%rd22705, %rd22680, 4294967295;
	mul.wide.u32 	%rd22706, %r14011, %r14011;
	add.s64 	%rd22707, %rd22704, %rd22705;
	add.s64 	%rd22708, %rd22707, %rd22706;
	shr.u64 	%rd22709, %rd22708, 32;
	and.b64  	%rd22710, %rd22684, 4294967295;
	mul.wide.u32 	%rd22711, %r14012, %r14011;
	add.s64 	%rd22712, %rd22709, %rd22710;
	add.s64 	%rd22713, %rd22712, %rd22711;
	shr.u64 	%rd22714, %rd22713, 32;
	mul.wide.u32 	%rd22715, %r14013, %r14011;
	add.s64 	%rd22716, %rd22714, %rd22685;
	add.s64 	%rd22717, %rd22716, %rd22715;
	shr.u64 	%rd22718, %rd22717, 32;
	and.b64  	%rd22719, %rd22691, 4294967295;
	add.s64 	%rd22720, %rd22538, %rd22719;
	shr.u64 	%rd22721, %rd22720, 32;
	and.b64  	%rd22722, %rd22695, 4294967295;
	add.s64 	%rd22723, %rd22721, %rd22722;
	add.s64 	%rd22724, %rd22723, %rd22573;
	shr.u64 	%rd22725, %rd22724, 32;
	and.b64  	%rd22726, %rd22699, 4294967295;
	add.s64 	%rd22727, %rd22725, %rd22726;
	add.s64 	%rd22728, %rd22727, %rd22609;
	shr.u64 	%rd22729, %rd22728, 32;
	and.b64  	%rd22730, %rd22703, 4294967295;
	add.s64 	%rd22731, %rd22729, %rd22730;
	add.s64 	%rd22732, %rd22731, %rd22644;
	shr.u64 	%rd22733, %rd22732, 32;
	and.b64  	%rd22734, %rd22708, 4294967295;
	add.s64 	%rd22735, %rd22733, %rd22734;
	add.s64 	%rd22736, %rd22735, %rd22678;
	shr.u64 	%rd22737, %rd22736, 32;
	and.b64  	%rd22738, %rd22713, 4294967295;
	add.s64 	%rd22739, %rd22737, %rd22738;
	add.s64 	%rd22740, %rd22739, %rd22711;
	shr.u64 	%rd22741, %rd22740, 32;
	and.b64  	%rd22742, %rd22717, 4294967295;
	mul.wide.u32 	%rd22743, %r14012, %r14012;
	add.s64 	%rd22744, %rd22741, %rd22742;
	add.s64 	%rd22745, %rd22744, %rd22743;
	shr.u64 	%rd22746, %rd22745, 32;
	mul.wide.u32 	%rd22747, %r14013, %r14012;
	add.s64 	%rd22748, %rd22746, %rd22718;
	add.s64 	%rd22749, %rd22748, %rd22747;
	shr.u64 	%rd22750, %rd22749, 32;
	and.b64  	%rd22751, %rd22724, 4294967295;
	add.s64 	%rd22752, %rd22541, %rd22751;
	shr.u64 	%rd22753, %rd22752, 32;
	and.b64  	%rd22754, %rd22728, 4294967295;
	add.s64 	%rd22755, %rd22753, %rd22754;
	add.s64 	%rd22756, %rd22755, %rd22577;
	shr.u64 	%rd22757, %rd22756, 32;
	and.b64  	%rd22758, %rd22732, 4294967295;
	add.s64 	%rd22759, %rd22757, %rd22758;
	add.s64 	%rd22760, %rd22759, %rd22613;
	shr.u64 	%rd22761, %rd22760, 32;
	and.b64  	%rd22762, %rd22736, 4294967295;
	add.s64 	%rd22763, %rd22761, %rd22762;
	add.s64 	%rd22764, %rd22763, %rd22648;
	shr.u64 	%rd22765, %rd22764, 32;
	and.b64  	%rd22766, %rd22740, 4294967295;
	add.s64 	%rd22767, %rd22765, %rd22766;
	add.s64 	%rd22768, %rd22767, %rd22682;
	shr.u64 	%rd22769, %rd22768, 32;
	and.b64  	%rd22770, %rd22745, 4294967295;
	add.s64 	%rd22771, %rd22769, %rd22770;
	add.s64 	%rd22772, %rd22771, %rd22715;
	shr.u64 	%rd22773, %rd22772, 32;
	and.b64  	%rd22774, %rd22749, 4294967295;
	add.s64 	%rd22775, %rd22773, %rd22774;
	add.s64 	%rd22776, %rd22775, %rd22747;
	shr.u64 	%rd22777, %rd22776, 32;
	mul.wide.u32 	%rd22778, %r14013, %r14013;
	add.s64 	%rd22779, %rd22777, %rd22750;
	add.s64 	%rd22780, %rd22779, %rd22778;
	shr.u64 	%rd22781, %rd22780, 32;
	{ .reg .b32 tmp; mov.b64 {tmp, %r10117}, %rd22780; }
	and.b64  	%rd22782, %rd22756, 4294967295;
	mul.lo.s64 	%rd22783, %rd22782, 977;
	and.b64  	%rd22784, %rd22521, 4294967293;
	and.b64  	%rd22785, %rd22783, 4294967295;
	add.s64 	%rd31574, %rd22785, %rd22784;
	shr.u64 	%rd22786, %rd22783, 32;
	shr.u64 	%rd22787, %rd31574, 32;
	add.s64 	%rd22788, %rd22787, %rd22786;
	and.b64  	%rd22789, %rd22760, 4294967295;
	mul.lo.s64 	%rd22790, %rd22789, 977;
	and.b64  	%rd22791, %rd22545, 4294967295;
	and.b64  	%rd22792, %rd22790, 4294967295;
	add.s64 	%rd22793, %rd22788, %rd22791;
	add.s64 	%rd22794, %rd22793, %rd22792;
	add.s64 	%rd31575, %rd22794, %rd22782;
	shr.u64 	%rd22795, %rd22790, 32;
	shr.u64 	%rd22796, %rd31575, 32;
	add.s64 	%rd22797, %rd22796, %rd22795;
	and.b64  	%rd22798, %rd22764, 4294967295;
	mul.lo.s64 	%rd22799, %rd22798, 977;
	and.b64  	%rd22800, %rd22582, 4294967295;
	and.b64  	%rd22801, %rd22799, 4294967295;
	add.s64 	%rd22802, %rd22797, %rd22800;
	add.s64 	%rd22803, %rd22802, %rd22801;
	add.s64 	%rd31576, %rd22803, %rd22789;
	shr.u64 	%rd22804, %rd22799, 32;
	shr.u64 	%rd22805, %rd31576, 32;
	add.s64 	%rd22806, %rd22805, %rd22804;
	and.b64  	%rd22807, %rd22768, 4294967295;
	mul.lo.s64 	%rd22808, %rd22807, 977;
	and.b64  	%rd22809, %rd22618, 4294967295;
	and.b64  	%rd22810, %rd22808, 4294967295;
	add.s64 	%rd22811, %rd22806, %rd22809;
	add.s64 	%rd22812, %rd22811, %rd22810;
	add.s64 	%rd31577, %rd22812, %rd22798;
	shr.u64 	%rd22813, %rd22808, 32;
	shr.u64 	%rd22814, %rd31577, 32;
	add.s64 	%rd22815, %rd22814, %rd22813;
	and.b64  	%rd22816, %rd22772, 4294967295;
	mul.lo.s64 	%rd22817, %rd22816, 977;
	and.b64  	%rd22818, %rd22653, 4294967295;
	and.b64  	%rd22819, %rd22817, 4294967295;
	add.s64 	%rd22820, %rd22815, %rd22818;
	add.s64 	%rd22821, %rd22820, %rd22819;
	add.s64 	%rd31578, %rd22821, %rd22807;
	shr.u64 	%rd22822, %rd22817, 32;
	shr.u64 	%rd22823, %rd31578, 32;
	add.s64 	%rd22824, %rd22823, %rd22822;
	and.b64  	%rd22825, %rd22776, 4294967295;
	mul.lo.s64 	%rd22826, %rd22825, 977;
	and.b64  	%rd22827, %rd22687, 4294967295;
	and.b64  	%rd22828, %rd22826, 4294967295;
	add.s64 	%rd22829, %rd22824, %rd22827;
	add.s64 	%rd22830, %rd22829, %rd22828;
	add.s64 	%rd31579, %rd22830, %rd22816;
	shr.u64 	%rd22831, %rd22826, 32;
	shr.u64 	%rd22832, %rd31579, 32;
	add.s64 	%rd22833, %rd22832, %rd22831;
	and.b64  	%rd22834, %rd22780, 4294967295;
	mul.lo.s64 	%rd22835, %rd22834, 977;
	and.b64  	%rd22836, %rd22720, 4294967295;
	and.b64  	%rd22837, %rd22835, 4294967295;
	add.s64 	%rd22838, %rd22833, %rd22836;
	add.s64 	%rd22839, %rd22838, %rd22837;
	add.s64 	%rd31580, %rd22839, %rd22825;
	shr.u64 	%rd22840, %rd22835, 32;
	shr.u64 	%rd22841, %rd31580, 32;
	add.s64 	%rd22842, %rd22841, %rd22840;
	mul.lo.s64 	%rd22843, %rd22781, 977;
	and.b64  	%rd22844, %rd22752, 4294967295;
	and.b64  	%rd22845, %rd22843, 4294967295;
	add.s64 	%rd22846, %rd22842, %rd22844;
	add.s64 	%rd22847, %rd22846, %rd22845;
	add.s64 	%rd31581, %rd22847, %rd22834;
	shr.u64 	%rd22848, %rd22843, 32;
	shr.u64 	%rd22849, %rd31581, 32;
	cvt.u32.u64 	%r10118, %rd22849;
	cvt.u32.u64 	%r10119, %rd22848;
	add.s32 	%r10120, %r10118, %r10119;
	add.s32 	%r4812, %r10120, %r10117;
	setp.eq.s32 	%p3335, %r4812, 0;
	mov.pred 	%p4471, 0;
	@%p3335 bra 	$L__BB3_2737;
	cvt.u64.u32 	%rd22850, %r4812;
	mul.wide.u32 	%rd22851, %r4812, 977;
	shr.u64 	%rd22852, %rd22851, 32;
	and.b64  	%rd22853, %rd31574, 4294967295;
	and.b64  	%rd22854, %rd22851, 4294967295;
	add.s64 	%rd31574, %rd22854, %rd22853;
	shr.u64 	%rd22855, %rd31574, 32;
	and.b64  	%rd22856, %rd31575, 4294967295;
	add.s64 	%rd22857, %rd22852, %rd22856;
	add.s64 	%rd22858, %rd22857, %rd22850;
	add.s64 	%rd31575, %rd22858, %rd22855;
	setp.lt.u64 	%p3337, %rd31575, 4294967296;
	@%p3337 bra 	$L__BB3_2737;
	shr.u64 	%rd22859, %rd31575, 32;
	and.b64  	%rd22860, %rd31576, 4294967295;
	add.s64 	%rd31576, %rd22859, %rd22860;
	setp.lt.u64 	%p3339, %rd31576, 4294967296;
	@%p3339 bra 	$L__BB3_2737;
	shr.u64 	%rd22861, %rd31576, 32;
	and.b64  	%rd22862, %rd31577, 4294967295;
	add.s64 	%rd31577, %rd22861, %rd22862;
	setp.lt.u64 	%p3341, %rd31577, 4294967296;
	@%p3341 bra 	$L__BB3_2737;
	shr.u64 	%rd22864, %rd31577, 32;
	and.b64  	%rd22865, %rd31578, 4294967295;
	add.s64 	%rd31578, %rd22864, %rd22865;
	setp.lt.u64 	%p3343, %rd31578, 4294967296;
	mov.b64 	%rd31577, 4294967296;
	@%p3343 bra 	$L__BB3_2737;
	shr.u64 	%rd22867, %rd31578, 32;
	and.b64  	%rd22868, %rd31579, 4294967295;
	add.s64 	%rd31579, %rd22867, %rd22868;
	setp.lt.u64 	%p3345, %rd31579, 4294967296;
	mov.b64 	%rd31577, 4294967296;
	mov.u64 	%rd31578, %rd31577;
	@%p3345 bra 	$L__BB3_2737;
	shr.u64 	%rd22870, %rd31579, 32;
	and.b64  	%rd22871, %rd31580, 4294967295;
	add.s64 	%rd31580, %rd22870, %rd22871;
	setp.lt.u64 	%p3347, %rd31580, 4294967296;
	mov.b64 	%rd31577, 4294967296;
	mov.u64 	%rd31579, %rd31577;
	@%p3347 bra 	$L__BB3_2737;
	shr.u64 	%rd22873, %rd31580, 32;
	and.b64  	%rd22874, %rd31581, 4294967295;
	add.s64 	%rd22875, %rd22873, %rd22874;
	setp.gt.u64 	%p4471, %rd22875, 4294967295;
	min.u64 	%rd31581, %rd22875, 4294967296;
	mov.b64 	%rd31577, 4294967296;
	mov.u64 	%rd31578, %rd31577;
	mov.u64 	%rd31580, %rd31577;
$L__BB3_2737:
	cvt.u32.u64 	%r14077, %rd31581;
	cvt.u32.u64 	%r14076, %rd31580;
	cvt.u32.u64 	%r14075, %rd31579;
	cvt.u32.u64 	%r14074, %rd31578;
	cvt.u32.u64 	%r14073, %rd31577;
	cvt.u32.u64 	%r14072, %rd31576;
	cvt.u32.u64 	%r14071, %rd31575;
	cvt.u32.u64 	%r14070, %rd31574;
	setp.lt.u32 	%p3348, %r8905, %r14077;
	or.pred  	%p3349, %p4471, %p3348;
	@%p3349 bra 	$L__BB3_2751;
	setp.gt.u32 	%p3350, %r8905, %r14077;
	@%p3350 bra 	$L__BB3_2752;
	setp.lt.u32 	%p3351, %r3199, %r14076;
	@%p3351 bra 	$L__BB3_2751;
	setp.gt.u32 	%p3352, %r3199, %r14076;
	@%p3352 bra 	$L__BB3_2752;
	setp.lt.u32 	%p3353, %r3200, %r14075;
	@%p3353 bra 	$L__BB3_2751;
	setp.gt.u32 	%p3354, %r3200, %r14075;
	@%p3354 bra 	$L__BB3_2752;
	setp.lt.u32 	%p3355, %r3201, %r14074;
	@%p3355 bra 	$L__BB3_2751;
	setp.gt.u32 	%p3356, %r3201, %r14074;
	@%p3356 bra 	$L__BB3_2752;
	setp.lt.u32 	%p3357, %r3202, %r14073;
	@%p3357 bra 	$L__BB3_2751;
	setp.gt.u32 	%p3358, %r3202, %r14073;
	@%p3358 bra 	$L__BB3_2752;
	setp.lt.u32 	%p3359, %r3203, %r14072;
	@%p3359 bra 	$L__BB3_2751;
	setp.gt.u32 	%p3360, %r3203, %r14072;
	@%p3360 bra 	$L__BB3_2752;
	setp.lt.u32 	%p3361, %r2246, %r14071;
	@%p3361 bra 	$L__BB3_2751;
	setp.gt.u32 	%p3362, %r2246, %r14071;
	setp.gt.u32 	%p3363, %r2245, %r14070;
	or.pred  	%p3364, %p3362, %p3363;
	@%p3364 bra 	$L__BB3_2752;
$L__BB3_2751:
	// begin inline asm
	sub.cc.u32 %r14070, %r14070, %r2245;
	subc.cc.u32 %r14071, %r14071, %r2246;
	subc.cc.u32 %r14072, %r14072, %r3203;
	subc.cc.u32 %r14073, %r14073, %r3202;
	subc.cc.u32 %r14074, %r14074, %r3201;
	subc.cc.u32 %r14075, %r14075, %r3200;
	subc.cc.u32 %r14076, %r14076, %r3199;
	subc.u32 %r14077, %r14077, %r8905;
	
	// end inline asm
$L__BB3_2752:
	setp.gt.u32 	%p3365, %r14077, %r8905;
	@%p3365 bra 	$L__BB3_2766;
	setp.lt.u32 	%p3366, %r14077, %r8905;
	@%p3366 bra 	$L__BB3_2767;
	setp.gt.u32 	%p3367, %r14076, %r3199;
	@%p3367 bra 	$L__BB3_2766;
	setp.lt.u32 	%p3368, %r14076, %r3199;
	@%p3368 bra 	$L__BB3_2767;
	setp.gt.u32 	%p3369, %r14075, %r3200;
	@%p3369 bra 	$L__BB3_2766;
	setp.lt.u32 	%p3370, %r14075, %r3200;
	@%p3370 bra 	$L__BB3_2767;
	setp.gt.u32 	%p3371, %r14074, %r3201;
	@%p3371 bra 	$L__BB3_2766;
	setp.lt.u32 	%p3372, %r14074, %r3201;
	@%p3372 bra 	$L__BB3_2767;
	setp.gt.u32 	%p3373, %r14073, %r3202;
	@%p3373 bra 	$L__BB3_2766;
	setp.lt.u32 	%p3374, %r14073, %r3202;
	@%p3374 bra 	$L__BB3_2767;
	setp.gt.u32 	%p3375, %r14072, %r3203;
	@%p3375 bra 	$L__BB3_2766;
	setp.lt.u32 	%p3376, %r14072, %r3203;
	@%p3376 bra 	$L__BB3_2767;
	setp.gt.u32 	%p3377, %r14071, %r2246;
	@%p3377 bra 	$L__BB3_2766;
	setp.lt.u32 	%p3378, %r14071, %r2246;
	setp.lt.u32 	%p3379, %r14070, %r2245;
	or.pred  	%p3380, %p3378, %p3379;
	@%p3380 bra 	$L__BB3_2767;
$L__BB3_2766:
	// begin inline asm
	sub.cc.u32 %r14070, %r14070, %r2245;
	subc.cc.u32 %r14071, %r14071, %r2246;
	subc.cc.u32 %r14072, %r14072, %r3203;
	subc.cc.u32 %r14073, %r14073, %r3202;
	subc.cc.u32 %r14074, %r14074, %r3201;
	subc.cc.u32 %r14075, %r14075, %r3200;
	subc.cc.u32 %r14076, %r14076, %r3199;
	subc.u32 %r14077, %r14077, %r8905;
	
	// end inline asm
$L__BB3_2767:
	add.s32 	%r4861, %r4696, -1;
	mov.b32 	%r10169, 1;
	shl.b32 	%r10170, %r10169, %r4861;
	and.b32  	%r10171, %r10170, -979;
	setp.eq.s32 	%p3381, %r10171, 0;
	@%p3381 bra 	$L__BB3_2844;
	mul.wide.u32 	%rd22877, %r14062, %r14070;
	shr.u64 	%rd22878, %rd22877, 32;
	mul.wide.u32 	%rd22879, %r14063, %r14070;
	add.s64 	%rd22880, %rd22878, %rd22879;
	shr.u64 	%rd22881, %rd22880, 32;
	mul.wide.u32 	%rd22882, %r14064, %r14070;
	add.s64 	%rd22883, %rd22881, %rd22882;
	shr.u64 	%rd22884, %rd22883, 32;
	mul.wide.u32 	%rd22885, %r14065, %r14070;
	add.s64 	%rd22886, %rd22884, %rd22885;
	shr.u64 	%rd22887, %rd22886, 32;
	mul.wide.u32 	%rd22888, %r14066, %r14070;
	add.s64 	%rd22889, %rd22887, %rd22888;
	shr.u64 	%rd22890, %rd22889, 32;
	mul.wide.u32 	%rd22891, %r14067, %r14070;
	add.s64 	%rd22892, %rd22890, %rd22891;
	shr.u64 	%rd22893, %rd22892, 32;
	mul.wide.u32 	%rd22894, %r14068, %r14070;
	add.s64 	%rd22895, %rd22893, %rd22894;
	shr.u64 	%rd22896, %rd22895, 32;
	mul.wide.u32 	%rd22897, %r14069, %r14070;
	add.s64 	%rd22898, %rd22896, %rd22897;
	shr.u64 	%rd22899, %rd22898, 32;
	and.b64  	%rd22900, %rd22880, 4294967295;
	mul.wide.u32 	%rd22901, %r14062, %r14071;
	add.s64 	%rd22902, %rd22901, %rd22900;
	shr.u64 	%rd22903, %rd22902, 32;
	and.b64  	%rd22904, %rd22883, 4294967295;
	mul.wide.u32 	%rd22905, %r14063, %r14071;
	add.s64 	%rd22906, %rd22903, %rd22904;
	add.s64 	%rd22907, %rd22906, %rd22905;
	shr.u64 	%rd22908, %rd22907, 32;
	and.b64  	%rd22909, %rd22886, 4294967295;
	mul.wide.u32 	%rd22910, %r14064, %r14071;
	add.s64 	%rd22911, %rd22908, %rd22909;
	add.s64 	%rd22912, %rd22911, %rd22910;
	shr.u64 	%rd22913, %rd22912, 32;
	and.b64  	%rd22914, %rd22889, 4294967295;
	mul.wide.u32 	%rd22915, %r14065, %r14071;
	add.s64 	%rd22916, %rd22913, %rd22914;
	add.s64 	%rd22917, %rd22916, %rd22915;
	shr.u64 	%rd22918, %rd22917, 32;
	and.b64  	%rd22919, %rd22892, 4294967295;
	mul.wide.u32 	%rd22920, %r14066, %r14071;
	add.s64 	%rd22921, %rd22918, %rd22919;
	add.s64 	%rd22922, %rd22921, %rd22920;
	shr.u64 	%rd22923, %rd22922, 32;
	and.b64  	%rd22924, %rd22895, 4294967295;
	mul.wide.u32 	%rd22925, %r14067, %r14071;
	add.s64 	%rd22926, %rd22923, %rd22924;
	add.s64 	%rd22927, %rd22926, %rd22925;
	shr.u64 	%rd22928, %rd22927, 32;
	and.b64  	%rd22929, %rd22898, 4294967295;
	mul.wide.u32 	%rd22930, %r14068, %r14071;
	add.s64 	%rd22931, %rd22928, %rd22929;
	add.s64 	%rd22932, %rd22931, %rd22930;
	shr.u64 	%rd22933, %rd22932, 32;
	mul.wide.u32 	%rd22934, %r14069, %r14071;
	add.s64 	%rd22935, %rd22933, %rd22899;
	add.s64 	%rd22936, %rd22935, %rd22934;
	shr.u64 	%rd22937, %rd22936, 32;
	and.b64  	%rd22938, %rd22907, 4294967295;
	mul.wide.u32 	%rd22939, %r14062, %r14072;
	add.s64 	%rd22940, %rd22939, %rd22938;
	shr.u64 	%rd22941, %rd22940, 32;
	and.b64  	%rd22942, %rd22912, 4294967295;
	mul.wide.u32 	%rd22943, %r14063, %r14072;
	add.s64 	%rd22944, %rd22941, %rd22942;
	add.s64 	%rd22945, %rd22944, %rd22943;
	shr.u64 	%rd22946, %rd22945, 32;
	and.b64  	%rd22947, %rd22917, 4294967295;
	mul.wide.u32 	%rd22948, %r14064, %r14072;
	add.s64 	%rd22949, %rd22946, %rd22947;
	add.s64 	%rd22950, %rd22949, %rd22948;
	shr.u64 	%rd22951, %rd22950, 32;
	and.b64  	%rd22952, %rd22922, 4294967295;
	mul.wide.u32 	%rd22953, %r14065, %r14072;
	add.s64 	%rd22954, %rd22951, %rd22952;
	add.s64 	%rd22955, %rd22954, %rd22953;
	shr.u64 	%rd22956, %rd22955, 32;
	and.b64  	%rd22957, %rd22927, 4294967295;
	mul.wide.u32 	%rd22958, %r14066, %r14072;
	add.s64 	%rd22959, %rd22956, %rd22957;
	add.s64 	%rd22960, %rd22959, %rd22958;
	shr.u64 	%rd22961, %rd22960, 32;
	and.b64  	%rd22962, %rd22932, 4294967295;
	mul.wide.u32 	%rd22963, %r14067, %r14072;
	add.s64 	%rd22964, %rd22961, %rd22962;
	add.s64 	%rd22965, %rd22964, %rd22963;
	shr.u64 	%rd22966, %rd22965, 32;
	and.b64  	%rd22967, %rd22936, 4294967295;
	mul.wide.u32 	%rd22968, %r14068, %r14072;
	add.s64 	%rd22969, %rd22966, %rd22967;
	add.s64 	%rd22970, %rd22969, %rd22968;
	shr.u64 	%rd22971, %rd22970, 32;
	mul.wide.u32 	%rd22972, %r14069, %r14072;
	add.s64 	%rd22973, %rd22971, %rd22937;
	add.s64 	%rd22974, %rd22973, %rd22972;
	shr.u64 	%rd22975, %rd22974, 32;
	and.b64  	%rd22976, %rd22945, 4294967295;
	mul.wide.u32 	%rd22977, %r14062, %r14073;
	add.s64 	%rd22978, %rd22977, %rd22976;
	shr.u64 	%rd22979, %rd22978, 32;
	and.b64  	%rd22980, %rd22950, 4294967295;
	mul.wide.u32 	%rd22981, %r14063, %r14073;
	add.s64 	%rd22982, %rd22979, %rd22980;
	add.s64 	%rd22983, %rd22982, %rd22981;
	shr.u64 	%rd22984, %rd22983, 32;
	and.b64  	%rd22985, %rd22955, 4294967295;
	mul.wide.u32 	%rd22986, %r14064, %r14073;
	add.s64 	%rd22987, %rd22984, %rd22985;
	add.s64 	%rd22988, %rd22987, %rd22986;
	shr.u64 	%rd22989, %rd22988, 32;
	and.b64  	%rd22990, %rd22960, 4294967295;
	mul.wide.u32 	%rd22991, %r14065, %r14073;
	add.s64 	%rd22992, %rd22989, %rd22990;
	add.s64 	%rd22993, %rd22992, %rd22991;
	shr.u64 	%rd22994, %rd22993, 32;
	and.b64  	%rd22995, %rd22965, 4294967295;
	mul.wide.u32 	%rd22996, %r14066, %r14073;
	add.s64 	%rd22997, %rd22994, %rd22995;
	add.s64 	%rd22998, %rd22997, %rd22996;
	shr.u64 	%rd22999, %rd22998, 32;
	and.b64  	%rd23000, %rd22970, 4294967295;
	mul.wide.u32 	%rd23001, %r14067, %r14073;
	add.s64 	%rd23002, %rd22999, %rd23000;
	add.s64 	%rd23003, %rd23002, %rd23001;
	shr.u64 	%rd23004, %rd23003, 32;
	and.b64  	%rd23005, %rd22974, 4294967295;
	mul.wide.u32 	%rd23006, %r14068, %r14073;
	add.s64 	%rd23007, %rd23004, %rd23005;
	add.s64 	%rd23008, %rd23007, %rd23006;
	shr.u64 	%rd23009, %rd23008, 32;
	mul.wide.u32 	%rd23010, %r14069, %r14073;
	add.s64 	%rd23011, %rd23009, %rd22975;
	add.s64 	%rd23012, %rd23011, %rd23010;
	shr.u64 	%rd23013, %rd23012, 32;
	and.b64  	%rd23014, %rd22983, 4294967295;
	mul.wide.u32 	%rd23015, %r14062, %r14074;
	add.s64 	%rd23016, %rd23015, %rd23014;
	shr.u64 	%rd23017, %rd23016, 32;
	and.b64  	%rd23018, %rd22988, 4294967295;
	mul.wide.u32 	%rd23019, %r14063, %r14074;
	add.s64 	%rd23020, %rd23017, %rd23018;
	add.s64 	%rd23021, %rd23020, %rd23019;
	shr.u64 	%rd23022, %rd23021, 32;
	and.b64  	%rd23023, %rd22993, 4294967295;
	mul.wide.u32 	%rd23024, %r14064, %r14074;
	add.s64 	%rd23025, %rd23022, %rd23023;
	add.s64 	%rd23026, %rd23025, %rd23024;
	shr.u64 	%rd23027, %rd23026, 32;
	and.b64  	%rd23028, %rd22998, 4294967295;
	mul.wide.u32 	%rd23029, %r14065, %r14074;
	add.s64 	%rd23030, %rd23027, %rd23028;
	add.s64 	%rd23031, %rd23030, %rd23029;
	shr.u64 	%rd23032, %rd23031, 32;
	and.b64  	%rd23033, %rd23003, 4294967295;
	mul.wide.u32 	%rd23034, %r14066, %r14074;
	add.s64 	%rd23035, %rd23032, %rd23033;
	add.s64 	%rd23036, %rd23035, %rd23034;
	shr.u64 	%rd23037, %rd23036, 32;
	and.b64  	%rd23038, %rd23008, 4294967295;
	mul.wide.u32 	%rd23039, %r14067, %r14074;
	add.s64 	%rd23040, %rd23037, %rd23038;
	add.s64 	%rd23041, %rd23040, %rd23039;
	shr.u64 	%rd23042, %rd23041, 32;
	and.b64  	%rd23043, %rd23012, 4294967295;
	mul.wide.u32 	%rd23044, %r14068, %r14074;
	add.s64 	%rd23045, %rd23042, %rd23043;
	add.s64 	%rd23046, %rd23045, %rd23044;
	shr.u64 	%rd23047, %rd23046, 32;
	mul.wide.u32 	%rd23048, %r14069, %r14074;
	add.s64 	%rd23049, %rd23047, %rd23013;
	add.s64 	%rd23050, %rd23049, %rd23048;
	shr.u64 	%rd23051, %rd23050, 32;
	and.b64  	%rd23052, %rd23021, 4294967295;
	mul.wide.u32 	%rd23053, %r14062, %r14075;
	add.s64 	%rd23054, %rd23053, %rd23052;
	shr.u64 	%rd23055, %rd23054, 32;
	and.b64  	%rd23056, %rd23026, 4294967295;
	mul.wide.u32 	%rd23057, %r14063, %r14075;
	add.s64 	%rd23058, %rd23055, %rd23056;
	add.s64 	%rd23059, %rd23058, %rd23057;
	shr.u64 	%rd23060, %rd23059, 32;
	and.b64  	%rd23061, %rd23031, 4294967295;
	mul.wide.u32 	%rd23062, %r14064, %r14075;
	add.s64 	%rd23063, %rd23060, %rd23061;
	add.s64 	%rd23064, %rd23063, %rd23062;
	shr.u64 	%rd23065, %rd23064, 32;
	and.b64  	%rd23066, %rd23036, 4294967295;
	mul.wide.u32 	%rd23067, %r14065, %r14075;
	add.s64 	%rd23068, %rd23065, %rd23066;
	add.s64 	%rd23069, %rd23068, %rd23067;
	shr.u64 	%rd23070, %rd23069, 32;
	and.b64  	%rd23071, %rd23041, 4294967295;
	mul.wide.u32 	%rd23072, %r14066, %r14075;
	add.s64 	%rd23073, %rd23070, %rd23071;
	add.s64 	%rd23074, %rd23073, %rd23072;
	shr.u64 	%rd23075, %rd23074, 32;
	and.b64  	%rd23076, %rd23046, 4294967295;
	mul.wide.u32 	%rd23077, %r14067, %r14075;
	add.s64 	%rd23078, %rd23075, %rd23076;
	add.s64 	%rd23079, %rd23078, %rd23077;
	shr.u64 	%rd23080, %rd23079, 32;
	and.b64  	%rd23081, %rd23050, 4294967295;
	mul.wide.u32 	%rd23082, %r14068, %r14075;
	add.s64 	%rd23083, %rd23080, %rd23081;
	add.s64 	%rd23084, %rd23083, %rd23082;
	shr.u64 	%rd23085, %rd23084, 32;
	mul.wide.u32 	%rd23086, %r14069, %r14075;
	add.s64 	%rd23087, %rd23085, %rd23051;
	add.s64 	%rd23088, %rd23087, %rd23086;
	shr.u64 	%rd23089, %rd23088, 32;
	and.b64  	%rd23090, %rd23059, 4294967295;
	mul.wide.u32 	%rd23091, %r14062, %r14076;
	add.s64 	%rd23092, %rd23091, %rd23090;
	shr.u64 	%rd23093, %rd23092, 32;
	and.b64  	%rd23094, %rd23064, 4294967295;
	mul.wide.u32 	%rd23095, %r14063, %r14076;
	add.s64 	%rd23096, %rd23093, %rd23094;
	add.s64 	%rd23097, %rd23096, %rd23095;
	shr.u64 	%rd23098, %rd23097, 32;
	and.b64  	%rd23099, %rd23069, 4294967295;
	mul.wide.u32 	%rd23100, %r14064, %r14076;
	add.s64 	%rd23101, %rd23098, %rd23099;
	add.s64 	%rd23102, %rd23101, %rd23100;
	shr.u64 	%rd23103, %rd23102, 32;
	and.b64  	%rd23104, %rd23074, 4294967295;
	mul.wide.u32 	%rd23105, %r14065, %r14076;
	add.s64 	%rd23106, %rd23103, %rd23104;
	add.s64 	%rd23107, %rd23106, %rd23105;
	shr.u64 	%rd23108, %rd23107, 32;
	and.b64  	%rd23109, %rd23079, 4294967295;
	mul.wide.u32 	%rd23110, %r14066, %r14076;
	add.s64 	%rd23111, %rd23108, %rd23109;
	add.s64 	%rd23112, %rd23111, %rd23110;
	shr.u64 	%rd23113, %rd23112, 32;
	and.b64  	%rd23114, %rd23084, 4294967295;
	mul.wide.u32 	%rd23115, %r14067, %r14076;
	add.s64 	%rd23116, %rd23113, %rd23114;
	add.s64 	%rd23117, %rd23116, %rd23115;
	shr.u64 	%rd23118, %rd23117, 32;
	and.b64  	%rd23119, %rd23088, 4294967295;
	mul.wide.u32 	%rd23120, %r14068, %r14076;
	add.s64 	%rd23121, %rd23118, %rd23119;
	add.s64 	%rd23122, %rd23121, %rd23120;
	shr.u64 	%rd23123, %rd23122, 32;
	mul.wide.u32 	%rd23124, %r14069, %r14076;
	add.s64 	%rd23125, %rd23123, %rd23089;
	add.s64 	%rd23126, %rd23125, %rd23124;
	shr.u64 	%rd23127, %rd23126, 32;
	and.b64  	%rd23128, %rd23097, 4294967295;
	mul.wide.u32 	%rd23129, %r14062, %r14077;
	add.s64 	%rd23130, %rd23129, %rd23128;
	shr.u64 	%rd23131, %rd23130, 32;
	and.b64  	%rd23132, %rd23102, 4294967295;
	mul.wide.u32 	%rd23133, %r14063, %r14077;
	add.s64 	%rd23134, %rd23131, %rd23132;
	add.s64 	%rd23135, %rd23134, %rd23133;
	shr.u64 	%rd23136, %rd23135, 32;
	and.b64  	%rd23137, %rd23107, 4294967295;
	mul.wide.u32 	%rd23138, %r14064, %r14077;
	add.s64 	%rd23139, %rd23136, %rd23137;
	add.s64 	%rd23140, %rd23139, %rd23138;
	shr.u64 	%rd23141, %rd23140, 32;
	and.b64  	%rd23142, %rd23112, 4294967295;
	mul.wide.u32 	%rd23143, %r14065, %r14077;
	add.s64 	%rd23144, %rd23141, %rd23142;
	add.s64 	%rd23145, %rd23144, %rd23143;
	shr.u64 	%rd23146, %rd23145, 32;
	and.b64  	%rd23147, %rd23117, 4294967295;
	mul.wide.u32 	%rd23148, %r14066, %r14077;
	add.s64 	%rd23149, %rd23146, %rd23147;
	add.s64 	%rd23150, %rd23149, %rd23148;
	shr.u64 	%rd23151, %rd23150, 32;
	and.b64  	%rd23152, %rd23122, 4294967295;
	mul.wide.u32 	%rd23153, %r14067, %r14077;
	add.s64 	%rd23154, %rd23151, %rd23152;
	add.s64 	%rd23155, %rd23154, %rd23153;
	shr.u64 	%rd23156, %rd23155, 32;
	and.b64  	%rd23157, %rd23126, 4294967295;
	mul.wide.u32 	%rd23158, %r14068, %r14077;
	add.s64 	%rd23159, %rd23156, %rd23157;
	add.s64 	%rd23160, %rd23159, %rd23158;
	shr.u64 	%rd23161, %rd23160, 32;
	mul.wide.u32 	%rd23162, %r14069, %r14077;
	add.s64 	%rd23163, %rd23161, %rd23127;
	add.s64 	%rd23164, %rd23163, %rd23162;
	shr.u64 	%rd23165, %rd23164, 32;
	{ .reg .b32 tmp; mov.b64 {tmp, %r10172}, %rd23164; }
	and.b64  	%rd23166, %rd23135, 4294967295;
	mul.lo.s64 	%rd23167, %rd23166, 977;
	and.b64  	%rd23168, %rd22877, 4294967295;
	and.b64  	%rd23169, %rd23167, 4294967295;
	add.s64 	%rd31582, %rd23169, %rd23168;
	shr.u64 	%rd23170, %rd23167, 32;
	shr.u64 	%rd23171, %rd31582, 32;
	add.s64 	%rd23172, %rd23171, %rd23170;
	and.b64  	%rd23173, %rd23140, 4294967295;
	mul.lo.s64 	%rd23174, %rd23173, 977;
	and.b64  	%rd23175, %rd22902, 4294967295;
	and.b64  	%rd23176, %rd23174, 4294967295;
	add.s64 	%rd23177, %rd23172, %rd23175;
	add.s64 	%rd23178, %rd23177, %rd23176;
	add.s64 	%rd31583, %rd23178, %rd23166;
	shr.u64 	%rd23179, %rd23174, 32;
	shr.u64 	%rd23180, %rd31583, 32;
	add.s64 	%rd23181, %rd23180, %rd23179;
	and.b64  	%rd23182, %rd23145, 4294967295;
	mul.lo.s64 	%rd23183, %rd23182, 977;
	and.b64  	%rd23184, %rd22940, 4294967295;
	and.b64  	%rd23185, %rd23183, 4294967295;
	add.s64 	%rd23186, %rd23181, %rd23184;
	add.s64 	%rd23187, %rd23186, %rd23185;
	add.s64 	%rd31584, %rd23187, %rd23173;
	shr.u64 	%rd23188, %rd23183, 32;
	shr.u64 	%rd23189, %rd31584, 32;
	add.s64 	%rd23190, %rd23189, %rd23188;
	and.b64  	%rd23191, %rd23150, 4294967295;
	mul.lo.s64 	%rd23192, %rd23191, 977;
	and.b64  	%rd23193, %rd22978, 4294967295;
	and.b64  	%rd23194, %rd23192, 4294967295;
	add.s64 	%rd23195, %rd23190, %rd23193;
	add.s64 	%rd23196, %rd23195, %rd23194;
	add.s64 	%rd31585, %rd23196, %rd23182;
	shr.u64 	%rd23197, %rd23192, 32;
	shr.u64 	%rd23198, %rd31585, 32;
	add.s64 	%rd23199, %rd23198, %rd23197;
	and.b64  	%rd23200, %rd23155, 4294967295;
	mul.lo.s64 	%rd23201, %rd23200, 977;
	and.b64  	%rd23202, %rd23016, 4294967295;
	and.b64  	%rd23203, %rd23201, 4294967295;
	add.s64 	%rd23204, %rd23199, %rd23202;
	add.s64 	%rd23205, %rd23204, %rd23203;
	add.s64 	%rd31586, %rd23205, %rd23191;
	shr.u64 	%rd23206, %rd23201, 32;
	shr.u64 	%rd23207, %rd31586, 32;
	add.s64 	%rd23208, %rd23207, %rd23206;
	and.b64  	%rd23209, %rd23160, 4294967295;
	mul.lo.s64 	%rd23210, %rd23209, 977;
	and.b64  	%rd23211, %rd23054, 4294967295;
	and.b64  	%rd23212, %rd23210, 4294967295;
	add.s64 	%rd23213, %rd23208, %rd23211;
	add.s64 	%rd23214, %rd23213, %rd23212;
	add.s64 	%rd31587, %rd23214, %rd23200;
	shr.u64 	%rd23215, %rd23210, 32;
	shr.u64 	%rd23216, %rd31587, 32;
	add.s64 	%rd23217, %rd23216, %rd23215;
	and.b64  	%rd23218, %rd23164, 4294967295;
	mul.lo.s64 	%rd23219, %rd23218, 977;
	and.b64  	%rd23220, %rd23092, 4294967295;
	and.b64  	%rd23221, %rd23219, 4294967295;
	add.s64 	%rd23222, %rd23217, %rd23220;
	add.s64 	%rd23223, %rd23222, %rd23221;
	add.s64 	%rd31588, %rd23223, %rd23209;
	shr.u64 	%rd23224, %rd23219, 32;
	shr.u64 	%rd23225, %rd31588, 32;
	add.s64 	%rd23226, %rd23225, %rd23224;
	mul.lo.s64 	%rd23227, %rd23165, 977;
	and.b64  	%rd23228, %rd23130, 4294967295;
	and.b64  	%rd23229, %rd23227, 4294967295;
	add.s64 	%rd23230, %rd23226, %rd23228;
	add.s64 	%rd23231, %rd23230, %rd23229;
	add.s64 	%rd31589, %rd23231, %rd23218;
	shr.u64 	%rd23232, %rd23227, 32;
	shr.u64 	%rd23233, %rd31589, 32;
	cvt.u32.u64 	%r10173, %rd23233;
	cvt.u32.u64 	%r10174, %rd23232;
	add.s32 	%r10175, %r10173, %r10174;
	add.s32 	%r4862, %r10175, %r10172;
	setp.eq.s32 	%p3383, %r4862, 0;
	mov.pred 	%p4472, 0;
	@%p3383 bra 	$L__BB3_2776;
	cvt.u64.u32 	%rd23234, %r4862;
	mul.wide.u32 	%rd23235, %r4862, 977;
	shr.u64 	%rd23236, %rd23235, 32;
	and.b64  	%rd23237, %rd31582, 4294967295;
	and.b64  	%rd23238, %rd23235, 4294967295;
	add.s64 	%rd31582, %rd23238, %rd23237;
	shr.u64 	%rd23239, %rd31582, 32;
	and.b64  	%rd23240, %rd31583, 4294967295;
	add.s64 	%rd23241, %rd23236, %rd23240;
	add.s64 	%rd23242, %rd23241, %rd23234;
	add.s64 	%rd31583, %rd23242, %rd23239;
	setp.lt.u64 	%p3385, %rd31583, 4294967296;
	@%p3385 bra 	$L__BB3_2776;
	shr.u64 	%rd23243, %rd31583, 32;
	and.b64  	%rd23244, %rd31584, 4294967295;
	add.s64 	%rd31584, %rd23243, %rd23244;
	setp.lt.u64 	%p3387, %rd31584, 4294967296;
	@%p3387 bra 	$L__BB3_2776;
	shr.u64 	%rd23245, %rd31584, 32;
	and.b64  	%rd23246, %rd31585, 4294967295;
	add.s64 	%rd31585, %rd23245, %rd23246;
	setp.lt.u64 	%p3389, %rd31585, 4294967296;
	@%p3389 bra 	$L__BB3_2776;
	shr.u64 	%rd23248, %rd31585, 32;
	and.b64  	%rd23249, %rd31586, 4294967295;
	add.s64 	%rd31586, %rd23248, %rd23249;
	setp.lt.u64 	%p3391, %rd31586, 4294967296;
	mov.b64 	%rd31585, 4294967296;
	@%p3391 bra 	$L__BB3_2776;
	shr.u64 	%rd23251, %rd31586, 32;
	and.b64  	%rd23252, %rd31587, 4294967295;
	add.s64 	%rd31587, %rd23251, %rd23252;
	setp.lt.u64 	%p3393, %rd31587, 4294967296;
	mov.b64 	%rd31585, 4294967296;
	mov.u64 	%rd31586, %rd31585;
	@%p3393 bra 	$L__BB3_2776;
	shr.u64 	%rd23254, %rd31587, 32;
	and.b64  	%rd23255, %rd31588, 4294967295;
	add.s64 	%rd31588, %rd23254, %rd23255;
	setp.lt.u64 	%p3395, %rd31588, 4294967296;
	mov.b64 	%rd31585, 4294967296;
	mov.u64 	%rd31587, %rd31585;
	@%p3395 bra 	$L__BB3_2776;
	shr.u64 	%rd23257, %rd31588, 32;
	and.b64  	%rd23258, %rd31589, 4294967295;
	add.s64 	%rd23259, %rd23257, %rd23258;
	setp.gt.u64 	%p4472, %rd23259, 4294967295;
	min.u64 	%rd31589, %rd23259, 4294967296;
	mov.b64 	%rd31585, 4294967296;
	mov.u64 	%rd31586, %rd31585;
	mov.u64 	%rd31588, %rd31585;
$L__BB3_2776:
	cvt.u32.u64 	%r14141, %rd31589;
	cvt.u32.u64 	%r14140, %rd31588;
	cvt.u32.u64 	%r14139, %rd31587;
	cvt.u32.u64 	%r14138, %rd31586;
	cvt.u32.u64 	%r14137, %rd31585;
	cvt.u32.u64 	%r14136, %rd31584;
	cvt.u32.u64 	%r14135, %rd31583;
	cvt.u32.u64 	%r14134, %rd31582;
	setp.lt.u32 	%p3396, %r8905, %r14141;
	or.pred  	%p3397, %p4472, %p3396;
	@%p3397 bra 	$L__BB3_2790;
	setp.gt.u32 	%p3398, %r8905, %r14141;
	@%p3398 bra 	$L__BB3_2791;
	setp.lt.u32 	%p3399, %r3199, %r14140;
	@%p3399 bra 	$L__BB3_2790;
	setp.gt.u32 	%p3400, %r3199, %r14140;
	@%p3400 bra 	$L__BB3_2791;
	setp.lt.u32 	%p3401, %r3200, %r14139;
	@%p3401 bra 	$L__BB3_2790;
	setp.gt.u32 	%p3402, %r3200, %r14139;
	@%p3402 bra 	$L__BB3_2791;
	setp.lt.u32 	%p3403, %r3201, %r14138;
	@%p3403 bra 	$L__BB3_2790;
	setp.gt.u32 	%p3404, %r3201, %r14138;
	@%p3404 bra 	$L__BB3_2791;
	setp.lt.u32 	%p3405, %r3202, %r14137;
	@%p3405 bra 	$L__BB3_2790;
	setp.gt.u32 	%p3406, %r3202, %r14137;
	@%p3406 bra 	$L__BB3_2791;
	setp.lt.u32 	%p3407, %r3203, %r14136;
	@%p3407 bra 	$L__BB3_2790;
	setp.gt.u32 	%p3408, %r3203, %r14136;
	@%p3408 bra 	$L__BB3_2791;
	setp.lt.u32 	%p3409, %r2246, %r14135;
	@%p3409 bra 	$L__BB3_2790;
	setp.gt.u32 	%p3410, %r2246, %r14135;
	setp.gt.u32 	%p3411, %r2245, %r14134;
	or.pred  	%p3412, %p3410, %p3411;
	@%p3412 bra 	$L__BB3_2791;
$L__BB3_2790:
	// begin inline asm
	sub.cc.u32 %r14134, %r14134, %r2245;
	subc.cc.u32 %r14135, %r14135, %r2246;
	subc.cc.u32 %r14136, %r14136, %r3203;
	subc.cc.u32 %r14137, %r14137, %r3202;
	subc.cc.u32 %r14138, %r14138, %r3201;
	subc.cc.u32 %r14139, %r14139, %r3200;
	subc.cc.u32 %r14140, %r14140, %r3199;
	subc.u32 %r14141, %r14141, %r8905;
	
	// end inline asm
$L__BB3_2791:
	setp.gt.u32 	%p3413, %r14141, %r8905;
	@%p3413 bra 	$L__BB3_2805;
	setp.lt.u32 	%p3414, %r14141, %r8905;
	@%p3414 bra 	$L__BB3_2806;
	setp.gt.u32 	%p3415, %r14140, %r3199;
	@%p3415 bra 	$L__BB3_2805;
	setp.lt.u32 	%p3416, %r14140, %r3199;
	@%p3416 bra 	$L__BB3_2806;
	setp.gt.u32 	%p3417, %r14139, %r3200;
	@%p3417 bra 	$L__BB3_2805;
	setp.lt.u32 	%p3418, %r14139, %r3200;
	@%p3418 bra 	$L__BB3_2806;
	setp.gt.u32 	%p3419, %r14138, %r3201;
	@%p3419 bra 	$L__BB3_2805;
	setp.lt.u32 	%p3420, %r14138, %r3201;
	@%p3420 bra 	$L__BB3_2806;
	setp.gt.u32 	%p3421, %r14137, %r3202;
	@%p3421 bra 	$L__BB3_2805;
	setp.lt.u32 	%p3422, %r14137, %r3202;
	@%p3422 bra 	$L__BB3_2806;
	setp.gt.u32 	%p3423, %r14136, %r3203;
	@%p3423 bra 	$L__BB3_2805;
	setp.lt.u32 	%p3424, %r14136, %r3203;
	@%p3424 bra 	$L__BB3_2806;
	setp.gt.u32 	%p3425, %r14135, %r2246;
	@%p3425 bra 	$L__BB3_2805;
	setp.lt.u32 	%p3426, %r14135, %r2246;
	setp.lt.u32 	%p3427, %r14134, %r2245;
	or.pred  	%p3428, %p3426, %p3427;
	@%p3428 bra 	$L__BB3_2806;
$L__BB3_2805:
	// begin inline asm
	sub.cc.u32 %r14134, %r14134, %r2245;
	subc.cc.u32 %r14135, %r14135, %r2246;
	subc.cc.u32 %r14136, %r14136, %r3203;
	subc.cc.u32 %r14137, %r14137, %r3202;
	subc.cc.u32 %r14138, %r14138, %r3201;
	subc.cc.u32 %r14139, %r14139, %r3200;
	subc.cc.u32 %r14140, %r14140, %r3199;
	subc.u32 %r14141, %r14141, %r8905;
	
	// end inline asm
$L__BB3_2806:
	mul.wide.u32 	%rd23261, %r14062, %r14062;
	shr.u64 	%rd23262, %rd23261, 32;
	mul.wide.u32 	%rd23263, %r14063, %r14062;
	add.s64 	%rd23264, %rd23262, %rd23263;
	shr.u64 	%rd23265, %rd23264, 32;
	mul.wide.u32 	%rd23266, %r14064, %r14062;
	add.s64 	%rd23267, %rd23265, %rd23266;
	shr.u64 	%rd23268, %rd23267, 32;
	mul.wide.u32 	%rd23269, %r14065, %r14062;
	add.s64 	%rd23270, %rd23268, %rd23269;
	shr.u64 	%rd23271, %rd23270, 32;
	mul.wide.u32 	%rd23272, %r14066, %r14062;
	add.s64 	%rd23273, %rd23271, %rd23272;
	shr.u64 	%rd23274, %rd23273, 32;
	mul.wide.u32 	%rd23275, %r14067, %r14062;
	add.s64 	%rd23276, %rd23274, %rd23275;
	shr.u64 	%rd23277, %rd23276, 32;
	mul.wide.u32 	%rd23278, %r14068, %r14062;
	add.s64 	%rd23279, %rd23277, %rd23278;
	shr.u64 	%rd23280, %rd23279, 32;
	mul.wide.u32 	%rd23281, %r14069, %r14062;
	add.s64 	%rd23282, %rd23280, %rd23281;
	shr.u64 	%rd23283, %rd23282, 32;
	and.b64  	%rd23284, %rd23264, 4294967295;
	add.s64 	%rd23285, %rd23263, %rd23284;
	shr.u64 	%rd23286, %rd23285, 32;
	and.b64  	%rd23287, %rd23267, 4294967295;
	mul.wide.u32 	%rd23288, %r14063, %r14063;
	add.s64 	%rd23289, %rd23286, %rd23287;
	add.s64 	%rd23290, %rd23289, %rd23288;
	shr.u64 	%rd23291, %rd23290, 32;
	and.b64  	%rd23292, %rd23270, 4294967295;
	mul.wide.u32 	%rd23293, %r14064, %r14063;
	add.s64 	%rd23294, %rd23291, %rd23292;
	add.s64 	%rd23295, %rd23294, %rd23293;
	shr.u64 	%rd23296, %rd23295, 32;
	and.b64  	%rd23297, %rd23273, 4294967295;
	mul.wide.u32 	%rd23298, %r14065, %r14063;
	add.s64 	%rd23299, %rd23296, %rd23297;
	add.s64 	%rd23300, %rd23299, %rd23298;
	shr.u64 	%rd23301, %rd23300, 32;
	and.b64  	%rd23302, %rd23276, 4294967295;
	mul.wide.u32 	%rd23303, %r14066, %r14063;
	add.s64 	%rd23304, %rd23301, %rd23302;
	add.s64 	%rd23305, %rd23304, %rd23303;
	shr.u64 	%rd23306, %rd23305, 32;
	and.b64  	%rd23307, %rd23279, 4294967295;
	mul.wide.u32 	%rd23308, %r14067, %r14063;
	add.s64 	%rd23309, %rd23306, %rd23307;
	add.s64 	%rd23310, %rd23309, %rd23308;
	shr.u64 	%rd23311, %rd23310, 32;
	and.b64  	%rd23312, %rd23282, 4294967295;
	mul.wide.u32 	%rd23313, %r14068, %r14063;
	add.s64 	%rd23314, %rd23311, %rd23312;
	add.s64 	%rd23315, %rd23314, %rd23313;
	shr.u64 	%rd23316, %rd23315, 32;
	mul.wide.u32 	%rd23317, %r14069, %r14063;
	add.s64 	%rd23318, %rd23316, %rd23283;
	add.s64 	%rd23319, %rd23318, %rd23317;
	shr.u64 	%rd23320, %rd23319, 32;
	and.b64  	%rd23321, %rd23290, 4294967295;
	add.s64 	%rd23322, %rd23266, %rd23321;
	shr.u64 	%rd23323, %rd23322, 32;
	and.b64  	%rd23324, %rd23295, 4294967295;
	add.s64 	%rd23325, %rd23323, %rd23324;
	add.s64 	%rd23326, %rd23325, %rd23293;
	shr.u64 	%rd23327, %rd23326, 32;
	and.b64  	%rd23328, %rd23300, 4294967295;
	mul.wide.u32 	%rd23329, %r14064, %r14064;
	add.s64 	%rd23330, %rd23327, %rd23328;
	add.s64 	%rd23331, %rd23330, %rd23329;
	shr.u64 	%rd23332, %rd23331, 32;
	and.b64  	%rd23333, %rd23305, 4294967295;
	mul.wide.u32 	%rd23334, %r14065, %r14064;
	add.s64 	%rd23335, %rd23332, %rd23333;
	add.s64 	%rd23336, %rd23335, %rd23334;
	shr.u64 	%rd23337, %rd23336, 32;
	and.b64  	%rd23338, %rd23310, 4294967295;
	mul.wide.u32 	%rd23339, %r14066, %r14064;
	add.s64 	%rd23340, %rd23337, %rd23338;
	add.s64 	%rd23341, %rd23340, %rd23339;
	shr.u64 	%rd23342, %rd23341, 32;
	and.b64  	%rd23343, %rd23315, 4294967295;
	mul.wide.u32 	%rd23344, %r14067, %r14064;
	add.s64 	%rd23345, %rd23342, %rd23343;
	add.s64 	%rd23346, %rd23345, %rd23344;
	shr.u64 	%rd23347, %rd23346, 32;
	and.b64  	%rd23348, %rd23319, 4294967295;
	mul.wide.u32 	%rd23349, %r14068, %r14064;
	add.s64 	%rd23350, %rd23347, %rd23348;
	add.s64 	%rd23351, %rd23350, %rd23349;
	shr.u64 	%rd23352, %rd23351, 32;
	mul.wide.u32 	%rd23353, %r14069, %r14064;
	add.s64 	%rd23354, %rd23352, %rd23320;
	add.s64 	%rd23355, %rd23354, %rd23353;
	shr.u64 	%rd23356, %rd23355, 32;
	and.b64  	%rd23357, %rd23326, 4294967295;
	add.s64 	%rd23358, %rd23269, %rd23357;
	shr.u64 	%rd23359, %rd23358, 32;
	and.b64  	%rd23360, %rd23331, 4294967295;
	add.s64 	%rd23361, %rd23359, %rd23360;
	add.s64 	%rd23362, %rd23361, %rd23298;
	shr.u64 	%rd23363, %rd23362, 32;
	and.b64  	%rd23364, %rd23336, 4294967295;
	add.s64 	%rd23365, %rd23363, %rd23364;
	add.s64 	%rd23366, %rd23365, %rd23334;
	shr.u64 	%rd23367, %rd23366, 32;
	and.b64  	%rd23368, %rd23341, 4294967295;
	mul.wide.u32 	%rd23369, %r14065, %r14065;
	add.s64 	%rd23370, %rd23367, %rd23368;
	add.s64 	%rd23371, %rd23370, %rd23369;
	shr.u64 	%rd23372, %rd23371, 32;
	and.b64  	%rd23373, %rd23346, 4294967295;
	mul.wide.u32 	%rd23374, %r14066, %r14065;
	add.s64 	%rd23375, %rd23372, %rd23373;
	add.s64 	%rd23376, %rd23375, %rd23374;
	shr.u64 	%rd23377, %rd23376, 32;
	and.b64  	%rd23378, %rd23351, 4294967295;
	mul.wide.u32 	%rd23379, %r14067, %r14065;
	add.s64 	%rd23380, %rd23377, %rd23378;
	add.s64 	%rd23381, %rd23380, %rd23379;
	shr.u64 	%rd23382, %rd23381, 32;
	and.b64  	%rd23383, %rd23355, 4294967295;
	mul.wide.u32 	%rd23384, %r14068, %r14065;
	add.s64 	%rd23385, %rd23382, %rd23383;
	add.s64 	%rd23386, %rd23385, %rd23384;
	shr.u64 	%rd23387, %rd23386, 32;
	mul.wide.u32 	%rd23388, %r14069, %r14065;
	add.s64 	%rd23389, %rd23387, %rd23356;
	add.s64 	%rd23390, %rd23389, %rd23388;
	shr.u64 	%rd23391, %rd23390, 32;
	and.b64  	%rd23392, %rd23362, 4294967295;
	add.s64 	%rd23393, %rd23272, %rd23392;
	shr.u64 	%rd23394, %rd23393, 32;
	and.b64  	%rd23395, %rd23366, 4294967295;
	add.s64 	%rd23396, %rd23394, %rd23395;
	add.s64 	%rd23397, %rd23396, %rd23303;
	shr.u64 	%rd23398, %rd23397, 32;
	and.b64  	%rd23399, %rd23371, 4294967295;
	add.s64 	%rd23400, %rd23398, %rd23399;
	add.s64 	%rd23401, %rd23400, %rd23339;
	shr.u64 	%rd23402, %rd23401, 32;
	and.b64  	%rd23403, %rd23376, 4294967295;
	add.s64 	%rd23404, %rd23402, %rd23403;
	add.s64 	%rd23405, %rd23404, %rd23374;
	shr.u64 	%rd23406, %rd23405, 32;
	and.b64  	%rd23407, %rd23381, 4294967295;
	mul.wide.u32 	%rd23408, %r14066, %r14066;
	add.s64 	%rd23409, %rd23406, %rd23407;
	add.s64 	%rd23410, %rd23409, %rd23408;
	shr.u64 	%rd23411, %rd23410, 32;
	and.b64  	%rd23412, %rd23386, 4294967295;
	mul.wide.u32 	%rd23413, %r14067, %r14066;
	add.s64 	%rd23414, %rd23411, %rd23412;
	add.s64 	%rd23415, %rd23414, %rd23413;
	shr.u64 	%rd23416, %rd23415, 32;
	and.b64  	%rd23417, %rd23390, 4294967295;
	mul.wide.u32 	%rd23418, %r14068, %r14066;
	add.s64 	%rd23419, %rd23416, %rd23417;
	add.s64 	%rd23420, %rd23419, %rd23418;
	shr.u64 	%rd23421, %rd23420, 32;
	mul.wide.u32 	%rd23422, %r14069, %r14066;
	add.s64 	%rd23423, %rd23421, %rd23391;
	add.s64 	%rd23424, %rd23423, %rd23422;
	shr.u64 	%rd23425, %rd23424, 32;
	and.b64  	%rd23426, %rd23397, 4294967295;
	add.s64 	%rd23427, %rd23275, %rd23426;
	shr.u64 	%rd23428, %rd23427, 32;
	and.b64  	%rd23429, %rd23401, 4294967295;
	add.s64 	%rd23430, %rd23428, %rd23429;
	add.s64 	%rd23431, %rd23430, %rd23308;
	shr.u64 	%rd23432, %rd23431, 32;
	and.b64  	%rd23433, %rd23405, 4294967295;
	add.s64 	%rd23434, %rd23432, %rd23433;
	add.s64 	%rd23435, %rd23434, %rd23344;
	shr.u64 	%rd23436, %rd23435, 32;
	and.b64  	%rd23437, %rd23410, 4294967295;
	add.s64 	%rd23438, %rd23436, %rd23437;
	add.s64 	%rd23439, %rd23438, %rd23379;
	shr.u64 	%rd23440, %rd23439, 32;
	and.b64  	%rd23441, %rd23415, 4294967295;
	add.s64 	%rd23442, %rd23440, %rd23441;
	add.s64 	%rd23443, %rd23442, %rd23413;
	shr.u64 	%rd23444, %rd23443, 32;
	and.b64  	%rd23445, %rd23420, 4294967295;
	mul.wide.u32 	%rd23446, %r14067, %r14067;
	add.s64 	%rd23447, %rd23444, %rd23445;
	add.s64 	%rd23448, %rd23447, %rd23446;
	shr.u64 	%rd23449, %rd23448, 32;
	and.b64  	%rd23450, %rd23424, 4294967295;
	mul.wide.u32 	%rd23451, %r14068, %r14067;
	add.s64 	%rd23452, %rd23449, %rd23450;
	add.s64 	%rd23453, %rd23452, %rd23451;
	shr.u64 	%rd23454, %rd23453, 32;
	mul.wide.u32 	%rd23455, %r14069, %r14067;
	add.s64 	%rd23456, %rd23454, %rd23425;
	add.s64 	%rd23457, %rd23456, %rd23455;
	shr.u64 	%rd23458, %rd23457, 32;
	and.b64  	%rd23459, %rd23431, 4294967295;
	add.s64 	%rd23460, %rd23278, %rd23459;
	shr.u64 	%rd23461, %rd23460, 32;
	and.b64  	%rd23462, %rd23435, 4294967295;
	add.s64 	%rd23463, %rd23461, %rd23462;
	add.s64 	%rd23464, %rd23463, %rd23313;
	shr.u64 	%rd23465, %rd23464, 32;
	and.b64  	%rd23466, %rd23439, 4294967295;
	add.s64 	%rd23467, %rd23465, %rd23466;
	add.s64 	%rd23468, %rd23467, %rd23349;
	shr.u64 	%rd23469, %rd23468, 32;
	and.b64  	%rd23470, %rd23443, 4294967295;
	add.s64 	%rd23471, %rd23469, %rd23470;
	add.s64 	%rd23472, %rd23471, %rd23384;
	shr.u64 	%rd23473, %rd23472, 32;
	and.b64  	%rd23474, %rd23448, 4294967295;
	add.s64 	%rd23475, %rd23473, %rd23474;
	add.s64 	%rd23476, %rd23475, %rd23418;
	shr.u64 	%rd23477, %rd23476, 32;
	and.b64  	%rd23478, %rd23453, 4294967295;
	add.s64 	%rd23479, %rd23477, %rd23478;
	add.s64 	%rd23480, %rd23479, %rd23451;
	shr.u64 	%rd23481, %rd23480, 32;
	and.b64  	%rd23482, %rd23457, 4294967295;
	mul.wide.u32 	%rd23483, %r14068, %r14068;
	add.s64 	%rd23484, %rd23481, %rd23482;
	add.s64 	%rd23485, %rd23484, %rd23483;
	shr.u64 	%rd23486, %rd23485, 32;
	mul.wide.u32 	%rd23487, %r14069, %r14068;
	add.s64 	%rd23488, %rd23486, %rd23458;
	add.s64 	%rd23489, %rd23488, %rd23487;
	shr.u64 	%rd23490, %rd23489, 32;
	and.b64  	%rd23491, %rd23464, 4294967295;
	add.s64 	%rd23492, %rd23281, %rd23491;
	shr.u64 	%rd23493, %rd23492, 32;
	and.b64  	%rd23494, %rd23468, 4294967295;
	add.s64 	%rd23495, %rd23493, %rd23494;
	add.s64 	%rd23496, %rd23495, %rd23317;
	shr.u64 	%rd23497, %rd23496, 32;
	and.b64  	%rd23498, %rd23472, 4294967295;
	add.s64 	%rd23499, %rd23497, %rd23498;
	add.s64 	%rd23500, %rd23499, %rd23353;
	shr.u64 	%rd23501, %rd23500, 32;
	and.b64  	%rd23502, %rd23476, 4294967295;
	add.s64 	%rd23503, %rd23501, %rd23502;
	add.s64 	%rd23504, %rd23503, %rd23388;
	shr.u64 	%rd23505, %rd23504, 32;
	and.b64  	%rd23506, %rd23480, 4294967295;
	add.s64 	%rd23507, %rd23505, %rd23506;
	add.s64 	%rd23508, %rd23507, %rd23422;
	shr.u64 	%rd23509, %rd23508, 32;
	and.b64  	%rd23510, %rd23485, 4294967295;
	add.s64 	%rd23511, %rd23509, %rd23510;
	add.s64 	%rd23512, %rd23511, %rd23455;
	shr.u64 	%rd23513, %rd23512, 32;
	and.b64  	%rd23514, %rd23489, 4294967295;
	add.s64 	%rd23515, %rd23513, %rd23514;
	add.s64 	%rd23516, %rd23515, %rd23487;
	shr.u64 	%rd23517, %rd23516, 32;
	mul.wide.u32 	%rd23518, %r14069, %r14069;
	add.s64 	%rd23519, %rd23517, %rd23490;
	add.s64 	%rd23520, %rd23519, %rd23518;
	shr.u64 	%rd23521, %rd23520, 32;
	{ .reg .b32 tmp; mov.b64 {tmp, %r10224}, %rd23520; }
	and.b64  	%rd23522, %rd23496, 4294967295;
	mul.lo.s64 	%rd23523, %rd23522, 977;
	and.b64  	%rd23524, %rd23261, 4294967293;
	and.b64  	%rd23525, %rd23523, 4294967295;
	add.s64 	%rd31590, %rd23525, %rd23524;
	shr.u64 	%rd23526, %rd23523, 32;
	shr.u64 	%rd23527, %rd31590, 32;
	add.s64 	%rd23528, %rd23527, %rd23526;
	and.b64  	%rd23529, %rd23500, 4294967295;
	mul.lo.s64 	%rd23530, %rd23529, 977;
	and.b64  	%rd23531, %rd23285, 4294967295;
	and.b64  	%rd23532, %rd23530, 4294967295;
	add.s64 	%rd23533, %rd23528, %rd23531;
	add.s64 	%rd23534, %rd23533, %rd23532;
	add.s64 	%rd31591, %rd23534, %rd23522;
	shr.u64 	%rd23535, %rd23530, 32;
	shr.u64 	%rd23536, %rd31591, 32;
	add.s64 	%rd23537, %rd23536, %rd23535;
	and.b64  	%rd23538, %rd23504, 4294967295;
	mul.lo.s64 	%rd23539, %rd23538, 977;
	and.b64  	%rd23540, %rd23322, 4294967295;
	and.b64  	%rd23541, %rd23539, 4294967295;
	add.s64 	%rd23542, %rd23537, %rd23540;
	add.s64 	%rd23543, %rd23542, %rd23541;
	add.s64 	%rd31592, %rd23543, %rd23529;
	shr.u64 	%rd23544, %rd23539, 32;
	shr.u64 	%rd23545, %rd31592, 32;
	add.s64 	%rd23546, %rd23545, %rd23544;
	and.b64  	%rd23547, %rd23508, 4294967295;
	mul.lo.s64 	%rd23548, %rd23547, 977;
	and.b64  	%rd23549, %rd23358, 4294967295;
	and.b64  	%rd23550, %rd23548, 4294967295;
	add.s64 	%rd23551, %rd23546, %rd23549;
	add.s64 	%rd23552, %rd23551, %rd23550;
	add.s64 	%rd31593, %rd23552, %rd23538;
	shr.u64 	%rd23553, %rd23548, 32;
	shr.u64 	%rd23554, %rd31593, 32;
	add.s64 	%rd23555, %rd23554, %rd23553;
	and.b64  	%rd23556, %rd23512, 4294967295;
	mul.lo.s64 	%rd23557, %rd23556, 977;
	and.b64  	%rd23558, %rd23393, 4294967295;
	and.b64  	%rd23559, %rd23557, 4294967295;
	add.s64 	%rd23560, %rd23555, %rd23558;
	add.s64 	%rd23561, %rd23560, %rd23559;
	add.s64 	%rd31594, %rd23561, %rd23547;
	shr.u64 	%rd23562, %rd23557, 32;
	shr.u64 	%rd23563, %rd31594, 32;
	add.s64 	%rd23564, %rd23563, %rd23562;
	and.b64  	%rd23565, %rd23516, 4294967295;
	mul.lo.s64 	%rd23566, %rd23565, 977;
	and.b64  	%rd23567, %rd23427, 4294967295;
	and.b64  	%rd23568, %rd23566, 4294967295;
	add.s64 	%rd23569, %rd23564, %rd23567;
	add.s64 	%rd23570, %rd23569, %rd23568;
	add.s64 	%rd31595, %rd23570, %rd23556;
	shr.u64 	%rd23571, %rd23566, 32;
	shr.u64 	%rd23572, %rd31595, 32;
	add.s64 	%rd23573, %rd23572, %rd23571;
	and.b64  	%rd23574, %rd23520, 4294967295;
	mul.lo.s64 	%rd23575, %rd23574, 977;
	and.b64  	%rd23576, %rd23460, 4294967295;
	and.b64  	%rd23577, %rd23575, 4294967295;
	add.s64 	%rd23578, %rd23573, %rd23576;
	add.s64 	%rd23579, %rd23578, %rd23577;
	add.s64 	%rd31596, %rd23579, %rd23565;
	shr.u64 	%rd23580, %rd23575, 32;
	shr.u64 	%rd23581, %rd31596, 32;
	add.s64 	%rd23582, %rd23581, %rd23580;
	mul.lo.s64 	%rd23583, %rd23521, 977;
	and.b64  	%rd23584, %rd23492, 4294967295;
	and.b64  	%rd23585, %rd23583, 4294967295;
	add.s64 	%rd23586, %rd23582, %rd23584;
	add.s64 	%rd23587, %rd23586, %rd23585;
	add.s64 	%rd31597, %rd23587, %rd23574;
	shr.u64 	%rd23588, %rd23583, 32;
	shr.u64 	%rd23589, %rd31597, 32;
	cvt.u32.u64 	%r10225, %rd23589;
	cvt.u32.u64 	%r10226, %rd23588;
	add.s32 	%r10227, %r10225, %r10226;
	add.s32 	%r4903, %r10227, %r10224;
	setp.eq.s32 	%p3430, %r4903, 0;
	mov.pred 	%p4473, 0;
	@%p3430 bra 	$L__BB3_2814;
	cvt.u64.u32 	%rd23590, %r4903;
	mul.wide.u32 	%rd23591, %r4903, 977;
	shr.u64 	%rd23592, %rd23591, 32;
	and.b64  	%rd23593, %rd31590, 4294967295;
	and.b64  	%rd23594, %rd23591, 4294967295;
	add.s64 	%rd31590, %rd23594, %rd23593;
	shr.u64 	%rd23595, %rd31590, 32;
	and.b64  	%rd23596, %rd31591, 4294967295;
	add.s64 	%rd23597, %rd23592, %rd23596;
	add.s64 	%rd23598, %rd23597, %rd23590;
	add.s64 	%rd31591, %rd23598, %rd23595;
	setp.lt.u64 	%p3432, %rd31591, 4294967296;
	@%p3432 bra 	$L__BB3_2814;
	shr.u64 	%rd23599, %rd31591, 32;
	and.b64  	%rd23600, %rd31592, 4294967295;
	add.s64 	%rd31592, %rd23599, %rd23600;
	setp.lt.u64 	%p3434, %rd31592, 4294967296;
	@%p3434 bra 	$L__BB3_2814;
	shr.u64 	%rd23601, %rd31592, 32;
	and.b64  	%rd23602, %rd31593, 4294967295;
	add.s64 	%rd31593, %rd23601, %rd23602;
	setp.lt.u64 	%p3436, %rd31593, 4294967296;
	@%p3436 bra 	$L__BB3_2814;
	shr.u64 	%rd23604, %rd31593, 32;
	and.b64  	%rd23605, %rd31594, 4294967295;
	add.s64 	%rd31594, %rd23604, %rd23605;
	setp.lt.u64 	%p3438, %rd31594, 4294967296;
	mov.b64 	%rd31593, 4294967296;
	@%p3438 bra 	$L__BB3_2814;
	shr.u64 	%rd23607, %rd31594, 32;
	and.b64  	%rd23608, %rd31595, 4294967295;
	add.s64 	%rd31595, %rd23607, %rd23608;
	setp.lt.u64 	%p3440, %rd31595, 4294967296;
	mov.b64 	%rd31593, 4294967296;
	mov.u64 	%rd31594, %rd31593;
	@%p3440 bra 	$L__BB3_2814;
	shr.u64 	%rd23610, %rd31595, 32;
	and.b64  	%rd23611, %rd31596, 4294967295;
	add.s64 	%rd31596, %rd23610, %rd23611;
	setp.lt.u64 	%p3442, %rd31596, 4294967296;
	mov.b64 	%rd31593, 4294967296;
	mov.u64 	%rd31595, %rd31593;
	@%p3442 bra 	$L__BB3_2814;
	shr.u64 	%rd23613, %rd31596, 32;
	and.b64  	%rd23614, %rd31597, 4294967295;
	add.s64 	%rd23615, %rd23613, %rd23614;
	setp.gt.u64 	%p4473, %rd23615, 4294967295;
	min.u64 	%rd31597, %rd23615, 4294967296;
	mov.b64 	%rd31593, 4294967296;
	mov.u64 	%rd31594, %rd31593;
	mov.u64 	%rd31596, %rd31593;
$L__BB3_2814:
	cvt.u32.u64 	%r14133, %rd31597;
	cvt.u32.u64 	%r14132, %rd31596;
	cvt.u32.u64 	%r14131, %rd31595;
	cvt.u32.u64 	%r14130, %rd31594;
	cvt.u32.u64 	%r14129, %rd31593;
	cvt.u32.u64 	%r14128, %rd31592;
	cvt.u32.u64 	%r14127, %rd31591;
	cvt.u32.u64 	%r14126, %rd31590;
	setp.lt.u32 	%p3443, %r8905, %r14133;
	or.pred  	%p3444, %p4473, %p3443;
	@%p3444 bra 	$L__BB3_2828;
	setp.gt.u32 	%p3445, %r8905, %r14133;
	@%p3445 bra 	$L__BB3_2829;
	setp.lt.u32 	%p3446, %r3199, %r14132;
	@%p3446 bra 	$L__BB3_2828;
	setp.gt.u32 	%p3447, %r3199, %r14132;
	@%p3447 bra 	$L__BB3_2829;
	setp.lt.u32 	%p3448, %r3200, %r14131;
	@%p3448 bra 	$L__BB3_2828;
	setp.gt.u32 	%p3449, %r3200, %r14131;
	@%p3449 bra 	$L__BB3_2829;
	setp.lt.u32 	%p3450, %r3201, %r14130;
	@%p3450 bra 	$L__BB3_2828;
	setp.gt.u32 	%p3451, %r3201, %r14130;
	@%p3451 bra 	$L__BB3_2829;
	setp.lt.u32 	%p3452, %r3202, %r14129;
	@%p3452 bra 	$L__BB3_2828;
	setp.gt.u32 	%p3453, %r3202, %r14129;
	@%p3453 bra 	$L__BB3_2829;
	setp.lt.u32 	%p3454, %r3203, %r14128;
	@%p3454 bra 	$L__BB3_2828;
	setp.gt.u32 	%p3455, %r3203, %r14128;
	@%p3455 bra 	$L__BB3_2829;
	setp.lt.u32 	%p3456, %r2246, %r14127;
	@%p3456 bra 	$L__BB3_2828;
	setp.gt.u32 	%p3457, %r2246, %r14127;
	setp.gt.u32 	%p3458, %r2245, %r14126;
	or.pred  	%p3459, %p3457, %p3458;
	@%p3459 bra 	$L__BB3_2829;
$L__BB3_2828:
	// begin inline asm
	sub.cc.u32 %r14126, %r14126, %r2245;
	subc.cc.u32 %r14127, %r14127, %r2246;
	subc.cc.u32 %r14128, %r14128, %r3203;
	subc.cc.u32 %r14129, %r14129, %r3202;
	subc.cc.u32 %r14130, %r14130, %r3201;
	subc.cc.u32 %r14131, %r14131, %r3200;
	subc.cc.u32 %r14132, %r14132, %r3199;
	subc.u32 %r14133, %r14133, %r8905;
	
	// end inline asm
$L__BB3_2829:
	setp.gt.u32 	%p3460, %r14133, %r8905;
	@%p3460 bra 	$L__BB3_2843;
	setp.lt.u32 	%p3461, %r14133, %r8905;
	@%p3461 bra 	$L__BB3_2920;
	setp.gt.u32 	%p3462, %r14132, %r3199;
	@%p3462 bra 	$L__BB3_2843;
	setp.lt.u32 	%p3463, %r14132, %r3199;
	@%p3463 bra 	$L__BB3_2920;
	setp.gt.u32 	%p3464, %r14131, %r3200;
	@%p3464 bra 	$L__BB3_2843;
	setp.lt.u32 	%p3465, %r14131, %r3200;
	@%p3465 bra 	$L__BB3_2920;
	setp.gt.u32 	%p3466, %r14130, %r3201;
	@%p3466 bra 	$L__BB3_2843;
	setp.lt.u32 	%p3467, %r14130, %r3201;
	@%p3467 bra 	$L__BB3_2920;
	setp.gt.u32 	%p3468, %r14129, %r3202;
	@%p3468 bra 	$L__BB3_2843;
	setp.lt.u32 	%p3469, %r14129, %r3202;
	@%p3469 bra 	$L__BB3_2920;
	setp.gt.u32 	%p3470, %r14128, %r3203;
	@%p3470 bra 	$L__BB3_2843;
	setp.lt.u32 	%p3471, %r14128, %r3203;
	@%p3471 bra 	$L__BB3_2920;
	setp.gt.u32 	%p3472, %r14127, %r2246;
	@%p3472 bra 	$L__BB3_2843;
	setp.lt.u32 	%p3473, %r14127, %r2246;
	setp.lt.u32 	%p3474, %r14126, %r2245;
	or.pred  	%p3475, %p3473, %p3474;
	@%p3475 bra 	$L__BB3_2920;
$L__BB3_2843:
	// begin inline asm
	sub.cc.u32 %r14126, %r14126, %r2245;
	subc.cc.u32 %r14127, %r14127, %r2246;
	subc.cc.u32 %r14128, %r14128, %r3203;
	subc.cc.u32 %r14129, %r14129, %r3202;
	subc.cc.u32 %r14130, %r14130, %r3201;
	subc.cc.u32 %r14131, %r14131, %r3200;
	subc.cc.u32 %r14132, %r14132, %r3199;
	subc.u32 %r14133, %r14133, %r8905;
	
	// end inline asm
	bra.uni 	$L__BB3_2920;
$L__BB3_2844:
	mul.wide.u32 	%rd23617, %r14062, %r14070;
	shr.u64 	%rd23618, %rd23617, 32;
	mul.wide.u32 	%rd23619, %r14063, %r14070;
	add.s64 	%rd23620, %rd23618, %rd23619;
	shr.u64 	%rd23621, %rd23620, 32;
	mul.wide.u32 	%rd23622, %r14064, %r14070;
	add.s64 	%rd23623, %rd23621, %rd23622;
	shr.u64 	%rd23624, %rd23623, 32;
	mul.wide.u32 	%rd23625, %r14065, %r14070;
	add.s64 	%rd23626, %rd23624, %rd23625;
	shr.u64 	%rd23627, %rd23626, 32;
	mul.wide.u32 	%rd23628, %r14066, %r14070;
	add.s64 	%rd23629, %rd23627, %rd23628;
	shr.u64 	%rd23630, %rd23629, 32;
	mul.wide.u32 	%rd23631, %r14067, %r14070;
	add.s64 	%rd23632, %rd23630, %rd23631;
	shr.u64 	%rd23633, %rd23632, 32;
	mul.wide.u32 	%rd23634, %r14068, %r14070;
	add.s64 	%rd23635, %rd23633, %rd23634;
	shr.u64 	%rd23636, %rd23635, 32;
	mul.wide.u32 	%rd23637, %r14069, %r14070;
	add.s64 	%rd23638, %rd23636, %rd23637;
	shr.u64 	%rd23639, %rd23638, 32;
	and.b64  	%rd23640, %rd23620, 4294967295;
	mul.wide.u32 	%rd23641, %r14062, %r14071;
	add.s64 	%rd23642, %rd23641, %rd23640;
	shr.u64 	%rd23643, %rd23642, 32;
	and.b64  	%rd23644, %rd23623, 4294967295;
	mul.wide.u32 	%rd23645, %r14063, %r14071;
	add.s64 	%rd23646, %rd23643, %rd23644;
	add.s64 	%rd23647, %rd23646, %rd23645;
	shr.u64 	%rd23648, %rd23647, 32;
	and.b64  	%rd23649, %rd23626, 4294967295;
	mul.wide.u32 	%rd23650, %r14064, %r14071;
	add.s64 	%rd23651, %rd23648, %rd23649;
	add.s64 	%rd23652, %rd23651, %rd23650;
	shr.u64 	%rd23653, %rd23652, 32;
	and.b64  	%rd23654, %rd23629, 4294967295;
	mul.wide.u32 	%rd23655, %r14065, %r14071;
	add.s64 	%rd23656, %rd23653, %rd23654;
	add.s64 	%rd23657, %rd23656, %rd23655;
	shr.u64 	%rd23658, %rd23657, 32;
	and.b64  	%rd23659, %rd23632, 4294967295;
	mul.wide.u32 	%rd23660, %r14066, %r14071;
	add.s64 	%rd23661, %rd23658, %rd23659;
	add.s64 	%rd23662, %rd23661, %rd23660;
	shr.u64 	%rd23663, %rd23662, 32;
	and.b64  	%rd23664, %rd23635, 4294967295;
	mul.wide.u32 	%rd23665, %r14067, %r14071;
	add.s64 	%rd23666, %rd23663, %rd23664;
	add.s64 	%rd23667, %rd23666, %rd23665;
	shr.u64 	%rd23668, %rd23667, 32;
	and.b64  	%rd23669, %rd23638, 4294967295;
	mul.wide.u32 	%rd23670, %r14068, %r14071;
	add.s64 	%rd23671, %rd23668, %rd23669;
	add.s64 	%rd23672, %rd23671, %rd23670;
	shr.u64 	%rd23673, %rd23672, 32;
	mul.wide.u32 	%rd23674, %r14069, %r14071;
	add.s64 	%rd23675, %rd23673, %rd23639;
	add.s64 	%rd23676, %rd23675, %rd23674;
	shr.u64 	%rd23677, %rd23676, 32;
	and.b64  	%rd23678, %rd23647, 4294967295;
	mul.wide.u32 	%rd23679, %r14062, %r14072;
	add.s64 	%rd23680, %rd23679, %rd23678;
	shr.u64 	%rd23681, %rd23680, 32;
	and.b64  	%rd23682, %rd23652, 4294967295;
	mul.wide.u32 	%rd23683, %r14063, %r14072;
	add.s64 	%rd23684, %rd23681, %rd23682;
	add.s64 	%rd23685, %rd23684, %rd23683;
	shr.u64 	%rd23686, %rd23685, 32;
	and.b64  	%rd23687, %rd23657, 4294967295;
	mul.wide.u32 	%rd23688, %r14064, %r14072;
	add.s64 	%rd23689, %rd23686, %rd23687;
	add.s64 	%rd23690, %rd23689, %rd23688;
	shr.u64 	%rd23691, %rd23690, 32;
	and.b64  	%rd23692, %rd23662, 4294967295;
	mul.wide.u32 	%rd23693, %r14065, %r14072;
	add.s64 	%rd23694, %rd23691, %rd23692;
	add.s64 	%rd23695, %rd23694, %rd23693;
	shr.u64 	%rd23696, %rd23695, 32;
	and.b64  	%rd23697, %rd23667, 4294967295;
	mul.wide.u32 	%rd23698, %r14066, %r14072;
	add.s64 	%rd23699, %rd23696, %rd23697;
	add.s64 	%rd23700, %rd23699, %rd23698;
	shr.u64 	%rd23701, %rd23700, 32;
	and.b64  	%rd23702, %rd23672, 4294967295;
	mul.wide.u32 	%rd23703, %r14067, %r14072;
	add.s64 	%rd23704, %rd23701, %rd23702;
	add.s64 	%rd23705, %rd23704, %rd23703;
	shr.u64 	%rd23706, %rd23705, 32;
	and.b64  	%rd23707, %rd23676, 4294967295;
	mul.wide.u32 	%rd23708, %r14068, %r14072;
	add.s64 	%rd23709, %rd23706, %rd23707;
	add.s64 	%rd23710, %rd23709, %rd23708;
	shr.u64 	%rd23711, %rd23710, 32;
	mul.wide.u32 	%rd23712, %r14069, %r14072;
	add.s64 	%rd23713, %rd23711, %rd23677;
	add.s64 	%rd23714, %rd23713, %rd23712;
	shr.u64 	%rd23715, %rd23714, 32;
	and.b64  	%rd23716, %rd23685, 4294967295;
	mul.wide.u32 	%rd23717, %r14062, %r14073;
	add.s64 	%rd23718, %rd23717, %rd23716;
	shr.u64 	%rd23719, %rd23718, 32;
	and.b64  	%rd23720, %rd23690, 4294967295;
	mul.wide.u32 	%rd23721, %r14063, %r14073;
	add.s64 	%rd23722, %rd23719, %rd23720;
	add.s64 	%rd23723, %rd23722, %rd23721;
	shr.u64 	%rd23724, %rd23723, 32;
	and.b64  	%rd23725, %rd23695, 4294967295;
	mul.wide.u32 	%rd23726, %r14064, %r14073;
	add.s64 	%rd23727, %rd23724, %rd23725;
	add.s64 	%rd23728, %rd23727, %rd23726;
	shr.u64 	%rd23729, %rd23728, 32;
	and.b64  	%rd23730, %rd23700, 4294967295;
	mul.wide.u32 	%rd23731, %r14065, %r14073;
	add.s64 	%rd23732, %rd23729, %rd23730;
	add.s64 	%rd23733, %rd23732, %rd23731;
	shr.u64 	%rd23734, %rd23733, 32;
	and.b64  	%rd23735, %rd23705, 4294967295;
	mul.wide.u32 	%rd23736, %r14066, %r14073;
	add.s64 	%rd23737, %rd23734, %rd23735;
	add.s64 	%rd23738, %rd23737, %rd23736;
	shr.u64 	%rd23739, %rd23738, 32;
	and.b64  	%rd23740, %rd23710, 4294967295;
	mul.wide.u32 	%rd23741, %r14067, %r14073;
	add.s64 	%rd23742, %rd23739, %rd23740;
	add.s64 	%rd23743, %rd23742, %rd23741;
	shr.u64 	%rd23744, %rd23743, 32;
	and.b64  	%rd23745, %rd23714, 4294967295;
	mul.wide.u32 	%rd23746, %r14068, %r14073;
	add.s64 	%rd23747, %rd23744, %rd23745;
	add.s64 	%rd23748, %rd23747, %rd23746;
	shr.u64 	%rd23749, %rd23748, 32;
	mul.wide.u32 	%rd23750, %r14069, %r14073;
	add.s64 	%rd23751, %rd23749, %rd23715;
	add.s64 	%rd23752, %rd23751, %rd23750;
	shr.u64 	%rd23753, %rd23752, 32;
	and.b64  	%rd23754, %rd23723, 4294967295;
	mul.wide.u32 	%rd23755, %r14062, %r14074;
	add.s64 	%rd23756, %rd23755, %rd23754;
	shr.u64 	%rd23757, %rd23756, 32;
	and.b64  	%rd23758, %rd23728, 4294967295;
	mul.wide.u32 	%rd23759, %r14063, %r14074;
	add.s64 	%rd23760, %rd23757, %rd23758;
	add.s64 	%rd23761, %rd23760, %rd23759;
	shr.u64 	%rd23762, %rd23761, 32;
	and.b64  	%rd23763, %rd23733, 4294967295;
	mul.wide.u32 	%rd23764, %r14064, %r14074;
	add.s64 	%rd23765, %rd23762, %rd23763;
	add.s64 	%rd23766, %rd23765, %rd23764;
	shr.u64 	%rd23767, %rd23766, 32;
	and.b64  	%rd23768, %rd23738, 4294967295;
	mul.wide.u32 	%rd23769, %r14065, %r14074;
	add.s64 	%rd23770, %rd23767, %rd23768;
	add.s64 	%rd23771, %rd23770, %rd23769;
	shr.u64 	%rd23772, %rd23771, 32;
	and.b64  	%rd23773, %rd23743, 4294967295;
	mul.wide.u32 	%rd23774, %r14066, %r14074;
	add.s64 	%rd23775, %rd23772, %rd23773;
	add.s64 	%rd23776, %rd23775, %rd23774;
	shr.u64 	%rd23777, %rd23776, 32;
	and.b64  	%rd23778, %rd23748, 4294967295;
	mul.wide.u32 	%rd23779, %r14067, %r14074;
	add.s64 	%rd23780, %rd23777, %rd23778;
	add.s64 	%rd23781, %rd23780, %rd23779;
	shr.u64 	%rd23782, %rd23781, 32;
	and.b64  	%rd23783, %rd23752, 4294967295;
	mul.wide.u32 	%rd23784, %r14068, %r14074;
	add.s64 	%rd23785, %rd23782, %rd23783;
	add.s64 	%rd23786, %rd23785, %rd23784;
	shr.u64 	%rd23787, %rd23786, 32;
	mul.wide.u32 	%rd23788, %r14069, %r14074;
	add.s64 	%rd23789, %rd23787, %rd23753;
	add.s64 	%rd23790, %rd23789, %rd23788;
	shr.u64 	%rd23791, %rd23790, 32;
	and.b64  	%rd23792, %rd23761, 4294967295;
	mul.wide.u32 	%rd23793, %r14062, %r14075;
	add.s64 	%rd23794, %rd23793, %rd23792;
	shr.u64 	%rd23795, %rd23794, 32;
	and.b64  	%rd23796, %rd23766, 4294967295;
	mul.wide.u32 	%rd23797, %r14063, %r14075;
	add.s64 	%rd23798, %rd23795, %rd23796;
	add.s64 	%rd23799, %rd23798, %rd23797;
	shr.u64 	%rd23800, %rd23799, 32;
	and.b64  	%rd23801, %rd23771, 4294967295;
	mul.wide.u32 	%rd23802, %r14064, %r14075;
	add.s64 	%rd23803, %rd23800, %rd23801;
	add.s64 	%rd23804, %rd23803, %rd23802;
	shr.u64 	%rd23805, %rd23804, 32;
	and.b64  	%rd23806, %rd23776, 4294967295;
	mul.wide.u32 	%rd23807, %r14065, %r14075;
	add.s64 	%rd23808, %rd23805, %rd23806;
	add.s64 	%rd23809, %rd23808, %rd23807;
	shr.u64 	%rd23810, %rd23809, 32;
	and.b64  	%rd23811, %rd23781, 4294967295;
	mul.wide.u32 	%rd23812, %r14066, %r14075;
	add.s64 	%rd23813, %rd23810, %rd23811;
	add.s64 	%rd23814, %rd23813, %rd23812;
	shr.u64 	%rd23815, %rd23814, 32;
	and.b64  	%rd23816, %rd23786, 4294967295;
	mul.wide.u32 	%rd23817, %r14067, %r14075;
	add.s64 	%rd23818, %rd23815, %rd23816;
	add.s64 	%rd23819, %rd23818, %rd23817;
	shr.u64 	%rd23820, %rd23819, 32;
	and.b64  	%rd23821, %rd23790, 4294967295;
	mul.wide.u32 	%rd23822, %r14068, %r14075;
	add.s64 	%rd23823, %rd23820, %rd23821;
	add.s64 	%rd23824, %rd23823, %rd23822;
	shr.u64 	%rd23825, %rd23824, 32;
	mul.wide.u32 	%rd23826, %r14069, %r14075;
	add.s64 	%rd23827, %rd23825, %rd23791;
	add.s64 	%rd23828, %rd23827, %rd23826;
	shr.u64 	%rd23829, %rd23828, 32;
	and.b64  	%rd23830, %rd23799, 4294967295;
	mul.wide.u32 	%rd23831, %r14062, %r14076;
	add.s64 	%rd23832, %rd23831, %rd23830;
	shr.u64 	%rd23833, %rd23832, 32;
	and.b64  	%rd23834, %rd23804, 4294967295;
	mul.wide.u32 	%rd23835, %r14063, %r14076;
	add.s64 	%rd23836, %rd23833, %rd23834;
	add.s64 	%rd23837, %rd23836, %rd23835;
	shr.u64 	%rd23838, %rd23837, 32;
	and.b64  	%rd23839, %rd23809, 4294967295;
	mul.wide.u32 	%rd23840, %r14064, %r14076;
	add.s64 	%rd23841, %rd23838, %rd23839;
	add.s64 	%rd23842, %rd23841, %rd23840;
	shr.u64 	%rd23843, %rd23842, 32;
	and.b64  	%rd23844, %rd23814, 4294967295;
	mul.wide.u32 	%rd23845, %r14065, %r14076;
	add.s64 	%rd23846, %rd23843, %rd23844;
	add.s64 	%rd23847, %rd23846, %rd23845;
	shr.u64 	%rd23848, %rd23847, 32;
	and.b64  	%rd23849, %rd23819, 4294967295;
	mul.wide.u32 	%rd23850, %r14066, %r14076;
	add.s64 	%rd23851, %rd23848, %rd23849;
	add.s64 	%rd23852, %rd23851, %rd23850;
	shr.u64 	%rd23853, %rd23852, 32;
	and.b64  	%rd23854, %rd23824, 4294967295;
	mul.wide.u32 	%rd23855, %r14067, %r14076;
	add.s64 	%rd23856, %rd23853, %rd23854;
	add.s64 	%rd23857, %rd23856, %rd23855;
	shr.u64 	%rd23858, %rd23857, 32;
	and.b64  	%rd23859, %rd23828, 4294967295;
	mul.wide.u32 	%rd23860, %r14068, %r14076;
	add.s64 	%rd23861, %rd23858, %rd23859;
	add.s64 	%rd23862, %rd23861, %rd23860;
	shr.u64 	%rd23863, %rd23862, 32;
	mul.wide.u32 	%rd23864, %r14069, %r14076;
	add.s64 	%rd23865, %rd23863, %rd23829;
	add.s64 	%rd23866, %rd23865, %rd23864;
	shr.u64 	%rd23867, %rd23866, 32;
	and.b64  	%rd23868, %rd23837, 4294967295;
	mul.wide.u32 	%rd23869, %r14062, %r14077;
	add.s64 	%rd23870, %rd23869, %rd23868;
	shr.u64 	%rd23871, %rd23870, 32;
	and.b64  	%rd23872, %rd23842, 4294967295;
	mul.wide.u32 	%rd23873, %r14063, %r14077;
	add.s64 	%rd23874, %rd23871, %rd23872;
	add.s64 	%rd23875, %rd23874, %rd23873;
	shr.u64 	%rd23876, %rd23875, 32;
	and.b64  	%rd23877, %rd23847, 4294967295;
	mul.wide.u32 	%rd23878, %r14064, %r14077;
	add.s64 	%rd23879, %rd23876, %rd23877;
	add.s64 	%rd23880, %rd23879, %rd23878;
	shr.u64 	%rd23881, %rd23880, 32;
	and.b64  	%rd23882, %rd23852, 4294967295;
	mul.wide.u32 	%rd23883, %r14065, %r14077;
	add.s64 	%rd23884, %rd23881, %rd23882;
	add.s64 	%rd23885, %rd23884, %rd23883;
	shr.u64 	%rd23886, %rd23885, 32;
	and.b64  	%rd23887, %rd23857, 4294967295;
	mul.wide.u32 	%rd23888, %r14066, %r14077;
	add.s64 	%rd23889, %rd23886, %rd23887;
	add.s64 	%rd23890, %rd23889, %rd23888;
	shr.u64 	%rd23891, %rd23890, 32;
	and.b64  	%rd23892, %rd23862, 4294967295;
	mul.wide.u32 	%rd23893, %r14067, %r14077;
	add.s64 	%rd23894, %rd23891, %rd23892;
	add.s64 	%rd23895, %rd23894, %rd23893;
	shr.u64 	%rd23896, %rd23895, 32;
	and.b64  	%rd23897, %rd23866, 4294967295;
	mul.wide.u32 	%rd23898, %r14068, %r14077;
	add.s64 	%rd23899, %rd23896, %rd23897;
	add.s64 	%rd23900, %rd23899, %rd23898;
	shr.u64 	%rd23901, %rd23900, 32;
	mul.wide.u32 	%rd23902, %r14069, %r14077;
	add.s64 	%rd23903, %rd23901, %rd23867;
	add.s64 	%rd23904, %rd23903, %rd23902;
	shr.u64 	%rd23905, %rd23904, 32;
	{ .reg .b32 tmp; mov.b64 {tmp, %r10276}, %rd23904; }
	and.b64  	%rd23906, %rd23875, 4294967295;
	mul.lo.s64 	%rd23907, %rd23906, 977;
	and.b64  	%rd23908, %rd23617, 4294967295;
	and.b64  	%rd23909, %rd23907, 4294967295;
	add.s64 	%rd31598, %rd23909, %rd23908;
	shr.u64 	%rd23910, %rd23907, 32;
	shr.u64 	%rd23911, %rd31598, 32;
	add.s64 	%rd23912, %rd23911, %rd23910;
	and.b64  	%rd23913, %rd23880, 4294967295;
	mul.lo.s64 	%rd23914, %rd23913, 977;
	and.b64  	%rd23915, %rd23642, 4294967295;
	and.b64  	%rd23916, %rd23914, 4294967295;
	add.s64 	%rd23917, %rd23912, %rd23915;
	add.s64 	%rd23918, %rd23917, %rd23916;
	add.s64 	%rd31599, %rd23918, %rd23906;
	shr.u64 	%rd23919, %rd23914, 32;
	shr.u64 	%rd23920, %rd31599, 32;
	add.s64 	%rd23921, %rd23920, %rd23919;
	and.b64  	%rd23922, %rd23885, 4294967295;
	mul.lo.s64 	%rd23923, %rd23922, 977;
	and.b64  	%rd23924, %rd23680, 4294967295;
	and.b64  	%rd23925, %rd23923, 4294967295;
	add.s64 	%rd23926, %rd23921, %rd23924;
	add.s64 	%rd23927, %rd23926, %rd23925;
	add.s64 	%rd31600, %rd23927, %rd23913;
	shr.u64 	%rd23928, %rd23923, 32;
	shr.u64 	%rd23929, %rd31600, 32;
	add.s64 	%rd23930, %rd23929, %rd23928;
	and.b64  	%rd23931, %rd23890, 4294967295;
	mul.lo.s64 	%rd23932, %rd23931, 977;
	and.b64  	%rd23933, %rd23718, 4294967295;
	and.b64  	%rd23934, %rd23932, 4294967295;
	add.s64 	%rd23935, %rd23930, %rd23933;
	add.s64 	%rd23936, %rd23935, %rd23934;
	add.s64 	%rd31601, %rd23936, %rd23922;
	shr.u64 	%rd23937, %rd23932, 32;
	shr.u64 	%rd23938, %rd31601, 32;
	add.s64 	%rd23939, %rd23938, %rd23937;
	and.b64  	%rd23940, %rd23895, 4294967295;
	mul.lo.s64 	%rd23941, %rd23940, 977;
	and.b64  	%rd23942, %rd23756, 4294967295;
	and.b64  	%rd23943, %rd23941, 4294967295;
	add.s64 	%rd23944, %rd23939, %rd23942;
	add.s64 	%rd23945, %rd23944, %rd23943;
	add.s64 	%rd31602, %rd23945, %rd23931;
	shr.u64 	%rd23946, %rd23941, 32;
	shr.u64 	%rd23947, %rd31602, 32;
	add.s64 	%rd23948, %rd23947, %rd23946;
	and.b64  	%rd23949, %rd23900, 4294967295;
	mul.lo.s64 	%rd23950, %rd23949, 977;
	and.b64  	%rd23951, %rd23794, 4294967295;
	and.b64  	%rd23952, %rd23950, 4294967295;
	add.s64 	%rd23953, %rd23948, %rd23951;
	add.s64 	%rd23954, %rd23953, %rd23952;
	add.s64 	%rd31603, %rd23954, %rd23940;
	shr.u64 	%rd23955, %rd23950, 32;
	shr.u64 	%rd23956, %rd31603, 32;
	add.s64 	%rd23957, %rd23956, %rd23955;
	and.b64  	%rd23958, %rd23904, 4294967295;
	mul.lo.s64 	%rd23959, %rd23958, 977;
	and.b64  	%rd23960, %rd23832, 4294967295;
	and.b64  	%rd23961, %rd23959, 4294967295;
	add.s64 	%rd23962, %rd23957, %rd23960;
	add.s64 	%rd23963, %rd23962, %rd23961;
	add.s64 	%rd31604, %rd23963, %rd23949;
	shr.u64 	%rd23964, %rd23959, 32;
	shr.u64 	%rd23965, %rd31604, 32;
	add.s64 	%rd23966, %rd23965, %rd23964;
	mul.lo.s64 	%rd23967, %rd23905, 977;
	and.b64  	%rd23968, %rd23870, 4294967295;
	and.b64  	%rd23969, %rd23967, 4294967295;
	add.s64 	%rd23970, %rd23966, %rd23968;
	add.s64 	%rd23971, %rd23970, %rd23969;
	add.s64 	%rd31605, %rd23971, %rd23958;
	shr.u64 	%rd23972, %rd23967, 32;
	shr.u64 	%rd23973, %rd31605, 32;
	cvt.u32.u64 	%r10277, %rd23973;
	cvt.u32.u64 	%r10278, %rd23972;
	add.s32 	%r10279, %r10277, %r10278;
	add.s32 	%r4936, %r10279, %r10276;
	setp.eq.s32 	%p3477, %r4936, 0;
	mov.pred 	%p4474, 0;
	@%p3477 bra 	$L__BB3_2852;
	cvt.u64.u32 	%rd23974, %r4936;
	mul.wide.u32 	%rd23975, %r4936, 977;
	shr.u64 	%rd23976, %rd23975, 32;
	and.b64  	%rd23977, %rd31598, 4294967295;
	and.b64  	%rd23978, %rd23975, 4294967295;
	add.s64 	%rd31598, %rd23978, %rd23977;
	shr.u64 	%rd23979, %rd31598, 32;
	and.b64  	%rd23980, %rd31599, 4294967295;
	add.s64 	%rd23981, %rd23976, %rd23980;
	add.s64 	%rd23982, %rd23981, %rd23974;
	add.s64 	%rd31599, %rd23982, %rd23979;
	setp.lt.u64 	%p3479, %rd31599, 4294967296;
	@%p3479 bra 	$L__BB3_2852;
	shr.u64 	%rd23983, %rd31599, 32;
	and.b64  	%rd23984, %rd31600, 4294967295;
	add.s64 	%rd31600, %rd23983, %rd23984;
	setp.lt.u64 	%p3481, %rd31600, 4294967296;
	@%p3481 bra 	$L__BB3_2852;
	shr.u64 	%rd23985, %rd31600, 32;
	and.b64  	%rd23986, %rd31601, 4294967295;
	add.s64 	%rd31601, %rd23985, %rd23986;
	setp.lt.u64 	%p3483, %rd31601, 4294967296;
	@%p3483 bra 	$L__BB3_2852;
	shr.u64 	%rd23988, %rd31601, 32;
	and.b64  	%rd23989, %rd31602, 4294967295;
	add.s64 	%rd31602, %rd23988, %rd23989;
	setp.lt.u64 	%p3485, %rd31602, 4294967296;
	mov.b64 	%rd31601, 4294967296;
	@%p3485 bra 	$L__BB3_2852;
	shr.u64 	%rd23991, %rd31602, 32;
	and.b64  	%rd23992, %rd31603, 4294967295;
	add.s64 	%rd31603, %rd23991, %rd23992;
	setp.lt.u64 	%p3487, %rd31603, 4294967296;
	mov.b64 	%rd31601, 4294967296;
	mov.u64 	%rd31602, %rd31601;
	@%p3487 bra 	$L__BB3_2852;
	shr.u64 	%rd23994, %rd31603, 32;
	and.b64  	%rd23995, %rd31604, 4294967295;
	add.s64 	%rd31604, %rd23994, %rd23995;
	setp.lt.u64 	%p3489, %rd31604, 4294967296;
	mov.b64 	%rd31601, 4294967296;
	mov.u64 	%rd31603, %rd31601;
	@%p3489 bra 	$L__BB3_2852;
	shr.u64 	%rd23997, %rd31604, 32;
	and.b64  	%rd23998, %rd31605, 4294967295;
	add.s64 	%rd23999, %rd23997, %rd23998;
	setp.gt.u64 	%p4474, %rd23999, 4294967295;
	min.u64 	%rd31605, %rd23999, 4294967296;
	mov.b64 	%rd31601, 4294967296;
	mov.u64 	%rd31602, %rd31601;
	mov.u64 	%rd31604, %rd31601;
$L__BB3_2852:
	cvt.u32.u64 	%r14133, %rd31605;
	cvt.u32.u64 	%r14132, %rd31604;
	cvt.u32.u64 	%r14131, %rd31603;
	cvt.u32.u64 	%r14130, %rd31602;
	cvt.u32.u64 	%r14129, %rd31601;
	cvt.u32.u64 	%r14128, %rd31600;
	cvt.u32.u64 	%r14127, %rd31599;
	cvt.u32.u64 	%r14126, %rd31598;
	setp.lt.u32 	%p3490, %r8905, %r14133;
	or.pred  	%p3491, %p4474, %p3490;
	@%p3491 bra 	$L__BB3_2866;
	setp.gt.u32 	%p3492, %r8905, %r14133;
	@%p3492 bra 	$L__BB3_2867;
	setp.lt.u32 	%p3493, %r3199, %r14132;
	@%p3493 bra 	$L__BB3_2866;
	setp.gt.u32 	%p3494, %r3199, %r14132;
	@%p3494 bra 	$L__BB3_2867;
	setp.lt.u32 	%p3495, %r3200, %r14131;
	@%p3495 bra 	$L__BB3_2866;
	setp.gt.u32 	%p3496, %r3200, %r14131;
	@%p3496 bra 	$L__BB3_2867;
	setp.lt.u32 	%p3497, %r3201, %r14130;
	@%p3497 bra 	$L__BB3_2866;
	setp.gt.u32 	%p3498, %r3201, %r14130;
	@%p3498 bra 	$L__BB3_2867;
	setp.lt.u32 	%p3499, %r3202, %r14129;
	@%p3499 bra 	$L__BB3_2866;
	setp.gt.u32 	%p3500, %r3202, %r14129;
	@%p3500 bra 	$L__BB3_2867;
	setp.lt.u32 	%p3501, %r3203, %r14128;
	@%p3501 bra 	$L__BB3_2866;
	setp.gt.u32 	%p3502, %r3203, %r14128;
	@%p3502 bra 	$L__BB3_2867;
	setp.lt.u32 	%p3503, %r2246, %r14127;
	@%p3503 bra 	$L__BB3_2866;
	setp.gt.u32 	%p3504, %r2246, %r14127;
	setp.gt.u32 	%p3505, %r2245, %r14126;
	or.pred  	%p3506, %p3504, %p3505;
	@%p3506 bra 	$L__BB3_2867;
$L__BB3_2866:
	// begin inline asm
	sub.cc.u32 %r14126, %r14126, %r2245;
	subc.cc.u32 %r14127, %r14127, %r2246;
	subc.cc.u32 %r14128, %r14128, %r3203;
	subc.cc.u32 %r14129, %r14129, %r3202;
	subc.cc.u32 %r14130, %r14130, %r3201;
	subc.cc.u32 %r14131, %r14131, %r3200;
	subc.cc.u32 %r14132, %r14132, %r3199;
	subc.u32 %r14133, %r14133, %r8905;
	
	// end inline asm
$L__BB3_2867:
	setp.gt.u32 	%p3507, %r14133, %r8905;
	@%p3507 bra 	$L__BB3_2881;
	setp.lt.u32 	%p3508, %r14133, %r8905;
	@%p3508 bra 	$L__BB3_2882;
	setp.gt.u32 	%p3509, %r14132, %r3199;
	@%p3509 bra 	$L__BB3_2881;
	setp.lt.u32 	%p3510, %r14132, %r3199;
	@%p3510 bra 	$L__BB3_2882;
	setp.gt.u32 	%p3511, %r14131, %r3200;
	@%p3511 bra 	$L__BB3_2881;
	setp.lt.u32 	%p3512, %r14131, %r3200;
	@%p3512 bra 	$L__BB3_2882;
	setp.gt.u32 	%p3513, %r14130, %r3201;
	@%p3513 bra 	$L__BB3_2881;
	setp.lt.u32 	%p3514, %r14130, %r3201;
	@%p3514 bra 	$L__BB3_2882;
	setp.gt.u32 	%p3515, %r14129, %r3202;
	@%p3515 bra 	$L__BB3_2881;
	setp.lt.u32 	%p3516, %r14129, %r3202;
	@%p3516 bra 	$L__BB3_2882;
	setp.gt.u32 	%p3517, %r14128, %r3203;
	@%p3517 bra 	$L__BB3_2881;
	setp.lt.u32 	%p3518, %r14128, %r3203;
	@%p3518 bra 	$L__BB3_2882;
	setp.gt.u32 	%p3519, %r14127, %r2246;
	@%p3519 bra 	$L__BB3_2881;
	setp.lt.u32 	%p3520, %r14127, %r2246;
	setp.lt.u32 	%p3521, %r14126, %r2245;
	or.pred  	%p3522, %p3520, %p3521;
	@%p3522 bra 	$L__BB3_2882;
$L__BB3_2881:
	// begin inline asm
	sub.cc.u32 %r14126, %r14126, %r2245;
	subc.cc.u32 %r14127, %r14127, %r2246;
	subc.cc.u32 %r14128, %r14128, %r3203;
	subc.cc.u32 %r14129, %r14129, %r3202;
	subc.cc.u32 %r14130, %r14130, %r3201;
	subc.cc.u32 %r14131, %r14131, %r3200;
	subc.cc.u32 %r14132, %r14132, %r3199;
	subc.u32 %r14133, %r14133, %r8905;
	
	// end inline asm
$L__BB3_2882:
	mul.wide.u32 	%rd24001, %r14070, %r14070;
	shr.u64 	%rd24002, %rd24001, 32;
	mul.wide.u32 	%rd24003, %r14071, %r14070;
	add.s64 	%rd24004, %rd24002, %rd24003;
	shr.u64 	%rd24005, %rd24004, 32;
	mul.wide.u32 	%rd24006, %r14072, %r14070;
	add.s64 	%rd24007, %rd24005, %rd24006;
	shr.u64 	%rd24008, %rd24007, 32;
	mul.wide.u32 	%rd24009, %r14073, %r14070;
	add.s64 	%rd24010, %rd24008, %rd24009;
	shr.u64 	%rd24011, %rd24010, 32;
	mul.wide.u32 	%rd24012, %r14074, %r14070;
	add.s64 	%rd24013, %rd24011, %rd24012;
	shr.u64 	%rd24014, %rd24013, 32;
	mul.wide.u32 	%rd24015, %r14075, %r14070;
	add.s64 	%rd24016, %rd24014, %rd24015;
	shr.u64 	%rd24017, %rd24016, 32;
	mul.wide.u32 	%rd24018, %r14076, %r14070;
	add.s64 	%rd24019, %rd24017, %rd24018;
	shr.u64 	%rd24020, %rd24019, 32;
	mul.wide.u32 	%rd24021, %r14077, %r14070;
	add.s64 	%rd24022, %rd24020, %rd24021;
	shr.u64 	%rd24023, %rd24022, 32;
	and.b64  	%rd24024, %rd24004, 4294967295;
	add.s64 	%rd24025, %rd24003, %rd24024;
	shr.u64 	%rd24026, %rd24025, 32;
	and.b64  	%rd24027, %rd24007, 4294967295;
	mul.wide.u32 	%rd24028, %r14071, %r14071;
	add.s64 	%rd24029, %rd24026, %rd24027;
	add.s64 	%rd24030, %rd24029, %rd24028;
	shr.u64 	%rd24031, %rd24030, 32;
	and.b64  	%rd24032, %rd24010, 4294967295;
	mul.wide.u32 	%rd24033, %r14072, %r14071;
	add.s64 	%rd24034, %rd24031, %rd24032;
	add.s64 	%rd24035, %rd24034, %rd24033;
	shr.u64 	%rd24036, %rd24035, 32;
	and.b64  	%rd24037, %rd24013, 4294967295;
	mul.wide.u32 	%rd24038, %r14073, %r14071;
	add.s64 	%rd24039, %rd24036, %rd24037;
	add.s64 	%rd24040, %rd24039, %rd24038;
	shr.u64 	%rd24041, %rd24040, 32;
	and.b64  	%rd24042, %rd24016, 4294967295;
	mul.wide.u32 	%rd24043, %r14074, %r14071;
	add.s64 	%rd24044, %rd24041, %rd24042;
	add.s64 	%rd24045, %rd24044, %rd24043;
	shr.u64 	%rd24046, %rd24045, 32;
	and.b64  	%rd24047, %rd24019, 4294967295;
	mul.wide.u32 	%rd24048, %r14075, %r14071;
	add.s64 	%rd24049, %rd24046, %rd24047;
	add.s64 	%rd24050, %rd24049, %rd24048;
	shr.u64 	%rd24051, %rd24050, 32;
	and.b64  	%rd24052, %rd24022, 4294967295;
	mul.wide.u32 	%rd24053, %r14076, %r14071;
	add.s64 	%rd24054, %rd24051, %rd24052;
	add.s64 	%rd24055, %rd24054, %rd24053;
	shr.u64 	%rd24056, %rd24055, 32;
	mul.wide.u32 	%rd24057, %r14077, %r14071;
	add.s64 	%rd24058, %rd24056, %rd24023;
	add.s64 	%rd24059, %rd24058, %rd24057;
	shr.u64 	%rd24060, %rd24059, 32;
	and.b64  	%rd24061, %rd24030, 4294967295;
	add.s64 	%rd24062, %rd24006, %rd24061;
	shr.u64 	%rd24063, %rd24062, 32;
	and.b64  	%rd24064, %rd24035, 4294967295;
	add.s64 	%rd24065, %rd24063, %rd24064;
	add.s64 	%rd24066, %rd24065, %rd24033;
	shr.u64 	%rd24067, %rd24066, 32;
	and.b64  	%rd24068, %rd24040, 4294967295;
	mul.wide.u32 	%rd24069, %r14072, %r14072;
	add.s64 	%rd24070, %rd24067, %rd24068;
	add.s64 	%rd24071, %rd24070, %rd24069;
	shr.u64 	%rd24072, %rd24071, 32;
	and.b64  	%rd24073, %rd24045, 4294967295;
	mul.wide.u32 	%rd24074, %r14073, %r14072;
	add.s64 	%rd24075, %rd24072, %rd24073;
	add.s64 	%rd24076, %rd24075, %rd24074;
	shr.u64 	%rd24077, %rd24076, 32;
	and.b64  	%rd24078, %rd24050, 4294967295;
	mul.wide.u32 	%rd24079, %r14074, %r14072;
	add.s64 	%rd24080, %rd24077, %rd24078;
	add.s64 	%rd24081, %rd24080, %rd24079;
	shr.u64 	%rd24082, %rd24081, 32;
	and.b64  	%rd24083, %rd24055, 4294967295;
	mul.wide.u32 	%rd24084, %r14075, %r14072;
	add.s64 	%rd24085, %rd24082, %rd24083;
	add.s64 	%rd24086, %rd24085, %rd24084;
	shr.u64 	%rd24087, %rd24086, 32;
	and.b64  	%rd24088, %rd24059, 4294967295;
	mul.wide.u32 	%rd24089, %r14076, %r14072;
	add.s64 	%rd24090, %rd24087, %rd24088;
	add.s64 	%rd24091, %rd24090, %rd24089;
	shr.u64 	%rd24092, %rd24091, 32;
	mul.wide.u32 	%rd24093, %r14077, %r14072;
	add.s64 	%rd24094, %rd24092, %rd24060;
	add.s64 	%rd24095, %rd24094, %rd24093;
	shr.u64 	%rd24096, %rd24095, 32;
	and.b64  	%rd24097, %rd24066, 4294967295;
	add.s64 	%rd24098, %rd24009, %rd24097;
	shr.u64 	%rd24099, %rd24098, 32;
	and.b64  	%rd24100, %rd24071, 4294967295;
	add.s64 	%rd24101, %rd24099, %rd24100;
	add.s64 	%rd24102, %rd24101, %rd24038;
	shr.u64 	%rd24103, %rd24102, 32;
	and.b64  	%rd24104, %rd24076, 4294967295;
	add.s64 	%rd24105, %rd24103, %rd24104;
	add.s64 	%rd24106, %rd24105, %rd24074;
	shr.u64 	%rd24107, %rd24106, 32;
	and.b64  	%rd24108, %rd24081, 4294967295;
	mul.wide.u32 	%rd24109, %r14073, %r14073;
	add.s64 	%rd24110, %rd24107, %rd24108;
	add.s64 	%rd24111, %rd24110, %rd24109;
	shr.u64 	%rd24112, %rd24111, 32;
	and.b64  	%rd24113, %rd24086, 4294967295;
	mul.wide.u32 	%rd24114, %r14074, %r14073;
	add.s64 	%rd24115, %rd24112, %rd24113;
	add.s64 	%rd24116, %rd24115, %rd24114;
	shr.u64 	%rd24117, %rd24116, 32;
	and.b64  	%rd24118, %rd24091, 4294967295;
	mul.wide.u32 	%rd24119, %r14075, %r14073;
	add.s64 	%rd24120, %rd24117, %rd24118;
	add.s64 	%rd24121, %rd24120, %rd24119;
	shr.u64 	%rd24122, %rd24121, 32;
	and.b64  	%rd24123, %rd24095, 4294967295;
	mul.wide.u32 	%rd24124, %r14076, %r14073;
	add.s64 	%rd24125, %rd24122, %rd24123;
	add.s64 	%rd24126, %rd24125, %rd24124;
	shr.u64 	%rd24127, %rd24126, 32;
	mul.wide.u32 	%rd24128, %r14077, %r14073;
	add.s64 	%rd24129, %rd24127, %rd24096;
	add.s64 	%rd24130, %rd24129, %rd24128;
	shr.u64 	%rd24131, %rd24130, 32;
	and.b64  	%rd24132, %rd24102, 4294967295;
	add.s64 	%rd24133, %rd24012, %rd24132;
	shr.u64 	%rd24134, %rd24133, 32;
	and.b64  	%rd24135, %rd24106, 4294967295;
	add.s64 	%rd24136, %rd24134, %rd24135;
	add.s64 	%rd24137, %rd24136, %rd24043;
	shr.u64 	%rd24138, %rd24137, 32;
	and.b64  	%rd24139, %rd24111, 4294967295;
	add.s64 	%rd24140, %rd24138, %rd24139;
	add.s64 	%rd24141, %rd24140, %rd24079;
	shr.u64 	%rd24142, %rd24141, 32;
	and.b64  	%rd24143, %rd24116, 4294967295;
	add.s64 	%rd24144, %rd24142, %rd24143;
	add.s64 	%rd24145, %rd24144, %rd24114;
	shr.u64 	%rd24146, %rd24145, 32;
	and.b64  	%rd24147, %rd24121, 4294967295;
	mul.wide.u32 	%rd24148, %r14074, %r14074;
	add.s64 	%rd24149, %rd24146, %rd24147;
	add.s64 	%rd24150, %rd24149, %rd24148;
	shr.u64 	%rd24151, %rd24150, 32;
	and.b64  	%rd24152, %rd24126, 4294967295;
	mul.wide.u32 	%rd24153, %r14075, %r14074;
	add.s64 	%rd24154, %rd24151, %rd24152;
	add.s64 	%rd24155, %rd24154, %rd24153;
	shr.u64 	%rd24156, %rd24155, 32;
	and.b64  	%rd24157, %rd24130, 4294967295;
	mul.wide.u32 	%rd24158, %r14076, %r14074;
	add.s64 	%rd24159, %rd24156, %rd24157;
	add.s64 	%rd24160, %rd24159, %rd24158;
	shr.u64 	%rd24161, %rd24160, 32;
	mul.wide.u32 	%rd24162, %r14077, %r14074;
	add.s64 	%rd24163, %rd24161, %rd24131;
	add.s64 	%rd24164, %rd24163, %rd24162;
	shr.u64 	%rd24165, %rd24164, 32;
	and.b64  	%rd24166, %rd24137, 4294967295;
	add.s64 	%rd24167, %rd24015, %rd24166;
	shr.u64 	%rd24168, %rd24167, 32;
	and.b64  	%rd24169, %rd24141, 4294967295;
	add.s64 	%rd24170, %rd24168, %rd24169;
	add.s64 	%rd24171, %rd24170, %rd24048;
	shr.u64 	%rd24172, %rd24171, 32;
	and.b64  	%rd24173, %rd24145, 4294967295;
	add.s64 	%rd24174, %rd24172, %rd24173;
	add.s64 	%rd24175, %rd24174, %rd24084;
	shr.u64 	%rd24176, %rd24175, 32;
	and.b64  	%rd24177, %rd24150, 4294967295;
	add.s64 	%rd24178, %rd24176, %rd24177;
	add.s64 	%rd24179, %rd24178, %rd24119;
	shr.u64 	%rd24180, %rd24179, 32;
	and.b64  	%rd24181, %rd24155, 4294967295;
	add.s64 	%rd24182, %rd24180, %rd24181;
	add.s64 	%rd24183, %rd24182, %rd24153;
	shr.u64 	%rd24184, %rd24183, 32;
	and.b64  	%rd24185, %rd24160, 4294967295;
	mul.wide.u32 	%rd24186, %r14075, %r14075;
	add.s64 	%rd24187, %rd24184, %rd24185;
	add.s64 	%rd24188, %rd24187, %rd24186;
	shr.u64 	%rd24189, %rd24188, 32;
	and.b64  	%rd24190, %rd24164, 4294967295;
	mul.wide.u32 	%rd24191, %r14076, %r14075;
	add.s64 	%rd24192, %rd24189, %rd24190;
	add.s64 	%rd24193, %rd24192, %rd24191;
	shr.u64 	%rd24194, %rd24193, 32;
	mul.wide.u32 	%rd24195, %r14077, %r14075;
	add.s64 	%rd24196, %rd24194, %rd24165;
	add.s64 	%rd24197, %rd24196, %rd24195;
	shr.u64 	%rd24198, %rd24197, 32;
	and.b64  	%rd24199, %rd24171, 4294967295;
	add.s64 	%rd24200, %rd24018, %rd24199;
	shr.u64 	%rd24201, %rd24200, 32;
	and.b64  	%rd24202, %rd24175, 4294967295;
	add.s64 	%rd24203, %rd24201, %rd24202;
	add.s64 	%rd24204, %rd24203, %rd24053;
	shr.u64 	%rd24205, %rd24204, 32;
	and.b64  	%rd24206, %rd24179, 4294967295;
	add.s64 	%rd24207, %rd24205, %rd24206;
	add.s64 	%rd24208, %rd24207, %rd24089;
	shr.u64 	%rd24209, %rd24208, 32;
	and.b64  	%rd24210, %rd24183, 4294967295;
	add.s64 	%rd24211, %rd24209, %rd24210;
	add.s64 	%rd24212, %rd24211, %rd24124;
	shr.u64 	%rd24213, %rd24212, 32;
	and.b64  	%rd24214, %rd24188, 4294967295;
	add.s64 	%rd24215, %rd24213, %rd24214;
	add.s64 	%rd24216, %rd24215, %rd24158;
	shr.u64 	%rd24217, %rd24216, 32;
	and.b64  	%rd24218, %rd24193, 4294967295;
	add.s64 	%rd24219, %rd24217, %rd24218;
	add.s64 	%rd24220, %rd24219, %rd24191;
	shr.u64 	%rd24221, %rd24220, 32;
	and.b64  	%rd24222, %rd24197, 4294967295;
	mul.wide.u32 	%rd24223, %r14076, %r14076;
	add.s64 	%rd24224, %rd24221, %rd24222;
	add.s64 	%rd24225, %rd24224, %rd24223;
	shr.u64 	%rd24226, %rd24225, 32;
	mul.wide.u32 	%rd24227, %r14077, %r14076;
	add.s64 	%rd24228, %rd24226, %rd24198;
	add.s64 	%rd24229, %rd24228, %rd24227;
	shr.u64 	%rd24230, %rd24229, 32;
	and.b64  	%rd24231, %rd24204, 4294967295;
	add.s64 	%rd24232, %rd24021, %rd24231;
	shr.u64 	%rd24233, %rd24232, 32;
	and.b64  	%rd24234, %rd24208, 4294967295;
	add.s64 	%rd24235, %rd24233, %rd24234;
	add.s64 	%rd24236, %rd24235, %rd24057;
	shr.u64 	%rd24237, %rd24236, 32;
	and.b64  	%rd24238, %rd24212, 4294967295;
	add.s64 	%rd24239, %rd24237, %rd24238;
	add.s64 	%rd24240, %rd24239, %rd24093;
	shr.u64 	%rd24241, %rd24240, 32;
	and.b64  	%rd24242, %rd24216, 4294967295;
	add.s64 	%rd24243, %rd24241, %rd24242;
	add.s64 	%rd24244, %rd24243, %rd24128;
	shr.u64 	%rd24245, %rd24244, 32;
	and.b64  	%rd24246, %rd24220, 4294967295;
	add.s64 	%rd24247, %rd24245, %rd24246;
	add.s64 	%rd24248, %rd24247, %rd24162;
	shr.u64 	%rd24249, %rd24248, 32;
	and.b64  	%rd24250, %rd24225, 4294967295;
	add.s64 	%rd24251, %rd24249, %rd24250;
	add.s64 	%rd24252, %rd24251, %rd24195;
	shr.u64 	%rd24253, %rd24252, 32;
	and.b64  	%rd24254, %rd24229, 4294967295;
	add.s64 	%rd24255, %rd24253, %rd24254;
	add.s64 	%rd24256, %rd24255, %rd24227;
	shr.u64 	%rd24257, %rd24256, 32;
	mul.wide.u32 	%rd24258, %r14077, %r14077;
	add.s64 	%rd24259, %rd24257, %rd24230;
	add.s64 	%rd24260, %rd24259, %rd24258;
	shr.u64 	%rd24261, %rd24260, 32;
	{ .reg .b32 tmp; mov.b64 {tmp, %r10328}, %rd24260; }
	and.b64  	%rd24262, %rd24236, 4294967295;
	mul.lo.s64 	%rd24263, %rd24262, 977;
	and.b64  	%rd24264, %rd24001, 4294967293;
	and.b64  	%rd24265, %rd24263, 4294967295;
	add.s64 	%rd31606, %rd24265, %rd24264;
	shr.u64 	%rd24266, %rd24263, 32;
	shr.u64 	%rd24267, %rd31606, 32;
	add.s64 	%rd24268, %rd24267, %rd24266;
	and.b64  	%rd24269, %rd24240, 4294967295;
	mul.lo.s64 	%rd24270, %rd24269, 977;
	and.b64  	%rd24271, %rd24025, 4294967295;
	and.b64  	%rd24272, %rd24270, 4294967295;
	add.s64 	%rd24273, %rd24268, %rd24271;
	add.s64 	%rd24274, %rd24273, %rd24272;
	add.s64 	%rd31607, %rd24274, %rd24262;
	shr.u64 	%rd24275, %rd24270, 32;
	shr.u64 	%rd24276, %rd31607, 32;
	add.s64 	%rd24277, %rd24276, %rd24275;
	and.b64  	%rd24278, %rd24244, 4294967295;
	mul.lo.s64 	%rd24279, %rd24278, 977;
	and.b64  	%rd24280, %rd24062, 4294967295;
	and.b64  	%rd24281, %rd24279, 4294967295;
	add.s64 	%rd24282, %rd24277, %rd24280;
	add.s64 	%rd24283, %rd24282, %rd24281;
	add.s64 	%rd31608, %rd24283, %rd24269;
	shr.u64 	%rd24284, %rd24279, 32;
	shr.u64 	%rd24285, %rd31608, 32;
	add.s64 	%rd24286, %rd24285, %rd24284;
	and.b64  	%rd24287, %rd24248, 4294967295;
	mul.lo.s64 	%rd24288, %rd24287, 977;
	and.b64  	%rd24289, %rd24098, 4294967295;
	and.b64  	%rd24290, %rd24288, 4294967295;
	add.s64 	%rd24291, %rd24286, %rd24289;
	add.s64 	%rd24292, %rd24291, %rd24290;
	add.s64 	%rd31609, %rd24292, %rd24278;
	shr.u64 	%rd24293, %rd24288, 32;
	shr.u64 	%rd24294, %rd31609, 32;
	add.s64 	%rd24295, %rd24294, %rd24293;
	and.b64  	%rd24296, %rd24252, 4294967295;
	mul.lo.s64 	%rd24297, %rd24296, 977;
	and.b64  	%rd24298, %rd24133, 4294967295;
	and.b64  	%rd24299, %rd24297, 4294967295;
	add.s64 	%rd24300, %rd24295, %rd24298;
	add.s64 	%rd24301, %rd24300, %rd24299;
	add.s64 	%rd31610, %rd24301, %rd24287;
	shr.u64 	%rd24302, %rd24297, 32;
	shr.u64 	%rd24303, %rd31610, 32;
	add.s64 	%rd24304, %rd24303, %rd24302;
	and.b64  	%rd24305, %rd24256, 4294967295;
	mul.lo.s64 	%rd24306, %rd24305, 977;
	and.b64  	%rd24307, %rd24167, 4294967295;
	and.b64  	%rd24308, %rd24306, 4294967295;
	add.s64 	%rd24309, %rd24304, %rd24307;
	add.s64 	%rd24310, %rd24309, %rd24308;
	add.s64 	%rd31611, %rd24310, %rd24296;
	shr.u64 	%rd24311, %rd24306, 32;
	shr.u64 	%rd24312, %rd31611, 32;
	add.s64 	%rd24313, %rd24312, %rd24311;
	and.b64  	%rd24314, %rd24260, 4294967295;
	mul.lo.s64 	%rd24315, %rd24314, 977;
	and.b64  	%rd24316, %rd24200, 4294967295;
	and.b64  	%rd24317, %rd24315, 4294967295;
	add.s64 	%rd24318, %rd24313, %rd24316;
	add.s64 	%rd24319, %rd24318, %rd24317;
	add.s64 	%rd31612, %rd24319, %rd24305;
	shr.u64 	%rd24320, %rd24315, 32;
	shr.u64 	%rd24321, %rd31612, 32;
	add.s64 	%rd24322, %rd24321, %rd24320;
	mul.lo.s64 	%rd24323, %rd24261, 977;
	and.b64  	%rd24324, %rd24232, 4294967295;
	and.b64  	%rd24325, %rd24323, 4294967295;
	add.s64 	%rd24326, %rd24322, %rd24324;
	add.s64 	%rd24327, %rd24326, %rd24325;
	add.s64 	%rd31613, %rd24327, %rd24314;
	shr.u64 	%rd24328, %rd24323, 32;
	shr.u64 	%rd24329, %rd31613, 32;
	cvt.u32.u64 	%r10329, %rd24329;
	cvt.u32.u64 	%r10330, %rd24328;
	add.s32 	%r10331, %r10329, %r10330;
	add.s32 	%r4977, %r10331, %r10328;
	setp.eq.s32 	%p3524, %r4977, 0;
	mov.pred 	%p4475, 0;
	@%p3524 bra 	$L__BB3_2890;
	cvt.u64.u32 	%rd24330, %r4977;
	mul.wide.u32 	%rd24331, %r4977, 977;
	shr.u64 	%rd24332, %rd24331, 32;
	and.b64  	%rd24333, %rd31606, 4294967295;
	and.b64  	%rd24334, %rd24331, 4294967295;
	add.s64 	%rd31606, %rd24334, %rd24333;
	shr.u64 	%rd24335, %rd31606, 32;
	and.b64  	%rd24336, %rd31607, 4294967295;
	add.s64 	%rd24337, %rd24332, %rd24336;
	add.s64 	%rd24338, %rd24337, %rd24330;
	add.s64 	%rd31607, %rd24338, %rd24335;
	setp.lt.u64 	%p3526, %rd31607, 4294967296;
	@%p3526 bra 	$L__BB3_2890;
	shr.u64 	%rd24339, %rd31607, 32;
	and.b64  	%rd24340, %rd31608, 4294967295;
	add.s64 	%rd31608, %rd24339, %rd24340;
	setp.lt.u64 	%p3528, %rd31608, 4294967296;
	@%p3528 bra 	$L__BB3_2890;
	shr.u64 	%rd24341, %rd31608, 32;
	and.b64  	%rd24342, %rd31609, 4294967295;
	add.s64 	%rd31609, %rd24341, %rd24342;
	setp.lt.u64 	%p3530, %rd31609, 4294967296;
	@%p3530 bra 	$L__BB3_2890;
	shr.u64 	%rd24344, %rd31609, 32;
	and.b64  	%rd24345, %rd31610, 4294967295;
	add.s64 	%rd31610, %rd24344, %rd24345;
	setp.lt.u64 	%p3532, %rd31610, 4294967296;
	mov.b64 	%rd31609, 4294967296;
	@%p3532 bra 	$L__BB3_2890;
	shr.u64 	%rd24347, %rd31610, 32;
	and.b64  	%rd24348, %rd31611, 4294967295;
	add.s64 	%rd31611, %rd24347, %rd24348;
	setp.lt.u64 	%p3534, %rd31611, 4294967296;
	mov.b64 	%rd31609, 4294967296;
	mov.u64 	%rd31610, %rd31609;
	@%p3534 bra 	$L__BB3_2890;
	shr.u64 	%rd24350, %rd31611, 32;
	and.b64  	%rd24351, %rd31612, 4294967295;
	add.s64 	%rd31612, %rd24350, %rd24351;
	setp.lt.u64 	%p3536, %rd31612, 4294967296;
	mov.b64 	%rd31609, 4294967296;
	mov.u64 	%rd31611, %rd31609;
	@%p3536 bra 	$L__BB3_2890;
	shr.u64 	%rd24353, %rd31612, 32;
	and.b64  	%rd24354, %rd31613, 4294967295;
	add.s64 	%rd24355, %rd24353, %rd24354;
	setp.gt.u64 	%p4475, %rd24355, 4294967295;
	min.u64 	%rd31613, %rd24355, 4294967296;
	mov.b64 	%rd31609, 4294967296;
	mov.u64 	%rd31610, %rd31609;
	mov.u64 	%rd31612, %rd31609;
$L__BB3_2890:
	cvt.u32.u64 	%r14141, %rd31613;
	cvt.u32.u64 	%r14140, %rd31612;
	cvt.u32.u64 	%r14139, %rd31611;
	cvt.u32.u64 	%r14138, %rd31610;
	cvt.u32.u64 	%r14137, %rd31609;
	cvt.u32.u64 	%r14136, %rd31608;
	cvt.u32.u64 	%r14135, %rd31607;
	cvt.u32.u64 	%r14134, %rd31606;
	setp.lt.u32 	%p3537, %r8905, %r14141;
	or.pred  	%p3538, %p4475, %p3537;
	@%p3538 bra 	$L__BB3_2904;
	setp.gt.u32 	%p3539, %r8905, %r14141;
	@%p3539 bra 	$L__BB3_2905;
	setp.lt.u32 	%p3540, %r3199, %r14140;
	@%p3540 bra 	$L__BB3_2904;
	setp.gt.u32 	%p3541, %r3199, %r14140;
	@%p3541 bra 	$L__BB3_2905;
	setp.lt.u32 	%p3542, %r3200, %r14139;
	@%p3542 bra 	$L__BB3_2904;
	setp.gt.u32 	%p3543, %r3200, %r14139;
	@%p3543 bra 	$L__BB3_2905;
	setp.lt.u32 	%p3544, %r3201, %r14138;
	@%p3544 bra 	$L__BB3_2904;
	setp.gt.u32 	%p3545, %r3201, %r14138;
	@%p3545 bra 	$L__BB3_2905;
	setp.lt.u32 	%p3546, %r3202, %r14137;
	@%p3546 bra 	$L__BB3_2904;
	setp.gt.u32 	%p3547, %r3202, %r14137;
	@%p3547 bra 	$L__BB3_2905;
	setp.lt.u32 	%p3548, %r3203, %r14136;
	@%p3548 bra 	$L__BB3_2904;
	setp.gt.u32 	%p3549, %r3203, %r14136;
	@%p3549 bra 	$L__BB3_2905;
	setp.lt.u32 	%p3550, %r2246, %r14135;
	@%p3550 bra 	$L__BB3_2904;
	setp.gt.u32 	%p3551, %r2246, %r14135;
	setp.gt.u32 	%p3552, %r2245, %r14134;
	or.pred  	%p3553, %p3551, %p3552;
	@%p3553 bra 	$L__BB3_2905;
$L__BB3_2904:
	// begin inline asm
	sub.cc.u32 %r14134, %r14134, %r2245;
	subc.cc.u32 %r14135, %r14135, %r2246;
	subc.cc.u32 %r14136, %r14136, %r3203;
	subc.cc.u32 %r14137, %r14137, %r3202;
	subc.cc.u32 %r14138, %r14138, %r3201;
	subc.cc.u32 %r14139, %r14139, %r3200;
	subc.cc.u32 %r14140, %r14140, %r3199;
	subc.u32 %r14141, %r14141, %r8905;
	
	// end inline asm
$L__BB3_2905:
	setp.gt.u32 	%p3554, %r14141, %r8905;
	@%p3554 bra 	$L__BB3_2919;
	setp.lt.u32 	%p3555, %r14141, %r8905;
	@%p3555 bra 	$L__BB3_2920;
	setp.gt.u32 	%p3556, %r14140, %r3199;
	@%p3556 bra 	$L__BB3_2919;
	setp.lt.u32 	%p3557, %r14140, %r3199;
	@%p3557 bra 	$L__BB3_2920;
	setp.gt.u32 	%p3558, %r14139, %r3200;
	@%p3558 bra 	$L__BB3_2919;
	setp.lt.u32 	%p3559, %r14139, %r3200;
	@%p3559 bra 	$L__BB3_2920;
	setp.gt.u32 	%p3560, %r14138, %r3201;
	@%p3560 bra 	$L__BB3_2919;
	setp.lt.u32 	%p3561, %r14138, %r3201;
	@%p3561 bra 	$L__BB3_2920;
	setp.gt.u32 	%p3562, %r14137, %r3202;
	@%p3562 bra 	$L__BB3_2919;
	setp.lt.u32 	%p3563, %r14137, %r3202;
	@%p3563 bra 	$L__BB3_2920;
	setp.gt.u32 	%p3564, %r14136, %r3203;
	@%p3564 bra 	$L__BB3_2919;
	setp.lt.u32 	%p3565, %r14136, %r3203;
	@%p3565 bra 	$L__BB3_2920;
	setp.gt.u32 	%p3566, %r14135, %r2246;
	@%p3566 bra 	$L__BB3_2919;
	setp.lt.u32 	%p3567, %r14135, %r2246;
	setp.lt.u32 	%p3568, %r14134, %r2245;
	or.pred  	%p3569, %p3567, %p3568;
	@%p3569 bra 	$L__BB3_2920;
$L__BB3_2919:
	// begin inline asm
	sub.cc.u32 %r14134, %r14134, %r2245;
	subc.cc.u32 %r14135, %r14135, %r2246;
	subc.cc.u32 %r14136, %r14136, %r3203;
	subc.cc.u32 %r14137, %r14137, %r3202;
	subc.cc.u32 %r14138, %r14138, %r3201;
	subc.cc.u32 %r14139, %r14139, %r3200;
	subc.cc.u32 %r14140, %r14140, %r3199;
	subc.u32 %r14141, %r14141, %r8905;
	
	// end inline asm
$L__BB3_2920:
	add.s32 	%r5026, %r4861, -1;
	mov.b32 	%r10380, 1;
	shl.b32 	%r10381, %r10380, %r5026;
	and.b32  	%r10382, %r10381, -979;
	setp.eq.s32 	%p3570, %r10382, 0;
	@%p3570 bra 	$L__BB3_2997;
	mul.wide.u32 	%rd24357, %r14126, %r14134;
	shr.u64 	%rd24358, %rd24357, 32;
	mul.wide.u32 	%rd24359, %r14127, %r14134;
	add.s64 	%rd24360, %rd24358, %rd24359;
	shr.u64 	%rd24361, %rd24360, 32;
	mul.wide.u32 	%rd24362, %r14128, %r14134;
	add.s64 	%rd24363, %rd24361, %rd24362;
	shr.u64 	%rd24364, %rd24363, 32;
	mul.wide.u32 	%rd24365, %r14129, %r14134;
	add.s64 	%rd24366, %rd24364, %rd24365;
	shr.u64 	%rd24367, %rd24366, 32;
	mul.wide.u32 	%rd24368, %r14130, %r14134;
	add.s64 	%rd24369, %rd24367, %rd24368;
	shr.u64 	%rd24370, %rd24369, 32;
	mul.wide.u32 	%rd24371, %r14131, %r14134;
	add.s64 	%rd24372, %rd24370, %rd24371;
	shr.u64 	%rd24373, %rd24372, 32;
	mul.wide.u32 	%rd24374, %r14132, %r14134;
	add.s64 	%rd24375, %rd24373, %rd24374;
	shr.u64 	%rd24376, %rd24375, 32;
	mul.wide.u32 	%rd24377, %r14133, %r14134;
	add.s64 	%rd24378, %rd24376, %rd24377;
	shr.u64 	%rd24379, %rd24378, 32;
	and.b64  	%rd24380, %rd24360, 4294967295;
	mul.wide.u32 	%rd24381, %r14126, %r14135;
	add.s64 	%rd24382, %rd24381, %rd24380;
	shr.u64 	%rd24383, %rd24382, 32;
	and.b64  	%rd24384, %rd24363, 4294967295;
	mul.wide.u32 	%rd24385, %r14127, %r14135;
	add.s64 	%rd24386, %rd24383, %rd24384;
	add.s64 	%rd24387, %rd24386, %rd24385;
	shr.u64 	%rd24388, %rd24387, 32;
	and.b64  	%rd24389, %rd24366, 4294967295;
	mul.wide.u32 	%rd24390, %r14128, %r14135;
	add.s64 	%rd24391, %rd24388, %rd24389;
	add.s64 	%rd24392, %rd24391, %rd24390;
	shr.u64 	%rd24393, %rd24392, 32;
	and.b64  	%rd24394, %rd24369, 4294967295;
	mul.wide.u32 	%rd24395, %r14129, %r14135;
	add.s64 	%rd24396, %rd24393, %rd24394;
	add.s64 	%rd24397, %rd24396, %rd24395;
	shr.u64 	%rd24398, %rd24397, 32;
	and.b64  	%rd24399, %rd24372, 4294967295;
	mul.wide.u32 	%rd24400, %r14130, %r14135;
	add.s64 	%rd24401, %rd24398, %rd24399;
	add.s64 	%rd24402, %rd24401, %rd24400;
	shr.u64 	%rd24403, %rd24402, 32;
	and.b64  	%rd24404, %rd24375, 4294967295;
	mul.wide.u32 	%rd24405, %r14131, %r14135;
	add.s64 	%rd24406, %rd24403, %rd24404;
	add.s64 	%rd24407, %rd24406, %rd24405;
	shr.u64 	%rd24408, %rd24407, 32;
	and.b64  	%rd24409, %rd24378, 4294967295;
	mul.wide.u32 	%rd24410, %r14132, %r14135;
	add.s64 	%rd24411, %rd24408, %rd24409;
	add.s64 	%rd24412, %rd24411, %rd24410;
	shr.u64 	%rd24413, %rd24412, 32;
	mul.wide.u32 	%rd24414, %r14133, %r14135;
	add.s64 	%rd24415, %rd24413, %rd24379;
	add.s64 	%rd24416, %rd24415, %rd24414;
	shr.u64 	%rd24417, %rd24416, 32;
	and.b64  	%rd24418, %rd24387, 4294967295;
	mul.wide.u32 	%rd24419, %r14126, %r14136;
	add.s64 	%rd24420, %rd24419, %rd24418;
	shr.u64 	%rd24421, %rd24420, 32;
	and.b64  	%rd24422, %rd24392, 4294967295;
	mul.wide.u32 	%rd24423, %r14127, %r14136;
	add.s64 	%rd24424, %rd24421, %rd24422;
	add.s64 	%rd24425, %rd24424, %rd24423;
	shr.u64 	%rd24426, %rd24425, 32;
	and.b64  	%rd24427, %rd24397, 4294967295;
	mul.wide.u32 	%rd24428, %r14128, %r14136;
	add.s64 	%rd24429, %rd24426, %rd24427;
	add.s64 	%rd24430, %rd24429, %rd24428;
	shr.u64 	%rd24431, %rd24430, 32;
	and.b64  	%rd24432, %rd24402, 4294967295;
	mul.wide.u32 	%rd24433, %r14129, %r14136;
	add.s64 	%rd24434, %rd24431, %rd24432;
	add.s64 	%rd24435, %rd24434, %rd24433;
	shr.u64 	%rd24436, %rd24435, 32;
	and.b64  	%rd24437, %rd24407, 4294967295;
	mul.wide.u32 	%rd24438, %r14130, %r14136;
	add.s64 	%rd24439, %rd24436, %rd24437;
	add.s64 	%rd24440, %rd24439, %rd24438;
	shr.u64 	%rd24441, %rd24440, 32;
	and.b64  	%rd24442, %rd24412, 4294967295;
	mul.wide.u32 	%rd24443, %r14131, %r14136;
	add.s64 	%rd24444, %rd24441, %rd24442;
	add.s64 	%rd24445, %rd24444, %rd24443;
	shr.u64 	%rd24446, %rd24445, 32;
	and.b64  	%rd24447, %rd24416, 4294967295;
	mul.wide.u32 	%rd24448, %r14132, %r14136;
	add.s64 	%rd24449, %rd24446, %rd24447;
	add.s64 	%rd24450, %rd24449, %rd24448;
	shr.u64 	%rd24451, %rd24450, 32;
	mul.wide.u32 	%rd24452, %r14133, %r14136;
	add.s64 	%rd24453, %rd24451, %rd24417;
	add.s64 	%rd24454, %rd24453, %rd24452;
	shr.u64 	%rd24455, %rd24454, 32;
	and.b64  	%rd24456, %rd24425, 4294967295;
	mul.wide.u32 	%rd24457, %r14126, %r14137;
	add.s64 	%rd24458, %rd24457, %rd24456;
	shr.u64 	%rd24459, %rd24458, 32;
	and.b64  	%rd24460, %rd24430, 4294967295;
	mul.wide.u32 	%rd24461, %r14127, %r14137;
	add.s64 	%rd24462, %rd24459, %rd24460;
	add.s64 	%rd24463, %rd24462, %rd24461;
	shr.u64 	%rd24464, %rd24463, 32;
	and.b64  	%rd24465, %rd24435, 4294967295;
	mul.wide.u32 	%rd24466, %r14128, %r14137;
	add.s64 	%rd24467, %rd24464, %rd24465;
	add.s64 	%rd24468, %rd24467, %rd24466;
	shr.u64 	%rd24469, %rd24468, 32;
	and.b64  	%rd24470, %rd24440, 4294967295;
	mul.wide.u32 	%rd24471, %r14129, %r14137;
	add.s64 	%rd24472, %rd24469, %rd24470;
	add.s64 	%rd24473, %rd24472, %rd24471;
	shr.u64 	%rd24474, %rd24473, 32;
	and.b64  	%rd24475, %rd24445, 4294967295;
	mul.wide.u32 	%rd24476, %r14130, %r14137;
	add.s64 	%rd24477, %rd24474, %rd24475;
	add.s64 	%rd24478, %rd24477, %rd24476;
	shr.u64 	%rd24479, %rd24478, 32;
	and.b64  	%rd24480, %rd24450, 4294967295;
	mul.wide.u32 	%rd24481, %r14131, %r14137;
	add.s64 	%rd24482, %rd24479, %rd24480;
	add.s64 	%rd24483, %rd24482, %rd24481;
	shr.u64 	%rd24484, %rd24483, 32;
	and.b64  	%rd24485, %rd24454, 4294967295;
	mul.wide.u32 	%rd24486, %r14132, %r14137;
	add.s64 	%rd24487, %rd24484, %rd24485;
	add.s64 	%rd24488, %rd24487, %rd24486;
	shr.u64 	%rd24489, %rd24488, 32;
	mul.wide.u32 	%rd24490, %r14133, %r14137;
	add.s64 	%rd24491, %rd24489, %rd24455;
	add.s64 	%rd24492, %rd24491, %rd24490;
	shr.u64 	%rd24493, %rd24492, 32;
	and.b64  	%rd24494, %rd24463, 4294967295;
	mul.wide.u32 	%rd24495, %r14126, %r14138;
	add.s64 	%rd24496, %rd24495, %rd24494;
	shr.u64 	%rd24497, %rd24496, 32;
	and.b64  	%rd24498, %rd24468, 4294967295;
	mul.wide.u32 	%rd24499, %r14127, %r14138;
	add.s64 	%rd24500, %rd24497, %rd24498;
	add.s64 	%rd24501, %rd24500, %rd24499;
	shr.u64 	%rd24502, %rd24501, 32;
	and.b64  	%rd24503, %rd24473, 4294967295;
	mul.wide.u32 	%rd24504, %r14128, %r14138;
	add.s64 	%rd24505, %rd24502, %rd24503;
	add.s64 	%rd24506, %rd24505, %rd24504;
	shr.u64 	%rd24507, %rd24506, 32;
	and.b64  	%rd24508, %rd24478, 4294967295;
	mul.wide.u32 	%rd24509, %r14129, %r14138;
	add.s64 	%rd24510, %rd24507, %rd24508;
	add.s64 	%rd24511, %rd24510, %rd24509;
	shr.u64 	%rd24512, %rd24511, 32;
	and.b64  	%rd24513, %rd24483, 4294967295;
	mul.wide.u32 	%rd24514, %r14130, %r14138;
	add.s64 	%rd24515, %rd24512, %rd24513;
	add.s64 	%rd24516, %rd24515, %rd24514;
	shr.u64 	%rd24517, %rd24516, 32;
	and.b64  	%rd24518, %rd24488, 4294967295;
	mul.wide.u32 	%rd24519, %r14131, %r14138;
	add.s64 	%rd24520, %rd24517, %rd24518;
	add.s64 	%rd24521, %rd24520, %rd24519;
	shr.u64 	%rd24522, %rd24521, 32;
	and.b64  	%rd24523, %rd24492, 4294967295;
	mul.wide.u32 	%rd24524, %r14132, %r14138;
	add.s64 	%rd24525, %rd24522, %rd24523;
	add.s64 	%rd24526, %rd24525, %rd24524;
	shr.u64 	%rd24527, %rd24526, 32;
	mul.wide.u32 	%rd24528, %r14133, %r14138;
	add.s64 	%rd24529, %rd24527, %rd24493;
	add.s64 	%rd24530, %rd24529, %rd24528;
	shr.u64 	%rd24531, %rd24530, 32;
	and.b64  	%rd24532, %rd24501, 4294967295;
	mul.wide.u32 	%rd24533, %r14126, %r14139;
	add.s64 	%rd24534, %rd24533, %rd24532;
	shr.u64 	%rd24535, %rd24534, 32;
	and.b64  	%rd24536, %rd24506, 4294967295;
	mul.wide.u32 	%rd24537, %r14127, %r14139;
	add.s64 	%rd24538, %rd24535, %rd24536;
	add.s64 	%rd24539, %rd24538, %rd24537;
	shr.u64 	%rd24540, %rd24539, 32;
	and.b64  	%rd24541, %rd24511, 4294967295;
	mul.wide.u32 	%rd24542, %r14128, %r14139;
	add.s64 	%rd24543, %rd24540, %rd24541;
	add.s64 	%rd24544, %rd24543, %rd24542;
	shr.u64 	%rd24545, %rd24544, 32;
	and.b64  	%rd24546, %rd24516, 4294967295;
	mul.wide.u32 	%rd24547, %r14129, %r14139;
	add.s64 	%rd24548, %rd24545, %rd24546;
	add.s64 	%rd24549, %rd24548, %rd24547;
	shr.u64 	%rd24550, %rd24549, 32;
	and.b64  	%rd24551, %rd24521, 4294967295;
	mul.wide.u32 	%rd24552, %r14130, %r14139;
	add.s64 	%rd24553, %rd24550, %rd24551;
	add.s64 	%rd24554, %rd24553, %rd24552;
	shr.u64 	%rd24555, %rd24554, 32;
	and.b64  	%rd24556, %rd24526, 4294967295;
	mul.wide.u32 	%rd24557, %r14131, %r14139;
	add.s64 	%rd24558, %rd24555, %rd24556;
	add.s64 	%rd24559, %rd24558, %rd24557;
	shr.u64 	%rd24560, %rd24559, 32;
	and.b64  	%rd24561, %rd24530, 4294967295;
	mul.wide.u32 	%rd24562, %r14132, %r14139;
	add.s64 	%rd24563, %rd24560, %rd24561;
	add.s64 	%rd24564, %rd24563, %rd24562;
	shr.u64 	%rd24565, %rd24564, 32;
	mul.wide.u32 	%rd24566, %r14133, %r14139;
	add.s64 	%rd24567, %rd24565, %rd24531;
	add.s64 	%rd24568, %rd24567, %rd24566;
	shr.u64 	%rd24569, %rd24568, 32;
	and.b64  	%rd24570, %rd24539, 4294967295;
	mul.wide.u32 	%rd24571, %r14126, %r14140;
	add.s64 	%rd24572, %rd24571, %rd24570;
	shr.u64 	%rd24573, %rd24572, 32;
	and.b64  	%rd24574, %rd24544, 4294967295;
	mul.wide.u32 	%rd24575, %r14127, %r14140;
	add.s64 	%rd24576, %rd24573, %rd24574;
	add.s64 	%rd24577, %rd24576, %rd24575;
	shr.u64 	%rd24578, %rd24577, 32;
	and.b64  	%rd24579, %rd24549, 4294967295;
	mul.wide.u32 	%rd24580, %r14128, %r14140;
	add.s64 	%rd24581, %rd24578, %rd24579;
	add.s64 	%rd24582, %rd24581, %rd24580;
	shr.u64 	%rd24583, %rd24582, 32;
	and.b64  	%rd24584, %rd24554, 4294967295;
	mul.wide.u32 	%rd24585, %r14129, %r14140;
	add.s64 	%rd24586, %rd24583, %rd24584;
	add.s64 	%rd24587, %rd24586, %rd24585;
	shr.u64 	%rd24588, %rd24587, 32;
	and.b64  	%rd24589, %rd24559, 4294967295;
	mul.wide.u32 	%rd24590, %r14130, %r14140;
	add.s64 	%rd24591, %rd24588, %rd24589;
	add.s64 	%rd24592, %rd24591, %rd24590;
	shr.u64 	%rd24593, %rd24592, 32;
	and.b64  	%rd24594, %rd24564, 4294967295;
	mul.wide.u32 	%rd24595, %r14131, %r14140;
	add.s64 	%rd24596, %rd24593, %rd24594;
	add.s64 	%rd24597, %rd24596, %rd24595;
	shr.u64 	%rd24598, %rd24597, 32;
	and.b64  	%rd24599, %rd24568, 4294967295;
	mul.wide.u32 	%rd24600, %r14132, %r14140;
	add.s64 	%rd24601, %rd24598, %rd24599;
	add.s64 	%rd24602, %rd24601, %rd24600;
	shr.u64 	%rd24603, %rd24602, 32;
	mul.wide.u32 	%rd24604, %r14133, %r14140;
	add.s64 	%rd24605, %rd24603, %rd24569;
	add.s64 	%rd24606, %rd24605, %rd24604;
	shr.u64 	%rd24607, %rd24606, 32;
	and.b64  	%rd24608, %rd24577, 4294967295;
	mul.wide.u32 	%rd24609, %r14126, %r14141;
	add.s64 	%rd24610, %rd24609, %rd24608;
	shr.u64 	%rd24611, %rd24610, 32;
	and.b64  	%rd24612, %rd24582, 4294967295;
	mul.wide.u32 	%rd24613, %r14127, %r14141;
	add.s64 	%rd24614, %rd24611, %rd24612;
	add.s64 	%rd24615, %rd24614, %rd24613;
	shr.u64 	%rd24616, %rd24615, 32;
	and.b64  	%rd24617, %rd24587, 4294967295;
	mul.wide.u32 	%rd24618, %r14128, %r14141;
	add.s64 	%rd24619, %rd24616, %rd24617;
	add.s64 	%rd24620, %rd24619, %rd24618;
	shr.u64 	%rd24621, %rd24620, 32;
	and.b64  	%rd24622, %rd24592, 4294967295;
	mul.wide.u32 	%rd24623, %r14129, %r14141;
	add.s64 	%rd24624, %rd24621, %rd24622;
	add.s64 	%rd24625, %rd24624, %rd24623;
	shr.u64 	%rd24626, %rd24625, 32;
	and.b64  	%rd24627, %rd24597, 4294967295;
	mul.wide.u32 	%rd24628, %r14130, %r14141;
	add.s64 	%rd24629, %rd24626, %rd24627;
	add.s64 	%rd24630, %rd24629, %rd24628;
	shr.u64 	%rd24631, %rd24630, 32;
	and.b64  	%rd24632, %rd24602, 4294967295;
	mul.wide.u32 	%rd24633, %r14131, %r14141;
	add.s64 	%rd24634, %rd24631, %rd24632;
	add.s64 	%rd24635, %rd24634, %rd24633;
	shr.u64 	%rd24636, %rd24635, 32;
	and.b64  	%rd24637, %rd24606, 4294967295;
	mul.wide.u32 	%rd24638, %r14132, %r14141;
	add.s64 	%rd24639, %rd24636, %rd24637;
	add.s64 	%rd24640, %rd24639, %rd24638;
	shr.u64 	%rd24641, %rd24640, 32;
	mul.wide.u32 	%rd24642, %r14133, %r14141;
	add.s64 	%rd24643, %rd24641, %rd24607;
	add.s64 	%rd24644, %rd24643, %rd24642;
	shr.u64 	%rd24645, %rd24644, 32;
	{ .reg .b32 tmp; mov.b64 {tmp, %r10383}, %rd24644; }
	and.b64  	%rd24646, %rd24615, 4294967295;
	mul.lo.s64 	%rd24647, %rd24646, 977;
	and.b64  	%rd24648, %rd24357, 4294967295;
	and.b64  	%rd24649, %rd24647, 4294967295;
	add.s64 	%rd31614, %rd24649, %rd24648;
	shr.u64 	%rd24650, %rd24647, 32;
	shr.u64 	%rd24651, %rd31614, 32;
	add.s64 	%rd24652, %rd24651, %rd24650;
	and.b64  	%rd24653, %rd24620, 4294967295;
	mul.lo.s64 	%rd24654, %rd24653, 977;
	and.b64  	%rd24655, %rd24382, 4294967295;
	and.b64  	%rd24656, %rd24654, 4294967295;
	add.s64 	%rd24657, %rd24652, %rd24655;
	add.s64 	%rd24658, %rd24657, %rd24656;
	add.s64 	%rd31615, %rd24658, %rd24646;
	shr.u64 	%rd24659, %rd24654, 32;
	shr.u64 	%rd24660, %rd31615, 32;
	add.s64 	%rd24661, %rd24660, %rd24659;
	and.b64  	%rd24662, %rd24625, 4294967295;
	mul.lo.s64 	%rd24663, %rd24662, 977;
	and.b64  	%rd24664, %rd24420, 4294967295;
	and.b64  	%rd24665, %rd24663, 4294967295;
	add.s64 	%rd24666, %rd24661, %rd24664;
	add.s64 	%rd24667, %rd24666, %rd24665;
	add.s64 	%rd31616, %rd24667, %rd24653;
	shr.u64 	%rd24668, %rd24663, 32;
	shr.u64 	%rd24669, %rd31616, 32;
	add.s64 	%rd24670, %rd24669, %rd24668;
	and.b64  	%rd24671, %rd24630, 4294967295;
	mul.lo.s64 	%rd24672, %rd24671, 977;
	and.b64  	%rd24673, %rd24458, 4294967295;
	and.b64  	%rd24674, %rd24672, 4294967295;
	add.s64 	%rd24675, %rd24670, %rd24673;
	add.s64 	%rd24676, %rd24675, %rd24674;
	add.s64 	%rd31617, %rd24676, %rd24662;
	shr.u64 	%rd24677, %rd24672, 32;
	shr.u64 	%rd24678, %rd31617, 32;
	add.s64 	%rd24679, %rd24678, %rd24677;
	and.b64  	%rd24680, %rd24635, 4294967295;
	mul.lo.s64 	%rd24681, %rd24680, 977;
	and.b64  	%rd24682, %rd24496, 4294967295;
	and.b64  	%rd24683, %rd24681, 4294967295;
	add.s64 	%rd24684, %rd24679, %rd24682;
	add.s64 	%rd24685, %rd24684, %rd24683;
	add.s64 	%rd31618, %rd24685, %rd24671;
	shr.u64 	%rd24686, %rd24681, 32;
	shr.u64 	%rd24687, %rd31618, 32;
	add.s64 	%rd24688, %rd24687, %rd24686;
	and.b64  	%rd24689, %rd24640, 4294967295;
	mul.lo.s64 	%rd24690, %rd24689, 977;
	and.b64  	%rd24691, %rd24534, 4294967295;
	and.b64  	%rd24692, %rd24690, 4294967295;
	add.s64 	%rd24693, %rd24688, %rd24691;
	add.s64 	%rd24694, %rd24693, %rd24692;
	add.s64 	%rd31619, %rd24694, %rd24680;
	shr.u64 	%rd24695, %rd24690, 32;
	shr.u64 	%rd24696, %rd31619, 32;
	add.s64 	%rd24697, %rd24696, %rd24695;
	and.b64  	%rd24698, %rd24644, 4294967295;
	mul.lo.s64 	%rd24699, %rd24698, 977;
	and.b64  	%rd24700, %rd24572, 4294967295;
	and.b64  	%rd24701, %rd24699, 4294967295;
	add.s64 	%rd24702, %rd24697, %rd24700;
	add.s64 	%rd24703, %rd24702, %rd24701;
	add.s64 	%rd31620, %rd24703, %rd24689;
	shr.u64 	%rd24704, %rd24699, 32;
	shr.u64 	%rd24705, %rd31620, 32;
	add.s64 	%rd24706, %rd24705, %rd24704;
	mul.lo.s64 	%rd24707, %rd24645, 977;
	and.b64  	%rd24708, %rd24610, 4294967295;
	and.b64  	%rd24709, %rd24707, 4294967295;
	add.s64 	%rd24710, %rd24706, %rd24708;
	add.s64 	%rd24711, %rd24710, %rd24709;
	add.s64 	%rd31621, %rd24711, %rd24698;
	shr.u64 	%rd24712, %rd24707, 32;
	shr.u64 	%rd24713, %rd31621, 32;
	cvt.u32.u64 	%r10384, %rd24713;
	cvt.u32.u64 	%r10385, %rd24712;
	add.s32 	%r10386, %r10384, %r10385;
	add.s32 	%r5027, %r10386, %r10383;
	setp.eq.s32 	%p3572, %r5027, 0;
	mov.pred 	%p4476, 0;
	@%p3572 bra 	$L__BB3_2929;
	cvt.u64.u32 	%rd24714, %r5027;
	mul.wide.u32 	%rd24715, %r5027, 977;
	shr.u64 	%rd24716, %rd24715, 32;
	and.b64  	%rd24717, %rd31614, 4294967295;
	and.b64  	%rd24718, %rd24715, 4294967295;
	add.s64 	%rd31614, %rd24718, %rd24717;
	shr.u64 	%rd24719, %rd31614, 32;
	and.b64  	%rd24720, %rd31615, 4294967295;
	add.s64 	%rd24721, %rd24716, %rd24720;
	add.s64 	%rd24722, %rd24721, %rd24714;
	add.s64 	%rd31615, %rd24722, %rd24719;
	setp.lt.u64 	%p3574, %rd31615, 4294967296;
	@%p3574 bra 	$L__BB3_2929;
	shr.u64 	%rd24723, %rd31615, 32;
	and.b64  	%rd24724, %rd31616, 4294967295;
	add.s64 	%rd31616, %rd24723, %rd24724;
	setp.lt.u64 	%p3576, %rd31616, 4294967296;
	@%p3576 bra 	$L__BB3_2929;
	shr.u64 	%rd24725, %rd31616, 32;
	and.b64  	%rd24726, %rd31617, 4294967295;
	add.s64 	%rd31617, %rd24725, %rd24726;
	setp.lt.u64 	%p3578, %rd31617, 4294967296;
	@%p3578 bra 	$L__BB3_2929;
	shr.u64 	%rd24728, %rd31617, 32;
	and.b64  	%rd24729, %rd31618, 4294967295;
	add.s64 	%rd31618, %rd24728, %rd24729;
	setp.lt.u64 	%p3580, %rd31618, 4294967296;
	mov.b64 	%rd31617, 4294967296;
	@%p3580 bra 	$L__BB3_2929;
	shr.u64 	%rd24731, %rd31618, 32;
	and.b64  	%rd24732, %rd31619, 4294967295;
	add.s64 	%rd31619, %rd24731, %rd24732;
	setp.lt.u64 	%p3582, %rd31619, 4294967296;
	mov.b64 	%rd31617, 4294967296;
	mov.u64 	%rd31618, %rd31617;
	@%p3582 bra 	$L__BB3_2929;
	shr.u64 	%rd24734, %rd31619, 32;
	and.b64  	%rd24735, %rd31620, 4294967295;
	add.s64 	%rd31620, %rd24734, %rd24735;
	setp.lt.u64 	%p3584, %rd31620, 4294967296;
	mov.b64 	%rd31617, 4294967296;
	mov.u64 	%rd31619, %rd31617;
	@%p3584 bra 	$L__BB3_2929;
	shr.u64 	%rd24737, %rd31620, 32;
	and.b64  	%rd24738, %rd31621, 4294967295;
	add.s64 	%rd24739, %rd24737, %rd24738;
	setp.gt.u64 	%p4476, %rd24739, 4294967295;
	min.u64 	%rd31621, %rd24739, 4294967296;
	mov.b64 	%rd31617, 4294967296;
	mov.u64 	%rd31618, %rd31617;
	mov.u64 	%rd31620, %rd31617;
$L__BB3_2929:
	cvt.u32.u64 	%r14205, %rd31621;
	cvt.u32.u64 	%r14204, %rd31620;
	cvt.u32.u64 	%r14203, %rd31619;
	cvt.u32.u64 	%r14202, %rd31618;
	cvt.u32.u64 	%r14201, %rd31617;
	cvt.u32.u64 	%r14200, %rd31616;
	cvt.u32.u64 	%r14199, %rd31615;
	cvt.u32.u64 	%r14198, %rd31614;
	setp.lt.u32 	%p3585, %r8905, %r14205;
	or.pred  	%p3586, %p4476, %p3585;
	@%p3586 bra 	$L__BB3_2943;
	setp.gt.u32 	%p3587, %r8905, %r14205;
	@%p3587 bra 	$L__BB3_2944;
	setp.lt.u32 	%p3588, %r3199, %r14204;
	@%p3588 bra 	$L__BB3_2943;
	setp.gt.u32 	%p3589, %r3199, %r14204;
	@%p3589 bra 	$L__BB3_2944;
	setp.lt.u32 	%p3590, %r3200, %r14203;
	@%p3590 bra 	$L__BB3_2943;
	setp.gt.u32 	%p3591, %r3200, %r14203;
	@%p3591 bra 	$L__BB3_2944;
	setp.lt.u32 	%p3592, %r3201, %r14202;
	@%p3592 bra 	$L__BB3_2943;
	setp.gt.u32 	%p3593, %r3201, %r14202;
	@%p3593 bra 	$L__BB3_2944;
	setp.lt.u32 	%p3594, %r3202, %r14201;
	@%p3594 bra 	$L__BB3_2943;
	setp.gt.u32 	%p3595, %r3202, %r14201;
	@%p3595 bra 	$L__BB3_2944;
	setp.lt.u32 	%p3596, %r3203, %r14200;
	@%p3596 bra 	$L__BB3_2943;
	setp.gt.u32 	%p3597, %r3203, %r14200;
	@%p3597 bra 	$L__BB3_2944;
	setp.lt.u32 	%p3598, %r2246, %r14199;
	@%p3598 bra 	$L__BB3_2943;
	setp.gt.u32 	%p3599, %r2246, %r14199;
	setp.gt.u32 	%p3600, %r2245, %r14198;
	or.pred  	%p3601, %p3599, %p3600;
	@%p3601 bra 	$L__BB3_2944;
$L__BB3_2943:
	// begin inline asm
	sub.cc.u32 %r14198, %r14198, %r2245;
	subc.cc.u32 %r14199, %r14199, %r2246;
	subc.cc.u32 %r14200, %r14200, %r3203;
	subc.cc.u32 %r14201, %r14201, %r3202;
	subc.cc.u32 %r14202, %r14202, %r3201;
	subc.cc.u32 %r14203, %r14203, %r3200;
	subc.cc.u32 %r14204, %r14204, %r3199;
	subc.u32 %r14205, %r14205, %r8905;
	
	// end inline asm
$L__BB3_2944:
	setp.gt.u32 	%p3602, %r14205, %r8905;
	@%p3602 bra 	$L__BB3_2958;
	setp.lt.u32 	%p3603, %r14205, %r8905;
	@%p3603 bra 	$L__BB3_2959;
	setp.gt.u32 	%p3604, %r14204, %r3199;
	@%p3604 bra 	$L__BB3_2958;
	setp.lt.u32 	%p3605, %r14204, %r3199;
	@%p3605 bra 	$L__BB3_2959;
	setp.gt.u32 	%p3606, %r14203, %r3200;
	@%p3606 bra 	$L__BB3_2958;
	setp.lt.u32 	%p3607, %r14203, %r3200;
	@%p3607 bra 	$L__BB3_2959;
	setp.gt.u32 	%p3608, %r14202, %r3201;
	@%p3608 bra 	$L__BB3_2958;
	setp.lt.u32 	%p3609, %r14202, %r3201;
	@%p3609 bra 	$L__BB3_2959;
	setp.gt.u32 	%p3610, %r14201, %r3202;
	@%p3610 bra 	$L__BB3_2958;
	setp.lt.u32 	%p3611, %r14201, %r3202;
	@%p3611 bra 	$L__BB3_2959;
	setp.gt.u32 	%p3612, %r14200, %r3203;
	@%p3612 bra 	$L__BB3_2958;
	setp.lt.u32 	%p3613, %r14200, %r3203;
	@%p3613 bra 	$L__BB3_2959;
	setp.gt.u32 	%p3614, %r14199, %r2246;
	@%p3614 bra 	$L__BB3_2958;
	setp.lt.u32 	%p3615, %r14199, %r2246;
	setp.lt.u32 	%p3616, %r14198, %r2245;
	or.pred  	%p3617, %p3615, %p3616;
	@%p3617 bra 	$L__BB3_2959;
$L__BB3_2958:
	// begin inline asm
	sub.cc.u32 %r14198, %r14198, %r2245;
	subc.cc.u32 %r14199, %r14199, %r2246;
	subc.cc.u32 %r14200, %r14200, %r3203;
	subc.cc.u32 %r14201, %r14201, %r3202;
	subc.cc.u32 %r14202, %r14202, %r3201;
	subc.cc.u32 %r14203, %r14203, %r3200;
	subc.cc.u32 %r14204, %r14204, %r3199;
	subc.u32 %r14205, %r14205, %r8905;
	
	// end inline asm
$L__BB3_2959:
	mul.wide.u32 	%rd24741, %r14126, %r14126;
	shr.u64 	%rd24742, %rd24741, 32;
	mul.wide.u32 	%rd24743, %r14127, %r14126;
	add.s64 	%rd24744, %rd24742, %rd24743;
	shr.u64 	%rd24745, %rd24744, 32;
	mul.wide.u32 	%rd24746, %r14128, %r14126;
	add.s64 	%rd24747, %rd24745, %rd24746;
	shr.u64 	%rd24748, %rd24747, 32;
	mul.wide.u32 	%rd24749, %r14129, %r14126;
	add.s64 	%rd24750, %rd24748, %rd24749;
	shr.u64 	%rd24751, %rd24750, 32;
	mul.wide.u32 	%rd24752, %r14130, %r14126;
	add.s64 	%rd24753, %rd24751, %rd24752;
	shr.u64 	%rd24754, %rd24753, 32;
	mul.wide.u32 	%rd24755, %r14131, %r14126;
	add.s64 	%rd24756, %rd24754, %rd24755;
	shr.u64 	%rd24757, %rd24756, 32;
	mul.wide.u32 	%rd24758, %r14132, %r14126;
	add.s64 	%rd24759, %rd24757, %rd24758;
	shr.u64 	%rd24760, %rd24759, 32;
	mul.wide.u32 	%rd24761, %r14133, %r14126;
	add.s64 	%rd24762, %rd24760, %rd24761;
	shr.u64 	%rd24763, %rd24762, 32;
	and.b64  	%rd24764, %rd24744, 4294967295;
	add.s64 	%rd24765, %rd24743, %rd24764;
	shr.u64 	%rd24766, %rd24765, 32;
	and.b64  	%rd24767, %rd24747, 4294967295;
	mul.wide.u32 	%rd24768, %r14127, %r14127;
	add.s64 	%rd24769, %rd24766, %rd24767;
	add.s64 	%rd24770, %rd24769, %rd24768;
	shr.u64 	%rd24771, %rd24770, 32;
	and.b64  	%rd24772, %rd24750, 4294967295;
	mul.wide.u32 	%rd24773, %r14128, %r14127;
	add.s64 	%rd24774, %rd24771, %rd24772;
	add.s64 	%rd24775, %rd24774, %rd24773;
	shr.u64 	%rd24776, %rd24775, 32;
	and.b64  	%rd24777, %rd24753, 4294967295;
	mul.wide.u32 	%rd24778, %r14129, %r14127;
	add.s64 	%rd24779, %rd24776, %rd24777;
	add.s64 	%rd24780, %rd24779, %rd24778;
	shr.u64 	%rd24781, %rd24780, 32;
	and.b64  	%rd24782, %rd24756, 4294967295;
	mul.wide.u32 	%rd24783, %r14130, %r14127;
	add.s64 	%rd24784, %rd24781, %rd24782;
	add.s64 	%rd24785, %rd24784, %rd24783;
	shr.u64 	%rd24786, %rd24785, 32;
	and.b64  	%rd24787, %rd24759, 4294967295;
	mul.wide.u32 	%rd24788, %r14131, %r14127;
	add.s64 	%rd24789, %rd24786, %rd24787;
	add.s64 	%rd24790, %rd24789, %rd24788;
	shr.u64 	%rd24791, %rd24790, 32;
	and.b64  	%rd24792, %rd24762, 4294967295;
	mul.wide.u32 	%rd24793, %r14132, %r14127;
	add.s64 	%rd24794, %rd24791, %rd24792;
	add.s64 	%rd24795, %rd24794, %rd24793;
	shr.u64 	%rd24796, %rd24795, 32;
	mul.wide.u32 	%rd24797, %r14133, %r14127;
	add.s64 	%rd24798, %rd24796, %rd24763;
	add.s64 	%rd24799, %rd24798, %rd24797;
	shr.u64 	%rd24800, %rd24799, 32;
	and.b64  	%rd24801, %rd24770, 4294967295;
	add.s64 	%rd24802, %rd24746, %rd24801;
	shr.u64 	%rd24803, %rd24802, 32;
	and.b64  	%rd24804, %rd24775, 4294967295;
	add.s64 	%rd24805, %rd24803, %rd24804;
	add.s64 	%rd24806, %rd24805, %rd24773;
	shr.u64 	%rd24807, %rd24806, 32;
	and.b64  	%rd24808, %rd24780, 4294967295;
	mul.wide.u32 	%rd24809, %r14128, %r14128;
	add.s64 	%rd24810, %rd24807, %rd24808;
	add.s64 	%rd24811, %rd24810, %rd24809;
	shr.u64 	%rd24812, %rd24811, 32;
	and.b64  	%rd24813, %rd24785, 4294967295;
	mul.wide.u32 	%rd24814, %r14129, %r14128;
	add.s64 	%rd24815, %rd24812, %rd24813;
	add.s64 	%rd24816, %rd24815, %rd24814;
	shr.u64 	%rd24817, %rd24816, 32;
	and.b64  	%rd24818, %rd24790, 4294967295;
	mul.wide.u32 	%rd24819, %r14130, %r14128;
	add.s64 	%rd24820, %rd24817, %rd24818;
	add.s64 	%rd24821, %rd24820, %rd24819;
	shr.u64 	%rd24822, %rd24821, 32;
	and.b64  	%rd24823, %rd24795, 4294967295;
	mul.wide.u32 	%rd24824, %r14131, %r14128;
	add.s64 	%rd24825, %rd24822, %rd24823;
	add.s64 	%rd24826, %rd24825, %rd24824;
	shr.u64 	%rd24827, %rd24826, 32;
	and.b64  	%rd24828, %rd24799, 4294967295;
	mul.wide.u32 	%rd24829, %r14132, %r14128;
	add.s64 	%rd24830, %rd24827, %rd24828;
	add.s64 	%rd24831, %rd24830, %rd24829;
	shr.u64 	%rd24832, %rd24831, 32;
	mul.wide.u32 	%rd24833, %r14133, %r14128;
	add.s64 	%rd24834, %rd24832, %rd24800;
	add.s64 	%rd24835, %rd24834, %rd24833;
	shr.u64 	%rd24836, %rd24835, 32;
	and.b64  	%rd24837, %rd24806, 4294967295;
	add.s64 	%rd24838, %rd24749, %rd24837;
	shr.u64 	%rd24839, %rd24838, 32;
	and.b64  	%rd24840, %rd24811, 4294967295;
	add.s64 	%rd24841, %rd24839, %rd24840;
	add.s64 	%rd24842, %rd24841, %rd24778;
	shr.u64 	%rd24843, %rd24842, 32;
	and.b64  	%rd24844, %rd24816, 4294967295;
	add.s64 	%rd24845, %rd24843, %rd24844;
	add.s64 	%rd24846, %rd24845, %rd24814;
	shr.u64 	%rd24847, %rd24846, 32;
	and.b64  	%rd24848, %rd24821, 4294967295;
	mul.wide.u32 	%rd24849, %r14129, %r14129;
	add.s64 	%rd24850, %rd24847, %rd24848;
	add.s64 	%rd24851, %rd24850, %rd24849;
	shr.u64 	%rd24852, %rd24851, 32;
	and.b64  	%rd24853, %rd24826, 4294967295;
	mul.wide.u32 	%rd24854, %r14130, %r14129;
	add.s64 	%rd24855, %rd24852, %rd24853;
	add.s64 	%rd24856, %rd24855, %rd24854;
	shr.u64 	%rd24857, %rd24856, 32;
	and.b64  	%rd24858, %rd24831, 4294967295;
	mul.wide.u32 	%rd24859, %r14131, %r14129;
	add.s64 	%rd24860, %rd24857, %rd24858;
	add.s64 	%rd24861, %rd24860, %rd24859;
	shr.u64 	%rd24862, %rd24861, 32;
	and.b64  	%rd24863, %rd24835, 4294967295;
	mul.wide.u32 	%rd24864, %r14132, %r14129;
	add.s64 	%rd24865, %rd24862, %rd24863;
	add.s64 	%rd24866, %rd24865, %rd24864;
	shr.u64 	%rd24867, %rd24866, 32;
	mul.wide.u32 	%rd24868, %r14133, %r14129;
	add.s64 	%rd24869, %rd24867, %rd24836;
	add.s64 	%rd24870, %rd24869, %rd24868;
	shr.u64 	%rd24871, %rd24870, 32;
	and.b64  	%rd24872, %rd24842, 4294967295;
	add.s64 	%rd24873, %rd24752, %rd24872;
	shr.u64 	%rd24874, %rd24873, 32;
	and.b64  	%rd24875, %rd24846, 4294967295;
	add.s64 	%rd24876, %rd24874, %rd24875;
	add.s64 	%rd24877, %rd24876, %rd24783;
	shr.u64 	%rd24878, %rd24877, 32;
	and.b64  	%rd24879, %rd24851, 4294967295;
	add.s64 	%rd24880, %rd24878, %rd24879;
	add.s64 	%rd24881, %rd24880, %rd24819;
	shr.u64 	%rd24882, %rd24881, 32;
	and.b64  	%rd24883, %rd24856, 4294967295;
	add.s64 	%rd24884, %rd24882, %rd24883;
	add.s64 	%rd24885, %rd24884, %rd24854;
	shr.u64 	%rd24886, %rd24885, 32;
	and.b64  	%rd24887, %rd24861, 4294967295;
	mul.wide.u32 	%rd24888, %r14130, %r14130;
	add.s64 	%rd24889, %rd24886, %rd24887;
	add.s64 	%rd24890, %rd24889, %rd24888;
	shr.u64 	%rd24891, %rd24890, 32;
	and.b64  	%rd24892, %rd24866, 4294967295;
	mul.wide.u32 	%rd24893, %r14131, %r14130;
	add.s64 	%rd24894, %rd24891, %rd24892;
	add.s64 	%rd24895, %rd24894, %rd24893;
	shr.u64 	%rd24896, %rd24895, 32;
	and.b64  	%rd24897, %rd24870, 4294967295;
	mul.wide.u32 	%rd24898, %r14132, %r14130;
	add.s64 	%rd24899, %rd24896, %rd24897;
	add.s64 	%rd24900, %rd24899, %rd24898;
	shr.u64 	%rd24901, %rd24900, 32;
	mul.wide.u32 	%rd24902, %r14133, %r14130;
	add.s64 	%rd24903, %rd24901, %rd24871;
	add.s64 	%rd24904, %rd24903, %rd24902;
	shr.u64 	%rd24905, %rd24904, 32;
	and.b64  	%rd24906, %rd24877, 4294967295;
	add.s64 	%rd24907, %rd24755, %rd24906;
	shr.u64 	%rd24908, %rd24907, 32;
	and.b64  	%rd24909, %rd24881, 4294967295;
	add.s64 	%rd24910, %rd24908, %rd24909;
	add.s64 	%rd24911, %rd24910, %rd24788;
	shr.u64 	%rd24912, %rd24911, 32;
	and.b64  	%rd24913, %rd24885, 4294967295;
	add.s64 	%rd24914, %rd24912, %rd24913;
	add.s64 	%rd24915, %rd24914, %rd24824;
	shr.u64 	%rd24916, %rd24915, 32;
	and.b64  	%rd24917, %rd24890, 4294967295;
	add.s64 	%rd24918, %rd24916, %rd24917;
	add.s64 	%rd24919, %rd24918, %rd24859;
	shr.u64 	%rd24920, %rd24919, 32;
	and.b64  	%rd24921, %rd24895, 4294967295;
	add.s64 	%rd24922, %rd24920, %rd24921;
	add.s64 	%rd24923, %rd24922, %rd24893;
	shr.u64 	%rd24924, %rd24923, 32;
	and.b64  	%rd24925, %rd24900, 4294967295;
	mul.wide.u32 	%rd24926, %r14131, %r14131;
	add.s64 	%rd24927, %rd24924, %rd24925;
	add.s64 	%rd24928, %rd24927, %rd24926;
	shr.u64 	%rd24929, %rd24928, 32;
	and.b64  	%rd24930, %rd24904, 4294967295;
	mul.wide.u32 	%rd24931, %r14132, %r14131;
	add.s64 	%rd24932, %rd24929, %rd24930;
	add.s64 	%rd24933, %rd24932, %rd24931;
	shr.u64 	%rd24934, %rd24933, 32;
	mul.wide.u32 	%rd24935, %r14133, %r14131;
	add.s64 	%rd24936, %rd24934, %rd24905;
	add.s64 	%rd24937, %rd24936, %rd24935;
	shr.u64 	%rd24938, %rd24937, 32;
	and.b64  	%rd24939, %rd24911, 4294967295;
	add.s64 	%rd24940, %rd24758, %rd24939;
	shr.u64 	%rd24941, %rd24940, 32;
	and.b64  	%rd24942, %rd24915, 4294967295;
	add.s64 	%rd24943, %rd24941, %rd24942;
	add.s64 	%rd24944, %rd24943, %rd24793;
	shr.u64 	%rd24945, %rd24944, 32;
	and.b64  	%rd24946, %rd24919, 4294967295;
	add.s64 	%rd24947, %rd24945, %rd24946;
	add.s64 	%rd24948, %rd24947, %rd24829;
	shr.u64 	%rd24949, %rd24948, 32;
	and.b64  	%rd24950, %rd24923, 4294967295;
	add.s64 	%rd24951, %rd24949, %rd24950;
	add.s64 	%rd24952, %rd24951, %rd24864;
	shr.u64 	%rd24953, %rd24952, 32;
	and.b64  	%rd24954, %rd24928, 4294967295;
	add.s64 	%rd24955, %rd24953, %rd24954;
	add.s64 	%rd24956, %rd24955, %rd24898;
	shr.u64 	%rd24957, %rd24956, 32;
	and.b64  	%rd24958, %rd24933, 4294967295;
	add.s64 	%rd24959, %rd24957, %rd24958;
	add.s64 	%rd24960, %rd24959, %rd24931;
	shr.u64 	%rd24961, %rd24960, 32;
	and.b64  	%rd24962, %rd24937, 4294967295;
	mul.wide.u32 	%rd24963, %r14132, %r14132;
	add.s64 	%rd24964, %rd24961, %rd24962;
	add.s64 	%rd24965, %rd24964, %rd24963;
	shr.u64 	%rd24966, %rd24965, 32;
	mul.wide.u32 	%rd24967, %r14133, %r14132;
	add.s64 	%rd24968, %rd24966, %rd24938;
	add.s64 	%rd24969, %rd24968, %rd24967;
	shr.u64 	%rd24970, %rd24969, 32;
	and.b64  	%rd24971, %rd24944, 4294967295;
	add.s64 	%rd24972, %rd24761, %rd24971;
	shr.u64 	%rd24973, %rd24972, 32;
	and.b64  	%rd24974, %rd24948, 4294967295;
	add.s64 	%rd24975, %rd24973, %rd24974;
	add.s64 	%rd24976, %rd24975, %rd24797;
	shr.u64 	%rd24977, %rd24976, 32;
	and.b64  	%rd24978, %rd24952, 4294967295;
	add.s64 	%rd24979, %rd24977, %rd24978;
	add.s64 	%rd24980, %rd24979, %rd24833;
	shr.u64 	%rd24981, %rd24980, 32;
	and.b64  	%rd24982, %rd24956, 4294967295;
	add.s64 	%rd24983, %rd24981, %rd24982;
	add.s64 	%rd24984, %rd24983, %rd24868;
	shr.u64 	%rd24985, %rd24984, 32;
	and.b64  	%rd24986, %rd24960, 4294967295;
	add.s64 	%rd24987, %rd24985, %rd24986;
	add.s64 	%rd24988, %rd24987, %rd24902;
	shr.u64 	%rd24989, %rd24988, 32;
	and.b64  	%rd24990, %rd24965, 4294967295;
	add.s64 	%rd24991, %rd24989, %rd24990;
	add.s64 	%rd24992, %rd24991, %rd24935;
	shr.u64 	%rd24993, %rd24992, 32;
	and.b64  	%rd24994, %rd24969, 4294967295;
	add.s64 	%rd24995, %rd24993, %rd24994;
	add.s64 	%rd24996, %rd24995, %rd24967;
	shr.u64 	%rd24997, %rd24996, 32;
	mul.wide.u32 	%rd24998, %r14133, %r14133;
	add.s64 	%rd24999, %rd24997, %rd24970;
	add.s64 	%rd25000, %rd24999, %rd24998;
	shr.u64 	%rd25001, %rd25000, 32;
	{ .reg .b32 tmp; mov.b64 {tmp, %r10435}, %rd25000; }
	and.b64  	%rd25002, %rd24976, 4294967295;
	mul.lo.s64 	%rd25003, %rd25002, 977;
	and.b64  	%rd25004, %rd24741, 4294967293;
	and.b64  	%rd25005, %rd25003, 4294967295;
	add.s64 	%rd31622, %rd25005, %rd25004;
	shr.u64 	%rd25006, %rd25003, 32;
	shr.u64 	%rd25007, %rd31622, 32;
	add.s64 	%rd25008, %rd25007, %rd25006;
	and.b64  	%rd25009, %rd24980, 4294967295;
	mul.lo.s64 	%rd25010, %rd25009, 977;
	and.b64  	%rd25011, %rd24765, 4294967295;
	and.b64  	%rd25012, %rd25010, 4294967295;
	add.s64 	%rd25013, %rd25008, %rd25011;
	add.s64 	%rd25014, %rd25013, %rd25012;
	add.s64 	%rd31623, %rd25014, %rd25002;
	shr.u64 	%rd25015, %rd25010, 32;
	shr.u64 	%rd25016, %rd31623, 32;
	add.s64 	%rd25017, %rd25016, %rd25015;
	and.b64  	%rd25018, %rd24984, 4294967295;
	mul.lo.s64 	%rd25019, %rd25018, 977;
	and.b64  	%rd25020, %rd24802, 4294967295;
	and.b64  	%rd25021, %rd25019, 4294967295;
	add.s64 	%rd25022, %rd25017, %rd25020;
	add.s64 	%rd25023, %rd25022, %rd25021;
	add.s64 	%rd31624, %rd25023, %rd25009;
	shr.u64 	%rd25024, %rd25019, 32;
	shr.u64 	%rd25025, %rd31624, 32;
	add.s64 	%rd25026, %rd25025, %rd25024;
	and.b64  	%rd25027, %rd24988, 4294967295;
	mul.lo.s64 	%rd25028, %rd25027, 977;
	and.b64  	%rd25029, %rd24838, 4294967295;
	and.b64  	%rd25030, %rd25028, 4294967295;
	add.s64 	%rd25031, %rd25026, %rd25029;
	add.s64 	%rd25032, %rd25031, %rd25030;
	add.s64 	%rd31625, %rd25032, %rd25018;
	shr.u64 	%rd25033, %rd25028, 32;
	shr.u64 	%rd25034, %rd31625, 32;
	add.s64 	%rd25035, %rd25034, %rd25033;
	and.b64  	%rd25036, %rd24992, 4294967295;
	mul.lo.s64 	%rd25037, %rd25036, 977;
	and.b64  	%rd25038, %rd24873, 4294967295;
	and.b64  	%rd25039, %rd25037, 4294967295;
	add.s64 	%rd25040, %rd25035, %rd25038;
	add.s64 	%rd25041, %rd25040, %rd25039;
	add.s64 	%rd31626, %rd25041, %rd25027;
	shr.u64 	%rd25042, %rd25037, 32;
	shr.u64 	%rd25043, %rd31626, 32;
	add.s64 	%rd25044, %rd25043, %rd25042;
	and.b64  	%rd25045, %rd24996, 4294967295;
	mul.lo.s64 	%rd25046, %rd25045, 977;
	and.b64  	%rd25047, %rd24907, 4294967295;
	and.b64  	%rd25048, %rd25046, 4294967295;
	add.s64 	%rd25049, %rd25044, %rd25047;
	add.s64 	%rd25050, %rd25049, %rd25048;
	add.s64 	%rd31627, %rd25050, %rd25036;
	shr.u64 	%rd25051, %rd25046, 32;
	shr.u64 	%rd25052, %rd31627, 32;
	add.s64 	%rd25053, %rd25052, %rd25051;
	and.b64  	%rd25054, %rd25000, 4294967295;
	mul.lo.s64 	%rd25055, %rd25054, 977;
	and.b64  	%rd25056, %rd24940, 4294967295;
	and.b64  	%rd25057, %rd25055, 4294967295;
	add.s64 	%rd25058, %rd25053, %rd25056;
	add.s64 	%rd25059, %rd25058, %rd25057;
	add.s64 	%rd31628, %rd25059, %rd25045;
	shr.u64 	%rd25060, %rd25055, 32;
	shr.u64 	%rd25061, %rd31628, 32;
	add.s64 	%rd25062, %rd25061, %rd25060;
	mul.lo.s64 	%rd25063, %rd25001, 977;
	and.b64  	%rd25064, %rd24972, 4294967295;
	and.b64  	%rd25065, %rd25063, 4294967295;
	add.s64 	%rd25066, %rd25062, %rd25064;
	add.s64 	%rd25067, %rd25066, %rd25065;
	add.s64 	%rd31629, %rd25067, %rd25054;
	shr.u64 	%rd25068, %rd25063, 32;
	shr.u64 	%rd25069, %rd31629, 32;
	cvt.u32.u64 	%r10436, %rd25069;
	cvt.u32.u64 	%r10437, %rd25068;
	add.s32 	%r10438, %r10436, %r10437;
	add.s32 	%r5068, %r10438, %r10435;
	setp.eq.s32 	%p3619, %r5068, 0;
	mov.pred 	%p4477, 0;
	@%p3619 bra 	$L__BB3_2967;
	cvt.u64.u32 	%rd25070, %r5068;
	mul.wide.u32 	%rd25071, %r5068, 977;
	shr.u64 	%rd25072, %rd25071, 32;
	and.b64  	%rd25073, %rd31622, 4294967295;
	and.b64  	%rd25074, %rd25071, 4294967295;
	add.s64 	%rd31622, %rd25074, %rd25073;
	shr.u64 	%rd25075, %rd31622, 32;
	and.b64  	%rd25076, %rd31623, 4294967295;
	add.s64 	%rd25077, %rd25072, %rd25076;
	add.s64 	%rd25078, %rd25077, %rd25070;
	add.s64 	%rd31623, %rd25078, %rd25075;
	setp.lt.u64 	%p3621, %rd31623, 4294967296;
	@%p3621 bra 	$L__BB3_2967;
	shr.u64 	%rd25079, %rd31623, 32;
	and.b64  	%rd25080, %rd31624, 4294967295;
	add.s64 	%rd31624, %rd25079, %rd25080;
	setp.lt.u64 	%p3623, %rd31624, 4294967296;
	@%p3623 bra 	$L__BB3_2967;
	shr.u64 	%rd25081, %rd31624, 32;
	and.b64  	%rd25082, %rd31625, 4294967295;
	add.s64 	%rd31625, %rd25081, %rd25082;
	setp.lt.u64 	%p3625, %rd31625, 4294967296;
	@%p3625 bra 	$L__BB3_2967;
	shr.u64 	%rd25084, %rd31625, 32;
	and.b64  	%rd25085, %rd31626, 4294967295;
	add.s64 	%rd31626, %rd25084, %rd25085;
	setp.lt.u64 	%p3627, %rd31626, 4294967296;
	mov.b64 	%rd31625, 4294967296;
	@%p3627 bra 	$L__BB3_2967;
	shr.u64 	%rd25087, %rd31626, 32;
	and.b64  	%rd25088, %rd31627, 4294967295;
	add.s64 	%rd31627, %rd25087, %rd25088;
	setp.lt.u64 	%p3629, %rd31627, 4294967296;
	mov.b64 	%rd31625, 4294967296;
	mov.u64 	%rd31626, %rd31625;
	@%p3629 bra 	$L__BB3_2967;
	shr.u64 	%rd25090, %rd31627, 32;
	and.b64  	%rd25091, %rd31628, 4294967295;
	add.s64 	%rd31628, %rd25090, %rd25091;
	setp.lt.u64 	%p3631, %rd31628, 4294967296;
	mov.b64 	%rd31625, 4294967296;
	mov.u64 	%rd31627, %rd31625;
	@%p3631 bra 	$L__BB3_2967;
	shr.u64 	%rd25093, %rd31628, 32;
	and.b64  	%rd25094, %rd31629, 4294967295;
	add.s64 	%rd25095, %rd25093, %rd25094;
	setp.gt.u64 	%p4477, %rd25095, 4294967295;
	min.u64 	%rd31629, %rd25095, 4294967296;
	mov.b64 	%rd31625, 4294967296;
	mov.u64 	%rd31626, %rd31625;
	mov.u64 	%rd31628, %rd31625;
$L__BB3_2967:
	cvt.u32.u64 	%r14197, %rd31629;
	cvt.u32.u64 	%r14196, %rd31628;
	cvt.u32.u64 	%r14195, %rd31627;
	cvt.u32.u64 	%r14194, %rd31626;
	cvt.u32.u64 	%r14193, %rd31625;
	cvt.u32.u64 	%r14192, %rd31624;
	cvt.u32.u64 	%r14191, %rd31623;
	cvt.u32.u64 	%r14190, %rd31622;
	setp.lt.u32 	%p3632, %r8905, %r14197;
	or.pred  	%p3633, %p4477, %p3632;
	@%p3633 bra 	$L__BB3_2981;
	setp.gt.u32 	%p3634, %r8905, %r14197;
	@%p3634 bra 	$L__BB3_2982;
	setp.lt.u32 	%p3635, %r3199, %r14196;
	@%p3635 bra 	$L__BB3_2981;
	setp.gt.u32 	%p3636, %r3199, %r14196;
	@%p3636 bra 	$L__BB3_2982;
	setp.lt.u32 	%p3637, %r3200, %r14195;
	@%p3637 bra 	$L__BB3_2981;
	setp.gt.u32 	%p3638, %r3200, %r14195;
	@%p3638 bra 	$L__BB3_2982;
	setp.lt.u32 	%p3639, %r3201, %r14194;
	@%p3639 bra 	$L__BB3_2981;
	setp.gt.u32 	%p3640, %r3201, %r14194;
	@%p3640 bra 	$L__BB3_2982;
	setp.lt.u32 	%p3641, %r3202, %r14193;
	@%p3641 bra 	$L__BB3_2981;
	setp.gt.u32 	%p3642, %r3202, %r14193;
	@%p3642 bra 	$L__BB3_2982;
	setp.lt.u32 	%p3643, %r3203, %r14192;
	@%p3643 bra 	$L__BB3_2981;
	setp.gt.u32 	%p3644, %r3203, %r14192;
	@%p3644 bra 	$L__BB3_2982;
	setp.lt.u32 	%p3645, %r2246, %r14191;
	@%p3645 bra 	$L__BB3_2981;
	setp.gt.u32 	%p3646, %r2246, %r14191;
	setp.gt.u32 	%p3647, %r2245, %r14190;
	or.pred  	%p3648, %p3646, %p3647;
	@%p3648 bra 	$L__BB3_2982;
$L__BB3_2981:
	// begin inline asm
	sub.cc.u32 %r14190, %r14190, %r2245;
	subc.cc.u32 %r14191, %r14191, %r2246;
	subc.cc.u32 %r14192, %r14192, %r3203;
	subc.cc.u32 %r14193, %r14193, %r3202;
	subc.cc.u32 %r14194, %r14194, %r3201;
	subc.cc.u32 %r14195, %r14195, %r3200;
	subc.cc.u32 %r14196, %r14196, %r3199;
	subc.u32 %r14197, %r14197, %r8905;
	
	// end inline asm
$L__BB3_2982:
	setp.gt.u32 	%p3649, %r14197, %r8905;
	@%p3649 bra 	$L__BB3_2996;
	setp.lt.u32 	%p3650, %r14197, %r8905;
	@%p3650 bra 	$L__BB3_3073;
	setp.gt.u32 	%p3651, %r14196, %r3199;
	@%p3651 bra 	$L__BB3_2996;
	setp.lt.u32 	%p3652, %r14196, %r3199;
	@%p3652 bra 	$L__BB3_3073;
	setp.gt.u32 	%p3653, %r14195, %r3200;
	@%p3653 bra 	$L__BB3_2996;
	setp.lt.u32 	%p3654, %r14195, %r3200;
	@%p3654 bra 	$L__BB3_3073;
	setp.gt.u32 	%p3655, %r14194, %r3201;
	@%p3655 bra 	$L__BB3_2996;
	setp.lt.u32 	%p3656, %r14194, %r3201;
	@%p3656 bra 	$L__BB3_3073;
	setp.gt.u32 	%p3657, %r14193, %r3202;
	@%p3657 bra 	$L__BB3_2996;
	setp.lt.u32 	%p3658, %r14193, %r3202;
	@%p3658 bra 	$L__BB3_3073;
	setp.gt.u32 	%p3659, %r14192, %r3203;
	@%p3659 bra 	$L__BB3_2996;
	setp.lt.u32 	%p3660, %r14192, %r3203;
	@%p3660 bra 	$L__BB3_3073;
	setp.gt.u32 	%p3661, %r14191, %r2246;
	@%p3661 bra 	$L__BB3_2996;
	setp.lt.u32 	%p3662, %r14191, %r2246;
	setp.lt.u32 	%p3663, %r14190, %r2245;
	or.pred  	%p3664, %p3662, %p3663;
	@%p3664 bra 	$L__BB3_3073;
$L__BB3_2996:
	// begin inline asm
	sub.cc.u32 %r14190, %r14190, %r2245;
	subc.cc.u32 %r14191, %r14191, %r2246;
	subc.cc.u32 %r14192, %r14192, %r3203;
	subc.cc.u32 %r14193, %r14193, %r3202;
	subc.cc.u32 %r14194, %r14194, %r3201;
	subc.cc.u32 %r14195, %r14195, %r3200;
	subc.cc.u32 %r14196, %r14196, %r3199;
	subc.u32 %r14197, %r14197, %r8905;
	
	// end inline asm
	bra.uni 	$L__BB3_3073;
$L__BB3_2997:
	mul.wide.u32 	%rd25097, %r14126, %r14134;
	shr.u64 	%rd25098, %rd25097, 32;
	mul.wide.u32 	%rd25099, %r14127, %r14134;
	add.s64 	%rd25100, %rd25098, %rd25099;
	shr.u64 	%rd25101, %rd25100, 32;
	mul.wide.u32 	%rd25102, %r14128, %r14134;
	add.s64 	%rd25103, %rd25101, %rd25102;
	shr.u64 	%rd25104, %rd25103, 32;
	mul.wide.u32 	%rd25105, %r14129, %r14134;
	add.s64 	%rd25106, %rd25104, %rd25105;
	shr.u64 	%rd25107, %rd25106, 32;
	mul.wide.u32 	%rd25108, %r14130, %r14134;
	add.s64 	%rd25109, %rd25107, %rd25108;
	shr.u64 	%rd25110, %rd25109, 32;
	mul.wide.u32 	%rd25111, %r14131, %r14134;
	add.s64 	%rd25112, %rd25110, %rd25111;
	shr.u64 	%rd25113, %rd25112, 32;
	mul.wide.u32 	%rd25114, %r14132, %r14134;
	add.s64 	%rd25115, %rd25113, %rd25114;
	shr.u64 	%rd25116, %rd25115, 32;
	mul.wide.u32 	%rd25117, %r14133, %r14134;
	add.s64 	%rd25118, %rd25116, %rd25117;
	shr.u64 	%rd25119, %rd25118, 32;
	and.b64  	%rd25120, %rd25100, 4294967295;
	mul.wide.u32 	%rd25121, %r14126, %r14135;
	add.s64 	%rd25122, %rd25121, %rd25120;
	shr.u64 	%rd25123, %rd25122, 32;
	and.b64  	%rd25124, %rd25103, 4294967295;
	mul.wide.u32 	%rd25125, %r14127, %r14135;
	add.s64 	%rd25126, %rd25123, %rd25124;
	add.s64 	%rd25127, %rd25126, %rd25125;
	shr.u64 	%rd25128, %rd25127, 32;
	and.b64  	%rd25129, %rd25106, 4294967295;
	mul.wide.u32 	%rd25130, %r14128, %r14135;
	add.s64 	%rd25131, %rd25128, %rd25129;
	add.s64 	%rd25132, %rd25131, %rd25130;
	shr.u64 	%rd25133, %rd25132, 32;
	and.b64  	%rd25134, %rd25109, 4294967295;
	mul.wide.u32 	%rd25135, %r14129, %r14135;
	add.s64 	%rd25136, %rd25133, %rd25134;
	add.s64 	%rd25137, %rd25136, %rd25135;
	shr.u64 	%rd25138, %rd25137, 32;
	and.b64  	%rd25139, %rd25112, 4294967295;
	mul.wide.u32 	%rd25140, %r14130, %r14135;
	add.s64 	%rd25141, %rd25138, %rd25139;
	add.s64 	%rd25142, %rd25141, %rd25140;
	shr.u64 	%rd25143, %rd25142, 32;
	and.b64  	%rd25144, %rd25115, 4294967295;
	mul.wide.u32 	%rd25145, %r14131, %r14135;
	add.s64 	%rd25146, %rd25143, %rd25144;
	add.s64 	%rd25147, %rd25146, %rd25145;
	shr.u64 	%rd25148, %rd25147, 32;
	and.b64  	%rd25149, %rd25118, 4294967295;
	mul.wide.u32 	%rd25150, %r14132, %r14135;
	add.s64 	%rd25151, %rd25148, %rd25149;
	add.s64 	%rd25152, %rd25151, %rd25150;
	shr.u64 	%rd25153, %rd25152, 32;
	mul.wide.u32 	%rd25154, %r14133, %r14135;
	add.s64 	%rd25155, %rd25153, %rd25119;
	add.s64 	%rd25156, %rd25155, %rd25154;
	shr.u64 	%rd25157, %rd25156, 32;
	and.b64  	%rd25158, %rd25127, 4294967295;
	mul.wide.u32 	%rd25159, %r14126, %r14136;
	add.s64 	%rd25160, %rd25159, %rd25158;
	shr.u64 	%rd25161, %rd25160, 32;
	and.b64  	%rd25162, %rd25132, 4294967295;
	mul.wide.u32 	%rd25163, %r14127, %r14136;
	add.s64 	%rd25164, %rd25161, %rd25162;
	add.s64 	%rd25165, %rd25164, %rd25163;
	shr.u64 	%rd25166, %rd25165, 32;
	and.b64  	%rd25167, %rd25137, 4294967295;
	mul.wide.u32 	%rd25168, %r14128, %r14136;
	add.s64 	%rd25169, %rd25166, %rd25167;
	add.s64 	%rd25170, %rd25169, %rd25168;
	shr.u64 	%rd25171, %rd25170, 32;
	and.b64  	%rd25172, %rd25142, 4294967295;
	mul.wide.u32 	%rd25173, %r14129, %r14136;
	add.s64 	%rd25174, %rd25171, %rd25172;
	add.s64 	%rd25175, %rd25174, %rd25173;
	shr.u64 	%rd25176, %rd25175, 32;
	and.b64  	%rd25177, %rd25147, 4294967295;
	mul.wide.u32 	%rd25178, %r14130, %r14136;
	add.s64 	%rd25179, %rd25176, %rd25177;
	add.s64 	%rd25180, %rd25179, %rd25178;
	shr.u64 	%rd25181, %rd25180, 32;
	and.b64  	%rd25182, %rd25152, 4294967295;
	mul.wide.u32 	%rd25183, %r14131, %r14136;
	add.s64 	%rd25184, %rd25181, %rd25182;
	add.s64 	%rd25185, %rd25184, %rd25183;
	shr.u64 	%rd25186, %rd25185, 32;
	and.b64  	%rd25187, %rd25156, 4294967295;
	mul.wide.u32 	%rd25188, %r14132, %r14136;
	add.s64 	%rd25189, %rd25186, %rd25187;
	add.s64 	%rd25190, %rd25189, %rd25188;
	shr.u64 	%rd25191, %rd25190, 32;
	mul.wide.u32 	%rd25192, %r14133, %r14136;
	add.s64 	%rd25193, %rd25191, %rd25157;
	add.s64 	%rd25194, %rd25193, %rd25192;
	shr.u64 	%rd25195, %rd25194, 32;
	and.b64  	%rd25196, %rd25165, 4294967295;
	mul.wide.u32 	%rd25197, %r14126, %r14137;
	add.s64 	%rd25198, %rd25197, %rd25196;
	shr.u64 	%rd25199, %rd25198, 32;
	and.b64  	%rd25200, %rd25170, 4294967295;
	mul.wide.u32 	%rd25201, %r14127, %r14137;
	add.s64 	%rd25202, %rd25199, %rd25200;
	add.s64 	%rd25203, %rd25202, %rd25201;
	shr.u64 	%rd25204, %rd25203, 32;
	and.b64  	%rd25205, %rd25175, 4294967295;
	mul.wide.u32 	%rd25206, %r14128, %r14137;
	add.s64 	%rd25207, %rd25204, %rd25205;
	add.s64 	%rd25208, %rd25207, %rd25206;
	shr.u64 	%rd25209, %rd25208, 32;
	and.b64  	%rd25210, %rd25180, 4294967295;
	mul.wide.u32 	%rd25211, %r14129, %r14137;
	add.s64 	%rd25212, %rd25209, %rd25210;
	add.s64 	%rd25213, %rd25212, %rd25211;
	shr.u64 	%rd25214, %rd25213, 32;
	and.b64  	%rd25215, %rd25185, 4294967295;
	mul.wide.u32 	%rd25216, %r14130, %r14137;
	add.s64 	%rd25217, %rd25214, %rd25215;
	add.s64 	%rd25218, %rd25217, %rd25216;
	shr.u64 	%rd25219, %rd25218, 32;
	and.b64  	%rd25220, %rd25190, 4294967295;
	mul.wide.u32 	%rd25221, %r14131, %r14137;
	add.s64 	%rd25222, %rd25219, %rd25220;
	add.s64 	%rd25223, %rd25222, %rd25221;
	shr.u64 	%rd25224, %rd25223, 32;
	and.b64  	%rd25225, %rd25194, 4294967295;
	mul.wide.u32 	%rd25226, %r14132, %r14137;
	add.s64 	%rd25227, %rd25224, %rd25225;
	add.s64 	%rd25228, %rd25227, %rd25226;
	shr.u64 	%rd25229, %rd25228, 32;
	mul.wide.u32 	%rd25230, %r14133, %r14137;
	add.s64 	%rd25231, %rd25229, %rd25195;
	add.s64 	%rd25232, %rd25231, %rd25230;
	shr.u64 	%rd25233, %rd25232, 32;
	and.b64  	%rd25234, %rd25203, 4294967295;
	mul.wide.u32 	%rd25235, %r14126, %r14138;
	add.s64 	%rd25236, %rd25235, %rd25234;
	shr.u64 	%rd25237, %rd25236, 32;
	and.b64  	%rd25238, %rd25208, 4294967295;
	mul.wide.u32 	%rd25239, %r14127, %r14138;
	add.s64 	%rd25240, %rd25237, %rd25238;
	add.s64 	%rd25241, %rd25240, %rd25239;
	shr.u64 	%rd25242, %rd25241, 32;
	and.b64  	%rd25243, %rd25213, 4294967295;
	mul.wide.u32 	%rd25244, %r14128, %r14138;
	add.s64 	%rd25245, %rd25242, %rd25243;
	add.s64 	%rd25246, %rd25245, %rd25244;
	shr.u64 	%rd25247, %rd25246, 32;
	and.b64  	%rd25248, %rd25218, 4294967295;
	mul.wide.u32 	%rd25249, %r14129, %r14138;
	add.s64 	%rd25250, %rd25247, %rd25248;
	add.s64 	%rd25251, %rd25250, %rd25249;
	shr.u64 	%rd25252, %rd25251, 32;
	and.b64  	%rd25253, %rd25223, 4294967295;
	mul.wide.u32 	%rd25254, %r14130, %r14138;
	add.s64 	%rd25255, %rd25252, %rd25253;
	add.s64 	%rd25256, %rd25255, %rd25254;
	shr.u64 	%rd25257, %rd25256, 32;
	and.b64  	%rd25258, %rd25228, 4294967295;
	mul.wide.u32 	%rd25259, %r14131, %r14138;
	add.s64 	%rd25260, %rd25257, %rd25258;
	add.s64 	%rd25261, %rd25260, %rd25259;
	shr.u64 	%rd25262, %rd25261, 32;
	and.b64  	%rd25263, %rd25232, 4294967295;
	mul.wide.u32 	%rd25264, %r14132, %r14138;
	add.s64 	%rd25265, %rd25262, %rd25263;
	add.s64 	%rd25266, %rd25265, %rd25264;
	shr.u64 	%rd25267, %rd25266, 32;
	mul.wide.u32 	%rd25268, %r14133, %r14138;
	add.s64 	%rd25269, %rd25267, %rd25233;
	add.s64 	%rd25270, %rd25269, %rd25268;
	shr.u64 	%rd25271, %rd25270, 32;
	and.b64  	%rd25272, %rd25241, 4294967295;
	mul.wide.u32 	%rd25273, %r14126, %r14139;
	add.s64 	%rd25274, %rd25273, %rd25272;
	shr.u64 	%rd25275, %rd25274, 32;
	and.b64  	%rd25276, %rd25246, 4294967295;
	mul.wide.u32 	%rd25277, %r14127, %r14139;
	add.s64 	%rd25278, %rd25275, %rd25276;
	add.s64 	%rd25279, %rd25278, %rd25277;
	shr.u64 	%rd25280, %rd25279, 32;
	and.b64  	%rd25281, %rd25251, 4294967295;
	mul.wide.u32 	%rd25282, %r14128, %r14139;
	add.s64 	%rd25283, %rd25280, %rd25281;
	add.s64 	%rd25284, %rd25283, %rd25282;
	shr.u64 	%rd25285, %rd25284, 32;
	and.b64  	%rd25286, %rd25256, 4294967295;
	mul.wide.u32 	%rd25287, %r14129, %r14139;
	add.s64 	%rd25288, %rd25285, %rd25286;
	add.s64 	%rd25289, %rd25288, %rd25287;
	shr.u64 	%rd25290, %rd25289, 32;
	and.b64  	%rd25291, %rd25261, 4294967295;
	mul.wide.u32 	%rd25292, %r14130, %r14139;
	add.s64 	%rd25293, %rd25290, %rd25291;
	add.s64 	%rd25294, %rd25293, %rd25292;
	shr.u64 	%rd25295, %rd25294, 32;
	and.b64  	%rd25296, %rd25266, 4294967295;
	mul.wide.u32 	%rd25297, %r14131, %r14139;
	add.s64 	%rd25298, %rd25295, %rd25296;
	add.s64 	%rd25299, %rd25298, %rd25297;
	shr.u64 	%rd25300, %rd25299, 32;
	and.b64  	%rd25301, %rd25270, 4294967295;
	mul.wide.u32 	%rd25302, %r14132, %r14139;
	add.s64 	%rd25303, %rd25300, %rd25301;
	add.s64 	%rd25304, %rd25303, %rd25302;
	shr.u64 	%rd25305, %rd25304, 32;
	mul.wide.u32 	%rd25306, %r14133, %r14139;
	add.s64 	%rd25307, %rd25305, %rd25271;
	add.s64 	%rd25308, %rd25307, %rd25306;
	shr.u64 	%rd25309, %rd25308, 32;
	and.b64  	%rd25310, %rd25279, 4294967295;
	mul.wide.u32 	%rd25311, %r14126, %r14140;
	add.s64 	%rd25312, %rd25311, %rd25310;
	shr.u64 	%rd25313, %rd25312, 32;
	and.b64  	%rd25314, %rd25284, 4294967295;
	mul.wide.u32 	%rd25315, %r14127, %r14140;
	add.s64 	%rd25316, %rd25313, %rd25314;
	add.s64 	%rd25317, %rd25316, %rd25315;
	shr.u64 	%rd25318, %rd25317, 32;
	and.b64  	%rd25319, %rd25289, 4294967295;
	mul.wide.u32 	%rd25320, %r14128, %r14140;
	add.s64 	%rd25321, %rd25318, %rd25319;
	add.s64 	%rd25322, %rd25321, %rd25320;
	shr.u64 	%rd25323, %rd25322, 32;
	and.b64  	%rd25324, %rd25294, 4294967295;
	mul.wide.u32 	%rd25325, %r14129, %r14140;
	add.s64 	%rd25326, %rd25323, %rd25324;
	add.s64 	%rd25327, %rd25326, %rd25325;
	shr.u64 	%rd25328, %rd25327, 32;
	and.b64  	%rd25329, %rd25299, 4294967295;
	mul.wide.u32 	%rd25330, %r14130, %r14140;
	add.s64 	%rd25331, %rd25328, %rd25329;
	add.s64 	%rd25332, %rd25331, %rd25330;
	shr.u64 	%rd25333, %rd25332, 32;
	and.b64  	%rd25334, %rd25304, 4294967295;
	mul.wide.u32 	%rd25335, %r14131, %r14140;
	add.s64 	%rd25336, %rd25333, %rd25334;
	add.s64 	%rd25337, %rd25336, %rd25335;
	shr.u64 	%rd25338, %rd25337, 32;
	and.b64  	%rd25339, %rd25308, 4294967295;
	mul.wide.u32 	%rd25340, %r14132, %r14140;
	add.s64 	%rd25341, %rd25338, %rd25339;
	add.s64 	%rd25342, %rd25341, %rd25340;
	shr.u64 	%rd25343, %rd25342, 32;
	mul.wide.u32 	%rd25344, %r14133, %r14140;
	add.s64 	%rd25345, %rd25343, %rd25309;
	add.s64 	%rd25346, %rd25345, %rd25344;
	shr.u64 	%rd25347, %rd25346, 32;
	and.b64  	%rd25348, %rd25317, 4294967295;
	mul.wide.u32 	%rd25349, %r14126, %r14141;
	add.s64 	%rd25350, %rd25349, %rd25348;
	shr.u64 	%rd25351, %rd25350, 32;
	and.b64  	%rd25352, %rd25322, 4294967295;
	mul.wide.u32 	%rd25353, %r14127, %r14141;
	add.s64 	%rd25354, %rd25351, %rd25352;
	add.s64 	%rd25355, %rd25354, %rd25353;
	shr.u64 	%rd25356, %rd25355, 32;
	and.b64  	%rd25357, %rd25327, 4294967295;
	mul.wide.u32 	%rd25358, %r14128, %r14141;
	add.s64 	%rd25359, %rd25356, %rd25357;
	add.s64 	%rd25360, %rd25359, %rd25358;
	shr.u64 	%rd25361, %rd25360, 32;
	and.b64  	%rd25362, %rd25332, 4294967295;
	mul.wide.u32 	%rd25363, %r14129, %r14141;
	add.s64 	%rd25364, %rd25361, %rd25362;
	add.s64 	%rd25365, %rd25364, %rd25363;
	shr.u64 	%rd25366, %rd25365, 32;
	and.b64  	%rd25367, %rd25337, 4294967295;
	mul.wide.u32 	%rd25368, %r14130, %r14141;
	add.s64 	%rd25369, %rd25366, %rd25367;
	add.s64 	%rd25370, %rd25369, %rd25368;
	shr.u64 	%rd25371, %rd25370, 32;
	and.b64  	%rd25372, %rd25342, 4294967295;
	mul.wide.u32 	%rd25373, %r14131, %r14141;
	add.s64 	%rd25374, %rd25371, %rd25372;
	add.s64 	%rd25375, %rd25374, %rd25373;
	shr.u64 	%rd25376, %rd25375, 32;
	and.b64  	%rd25377, %rd25346, 4294967295;
	mul.wide.u32 	%rd25378, %r14132, %r14141;
	add.s64 	%rd25379, %rd25376, %rd25377;
	add.s64 	%rd25380, %rd25379, %rd25378;
	shr.u64 	%rd25381, %rd25380, 32;
	mul.wide.u32 	%rd25382, %r14133, %r14141;
	add.s64 	%rd25383, %rd25381, %rd25347;
	add.s64 	%rd25384, %rd25383, %rd25382;
	shr.u64 	%rd25385, %rd25384, 32;
	{ .reg .b32 tmp; mov.b64 {tmp, %r10487}, %rd25384; }
	and.b64  	%rd25386, %rd25355, 4294967295;
	mul.lo.s64 	%rd25387, %rd25386, 977;
	and.b64  	%rd25388, %rd25097, 4294967295;
	and.b64  	%rd25389, %rd25387, 4294967295;
	add.s64 	%rd31630, %rd25389, %rd25388;
	shr.u64 	%rd25390, %rd25387, 32;
	shr.u64 	%rd25391, %rd31630, 32;
	add.s64 	%rd25392, %rd25391, %rd25390;
	and.b64  	%rd25393, %rd25360, 4294967295;
	mul.lo.s64 	%rd25394, %rd25393, 977;
	and.b64  	%rd25395, %rd25122, 4294967295;
	and.b64  	%rd25396, %rd25394, 4294967295;
	add.s64 	%rd25397, %rd25392, %rd25395;
	add.s64 	%rd25398, %rd25397, %rd25396;
	add.s64 	%rd31631, %rd25398, %rd25386;
	shr.u64 	%rd25399, %rd25394, 32;
	shr.u64 	%rd25400, %rd31631, 32;
	add.s64 	%rd25401, %rd25400, %rd25399;
	and.b64  	%rd25402, %rd25365, 4294967295;
	mul.lo.s64 	%rd25403, %rd25402, 977;
	and.b64  	%rd25404, %rd25160, 4294967295;
	and.b64  	%rd25405, %rd25403, 4294967295;
	add.s64 	%rd25406, %rd25401, %rd25404;
	add.s64 	%rd25407, %rd25406, %rd25405;
	add.s64 	%rd31632, %rd25407, %rd25393;
	shr.u64 	%rd25408, %rd25403, 32;
	shr.u64 	%rd25409, %rd31632, 32;
	add.s64 	%rd25410, %rd25409, %rd25408;
	and.b64  	%rd25411, %rd25370, 4294967295;
	mul.lo.s64 	%rd25412, %rd25411, 977;
	and.b64  	%rd25413, %rd25198, 4294967295;
	and.b64  	%rd25414, %rd25412, 4294967295;
	add.s64 	%rd25415, %rd25410, %rd25413;
	add.s64 	%rd25416, %rd25415, %rd25414;
	add.s64 	%rd31633, %rd25416, %rd25402;
	shr.u64 	%rd25417, %rd25412, 32;
	shr.u64 	%rd25418, %rd31633, 32;
	add.s64 	%rd25419, %rd25418, %rd25417;
	and.b64  	%rd25420, %rd25375, 4294967295;
	mul.lo.s64 	%rd25421, %rd25420, 977;
	and.b64  	%rd25422, %rd25236, 4294967295;
	and.b64  	%rd25423, %rd25421, 4294967295;
	add.s64 	%rd25424, %rd25419, %rd25422;
	add.s64 	%rd25425, %rd25424, %rd25423;
	add.s64 	%rd31634, %rd25425, %rd25411;
	shr.u64 	%rd25426, %rd25421, 32;
	shr.u64 	%rd25427, %rd31634, 32;
	add.s64 	%rd25428, %rd25427, %rd25426;
	and.b64  	%rd25429, %rd25380, 4294967295;
	mul.lo.s64 	%rd25430, %rd25429, 977;
	and.b64  	%rd25431, %rd25274, 4294967295;
	and.b64  	%rd25432, %rd25430, 4294967295;
	add.s64 	%rd25433, %rd25428, %rd25431;
	add.s64 	%rd25434, %rd25433, %rd25432;
	add.s64 	%rd31635, %rd25434, %rd25420;
	shr.u64 	%rd25435, %rd25430, 32;
	shr.u64 	%rd25436, %rd31635, 32;
	add.s64 	%rd25437, %rd25436, %rd25435;
	and.b64  	%rd25438, %rd25384, 4294967295;
	mul.lo.s64 	%rd25439, %rd25438, 977;
	and.b64  	%rd25440, %rd25312, 4294967295;
	and.b64  	%rd25441, %rd25439, 4294967295;
	add.s64 	%rd25442, %rd25437, %rd25440;
	add.s64 	%rd25443, %rd25442, %rd25441;
	add.s64 	%rd31636, %rd25443, %rd25429;
	shr.u64 	%rd25444, %rd25439, 32;
	shr.u64 	%rd25445, %rd31636, 32;
	add.s64 	%rd25446, %rd25445, %rd25444;
	mul.lo.s64 	%rd25447, %rd25385, 977;
	and.b64  	%rd25448, %rd25350, 4294967295;
	and.b64  	%rd25449, %rd25447, 4294967295;
	add.s64 	%rd25450, %rd25446, %rd25448;
	add.s64 	%rd25451, %rd25450, %rd25449;
	add.s64 	%rd31637, %rd25451, %rd25438;
	shr.u64 	%rd25452, %rd25447, 32;
	shr.u64 	%rd25453, %rd31637, 32;
	cvt.u32.u64 	%r10488, %rd25453;
	cvt.u32.u64 	%r10489, %rd25452;
	add.s32 	%r10490, %r10488, %r10489;
	add.s32 	%r5101, %r10490, %r10487;
	setp.eq.s32 	%p3666, %r5101, 0;
	mov.pred 	%p4478, 0;
	@%p3666 bra 	$L__BB3_3005;
	cvt.u64.u32 	%rd25454, %r5101;
	mul.wide.u32 	%rd25455, %r5101, 977;
	shr.u64 	%rd25456, %rd25455, 32;
	and.b64  	%rd25457, %rd31630, 4294967295;
	and.b64  	%rd25458, %rd25455, 4294967295;
	add.s64 	%rd31630, %rd25458, %rd25457;
	shr.u64 	%rd25459, %rd31630, 32;
	and.b64  	%rd25460, %rd31631, 4294967295;
	add.s64 	%rd25461, %rd25456, %rd25460;
	add.s64 	%rd25462, %rd25461, %rd25454;
	add.s64 	%rd31631, %rd25462, %rd25459;
	setp.lt.u64 	%p3668, %rd31631, 4294967296;
	@%p3668 bra 	$L__BB3_3005;
	shr.u64 	%rd25463, %rd31631, 32;
	and.b64  	%rd25464, %rd31632, 4294967295;
	add.s64 	%rd31632, %rd25463, %rd25464;
	setp.lt.u64 	%p3670, %rd31632, 4294967296;
	@%p3670 bra 	$L__BB3_3005;
	shr.u64 	%rd25465, %rd31632, 32;
	and.b64  	%rd25466, %rd31633, 4294967295;
	add.s64 	%rd31633, %rd25465, %rd25466;
	setp.lt.u64 	%p3672, %rd31633, 4294967296;
	@%p3672 bra 	$L__BB3_3005;
	shr.u64 	%rd25468, %rd31633, 32;
	and.b64  	%rd25469, %rd31634, 4294967295;
	add.s64 	%rd31634, %rd25468, %rd25469;
	setp.lt.u64 	%p3674, %rd31634, 4294967296;
	mov.b64 	%rd31633, 4294967296;
	@%p3674 bra 	$L__BB3_3005;
	shr.u64 	%rd25471, %rd31634, 32;
	and.b64  	%rd25472, %rd31635, 4294967295;
	add.s64 	%rd31635, %rd25471, %rd25472;
	setp.lt.u64 	%p3676, %rd31635, 4294967296;
	mov.b64 	%rd31633, 4294967296;
	mov.u64 	%rd31634, %rd31633;
	@%p3676 bra 	$L__BB3_3005;
	shr.u64 	%rd25474, %rd31635, 32;
	and.b64  	%rd25475, %rd31636, 4294967295;
	add.s64 	%rd31636, %rd25474, %rd25475;
	setp.lt.u64 	%p3678, %rd31636, 4294967296;
	mov.b64 	%rd31633, 4294967296;
	mov.u64 	%rd31635, %rd31633;
	@%p3678 bra 	$L__BB3_3005;
	shr.u64 	%rd25477, %rd31636, 32;
	and.b64  	%rd25478, %rd31637, 4294967295;
	add.s64 	%rd25479, %rd25477, %rd25478;
	setp.gt.u64 	%p4478, %rd25479, 4294967295;
	min.u64 	%rd31637, %rd25479, 4294967296;
	mov.b64 	%rd31633, 4294967296;
	mov.u64 	%rd31634, %rd31633;
	mov.u64 	%rd31636, %rd31633;
$L__BB3_3005:
	cvt.u32.u64 	%r14197, %rd31637;
	cvt.u32.u64 	%r14196, %rd31636;
	cvt.u32.u64 	%r14195, %rd31635;
	cvt.u32.u64 	%r14194, %rd31634;
	cvt.u32.u64 	%r14193, %rd31633;
	cvt.u32.u64 	%r14192, %rd31632;
	cvt.u32.u64 	%r14191, %rd31631;
	cvt.u32.u64 	%r14190, %rd31630;
	setp.lt.u32 	%p3679, %r8905, %r14197;
	or.pred  	%p3680, %p4478, %p3679;
	@%p3680 bra 	$L__BB3_3019;
	setp.gt.u32 	%p3681, %r8905, %r14197;
	@%p3681 bra 	$L__BB3_3020;
	setp.lt.u32 	%p3682, %r3199, %r14196;
	@%p3682 bra 	$L__BB3_3019;
	setp.gt.u32 	%p3683, %r3199, %r14196;
	@%p3683 bra 	$L__BB3_3020;
	setp.lt.u32 	%p3684, %r3200, %r14195;
	@%p3684 bra 	$L__BB3_3019;
	setp.gt.u32 	%p3685, %r3200, %r14195;
	@%p3685 bra 	$L__BB3_3020;
	setp.lt.u32 	%p3686, %r3201, %r14194;
	@%p3686 bra 	$L__BB3_3019;
	setp.gt.u32 	%p3687, %r3201, %r14194;
	@%p3687 bra 	$L__BB3_3020;
	setp.lt.u32 	%p3688, %r3202, %r14193;
	@%p3688 bra 	$L__BB3_3019;
	setp.gt.u32 	%p3689, %r3202, %r14193;
	@%p3689 bra 	$L__BB3_3020;
	setp.lt.u32 	%p3690, %r3203, %r14192;
	@%p3690 bra 	$L__BB3_3019;
	setp.gt.u32 	%p3691, %r3203, %r14192;
	@%p3691 bra 	$L__BB3_3020;
	setp.lt.u32 	%p3692, %r2246, %r14191;
	@%p3692 bra 	$L__BB3_3019;
	setp.gt.u32 	%p3693, %r2246, %r14191;
	setp.gt.u32 	%p3694, %r2245, %r14190;
	or.pred  	%p3695, %p3693, %p3694;
	@%p3695 bra 	$L__BB3_3020;
$L__BB3_3019:
	// begin inline asm
	sub.cc.u32 %r14190, %r14190, %r2245;
	subc.cc.u32 %r14191, %r14191, %r2246;
	subc.cc.u32 %r14192, %r14192, %r3203;
	subc.cc.u32 %r14193, %r14193, %r3202;
	subc.cc.u32 %r14194, %r14194, %r3201;
	subc.cc.u32 %r14195, %r14195, %r3200;
	subc.cc.u32 %r14196, %r14196, %r3199;
	subc.u32 %r14197, %r14197, %r8905;
	
	// end inline asm
$L__BB3_3020:
	setp.gt.u32 	%p3696, %r14197, %r8905;
	@%p3696 bra 	$L__BB3_3034;
	setp.lt.u32 	%p3697, %r14197, %r8905;
	@%p3697 bra 	$L__BB3_3035;
	setp.gt.u32 	%p3698, %r14196, %r3199;
	@%p3698 bra 	$L__BB3_3034;
	setp.lt.u32 	%p3699, %r14196, %r3199;
	@%p3699 bra 	$L__BB3_3035;
	setp.gt.u32 	%p3700, %r14195, %r3200;
	@%p3700 bra 	$L__BB3_3034;
	setp.lt.u32 	%p3701, %r14195, %r3200;
	@%p3701 bra 	$L__BB3_3035;
	setp.gt.u32 	%p3702, %r14194, %r3201;
	@%p3702 bra 	$L__BB3_3034;
	setp.lt.u32 	%p3703, %r14194, %r3201;
	@%p3703 bra 	$L__BB3_3035;
	setp.gt.u32 	%p3704, %r14193, %r3202;
	@%p3704 bra 	$L__BB3_3034;
	setp.lt.u32 	%p3705, %r14193, %r3202;
	@%p3705 bra 	$L__BB3_3035;
	setp.gt.u32 	%p3706, %r14192, %r3203;
	@%p3706 bra 	$L__BB3_3034;
	setp.lt.u32 	%p3707, %r14192, %r3203;
	@%p3707 bra 	$L__BB3_3035;
	setp.gt.u32 	%p3708, %r14191, %r2246;
	@%p3708 bra 	$L__BB3_3034;
	setp.lt.u32 	%p3709, %r14191, %r2246;
	setp.lt.u32 	%p3710, %r14190, %r2245;
	or.pred  	%p3711, %p3709, %p3710;
	@%p3711 bra 	$L__BB3_3035;
$L__BB3_3034:
	// begin inline asm
	sub.cc.u32 %r14190, %r14190, %r2245;
	subc.cc.u32 %r14191, %r14191, %r2246;
	subc.cc.u32 %r14192, %r14192, %r3203;
	subc.cc.u32 %r14193, %r14193, %r3202;
	subc.cc.u32 %r14194, %r14194, %r3201;
	subc.cc.u32 %r14195, %r14195, %r3200;
	subc.cc.u32 %r14196, %r14196, %r3199;
	subc.u32 %r14197, %r14197, %r8905;
	
	// end inline asm
$L__BB3_3035:
	mul.wide.u32 	%rd25481, %r14134, %r14134;
	shr.u64 	%rd25482, %rd25481, 32;
	mul.wide.u32 	%rd25483, %r14135, %r14134;
	add.s64 	%rd25484, %rd25482, %rd25483;
	shr.u64 	%rd25485, %rd25484, 32;
	mul.wide.u32 	%rd25486, %r14136, %r14134;
	add.s64 	%rd25487, %rd25485, %rd25486;
	shr.u64 	%rd25488, %rd25487, 32;
	mul.wide.u32 	%rd25489, %r14137, %r14134;
	add.s64 	%rd25490, %rd25488, %rd25489;
	shr.u64 	%rd25491, %rd25490, 32;
	mul.wide.u32 	%rd25492, %r14138, %r14134;
	add.s64 	%rd25493, %rd25491, %rd25492;
	shr.u64 	%rd25494, %rd25493, 32;
	mul.wide.u32 	%rd25495, %r14139, %r14134;
	add.s64 	%rd25496, %rd25494, %rd25495;
	shr.u64 	%rd25497, %rd25496, 32;
	mul.wide.u32 	%rd25498, %r14140, %r14134;
	add.s64 	%rd25499, %rd25497, %rd25498;
	shr.u64 	%rd25500, %rd25499, 32;
	mul.wide.u32 	%rd25501, %r14141, %r14134;
	add.s64 	%rd25502, %rd25500, %rd25501;
	shr.u64 	%rd25503, %rd25502, 32;
	and.b64  	%rd25504, %rd25484, 4294967295;
	add.s64 	%rd25505, %rd25483, %rd25504;
	shr.u64 	%rd25506, %rd25505, 32;
	and.b64  	%rd25507, %rd25487, 4294967295;
	mul.wide.u32 	%rd25508, %r14135, %r14135;
	add.s64 	%rd25509, %rd25506, %rd25507;
	add.s64 	%rd25510, %rd25509, %rd25508;
	shr.u64 	%rd25511, %rd25510, 32;
	and.b64  	%rd25512, %rd25490, 4294967295;
	mul.wide.u32 	%rd25513, %r14136, %r14135;
	add.s64 	%rd25514, %rd25511, %rd25512;
	add.s64 	%rd25515, %rd25514, %rd25513;
	shr.u64 	%rd25516, %rd25515, 32;
	and.b64  	%rd25517, %rd25493, 4294967295;
	mul.wide.u32 	%rd25518, %r14137, %r14135;
	add.s64 	%rd25519, %rd25516, %rd25517;
	add.s64 	%rd25520, %rd25519, %rd25518;
	shr.u64 	%rd25521, %rd25520, 32;
	and.b64  	%rd25522, %rd25496, 4294967295;
	mul.wide.u32 	%rd25523, %r14138, %r14135;
	add.s64 	%rd25524, %rd25521, %rd25522;
	add.s64 	%rd25525, %rd25524, %rd25523;
	shr.u64 	%rd25526, %rd25525, 32;
	and.b64  	%rd25527, %rd25499, 4294967295;
	mul.wide.u32 	%rd25528, %r14139, %r14135;
	add.s64 	%rd25529, %rd25526, %rd25527;
	add.s64 	%rd25530, %rd25529, %rd25528;
	shr.u64 	%rd25531, %rd25530, 32;
	and.b64  	%rd25532, %rd25502, 4294967295;
	mul.wide.u32 	%rd25533, %r14140, %r14135;
	add.s64 	%rd25534, %rd25531, %rd25532;
	add.s64 	%rd25535, %rd25534, %rd25533;
	shr.u64 	%rd25536, %rd25535, 32;
	mul.wide.u32 	%rd25537, %r14141, %r14135;
	add.s64 	%rd25538, %rd25536, %rd25503;
	add.s64 	%rd25539, %rd25538, %rd25537;
	shr.u64 	%rd25540, %rd25539, 32;
	and.b64  	%rd25541, %rd25510, 4294967295;
	add.s64 	%rd25542, %rd25486, %rd25541;
	shr.u64 	%rd25543, %rd25542, 32;
	and.b64  	%rd25544, %rd25515, 4294967295;
	add.s64 	%rd25545, %rd25543, %rd25544;
	add.s64 	%rd25546, %rd25545, %rd25513;
	shr.u64 	%rd25547, %rd25546, 32;
	and.b64  	%rd25548, %rd25520, 4294967295;
	mul.wide.u32 	%rd25549, %r14136, %r14136;
	add.s64 	%rd25550, %rd25547, %rd25548;
	add.s64 	%rd25551, %rd25550, %rd25549;
	shr.u64 	%rd25552, %rd25551, 32;
	and.b64  	%rd25553, %rd25525, 4294967295;
	mul.wide.u32 	%rd25554, %r14137, %r14136;
	add.s64 	%rd25555, %rd25552, %rd25553;
	add.s64 	%rd25556, %rd25555, %rd25554;
	shr.u64 	%rd25557, %rd25556, 32;
	and.b64  	%rd25558, %rd25530, 4294967295;
	mul.wide.u32 	%rd25559, %r14138, %r14136;
	add.s64 	%rd25560, %rd25557, %rd25558;
	add.s64 	%rd25561, %rd25560, %rd25559;
	shr.u64 	%rd25562, %rd25561, 32;
	and.b64  	%rd25563, %rd25535, 4294967295;
	mul.wide.u32 	%rd25564, %r14139, %r14136;
	add.s64 	%rd25565, %rd25562, %rd25563;
	add.s64 	%rd25566, %rd25565, %rd25564;
	shr.u64 	%rd25567, %rd25566, 32;
	and.b64  	%rd25568, %rd25539, 4294967295;
	mul.wide.u32 	%rd25569, %r14140, %r14136;
	add.s64 	%rd25570, %rd25567, %rd25568;
	add.s64 	%rd25571, %rd25570, %rd25569;
	shr.u64 	%rd25572, %rd25571, 32;
	mul.wide.u32 	%rd25573, %r14141, %r14136;
	add.s64 	%rd25574, %rd25572, %rd25540;
	add.s64 	%rd25575, %rd25574, %rd25573;
	shr.u64 	%rd25576, %rd25575, 32;
	and.b64  	%rd25577, %rd25546, 4294967295;
	add.s64 	%rd25578, %rd25489, %rd25577;
	shr.u64 	%rd25579, %rd25578, 32;
	and.b64  	%rd25580, %rd25551, 4294967295;
	add.s64 	%rd25581, %rd25579, %rd25580;
	add.s64 	%rd25582, %rd25581, %rd25518;
	shr.u64 	%rd25583, %rd25582, 32;
	and.b64  	%rd25584, %rd25556, 4294967295;
	add.s64 	%rd25585, %rd25583, %rd25584;
	add.s64 	%rd25586, %rd25585, %rd25554;
	shr.u64 	%rd25587, %rd25586, 32;
	and.b64  	%rd25588, %rd25561, 4294967295;
	mul.wide.u32 	%rd25589, %r14137, %r14137;
	add.s64 	%rd25590, %rd25587, %rd25588;
	add.s64 	%rd25591, %rd25590, %rd25589;
	shr.u64 	%rd25592, %rd25591, 32;
	and.b64  	%rd25593, %rd25566, 4294967295;
	mul.wide.u32 	%rd25594, %r14138, %r14137;
	add.s64 	%rd25595, %rd25592, %rd25593;
	add.s64 	%rd25596, %rd25595, %rd25594;
	shr.u64 	%rd25597, %rd25596, 32;
	and.b64  	%rd25598, %rd25571, 4294967295;
	mul.wide.u32 	%rd25599, %r14139, %r14137;
	add.s64 	%rd25600, %rd25597, %rd25598;
	add.s64 	%rd25601, %rd25600, %rd25599;
	shr.u64 	%rd25602, %rd25601, 32;
	and.b64  	%rd25603, %rd25575, 4294967295;
	mul.wide.u32 	%rd25604, %r14140, %r14137;
	add.s64 	%rd25605, %rd25602, %rd25603;
	add.s64 	%rd25606, %rd25605, %rd25604;
	shr.u64 	%rd25607, %rd25606, 32;
	mul.wide.u32 	%rd25608, %r14141, %r14137;
	add.s64 	%rd25609, %rd25607, %rd25576;
	add.s64 	%rd25610, %rd25609, %rd25608;
	shr.u64 	%rd25611, %rd25610, 32;
	and.b64  	%rd25612, %rd25582, 4294967295;
	add.s64 	%rd25613, %rd25492, %rd25612;
	shr.u64 	%rd25614, %rd25613, 32;
	and.b64  	%rd25615, %rd25586, 4294967295;
	add.s64 	%rd25616, %rd25614, %rd25615;
	add.s64 	%rd25617, %rd25616, %rd25523;
	shr.u64 	%rd25618, %rd25617, 32;
	and.b64  	%rd25619, %rd25591, 4294967295;
	add.s64 	%rd25620, %rd25618, %rd25619;
	add.s64 	%rd25621, %rd25620, %rd25559;
	shr.u64 	%rd25622, %rd25621, 32;
	and.b64  	%rd25623, %rd25596, 4294967295;
	add.s64 	%rd25624, %rd25622, %rd25623;
	add.s64 	%rd25625, %rd25624, %rd25594;
	shr.u64 	%rd25626, %rd25625, 32;
	and.b64  	%rd25627, %rd25601, 4294967295;
	mul.wide.u32 	%rd25628, %r14138, %r14138;
	add.s64 	%rd25629, %rd25626, %rd25627;
	add.s64 	%rd25630, %rd25629, %rd25628;
	shr.u64 	%rd25631, %rd25630, 32;
	and.b64  	%rd25632, %rd25606, 4294967295;
	mul.wide.u32 	%rd25633, %r14139, %r14138;
	add.s64 	%rd25634, %rd25631, %rd25632;
	add.s64 	%rd25635, %rd25634, %rd25633;
	shr.u64 	%rd25636, %rd25635, 32;
	and.b64  	%rd25637, %rd25610, 4294967295;
	mul.wide.u32 	%rd25638, %r14140, %r14138;
	add.s64 	%rd25639, %rd25636, %rd25637;
	add.s64 	%rd25640, %rd25639, %rd25638;
	shr.u64 	%rd25641, %rd25640, 32;
	mul.wide.u32 	%rd25642, %r14141, %r14138;
	add.s64 	%rd25643, %rd25641, %rd25611;
	add.s64 	%rd25644, %rd25643, %rd25642;
	shr.u64 	%rd25645, %rd25644, 32;
	and.b64  	%rd25646, %rd25617, 4294967295;
	add.s64 	%rd25647, %rd25495, %rd25646;
	shr.u64 	%rd25648, %rd25647, 32;
	and.b64  	%rd25649, %rd25621, 4294967295;
	add.s64 	%rd25650, %rd25648, %rd25649;
	add.s64 	%rd25651, %rd25650, %rd25528;
	shr.u64 	%rd25652, %rd25651, 32;
	and.b64  	%rd25653, %rd25625, 4294967295;
	add.s64 	%rd25654, %rd25652, %rd25653;
	add.s64 	%rd25655, %rd25654, %rd25564;
	shr.u64 	%rd25656, %rd25655, 32;
	and.b64  	%rd25657, %rd25630, 4294967295;
	add.s64 	%rd25658, %rd25656, %rd25657;
	add.s64 	%rd25659, %rd25658, %rd25599;
	shr.u64 	%rd25660, %rd25659, 32;
	and.b64  	%rd25661, %rd25635, 4294967295;
	add.s64 	%rd25662, %rd25660, %rd25661;
	add.s64 	%rd25663, %rd25662, %rd25633;
	shr.u64 	%rd25664, %rd25663, 32;
	and.b64  	%rd25665, %rd25640, 4294967295;
	mul.wide.u32 	%rd25666, %r14139, %r14139;
	add.s64 	%rd25667, %rd25664, %rd25665;
	add.s64 	%rd25668, %rd25667, %rd25666;
	shr.u64 	%rd25669, %rd25668, 32;
	and.b64  	%rd25670, %rd25644, 4294967295;
	mul.wide.u32 	%rd25671, %r14140, %r14139;
	add.s64 	%rd25672, %rd25669, %rd25670;
	add.s64 	%rd25673, %rd25672, %rd25671;
	shr.u64 	%rd25674, %rd25673, 32;
	mul.wide.u32 	%rd25675, %r14141, %r14139;
	add.s64 	%rd25676, %rd25674, %rd25645;
	add.s64 	%rd25677, %rd25676, %rd25675;
	shr.u64 	%rd25678, %rd25677, 32;
	and.b64  	%rd25679, %rd25651, 4294967295;
	add.s64 	%rd25680, %rd25498, %rd25679;
	shr.u64 	%rd25681, %rd25680, 32;
	and.b64  	%rd25682, %rd25655, 4294967295;
	add.s64 	%rd25683, %rd25681, %rd25682;
	add.s64 	%rd25684, %rd25683, %rd25533;
	shr.u64 	%rd25685, %rd25684, 32;
	and.b64  	%rd25686, %rd25659, 4294967295;
	add.s64 	%rd25687, %rd25685, %rd25686;
	add.s64 	%rd25688, %rd25687, %rd25569;
	shr.u64 	%rd25689, %rd25688, 32;
	and.b64  	%rd25690, %rd25663, 4294967295;
	add.s64 	%rd25691, %rd25689, %rd25690;
	add.s64 	%rd25692, %rd25691, %rd25604;
	shr.u64 	%rd25693, %rd25692, 32;
	and.b64  	%rd25694, %rd25668, 4294967295;
	add.s64 	%rd25695, %rd25693, %rd25694;
	add.s64 	%rd25696, %rd25695, %rd25638;
	shr.u64 	%rd25697, %rd25696, 32;
	and.b64  	%rd25698, %rd25673, 4294967295;
	add.s64 	%rd25699, %rd25697, %rd25698;
	add.s64 	%rd25700, %rd25699, %rd25671;
	shr.u64 	%rd25701, %rd25700, 32;
	and.b64  	%rd25702, %rd25677, 4294967295;
	mul.wide.u32 	%rd25703, %r14140, %r14140;
	add.s64 	%rd25704, %rd25701, %rd25702;
	add.s64 	%rd25705, %rd25704, %rd25703;
	shr.u64 	%rd25706, %rd25705, 32;
	mul.wide.u32 	%rd25707, %r14141, %r14140;
	add.s64 	%rd25708, %rd25706, %rd25678;
	add.s64 	%rd25709, %rd25708, %rd25707;
	shr.u64 	%rd25710, %rd25709, 32;
	and.b64  	%rd25711, %rd25684, 4294967295;
	add.s64 	%rd25712, %rd25501, %rd25711;
	shr.u64 	%rd25713, %rd25712, 32;
	and.b64  	%rd25714, %rd25688, 4294967295;
	add.s64 	%rd25715, %rd25713, %rd25714;
	add.s64 	%rd25716, %rd25715, %rd25537;
	shr.u64 	%rd25717, %rd25716, 32;
	and.b64  	%rd25718, %rd25692, 4294967295;
	add.s64 	%rd25719, %rd25717, %rd25718;
	add.s64 	%rd25720, %rd25719, %rd25573;
	shr.u64 	%rd25721, %rd25720, 32;
	and.b64  	%rd25722, %rd25696, 4294967295;
	add.s64 	%rd25723, %rd25721, %rd25722;
	add.s64 	%rd25724, %rd25723, %rd25608;
	shr.u64 	%rd25725, %rd25724, 32;
	and.b64  	%rd25726, %rd25700, 4294967295;
	add.s64 	%rd25727, %rd25725, %rd25726;
	add.s64 	%rd25728, %rd25727, %rd25642;
	shr.u64 	%rd25729, %rd25728, 32;
	and.b64  	%rd25730, %rd25705, 4294967295;
	add.s64 	%rd25731, %rd25729, %rd25730;
	add.s64 	%rd25732, %rd25731, %rd25675;
	shr.u64 	%rd25733, %rd25732, 32;
	and.b64  	%rd25734, %rd25709, 4294967295;
	add.s64 	%rd25735, %rd25733, %rd25734;
	add.s64 	%rd25736, %rd25735, %rd25707;
	shr.u64 	%rd25737, %rd25736, 32;
	mul.wide.u32 	%rd25738, %r14141, %r14141;
	add.s64 	%rd25739, %rd25737, %rd25710;
	add.s64 	%rd25740, %rd25739, %rd25738;
	shr.u64 	%rd25741, %rd25740, 32;
	{ .reg .b32 tmp; mov.b64 {tmp, %r10539}, %rd25740; }
	and.b64  	%rd25742, %rd25716, 4294967295;
	mul.lo.s64 	%rd25743, %rd25742, 977;
	and.b64  	%rd25744, %rd25481, 4294967293;
	and.b64  	%rd25745, %rd25743, 4294967295;
	add.s64 	%rd31638, %rd25745, %rd25744;
	shr.u64 	%rd25746, %rd25743, 32;
	shr.u64 	%rd25747, %rd31638, 32;
	add.s64 	%rd25748, %rd25747, %rd25746;
	and.b64  	%rd25749, %rd25720, 4294967295;
	mul.lo.s64 	%rd25750, %rd25749, 977;
	and.b64  	%rd25751, %rd25505, 4294967295;
	and.b64  	%rd25752, %rd25750, 4294967295;
	add.s64 	%rd25753, %rd25748, %rd25751;
	add.s64 	%rd25754, %rd25753, %rd25752;
	add.s64 	%rd31639, %rd25754, %rd25742;
	shr.u64 	%rd25755, %rd25750, 32;
	shr.u64 	%rd25756, %rd31639, 32;
	add.s64 	%rd25757, %rd25756, %rd25755;
	and.b64  	%rd25758, %rd25724, 4294967295;
	mul.lo.s64 	%rd25759, %rd25758, 977;
	and.b64  	%rd25760, %rd25542, 4294967295;
	and.b64  	%rd25761, %rd25759, 4294967295;
	add.s64 	%rd25762, %rd25757, %rd25760;
	add.s64 	%rd25763, %rd25762, %rd25761;
	add.s64 	%rd31640, %rd25763, %rd25749;
	shr.u64 	%rd25764, %rd25759, 32;
	shr.u64 	%rd25765, %rd31640, 32;
	add.s64 	%rd25766, %rd25765, %rd25764;
	and.b64  	%rd25767, %rd25728, 4294967295;
	mul.lo.s64 	%rd25768, %rd25767, 977;
	and.b64  	%rd25769, %rd25578, 4294967295;
	and.b64  	%rd25770, %rd25768, 4294967295;
	add.s64 	%rd25771, %rd25766, %rd25769;
	add.s64 	%rd25772, %rd25771, %rd25770;
	add.s64 	%rd31641, %rd25772, %rd25758;
	shr.u64 	%rd25773, %rd25768, 32;
	shr.u64 	%rd25774, %rd31641, 32;
	add.s64 	%rd25775, %rd25774, %rd25773;
	and.b64  	%rd25776, %rd25732, 4294967295;
	mul.lo.s64 	%rd25777, %rd25776, 977;
	and.b64  	%rd25778, %rd25613, 4294967295;
	and.b64  	%rd25779, %rd25777, 4294967295;
	add.s64 	%rd25780, %rd25775, %rd25778;
	add.s64 	%rd25781, %rd25780, %rd25779;
	add.s64 	%rd31642, %rd25781, %rd25767;
	shr.u64 	%rd25782, %rd25777, 32;
	shr.u64 	%rd25783, %rd31642, 32;
	add.s64 	%rd25784, %rd25783, %rd25782;
	and.b64  	%rd25785, %rd25736, 4294967295;
	mul.lo.s64 	%rd25786, %rd25785, 977;
	and.b64  	%rd25787, %rd25647, 4294967295;
	and.b64  	%rd25788, %rd25786, 4294967295;
	add.s64 	%rd25789, %rd25784, %rd25787;
	add.s64 	%rd25790, %rd25789, %rd25788;
	add.s64 	%rd31643, %rd25790, %rd25776;
	shr.u64 	%rd25791, %rd25786, 32;
	shr.u64 	%rd25792, %rd31643, 32;
	add.s64 	%rd25793, %rd25792, %rd25791;
	and.b64  	%rd25794, %rd25740, 4294967295;
	mul.lo.s64 	%rd25795, %rd25794, 977;
	and.b64  	%rd25796, %rd25680, 4294967295;
	and.b64  	%rd25797, %rd25795, 4294967295;
	add.s64 	%rd25798, %rd25793, %rd25796;
	add.s64 	%rd25799, %rd25798, %rd25797;
	add.s64 	%rd31644, %rd25799, %rd25785;
	shr.u64 	%rd25800, %rd25795, 32;
	shr.u64 	%rd25801, %rd31644, 32;
	add.s64 	%rd25802, %rd25801, %rd25800;
	mul.lo.s64 	%rd25803, %rd25741, 977;
	and.b64  	%rd25804, %rd25712, 4294967295;
	and.b64  	%rd25805, %rd25803, 4294967295;
	add.s64 	%rd25806, %rd25802, %rd25804;
	add.s64 	%rd25807, %rd25806, %rd25805;
	add.s64 	%rd31645, %rd25807, %rd25794;
	shr.u64 	%rd25808, %rd25803, 32;
	shr.u64 	%rd25809, %rd31645, 32;
	cvt.u32.u64 	%r10540, %rd25809;
	cvt.u32.u64 	%r10541, %rd25808;
	add.s32 	%r10542, %r10540, %r10541;
	add.s32 	%r5142, %r10542, %r10539;
	setp.eq.s32 	%p3713, %r5142, 0;
	mov.pred 	%p4479, 0;
	@%p3713 bra 	$L__BB3_3043;
	cvt.u64.u32 	%rd25810, %r5142;
	mul.wide.u32 	%rd25811, %r5142, 977;
	shr.u64 	%rd25812, %rd25811, 32;
	and.b64  	%rd25813, %rd31638, 4294967295;
	and.b64  	%rd25814, %rd25811, 4294967295;
	add.s64 	%rd31638, %rd25814, %rd25813;
	shr.u64 	%rd25815, %rd31638, 32;
	and.b64  	%rd25816, %rd31639, 4294967295;
	add.s64 	%rd25817, %rd25812, %rd25816;
	add.s64 	%rd25818, %rd25817, %rd25810;
	add.s64 	%rd31639, %rd25818, %rd25815;
	setp.lt.u64 	%p3715, %rd31639, 4294967296;
	@%p3715 bra 	$L__BB3_3043;
	shr.u64 	%rd25819, %rd31639, 32;
	and.b64  	%rd25820, %rd31640, 4294967295;
	add.s64 	%rd31640, %rd25819, %rd25820;
	setp.lt.u64 	%p3717, %rd31640, 4294967296;
	@%p3717 bra 	$L__BB3_3043;
	shr.u64 	%rd25821, %rd31640, 32;
	and.b64  	%rd25822, %rd31641, 4294967295;
	add.s64 	%rd31641, %rd25821, %rd25822;
	setp.lt.u64 	%p3719, %rd31641, 4294967296;
	@%p3719 bra 	$L__BB3_3043;
	shr.u64 	%rd25824, %rd31641, 32;
	and.b64  	%rd25825, %rd31642, 4294967295;
	add.s64 	%rd31642, %rd25824, %rd25825;
	setp.lt.u64 	%p3721, %rd31642, 4294967296;
	mov.b64 	%rd31641, 4294967296;
	@%p3721 bra 	$L__BB3_3043;
	shr.u64 	%rd25827, %rd31642, 32;
	and.b64  	%rd25828, %rd31643, 4294967295;
	add.s64 	%rd31643, %rd25827, %rd25828;
	setp.lt.u64 	%p3723, %rd31643, 4294967296;
	mov.b64 	%rd31641, 4294967296;
	mov.u64 	%rd31642, %rd31641;
	@%p3723 bra 	$L__BB3_3043;
	shr.u64 	%rd25830, %rd31643, 32;
	and.b64  	%rd25831, %rd31644, 4294967295;
	add.s64 	%rd31644, %rd25830, %rd25831;
	setp.lt.u64 	%p3725, %rd31644, 4294967296;
	mov.b64 	%rd31641, 4294967296;
	mov.u64 	%rd31643, %rd31641;
	@%p3725 bra 	$L__BB3_3043;
	shr.u64 	%rd25833, %rd31644, 32;
	and.b64  	%rd25834, %rd31645, 4294967295;
	add.s64 	%rd25835, %rd25833, %rd25834;
	setp.gt.u64 	%p4479, %rd25835, 4294967295;
	min.u64 	%rd31645, %rd25835, 4294967296;
	mov.b64 	%rd31641, 4294967296;
	mov.u64 	%rd31642, %rd31641;
	mov.u64 	%rd31644, %rd31641;
$L__BB3_3043:
	cvt.u32.u64 	%r14205, %rd31645;
	cvt.u32.u64 	%r14204, %rd31644;
	cvt.u32.u64 	%r14203, %rd31643;
	cvt.u32.u64 	%r14202, %rd31642;
	cvt.u32.u64 	%r14201, %rd31641;
	cvt.u32.u64 	%r14200, %rd31640;
	cvt.u32.u64 	%r14199, %rd31639;
	cvt.u32.u64 	%r14198, %rd31638;
	setp.lt.u32 	%p3726, %r8905, %r14205;
	or.pred  	%p3727, %p4479, %p3726;
	@%p3727 bra 	$L__BB3_3057;
	setp.gt.u32 	%p3728, %r8905, %r14205;
	@%p3728 bra 	$L__BB3_3058;
	setp.lt.u32 	%p3729, %r3199, %r14204;
	@%p3729 bra 	$L__BB3_3057;
	setp.gt.u32 	%p3730, %r3199, %r14204;
	@%p3730 bra 	$L__BB3_3058;
	setp.lt.u32 	%p3731, %r3200, %r14203;
	@%p3731 bra 	$L__BB3_3057;
	setp.gt.u32 	%p3732, %r3200, %r14203;
	@%p3732 bra 	$L__BB3_3058;
	setp.lt.u32 	%p3733, %r3201, %r14202;
	@%p3733 bra 	$L__BB3_3057;
	setp.gt.u32 	%p3734, %r3201, %r14202;
	@%p3734 bra 	$L__BB3_3058;
	setp.lt.u32 	%p3735, %r3202, %r14201;
	@%p3735 bra 	$L__BB3_3057;
	setp.gt.u32 	%p3736, %r3202, %r14201;
	@%p3736 bra 	$L__BB3_3058;
	setp.lt.u32 	%p3737, %r3203, %r14200;
	@%p3737 bra 	$L__BB3_3057;
	setp.gt.u32 	%p3738, %r3203, %r14200;
	@%p3738 bra 	$L__BB3_3058;
	setp.lt.u32 	%p3739, %r2246, %r14199;
	@%p3739 bra 	$L__BB3_3057;
	setp.gt.u32 	%p3740, %r2246, %r14199;
	setp.gt.u32 	%p3741, %r2245, %r14198;
	or.pred  	%p3742, %p3740, %p3741;
	@%p3742 bra 	$L__BB3_3058;
$L__BB3_3057:
	// begin inline asm
	sub.cc.u32 %r14198, %r14198, %r2245;
	subc.cc.u32 %r14199, %r14199, %r2246;
	subc.cc.u32 %r14200, %r14200, %r3203;
	subc.cc.u32 %r14201, %r14201, %r3202;
	subc.cc.u32 %r14202, %r14202, %r3201;
	subc.cc.u32 %r14203, %r14203, %r3200;
	subc.cc.u32 %r14204, %r14204, %r3199;
	subc.u32 %r14205, %r14205, %r8905;
	
	// end inline asm
$L__BB3_3058:
	setp.gt.u32 	%p3743, %r14205, %r8905;
	@%p3743 bra 	$L__BB3_3072;
	setp.lt.u32 	%p3744, %r14205, %r8905;
	@%p3744 bra 	$L__BB3_3073;
	setp.gt.u32 	%p3745, %r14204, %r3199;
	@%p3745 bra 	$L__BB3_3072;
	setp.lt.u32 	%p3746, %r14204, %r3199;
	@%p3746 bra 	$L__BB3_3073;
	setp.gt.u32 	%p3747, %r14203, %r3200;
	@%p3747 bra 	$L__BB3_3072;
	setp.lt.u32 	%p3748, %r14203, %r3200;
	@%p3748 bra 	$L__BB3_3073;
	setp.gt.u32 	%p3749, %r14202, %r3201;
	@%p3749 bra 	$L__BB3_3072;
	setp.lt.u32 	%p3750, %r14202, %r3201;
	@%p3750 bra 	$L__BB3_3073;
	setp.gt.u32 	%p3751, %r14201, %r3202;
	@%p3751 bra 	$L__BB3_3072;
	setp.lt.u32 	%p3752, %r14201, %r3202;
	@%p3752 bra 	$L__BB3_3073;
	setp.gt.u32 	%p3753, %r14200, %r3203;
	@%p3753 bra 	$L__BB3_3072;
	setp.lt.u32 	%p3754, %r14200, %r3203;
	@%p3754 bra 	$L__BB3_3073;
	setp.gt.u32 	%p3755, %r14199, %r2246;
	@%p3755 bra 	$L__BB3_3072;
	setp.lt.u32 	%p3756, %r14199, %r2246;
	setp.lt.u32 	%p3757, %r14198, %r2245;
	or.pred  	%p3758, %p3756, %p3757;
	@%p3758 bra 	$L__BB3_3073;
$L__BB3_3072:
	// begin inline asm
	sub.cc.u32 %r14198, %r14198, %r2245;
	subc.cc.u32 %r14199, %r14199, %r2246;
	subc.cc.u32 %r14200, %r14200, %r3203;
	subc.cc.u32 %r14201, %r14201, %r3202;
	subc.cc.u32 %r14202, %r14202, %r3201;
	subc.cc.u32 %r14203, %r14203, %r3200;
	subc.cc.u32 %r14204, %r14204, %r3199;
	subc.u32 %r14205, %r14205, %r8905;
	
	// end inline asm
$L__BB3_3073:
	add.s32 	%r5191, %r5026, -1;
	mov.b32 	%r10591, 1;
	shl.b32 	%r10592, %r10591, %r5191;
	and.b32  	%r10593, %r10592, -979;
	setp.eq.s32 	%p3759, %r10593, 0;
	@%p3759 bra 	$L__BB3_3150;
	mul.wide.u32 	%rd25837, %r14190, %r14198;
	shr.u64 	%rd25838, %rd25837, 32;
	mul.wide.u32 	%rd25839, %r14191, %r14198;
	add.s64 	%rd25840, %rd25838, %rd25839;
	shr.u64 	%rd25841, %rd25840, 32;
	mul.wide.u32 	%rd25842, %r14192, %r14198;
	add.s64 	%rd25843, %rd25841, %rd25842;
	shr.u64 	%rd25844, %rd25843, 32;
	mul.wide.u32 	%rd25845, %r14193, %r14198;
	add.s64 	%rd25846, %rd25844, %rd25845;
	shr.u64 	%rd25847, %rd25846, 32;
	mul.wide.u32 	%rd25848, %r14194, %r14198;
	add.s64 	%rd25849, %rd25847, %rd25848;
	shr.u64 	%rd25850, %rd25849, 32;
	mul.wide.u32 	%rd25851, %r14195, %r14198;
	add.s64 	%rd25852, %rd25850, %rd25851;
	shr.u64 	%rd25853, %rd25852, 32;
	mul.wide.u32 	%rd25854, %r14196, %r14198;
	add.s64 	%rd25855, %rd25853, %rd25854;
	shr.u64 	%rd25856, %rd25855, 32;
	mul.wide.u32 	%rd25857, %r14197, %r14198;
	add.s64 	%rd25858, %rd25856, %rd25857;
	shr.u64 	%rd25859, %rd25858, 32;
	and.b64  	%rd25860, %rd25840, 4294967295;
	mul.wide.u32 	%rd25861, %r14190, %r14199;
	add.s64 	%rd25862, %rd25861, %rd25860;
	shr.u64 	%rd25863, %rd25862, 32;
	and.b64  	%rd25864, %rd25843, 4294967295;
	mul.wide.u32 	%rd25865, %r14191, %r14199;
	add.s64 	%rd25866, %rd25863, %rd25864;
	add.s64 	%rd25867, %rd25866, %rd25865;
	shr.u64 	%rd25868, %rd25867, 32;
	and.b64  	%rd25869, %rd25846, 4294967295;
	mul.wide.u32 	%rd25870, %r14192, %r14199;
	add.s64 	%rd25871, %rd25868, %rd25869;
	add.s64 	%rd25872, %rd25871, %rd25870;
	shr.u64 	%rd25873, %rd25872, 32;
	and.b64  	%rd25874, %rd25849, 4294967295;
	mul.wide.u32 	%rd25875, %r14193, %r14199;
	add.s64 	%rd25876, %rd25873, %rd25874;
	add.s64 	%rd25877, %rd25876, %rd25875;
	shr.u64 	%rd25878, %rd25877, 32;
	and.b64  	%rd25879, %rd25852, 4294967295;
	mul.wide.u32 	%rd25880, %r14194, %r14199;
	add.s64 	%rd25881, %rd25878, %rd25879;
	add.s64 	%rd25882, %rd25881, %rd25880;
	shr.u64 	%rd25883, %rd25882, 32;
	and.b64  	%rd25884, %rd25855, 4294967295;
	mul.wide.u32 	%rd25885, %r14195, %r14199;
	add.s64 	%rd25886, %rd25883, %rd25884;
	add.s64 	%rd25887, %rd25886, %rd25885;
	shr.u64 	%rd25888, %rd25887, 32;
	and.b64  	%rd25889, %rd25858, 4294967295;
	mul.wide.u32 	%rd25890, %r14196, %r14199;
	add.s64 	%rd25891, %rd25888, %rd25889;
	add.s64 	%rd25892, %rd25891, %rd25890;
	shr.u64 	%rd25893, %rd25892, 32;
	mul.wide.u32 	%rd25894, %r14197, %r14199;
	add.s64 	%rd25895, %rd25893, %rd25859;
	add.s64 	%rd25896, %rd25895, %rd25894;
	shr.u64 	%rd25897, %rd25896, 32;
	and.b64  	%rd25898, %rd25867, 4294967295;
	mul.wide.u32 	%rd25899, %r14190, %r14200;
	add.s64 	%rd25900, %rd25899, %rd25898;
	shr.u64 	%rd25901, %rd25900, 32;
	and.b64  	%rd25902, %rd25872, 4294967295;
	mul.wide.u32 	%rd25903, %r14191, %r14200;
	add.s64 	%rd25904, %rd25901, %rd25902;
	add.s64 	%rd25905, %rd25904, %rd25903;
	shr.u64 	%rd25906, %rd25905, 32;
	and.b64  	%rd25907, %rd25877, 4294967295;
	mul.wide.u32 	%rd25908, %r14192, %r14200;
	add.s64 	%rd25909, %rd25906, %rd25907;
	add.s64 	%rd25910, %rd25909, %rd25908;
	shr.u64 	%rd25911, %rd25910, 32;
	and.b64  	%rd25912, %rd25882, 4294967295;
	mul.wide.u32 	%rd25913, %r14193, %r14200;
	add.s64 	%rd25914, %rd25911, %rd25912;
	add.s64 	%rd25915, %rd25914, %rd25913;
	shr.u64 	%rd25916, %rd25915, 32;
	and.b64  	%rd25917, %rd25887, 4294967295;
	mul.wide.u32 	%rd25918, %r14194, %r14200;
	add.s64 	%rd25919, %rd25916, %rd25917;
	add.s64 	%rd25920, %rd25919, %rd25918;
	shr.u64 	%rd25921, %rd25920, 32;
	and.b64  	%rd25922, %rd25892, 4294967295;
	mul.wide.u32 	%rd25923, %r14195, %r14200;
	add.s64 	%rd25924, %rd25921, %rd25922;
	add.s64 	%rd25925, %rd25924, %rd25923;
	shr.u64 	%rd25926, %rd25925, 32;
	and.b64  	%rd25927, %rd25896, 4294967295;
	mul.wide.u32 	%rd25928, %r14196, %r14200;
	add.s64 	%rd25929, %rd25926, %rd25927;
	add.s64 	%rd25930, %rd25929, %rd25928;
	shr.u64 	%rd25931, %rd25930, 32;
	mul.wide.u32 	%rd25932, %r14197, %r14200;
	add.s64 	%rd25933, %rd25931, %rd25897;
	add.s64 	%rd25934, %rd25933, %rd25932;
	shr.u64 	%rd25935, %rd25934, 32;
	and.b64  	%rd25936, %rd25905, 4294967295;
	mul.wide.u32 	%rd25937, %r14190, %r14201;
	add.s64 	%rd25938, %rd25937, %rd25936;
	shr.u64 	%rd25939, %rd25938, 32;
	and.b64  	%rd25940, %rd25910, 4294967295;
	mul.wide.u32 	%rd25941, %r14191, %r14201;
	add.s64 	%rd25942, %rd25939, %rd25940;
	add.s64 	%rd25943, %rd25942, %rd25941;
	shr.u64 	%rd25944, %rd25943, 32;
	and.b64  	%rd25945, %rd25915, 4294967295;
	mul.wide.u32 	%rd25946, %r14192, %r14201;
	add.s64 	%rd25947, %rd25944, %rd25945;
	add.s64 	%rd25948, %rd25947, %rd25946;
	shr.u64 	%rd25949, %rd25948, 32;
	and.b64  	%rd25950, %rd25920, 4294967295;
	mul.wide.u32 	%rd25951, %r14193, %r14201;
	add.s64 	%rd25952, %rd25949, %rd25950;
	add.s64 	%rd25953, %rd25952, %rd25951;
	shr.u64 	%rd25954, %rd25953, 32;
	and.b64  	%rd25955, %rd25925, 4294967295;
	mul.wide.u32 	%rd25956, %r14194, %r14201;
	add.s64 	%rd25957, %rd25954, %rd25955;
	add.s64 	%rd25958, %rd25957, %rd25956;
	shr.u64 	%rd25959, %rd25958, 32;
	and.b64  	%rd25960, %rd25930, 4294967295;
	mul.wide.u32 	%rd25961, %r14195, %r14201;
	add.s64 	%rd25962, %rd25959, %rd25960;
	add.s64 	%rd25963, %rd25962, %rd25961;
	shr.u64 	%rd25964, %rd25963, 32;
	and.b64  	%rd25965, %rd25934, 4294967295;
	mul.wide.u32 	%rd25966, %r14196, %r14201;
	add.s64 	%rd25967, %rd25964, %rd25965;
	add.s64 	%rd25968, %rd25967, %rd25966;
	shr.u64 	%rd25969, %rd25968, 32;
	mul.wide.u32 	%rd25970, %r14197, %r14201;
	add.s64 	%rd25971, %rd25969, %rd25935;
	add.s64 	%rd25972, %rd25971, %rd25970;
	shr.u64 	%rd25973, %rd25972, 32;
	and.b64  	%rd25974, %rd25943, 4294967295;
	mul.wide.u32 	%rd25975, %r14190, %r14202;
	add.s64 	%rd25976, %rd25975, %rd25974;
	shr.u64 	%rd25977, %rd25976, 32;
	and.b64  	%rd25978, %rd25948, 4294967295;
	mul.wide.u32 	%rd25979, %r14191, %r14202;
	add.s64 	%rd25980, %rd25977, %rd25978;
	add.s64 	%rd25981, %rd25980, %rd25979;
	shr.u64 	%rd25982, %rd25981, 32;
	and.b64  	%rd25983, %rd25953, 4294967295;
	mul.wide.u32 	%rd25984, %r14192, %r14202;
	add.s64 	%rd25985, %rd25982, %rd25983;
	add.s64 	%rd25986, %rd25985, %rd25984;
	shr.u64 	%rd25987, %rd25986, 32;
	and.b64  	%rd25988, %rd25958, 4294967295;
	mul.wide.u32 	%rd25989, %r14193, %r14202;
	add.s64 	%rd25990, %rd25987, %rd25988;
	add.s64 	%rd25991, %rd25990, %rd25989;
	shr.u64 	%rd25992, %rd25991, 32;
	and.b64  	%rd25993, %rd25963, 4294967295;
	mul.wide.u32 	%rd25994, %r14194, %r14202;
	add.s64 	%rd25995, %rd25992, %rd25993;
	add.s64 	%rd25996, %rd25995, %rd25994;
	shr.u64 	%rd25997, %rd25996, 32;
	and.b64  	%rd25998, %rd25968, 4294967295;
	mul.wide.u32 	%rd25999, %r14195, %r14202;
	add.s64 	%rd26000, %rd25997, %rd25998;
	add.s64 	%rd26001, %rd26000, %rd25999;
	shr.u64 	%rd26002, %rd26001, 32;
	and.b64  	%rd26003, %rd25972, 4294967295;
	mul.wide.u32 	%rd26004, %r14196, %r14202;
	add.s64 	%rd26005, %rd26002, %rd26003;
	add.s64 	%rd26006, %rd26005, %rd26004;
	shr.u64 	%rd26007, %rd26006, 32;
	mul.wide.u32 	%rd26008, %r14197, %r14202;
	add.s64 	%rd26009, %rd26007, %rd25973;
	add.s64 	%rd26010, %rd26009, %rd26008;
	shr.u64 	%rd26011, %rd26010, 32;
	and.b64  	%rd26012, %rd25981, 4294967295;
	mul.wide.u32 	%rd26013, %r14190, %r14203;
	add.s64 	%rd26014, %rd26013, %rd26012;
	shr.u64 	%rd26015, %rd26014, 32;
	and.b64  	%rd26016, %rd25986, 4294967295;
	mul.wide.u32 	%rd26017, %r14191, %r14203;
	add.s64 	%rd26018, %rd26015, %rd26016;
	add.s64 	%rd26019, %rd26018, %rd26017;
	shr.u64 	%rd26020, %rd26019, 32;
	and.b64  	%rd26021, %rd25991, 4294967295;
	mul.wide.u32 	%rd26022, %r14192, %r14203;
	add.s64 	%rd26023, %rd26020, %rd26021;
	add.s64 	%rd26024, %rd26023, %rd26022;
	shr.u64 	%rd26025, %rd26024, 32;
	and.b64  	%rd26026, %rd25996, 4294967295;
	mul.wide.u32 	%rd26027, %r14193, %r14203;
	add.s64 	%rd26028, %rd26025, %rd26026;
	add.s64 	%rd26029, %rd26028, %rd26027;
	shr.u64 	%rd26030, %rd26029, 32;
	and.b64  	%rd26031, %rd26001, 4294967295;
	mul.wide.u32 	%rd26032, %r14194, %r14203;
	add.s64 	%rd26033, %rd26030, %rd26031;
	add.s64 	%rd26034, %rd26033, %rd26032;
	shr.u64 	%rd26035, %rd26034, 32;
	and.b64  	%rd26036, %rd26006, 4294967295;
	mul.wide.u32 	%rd26037, %r14195, %r14203;
	add.s64 	%rd26038, %rd26035, %rd26036;
	add.s64 	%rd26039, %rd26038, %rd26037;
	shr.u64 	%rd26040, %rd26039, 32;
	and.b64  	%rd26041, %rd26010, 4294967295;
	mul.wide.u32 	%rd26042, %r14196, %r14203;
	add.s64 	%rd26043, %rd26040, %rd26041;
	add.s64 	%rd26044, %rd26043, %rd26042;
	shr.u64 	%rd26045, %rd26044, 32;
	mul.wide.u32 	%rd26046, %r14197, %r14203;
	add.s64 	%rd26047, %rd26045, %rd26011;
	add.s64 	%rd26048, %rd26047, %rd26046;
	shr.u64 	%rd26049, %rd26048, 32;
	and.b64  	%rd26050, %rd26019, 4294967295;
	mul.wide.u32 	%rd26051, %r14190, %r14204;
	add.s64 	%rd26052, %rd26051, %rd26050;
	shr.u64 	%rd26053, %rd26052, 32;
	and.b64  	%rd26054, %rd26024, 4294967295;
	mul.wide.u32 	%rd26055, %r14191, %r14204;
	add.s64 	%rd26056, %rd26053, %rd26054;
	add.s64 	%rd26057, %rd26056, %rd26055;
	shr.u64 	%rd26058, %rd26057, 32;
	and.b64  	%rd26059, %rd26029, 4294967295;
	mul.wide.u32 	%rd26060, %r14192, %r14204;
	add.s64 	%rd26061, %rd26058, %rd26059;
	add.s64 	%rd26062, %rd26061, %rd26060;
	shr.u64 	%rd26063, %rd26062, 32;
	and.b64  	%rd26064, %rd26034, 4294967295;
	mul.wide.u32 	%rd26065, %r14193, %r14204;
	add.s64 	%rd26066, %rd26063, %rd26064;
	add.s64 	%rd26067, %rd26066, %rd26065;
	shr.u64 	%rd26068, %rd26067, 32;
	and.b64  	%rd26069, %rd26039, 4294967295;
	mul.wide.u32 	%rd26070, %r14194, %r14204;
	add.s64 	%rd26071, %rd26068, %rd26069;
	add.s64 	%rd26072, %rd26071, %rd26070;
	shr.u64 	%rd26073, %rd26072, 32;
	and.b64  	%rd26074, %rd26044, 4294967295;
	mul.wide.u32 	%rd26075, %r14195, %r14204;
	add.s64 	%rd26076, %rd26073, %rd26074;
	add.s64 	%rd26077, %rd26076, %rd26075;
	shr.u64 	%rd26078, %rd26077, 32;
	and.b64  	%rd26079, %rd26048, 4294967295;
	mul.wide.u32 	%rd26080, %r14196, %r14204;
	add.s64 	%rd26081, %rd26078, %rd26079;
	add.s64 	%rd26082, %rd26081, %rd26080;
	shr.u64 	%rd26083, %rd26082, 32;
	mul.wide.u32 	%rd26084, %r14197, %r14204;
	add.s64 	%rd26085, %rd26083, %rd26049;
	add.s64 	%rd26086, %rd26085, %rd26084;
	shr.u64 	%rd26087, %rd26086, 32;
	and.b64  	%rd26088, %rd26057, 4294967295;
	mul.wide.u32 	%rd26089, %r14190, %r14205;
	add.s64 	%rd26090, %rd26089, %rd26088;
	shr.u64 	%rd26091, %rd26090, 32;
	and.b64  	%rd26092, %rd26062, 4294967295;
	mul.wide.u32 	%rd26093, %r14191, %r14205;
	add.s64 	%rd26094, %rd26091, %rd26092;
	add.s64 	%rd26095, %rd26094, %rd26093;
	shr.u64 	%rd26096, %rd26095, 32;
	and.b64  	%rd26097, %rd26067, 4294967295;
	mul.wide.u32 	%rd26098, %r14192, %r14205;
	add.s64 	%rd26099, %rd26096, %rd26097;
	add.s64 	%rd26100, %rd26099, %rd26098;
	shr.u64 	%rd26101, %rd26100, 32;
	and.b64  	%rd26102, %rd26072, 4294967295;
	mul.wide.u32 	%rd26103, %r14193, %r14205;
	add.s64 	%rd26104, %rd26101, %rd26102;
	add.s64 	%rd26105, %rd26104, %rd26103;
	shr.u64 	%rd26106, %rd26105, 32;
	and.b64  	%rd26107, %rd26077, 4294967295;
	mul.wide.u32 	%rd26108, %r14194, %r14205;
	add.s64 	%rd26109, %rd26106, %rd26107;
	add.s64 	%rd26110, %rd26109, %rd26108;
	shr.u64 	%rd26111, %rd26110, 32;
	and.b64  	%rd26112, %rd26082, 4294967295;
	mul.wide.u32 	%rd26113, %r14195, %r14205;
	add.s64 	%rd26114, %rd26111, %rd26112;
	add.s64 	%rd26115, %rd26114, %rd26113;
	shr.u64 	%rd26116, %rd26115, 32;
	and.b64  	%rd26117, %rd26086, 4294967295;
	mul.wide.u32 	%rd26118, %r14196, %r14205;
	add.s64 	%rd26119, %rd26116, %rd26117;
	add.s64 	%rd26120, %rd26119, %rd26118;
	shr.u64 	%rd26121, %rd26120, 32;
	mul.wide.u32 	%rd26122, %r14197, %r14205;
	add.s64 	%rd26123, %rd26121, %rd26087;
	add.s64 	%rd26124, %rd26123, %rd26122;
	shr.u64 	%rd26125, %rd26124, 32;
	{ .reg .b32 tmp; mov.b64 {tmp, %r10594}, %rd26124; }
	and.b64  	%rd26126, %rd26095, 4294967295;
	mul.lo.s64 	%rd26127, %rd26126, 977;
	and.b64  	%rd26128, %rd25837, 4294967295;
	and.b64  	%rd26129, %rd26127, 4294967295;
	add.s64 	%rd31646, %rd26129, %rd26128;
	shr.u64 	%rd26130, %rd26127, 32;
	shr.u64 	%rd26131, %rd31646, 32;
	add.s64 	%rd26132, %rd26131, %rd26130;
	and.b64  	%rd26133, %rd26100, 4294967295;
	mul.lo.s64 	%rd26134, %rd26133, 977;
	and.b64  	%rd26135, %rd25862, 4294967295;
	and.b64  	%rd26136, %rd26134, 4294967295;
	add.s64 	%rd26137, %rd26132, %rd26135;
	add.s64 	%rd26138, %rd26137, %rd26136;
	add.s64 	%rd31647, %rd26138, %rd26126;
	shr.u64 	%rd26139, %rd26134, 32;
	shr.u64 	%rd26140, %rd31647, 32;
	add.s64 	%rd26141, %rd26140, %rd26139;
	and.b64  	%rd26142, %rd26105, 4294967295;
	mul.lo.s64 	%rd26143, %rd26142, 977;
	and.b64  	%rd26144, %rd25900, 4294967295;
	and.b64  	%rd26145, %rd26143, 4294967295;
	add.s64 	%rd26146, %rd26141, %rd26144;
	add.s64 	%rd26147, %rd26146, %rd26145;
	add.s64 	%rd31648, %rd26147, %rd26133;
	shr.u64 	%rd26148, %rd26143, 32;
	shr.u64 	%rd26149, %rd31648, 32;
	add.s64 	%rd26150, %rd26149, %rd26148;
	and.b64  	%rd26151, %rd26110, 4294967295;
	mul.lo.s64 	%rd26152, %rd26151, 977;
	and.b64  	%rd26153, %rd25938, 4294967295;
	and.b64  	%rd26154, %rd26152, 4294967295;
	add.s64 	%rd26155, %rd26150, %rd26153;
	add.s64 	%rd26156, %rd26155, %rd26154;
	add.s64 	%rd31649, %rd26156, %rd26142;
	shr.u64 	%rd26157, %rd26152, 32;
	shr.u64 	%rd26158, %rd31649, 32;
	add.s64 	%rd26159, %rd26158, %rd26157;
	and.b64  	%rd26160, %rd26115, 4294967295;
	mul.lo.s64 	%rd26161, %rd26160, 977;
	and.b64  	%rd26162, %rd25976, 4294967295;
	and.b64  	%rd26163, %rd26161, 4294967295;
	add.s64 	%rd26164, %rd26159, %rd26162;
	add.s64 	%rd26165, %rd26164, %rd26163;
	add.s64 	%rd31650, %rd26165, %rd26151;
	shr.u64 	%rd26166, %rd26161, 32;
	shr.u64 	%rd26167, %rd31650, 32;
	add.s64 	%rd26168, %rd26167, %rd26166;
	and.b64  	%rd26169, %rd26120, 4294967295;
	mul.lo.s64 	%rd26170, %rd26169, 977;
	and.b64  	%rd26171, %rd26014, 4294967295;
	and.b64  	%rd26172, %rd26170, 4294967295;
	add.s64 	%rd26173, %rd26168, %rd26171;
	add.s64 	%rd26174, %rd26173, %rd26172;
	add.s64 	%rd31651, %rd26174, %rd26160;
	shr.u64 	%rd26175, %rd26170, 32;
	shr.u64 	%rd26176, %rd31651, 32;
	add.s64 	%rd26177, %rd26176, %rd26175;
	and.b64  	%rd26178, %rd26124, 4294967295;
	mul.lo.s64 	%rd26179, %rd26178, 977;
	and.b64  	%rd26180, %rd26052, 4294967295;
	and.b64  	%rd26181, %rd26179, 4294967295;
	add.s64 	%rd26182, %rd26177, %rd26180;
	add.s64 	%rd26183, %rd26182, %rd26181;
	add.s64 	%rd31652, %rd26183, %rd26169;
	shr.u64 	%rd26184, %rd26179, 32;
	shr.u64 	%rd26185, %rd31652, 32;
	add.s64 	%rd26186, %rd26185, %rd26184;
	mul.lo.s64 	%rd26187, %rd26125, 977;
	and.b64  	%rd26188, %rd26090, 4294967295;
	and.b64  	%rd26189, %rd26187, 4294967295;
	add.s64 	%rd26190, %rd26186, %rd26188;
	add.s64 	%rd26191, %rd26190, %rd26189;
	add.s64 	%rd31653, %rd26191, %rd26178;
	shr.u64 	%rd26192, %rd26187, 32;
	shr.u64 	%rd26193, %rd31653, 32;
	cvt.u32.u64 	%r10595, %rd26193;
	cvt.u32.u64 	%r10596, %rd26192;
	add.s32 	%r10597, %r10595, %r10596;
	add.s32 	%r5192, %r10597, %r10594;
	setp.eq.s32 	%p3761, %r5192, 0;
	mov.pred 	%p4480, 0;
	@%p3761 bra 	$L__BB3_3082;
	cvt.u64.u32 	%rd26194, %r5192;
	mul.wide.u32 	%rd26195, %r5192, 977;
	shr.u64 	%rd26196, %rd26195, 32;
	and.b64  	%rd26197, %rd31646, 4294967295;
	and.b64  	%rd26198, %rd26195, 4294967295;
	add.s64 	%rd31646, %rd26198, %rd26197;
	shr.u64 	%rd26199, %rd31646, 32;
	and.b64  	%rd26200, %rd31647, 4294967295;
	add.s64 	%rd26201, %rd26196, %rd26200;
	add.s64 	%rd26202, %rd26201, %rd26194;
	add.s64 	%rd31647, %rd26202, %rd26199;
	setp.lt.u64 	%p3763, %rd31647, 4294967296;
	@%p3763 bra 	$L__BB3_3082;
	shr.u64 	%rd26203, %rd31647, 32;
	and.b64  	%rd26204, %rd31648, 4294967295;
	add.s64 	%rd31648, %rd26203, %rd26204;
	setp.lt.u64 	%p3765, %rd31648, 4294967296;
	@%p3765 bra 	$L__BB3_3082;
	shr.u64 	%rd26205, %rd31648, 32;
	and.b64  	%rd26206, %rd31649, 4294967295;
	add.s64 	%rd31649, %rd26205, %rd26206;
	setp.lt.u64 	%p3767, %rd31649, 4294967296;
	@%p3767 bra 	$L__BB3_3082;
	shr.u64 	%rd26208, %rd31649, 32;
	and.b64  	%rd26209, %rd31650, 4294967295;
	add.s64 	%rd31650, %rd26208, %rd26209;
	setp.lt.u64 	%p3769, %rd31650, 4294967296;
	mov.b64 	%rd31649, 4294967296;
	@%p3769 bra 	$L__BB3_3082;
	shr.u64 	%rd26211, %rd31650, 32;
	and.b64  	%rd26212, %rd31651, 4294967295;
	add.s64 	%rd31651, %rd26211, %rd26212;
	setp.lt.u64 	%p3771, %rd31651, 4294967296;
	mov.b64 	%rd31649, 4294967296;
	mov.u64 	%rd31650, %rd31649;
	@%p3771 bra 	$L__BB3_3082;
	shr.u64 	%rd26214, %rd31651, 32;
	and.b64  	%rd26215, %rd31652, 4294967295;
	add.s64 	%rd31652, %rd26214, %rd26215;
	setp.lt.u64 	%p3773, %rd31652, 4294967296;
	mov.b64 	%rd31649, 4294967296;
	mov.u64 	%rd31651, %rd31649;
	@%p3773 bra 	$L__BB3_3082;
	shr.u64 	%rd26217, %rd31652, 32;
	and.b64  	%rd26218, %rd31653, 4294967295;
	add.s64 	%rd26219, %rd26217, %rd26218;
	setp.gt.u64 	%p4480, %rd26219, 4294967295;
	min.u64 	%rd31653, %rd26219, 4294967296;
	mov.b64 	%rd31649, 4294967296;
	mov.u64 	%rd31650, %rd31649;
	mov.u64 	%rd31652, %rd31649;
$L__BB3_3082:
	cvt.u32.u64 	%r14269, %rd31653;
	cvt.u32.u64 	%r14268, %rd31652;
	cvt.u32.u64 	%r14267, %rd31651;
	cvt.u32.u64 	%r14266, %rd31650;
	cvt.u32.u64 	%r14265, %rd31649;
	cvt.u32.u64 	%r14264, %rd31648;
	cvt.u32.u64 	%r14263, %rd31647;
	cvt.u32.u64 	%r14262, %rd31646;
	setp.lt.u32 	%p3774, %r8905, %r14269;
	or.pred  	%p3775, %p4480, %p3774;
	@%p3775 bra 	$L__BB3_3096;
	setp.gt.u32 	%p3776, %r8905, %r14269;
	@%p3776 bra 	$L__BB3_3097;
	setp.lt.u32 	%p3777, %r3199, %r14268;
	@%p3777 bra 	$L__BB3_3096;
	setp.gt.u32 	%p3778, %r3199, %r14268;
	@%p3778 bra 	$L__BB3_3097;
	setp.lt.u32 	%p3779, %r3200, %r14267;
	@%p3779 bra 	$L__BB3_3096;
	setp.gt.u32 	%p3780, %r3200, %r14267;
	@%p3780 bra 	$L__BB3_3097;
	setp.lt.u32 	%p3781, %r3201, %r14266;
	@%p3781 bra 	$L__BB3_3096;
	setp.gt.u32 	%p3782, %r3201, %r14266;
	@%p3782 bra 	$L__BB3_3097;
	setp.lt.u32 	%p3783, %r3202, %r14265;
	@%p3783 bra 	$L__BB3_3096;
	setp.gt.u32 	%p3784, %r3202, %r14265;
	@%p3784 bra 	$L__BB3_3097;
	setp.lt.u32 	%p3785, %r3203, %r14264;
	@%p3785 bra 	$L__BB3_3096;
	setp.gt.u32 	%p3786, %r3203, %r14264;
	@%p3786 bra 	$L__BB3_3097;
	setp.lt.u32 	%p3787, %r2246, %r14263;
	@%p3787 bra 	$L__BB3_3096;
	setp.gt.u32 	%p3788, %r2246, %r14263;
	setp.gt.u32 	%p3789, %r2245, %r14262;
	or.pred  	%p3790, %p3788, %p3789;
	@%p3790 bra 	$L__BB3_3097;
$L__BB3_3096:
	// begin inline asm
	sub.cc.u32 %r14262, %r14262, %r2245;
	subc.cc.u32 %r14263, %r14263, %r2246;
	subc.cc.u32 %r14264, %r14264, %r3203;
	subc.cc.u32 %r14265, %r14265, %r3202;
	subc.cc.u32 %r14266, %r14266, %r3201;
	subc.cc.u32 %r14267, %r14267, %r3200;
	subc.cc.u32 %r14268, %r14268, %r3199;
	subc.u32 %r14269, %r14269, %r8905;
	
	// end inline asm
$L__BB3_3097:
	setp.gt.u32 	%p3791, %r14269, %r8905;
	@%p3791 bra 	$L__BB3_3111;
	setp.lt.u32 	%p3792, %r14269, %r8905;
	@%p3792 bra 	$L__BB3_3112;
	setp.gt.u32 	%p3793, %r14268, %r3199;
	@%p3793 bra 	$L__BB3_3111;
	setp.lt.u32 	%p3794, %r14268, %r3199;
	@%p3794 bra 	$L__BB3_3112;
	setp.gt.u32 	%p3795, %r14267, %r3200;
	@%p3795 bra 	$L__BB3_3111;
	setp.lt.u32 	%p3796, %r14267, %r3200;
	@%p3796 bra 	$L__BB3_3112;
	setp.gt.u32 	%p3797, %r14266, %r3201;
	@%p3797 bra 	$L__BB3_3111;
	setp.lt.u32 	%p3798, %r14266, %r3201;
	@%p3798 bra 	$L__BB3_3112;
	setp.gt.u32 	%p3799, %r14265, %r3202;
	@%p3799 bra 	$L__BB3_3111;
	setp.lt.u32 	%p3800, %r14265, %r3202;
	@%p3800 bra 	$L__BB3_3112;
	setp.gt.u32 	%p3801, %r14264, %r3203;
	@%p3801 bra 	$L__BB3_3111;
	setp.lt.u32 	%p3802, %r14264, %r3203;
	@%p3802 bra 	$L__BB3_3112;
	setp.gt.u32 	%p3803, %r14263, %r2246;
	@%p3803 bra 	$L__BB3_3111;
	setp.lt.u32 	%p3804, %r14263, %r2246;
	setp.lt.u32 	%p3805, %r14262, %r2245;
	or.pred  	%p3806, %p3804, %p3805;
	@%p3806 bra 	$L__BB3_3112;
$L__BB3_3111:
	// begin inline asm
	sub.cc.u32 %r14262, %r14262, %r2245;
	subc.cc.u32 %r14263, %r14263, %r2246;
	subc.cc.u32 %r14264, %r14264, %r3203;
	subc.cc.u32 %r14265, %r14265, %r3202;
	subc.cc.u32 %r14266, %r14266, %r3201;
	subc.cc.u32 %r14267, %r14267, %r3200;
	subc.cc.u32 %r14268, %r14268, %r3199;
	subc.u32 %r14269, %r14269, %r8905;
	
	// end inline asm
$L__BB3_3112:
	mul.wide.u32 	%rd26221, %r14190, %r14190;
	shr.u64 	%rd26222, %rd26221, 32;
	mul.wide.u32 	%rd26223, %r14191, %r14190;
	add.s64 	%rd26224, %rd26222, %rd26223;
	shr.u64 	%rd26225, %rd26224, 32;
	mul.wide.u32 	%rd26226, %r14192, %r14190;
	add.s64 	%rd26227, %rd26225, %rd26226;
	shr.u64 	%rd26228, %rd26227, 32;
	mul.wide.u32 	%rd26229, %r14193, %r14190;
	add.s64 	%rd26230, %rd26228, %rd26229;
	shr.u64 	%rd26231, %rd26230, 32;
	mul.wide.u32 	%rd26232, %r14194, %r14190;
	add.s64 	%rd26233, %rd26231, %rd26232;
	shr.u64 	%rd26234, %rd26233, 32;
	mul.wide.u32 	%rd26235, %r14195, %r14190;
	add.s64 	%rd26236, %rd26234, %rd26235;
	shr.u64 	%rd26237, %rd26236, 32;
	mul.wide.u32 	%rd26238, %r14196, %r14190;
	add.s64 	%rd26239, %rd26237, %rd26238;
	shr.u64 	%rd26240, %rd26239, 32;
	mul.wide.u32 	%rd26241, %r14197, %r14190;
	add.s64 	%rd26242, %rd26240, %rd26241;
	shr.u64 	%rd26243, %rd26242, 32;
	and.b64  	%rd26244, %rd26224, 4294967295;
	add.s64 	%rd26245, %rd26223, %rd26244;
	shr.u64 	%rd26246, %rd26245, 32;
	and.b64  	%rd26247, %rd26227, 4294967295;
	mul.wide.u32 	%rd26248, %r14191, %r14191;
	add.s64 	%rd26249, %rd26246, %rd26247;
	add.s64 	%rd26250, %rd26249, %rd26248;
	shr.u64 	%rd26251, %rd26250, 32;
	and.b64  	%rd26252, %rd26230, 4294967295;
	mul.wide.u32 	%rd26253, %r14192, %r14191;
	add.s64 	%rd26254, %rd26251, %rd26252;
	add.s64 	%rd26255, %rd26254, %rd26253;
	shr.u64 	%rd26256, %rd26255, 32;
	and.b64  	%rd26257, %rd26233, 4294967295;
	mul.wide.u32 	%rd26258, %r14193, %r14191;
	add.s64 	%rd26259, %rd26256, %rd26257;
	add.s64 	%rd26260, %rd26259, %rd26258;
	shr.u64 	%rd26261, %rd26260, 32;
	and.b64  	%rd26262, %rd26236, 4294967295;
	mul.wide.u32 	%rd26263, %r14194, %r14191;
	add.s64 	%rd26264, %rd26261, %rd26262;
	add.s64 	%rd26265, %rd26264, %rd26263;
	shr.u64 	%rd26266, %rd26265, 32;
	and.b64  	%rd26267, %rd26239, 4294967295;
	mul.wide.u32 	%rd26268, %r14195, %r14191;
	add.s64 	%rd26269, %rd26266, %rd26267;
	add.s64 	%rd26270, %rd26269, %rd26268;
	shr.u64 	%rd26271, %rd26270, 32;
	and.b64  	%rd26272, %rd26242, 4294967295;
	mul.wide.u32 	%rd26273, %r14196, %r14191;
	add.s64 	%rd26274, %rd26271, %rd26272;
	add.s64 	%rd26275, %rd26274, %rd26273;
	shr.u64 	%rd26276, %rd26275, 32;
	mul.wide.u32 	%rd26277, %r14197, %r14191;
	add.s64 	%rd26278, %rd26276, %rd26243;
	add.s64 	%rd26279, %rd26278, %rd26277;
	shr.u64 	%rd26280, %rd26279, 32;
	and.b64  	%rd26281, %rd26250, 4294967295;
	add.s64 	%rd26282, %rd26226, %rd26281;
	shr.u64 	%rd26283, %rd26282, 32;
	and.b64  	%rd26284, %rd26255, 4294967295;
	add.s64 	%rd26285, %rd26283, %rd26284;
	add.s64 	%rd26286, %rd26285, %rd26253;
	shr.u64 	%rd26287, %rd26286, 32;
	and.b64  	%rd26288, %rd26260, 4294967295;
	mul.wide.u32 	%rd26289, %r14192, %r14192;
	add.s64 	%rd26290, %rd26287, %rd26288;
	add.s64 	%rd26291, %rd26290, %rd26289;
	shr.u64 	%rd26292, %rd26291, 32;
	and.b64  	%rd26293, %rd26265, 4294967295;
	mul.wide.u32 	%rd26294, %r14193, %r14192;
	add.s64 	%rd26295, %rd26292, %rd26293;
	add.s64 	%rd26296, %rd26295, %rd26294;
	shr.u64 	%rd26297, %rd26296, 32;
	and.b64  	%rd26298, %rd26270, 4294967295;
	mul.wide.u32 	%rd26299, %r14194, %r14192;
	add.s64 	%rd26300, %rd26297, %rd26298;
	add.s64 	%rd26301, %rd26300, %rd26299;
	shr.u64 	%rd26302, %rd26301, 32;
	and.b64  	%rd26303, %rd26275, 4294967295;
	mul.wide.u32 	%rd26304, %r14195, %r14192;
	add.s64 	%rd26305, %rd26302, %rd26303;
	add.s64 	%rd26306, %rd26305, %rd26304;
	shr.u64 	%rd26307, %rd26306, 32;
	and.b64  	%rd26308, %rd26279, 4294967295;
	mul.wide.u32 	%rd26309, %r14196, %r14192;
	add.s64 	%rd26310, %rd26307, %rd26308;
	add.s64 	%rd26311, %rd26310, %rd26309;
	shr.u64 	%rd26312, %rd26311, 32;
	mul.wide.u32 	%rd26313, %r14197, %r14192;
	add.s64 	%rd26314, %rd26312, %rd26280;
	add.s64 	%rd26315, %rd26314, %rd26313;
	shr.u64 	%rd26316, %rd26315, 32;
	and.b64  	%rd26317, %rd26286, 4294967295;
	add.s64 	%rd26318, %rd26229, %rd26317;
	shr.u64 	%rd26319, %rd26318, 32;
	and.b64  	%rd26320, %rd26291, 4294967295;
	add.s64 	%rd26321, %rd26319, %rd26320;
	add.s64 	%rd26322, %rd26321, %rd26258;
	shr.u64 	%rd26323, %rd26322, 32;
	and.b64  	%rd26324, %rd26296, 4294967295;
	add.s64 	%rd26325, %rd26323, %rd26324;
	add.s64 	%rd26326, %rd26325, %rd26294;
	shr.u64 	%rd26327, %rd26326, 32;
	and.b64  	%rd26328, %rd26301, 4294967295;
	mul.wide.u32 	%rd26329, %r14193, %r14193;
	add.s64 	%rd26330, %rd26327, %rd26328;
	add.s64 	%rd26331, %rd26330, %rd26329;
	shr.u64 	%rd26332, %rd26331, 32;
	and.b64  	%rd26333, %rd26306, 4294967295;
	mul.wide.u32 	%rd26334, %r14194, %r14193;
	add.s64 	%rd26335, %rd26332, %rd26333;
	add.s64 	%rd26336, %rd26335, %rd26334;
	shr.u64 	%rd26337, %rd26336, 32;
	and.b64  	%rd26338, %rd26311, 4294967295;
	mul.wide.u32 	%rd26339, %r14195, %r14193;
	add.s64 	%rd26340, %rd26337, %rd26338;
	add.s64 	%rd26341, %rd26340, %rd26339;
	shr.u64 	%rd26342, %rd26341, 32;
	and.b64  	%rd26343, %rd26315, 4294967295;
	mul.wide.u32 	%rd26344, %r14196, %r14193;
	add.s64 	%rd26345, %rd26342, %rd26343;
	add.s64 	%rd26346, %rd26345, %rd26344;
	shr.u64 	%rd26347, %rd26346, 32;
	mul.wide.u32 	%rd26348, %r14197, %r14193;
	add.s64 	%rd26349, %rd26347, %rd26316;
	add.s64 	%rd26350, %rd26349, %rd26348;
	shr.u64 	%rd26351, %rd26350, 32;
	and.b64  	%rd26352, %rd26322, 4294967295;
	add.s64 	%rd26353, %rd26232, %rd26352;
	shr.u64 	%rd26354, %rd26353, 32;
	and.b64  	%rd26355, %rd26326, 4294967295;
	add.s64 	%rd26356, %rd26354, %rd26355;
	add.s64 	%rd26357, %rd26356, %rd26263;
	shr.u64 	%rd26358, %rd26357, 32;
	and.b64  	%rd26359, %rd26331, 4294967295;
	add.s64 	%rd26360, %rd26358, %rd26359;
	add.s64 	%rd26361, %rd26360, %rd26299;
	shr.u64 	%rd26362, %rd26361, 32;
	and.b64  	%rd26363, %rd26336, 4294967295;
	add.s64 	%rd26364, %rd26362, %rd26363;
	add.s64 	%rd26365, %rd26364, %rd26334;
	shr.u64 	%rd26366, %rd26365, 32;
	and.b64  	%rd26367, %rd26341, 4294967295;
	mul.wide.u32 	%rd26368, %r14194, %r14194;
	add.s64 	%rd26369, %rd26366, %rd26367;
	add.s64 	%rd26370, %rd26369, %rd26368;
	shr.u64 	%rd26371, %rd26370, 32;
	and.b64  	%rd26372, %rd26346, 4294967295;
	mul.wide.u32 	%rd26373, %r14195, %r14194;
	add.s64 	%rd26374, %rd26371, %rd26372;
	add.s64 	%rd26375, %rd26374, %rd26373;
	shr.u64 	%rd26376, %rd26375, 32;
	and.b64  	%rd26377, %rd26350, 4294967295;
	mul.wide.u32 	%rd26378, %r14196, %r14194;
	add.s64 	%rd26379, %rd26376, %rd26377;
	add.s64 	%rd26380, %rd26379, %rd26378;
	shr.u64 	%rd26381, %rd26380, 32;
	mul.wide.u32 	%rd26382, %r14197, %r14194;
	add.s64 	%rd26383, %rd26381, %rd26351;
	add.s64 	%rd26384, %rd26383, %rd26382;
	shr.u64 	%rd26385, %rd26384, 32;
	and.b64  	%rd26386, %rd26357, 4294967295;
	add.s64 	%rd26387, %rd26235, %rd26386;
	shr.u64 	%rd26388, %rd26387, 32;
	and.b64  	%rd26389, %rd26361, 4294967295;
	add.s64 	%rd26390, %rd26388, %rd26389;
	add.s64 	%rd26391, %rd26390, %rd26268;
	shr.u64 	%rd26392, %rd26391, 32;
	and.b64  	%rd26393, %rd26365, 4294967295;
	add.s64 	%rd26394, %rd26392, %rd26393;
	add.s64 	%rd26395, %rd26394, %rd26304;
	shr.u64 	%rd26396, %rd26395, 32;
	and.b64  	%rd26397, %rd26370, 4294967295;
	add.s64 	%rd26398, %rd26396, %rd26397;
	add.s64 	%rd26399, %rd26398, %rd26339;
	shr.u64 	%rd26400, %rd26399, 32;
	and.b64  	%rd26401, %rd26375, 4294967295;
	add.s64 	%rd26402, %rd26400, %rd26401;
	add.s64 	%rd26403, %rd26402, %rd26373;
	shr.u64 	%rd26404, %rd26403, 32;
	and.b64  	%rd26405, %rd26380, 4294967295;
	mul.wide.u32 	%rd26406, %r14195, %r14195;
	add.s64 	%rd26407, %rd26404, %rd26405;
	add.s64 	%rd26408, %rd26407, %rd26406;
	shr.u64 	%rd26409, %rd26408, 32;
	and.b64  	%rd26410, %rd26384, 4294967295;
	mul.wide.u32 	%rd26411, %r14196, %r14195;
	add.s64 	%rd26412, %rd26409, %rd26410;
	add.s64 	%rd26413, %rd26412, %rd26411;
	shr.u64 	%rd26414, %rd26413, 32;
	mul.wide.u32 	%rd26415, %r14197, %r14195;
	add.s64 	%rd26416, %rd26414, %rd26385;
	add.s64 	%rd26417, %rd26416, %rd26415;
	shr.u64 	%rd26418, %rd26417, 32;
	and.b64  	%rd26419, %rd26391, 4294967295;
	add.s64 	%rd26420, %rd26238, %rd26419;
	shr.u64 	%rd26421, %rd26420, 32;
	and.b64  	%rd26422, %rd26395, 4294967295;
	add.s64 	%rd26423, %rd26421, %rd26422;
	add.s64 	%rd26424, %rd26423, %rd26273;
	shr.u64 	%rd26425, %rd26424, 32;
	and.b64  	%rd26426, %rd26399, 4294967295;
	add.s64 	%rd26427, %rd26425, %rd26426;
	add.s64 	%rd26428, %rd26427, %rd26309;
	shr.u64 	%rd26429, %rd26428, 32;
	and.b64  	%rd26430, %rd26403, 4294967295;
	add.s64 	%rd26431, %rd26429, %rd26430;
	add.s64 	%rd26432, %rd26431, %rd26344;
	shr.u64 	%rd26433, %rd26432, 32;
	and.b64  	%rd26434, %rd26408, 4294967295;
	add.s64 	%rd26435, %rd26433, %rd26434;
	add.s64 	%rd26436, %rd26435, %rd26378;
	shr.u64 	%rd26437, %rd26436, 32;
	and.b64  	%rd26438, %rd26413, 4294967295;
	add.s64 	%rd26439, %rd26437, %rd26438;
	add.s64 	%rd26440, %rd26439, %rd26411;
	shr.u64 	%rd26441, %rd26440, 32;
	and.b64  	%rd26442, %rd26417, 4294967295;
	mul.wide.u32 	%rd26443, %r14196, %r14196;
	add.s64 	%rd26444, %rd26441, %rd26442;
	add.s64 	%rd26445, %rd26444, %rd26443;
	shr.u64 	%rd26446, %rd26445, 32;
	mul.wide.u32 	%rd26447, %r14197, %r14196;
	add.s64 	%rd26448, %rd26446, %rd26418;
	add.s64 	%rd26449, %rd26448, %rd26447;
	shr.u64 	%rd26450, %rd26449, 32;
	and.b64  	%rd26451, %rd26424, 4294967295;
	add.s64 	%rd26452, %rd26241, %rd26451;
	shr.u64 	%rd26453, %rd26452, 32;
	and.b64  	%rd26454, %rd26428, 4294967295;
	add.s64 	%rd26455, %rd26453, %rd26454;
	add.s64 	%rd26456, %rd26455, %rd26277;
	shr.u64 	%rd26457, %rd26456, 32;
	and.b64  	%rd26458, %rd26432, 4294967295;
	add.s64 	%rd26459, %rd26457, %rd26458;
	add.s64 	%rd26460, %rd26459, %rd26313;
	shr.u64 	%rd26461, %rd26460, 32;
	and.b64  	%rd26462, %rd26436, 4294967295;
	add.s64 	%rd26463, %rd26461, %rd26462;
	add.s64 	%rd26464, %rd26463, %rd26348;
	shr.u64 	%rd26465, %rd26464, 32;
	and.b64  	%rd26466, %rd26440, 4294967295;
	add.s64 	%rd26467, %rd26465, %rd26466;
	add.s64 	%rd26468, %rd26467, %rd26382;
	shr.u64 	%rd26469, %rd26468, 32;
	and.b64  	%rd26470, %rd26445, 4294967295;
	add.s64 	%rd26471, %rd26469, %rd26470;
	add.s64 	%rd26472, %rd26471, %rd26415;
	shr.u64 	%rd26473, %rd26472, 32;
	and.b64  	%rd26474, %rd26449, 4294967295;
	add.s64 	%rd26475, %rd26473, %rd26474;
	add.s64 	%rd26476, %rd26475, %rd26447;
	shr.u64 	%rd26477, %rd26476, 32;
	mul.wide.u32 	%rd26478, %r14197, %r14197;
	add.s64 	%rd26479, %rd26477, %rd26450;
	add.s64 	%rd26480, %rd26479, %rd26478;
	shr.u64 	%rd26481, %rd26480, 32;
	{ .reg .b32 tmp; mov.b64 {tmp, %r10646}, %rd26480; }
	and.b64  	%rd26482, %rd26456, 4294967295;
	mul.lo.s64 	%rd26483, %rd26482, 977;
	and.b64  	%rd26484, %rd26221, 4294967293;
	and.b64  	%rd26485, %rd26483, 4294967295;
	add.s64 	%rd31654, %rd26485, %rd26484;
	shr.u64 	%rd26486, %rd26483, 32;
	shr.u64 	%rd26487, %rd31654, 32;
	add.s64 	%rd26488, %rd26487, %rd26486;
	and.b64  	%rd26489, %rd26460, 4294967295;
	mul.lo.s64 	%rd26490, %rd26489, 977;
	and.b64  	%rd26491, %rd26245, 4294967295;
	and.b64  	%rd26492, %rd26490, 4294967295;
	add.s64 	%rd26493, %rd26488, %rd26491;
	add.s64 	%rd26494, %rd26493, %rd26492;
	add.s64 	%rd31655, %rd26494, %rd26482;
	shr.u64 	%rd26495, %rd26490, 32;
	shr.u64 	%rd26496, %rd31655, 32;
	add.s64 	%rd26497, %rd26496, %rd26495;
	and.b64  	%rd26498, %rd26464, 4294967295;
	mul.lo.s64 	%rd26499, %rd26498, 977;
	and.b64  	%rd26500, %rd26282, 4294967295;
	and.b64  	%rd26501, %rd26499, 4294967295;
	add.s64 	%rd26502, %rd26497, %rd26500;
	add.s64 	%rd26503, %rd26502, %rd26501;
	add.s64 	%rd31656, %rd26503, %rd26489;
	shr.u64 	%rd26504, %rd26499, 32;
	shr.u64 	%rd26505, %rd31656, 32;
	add.s64 	%rd26506, %rd26505, %rd26504;
	and.b64  	%rd26507, %rd26468, 4294967295;
	mul.lo.s64 	%rd26508, %rd26507, 977;
	and.b64  	%rd26509, %rd26318, 4294967295;
	and.b64  	%rd26510, %rd26508, 4294967295;
	add.s64 	%rd26511, %rd26506, %rd26509;
	add.s64 	%rd26512, %rd26511, %rd26510;
	add.s64 	%rd31657, %rd26512, %rd26498;
	shr.u64 	%rd26513, %rd26508, 32;
	shr.u64 	%rd26514, %rd31657, 32;
	add.s64 	%rd26515, %rd26514, %rd26513;
	and.b64  	%rd26516, %rd26472, 4294967295;
	mul.lo.s64 	%rd26517, %rd26516, 977;
	and.b64  	%rd26518, %rd26353, 4294967295;
	and.b64  	%rd26519, %rd26517, 4294967295;
	add.s64 	%rd26520, %rd26515, %rd26518;
	add.s64 	%rd26521, %rd26520, %rd26519;
	add.s64 	%rd31658, %rd26521, %rd26507;
	shr.u64 	%rd26522, %rd26517, 32;
	shr.u64 	%rd26523, %rd31658, 32;
	add.s64 	%rd26524, %rd26523, %rd26522;
	and.b64  	%rd26525, %rd26476, 4294967295;
	mul.lo.s64 	%rd26526, %rd26525, 977;
	and.b64  	%rd26527, %rd26387, 4294967295;
	and.b64  	%rd26528, %rd26526, 4294967295;
	add.s64 	%rd26529, %rd26524, %rd26527;
	add.s64 	%rd26530, %rd26529, %rd26528;
	add.s64 	%rd31659, %rd26530, %rd26516;
	shr.u64 	%rd26531, %rd26526, 32;
	shr.u64 	%rd26532, %rd31659, 32;
	add.s64 	%rd26533, %rd26532, %rd26531;
	and.b64  	%rd26534, %rd26480, 4294967295;
	mul.lo.s64 	%rd26535, %rd26534, 977;
	and.b64  	%rd26536, %rd26420, 4294967295;
	and.b64  	%rd26537, %rd26535, 4294967295;
	add.s64 	%rd26538, %rd26533, %rd26536;
	add.s64 	%rd26539, %rd26538, %rd26537;
	add.s64 	%rd31660, %rd26539, %rd26525;
	shr.u64 	%rd26540, %rd26535, 32;
	shr.u64 	%rd26541, %rd31660, 32;
	add.s64 	%rd26542, %rd26541, %rd26540;
	mul.lo.s64 	%rd26543, %rd26481, 977;
	and.b64  	%rd26544, %rd26452, 4294967295;
	and.b64  	%rd26545, %rd26543, 4294967295;
	add.s64 	%rd26546, %rd26542, %rd26544;
	add.s64 	%rd26547, %rd26546, %rd26545;
	add.s64 	%rd31661, %rd26547, %rd26534;
	shr.u64 	%rd26548, %rd26543, 32;
	shr.u64 	%rd26549, %rd31661, 32;
	cvt.u32.u64 	%r10647, %rd26549;
	cvt.u32.u64 	%r10648, %rd26548;
	add.s32 	%r10649, %r10647, %r10648;
	add.s32 	%r5233, %r10649, %r10646;
	setp.eq.s32 	%p3808, %r5233, 0;
	mov.pred 	%p4481, 0;
	@%p3808 bra 	$L__BB3_3120;
	cvt.u64.u32 	%rd26550, %r5233;
	mul.wide.u32 	%rd26551, %r5233, 977;
	shr.u64 	%rd26552, %rd26551, 32;
	and.b64  	%rd26553, %rd31654, 4294967295;
	and.b64  	%rd26554, %rd26551, 4294967295;
	add.s64 	%rd31654, %rd26554, %rd26553;
	shr.u64 	%rd26555, %rd31654, 32;
	and.b64  	%rd26556, %rd31655, 4294967295;
	add.s64 	%rd26557, %rd26552, %rd26556;
	add.s64 	%rd26558, %rd26557, %rd26550;
	add.s64 	%rd31655, %rd26558, %rd26555;
	setp.lt.u64 	%p3810, %rd31655, 4294967296;
	@%p3810 bra 	$L__BB3_3120;
	shr.u64 	%rd26559, %rd31655, 32;
	and.b64  	%rd26560, %rd31656, 4294967295;
	add.s64 	%rd31656, %rd26559, %rd26560;
	setp.lt.u64 	%p3812, %rd31656, 4294967296;
	@%p3812 bra 	$L__BB3_3120;
	shr.u64 	%rd26561, %rd31656, 32;
	and.b64  	%rd26562, %rd31657, 4294967295;
	add.s64 	%rd31657, %rd26561, %rd26562;
	setp.lt.u64 	%p3814, %rd31657, 4294967296;
	@%p3814 bra 	$L__BB3_3120;
	shr.u64 	%rd26564, %rd31657, 32;
	and.b64  	%rd26565, %rd31658, 4294967295;
	add.s64 	%rd31658, %rd26564, %rd26565;
	setp.lt.u64 	%p3816, %rd31658, 4294967296;
	mov.b64 	%rd31657, 4294967296;
	@%p3816 bra 	$L__BB3_3120;
	shr.u64 	%rd26567, %rd31658, 32;
	and.b64  	%rd26568, %rd31659, 4294967295;
	add.s64 	%rd31659, %rd26567, %rd26568;
	setp.lt.u64 	%p3818, %rd31659, 4294967296;
	mov.b64 	%rd31657, 4294967296;
	mov.u64 	%rd31658, %rd31657;
	@%p3818 bra 	$L__BB3_3120;
	shr.u64 	%rd26570, %rd31659, 32;
	and.b64  	%rd26571, %rd31660, 4294967295;
	add.s64 	%rd31660, %rd26570, %rd26571;
	setp.lt.u64 	%p3820, %rd31660, 4294967296;
	mov.b64 	%rd31657, 4294967296;
	mov.u64 	%rd31659, %rd31657;
	@%p3820 bra 	$L__BB3_3120;
	shr.u64 	%rd26573, %rd31660, 32;
	and.b64  	%rd26574, %rd31661, 4294967295;
	add.s64 	%rd26575, %rd26573, %rd26574;
	setp.gt.u64 	%p4481, %rd26575, 4294967295;
	min.u64 	%rd31661, %rd26575, 4294967296;
	mov.b64 	%rd31657, 4294967296;
	mov.u64 	%rd31658, %rd31657;
	mov.u64 	%rd31660, %rd31657;
$L__BB3_3120:
	cvt.u32.u64 	%r14261, %rd31661;
	cvt.u32.u64 	%r14260, %rd31660;
	cvt.u32.u64 	%r14259, %rd31659;
	cvt.u32.u64 	%r14258, %rd31658;
	cvt.u32.u64 	%r14257, %rd31657;
	cvt.u32.u64 	%r14256, %rd31656;
	cvt.u32.u64 	%r14255, %rd31655;
	cvt.u32.u64 	%r14254, %rd31654;
	setp.lt.u32 	%p3821, %r8905, %r14261;
	or.pred  	%p3822, %p4481, %p3821;
	@%p3822 bra 	$L__BB3_3134;
	setp.gt.u32 	%p3823, %r8905, %r14261;
	@%p3823 bra 	$L__BB3_3135;
	setp.lt.u32 	%p3824, %r3199, %r14260;
	@%p3824 bra 	$L__BB3_3134;
	setp.gt.u32 	%p3825, %r3199, %r14260;
	@%p3825 bra 	$L__BB3_3135;
	setp.lt.u32 	%p3826, %r3200, %r14259;
	@%p3826 bra 	$L__BB3_3134;
	setp.gt.u32 	%p3827, %r3200, %r14259;
	@%p3827 bra 	$L__BB3_3135;
	setp.lt.u32 	%p3828, %r3201, %r14258;
	@%p3828 bra 	$L__BB3_3134;
	setp.gt.u32 	%p3829, %r3201, %r14258;
	@%p3829 bra 	$L__BB3_3135;
	setp.lt.u32 	%p3830, %r3202, %r14257;
	@%p3830 bra 	$L__BB3_3134;
	setp.gt.u32 	%p3831, %r3202, %r14257;
	@%p3831 bra 	$L__BB3_3135;
	setp.lt.u32 	%p3832, %r3203, %r14256;
	@%p3832 bra 	$L__BB3_3134;
	setp.gt.u32 	%p3833, %r3203, %r14256;
	@%p3833 bra 	$L__BB3_3135;
	setp.lt.u32 	%p3834, %r2246, %r14255;
	@%p3834 bra 	$L__BB3_3134;
	setp.gt.u32 	%p3835, %r2246, %r14255;
	setp.gt.u32 	%p3836, %r2245, %r14254;
	or.pred  	%p3837, %p3835, %p3836;
	@%p3837 bra 	$L__BB3_3135;
$L__BB3_3134:
	// begin inline asm
	sub.cc.u32 %r14254, %r14254, %r2245;
	subc.cc.u32 %r14255, %r14255, %r2246;
	subc.cc.u32 %r14256, %r14256, %r3203;
	subc.cc.u32 %r14257, %r14257, %r3202;
	subc.cc.u32 %r14258, %r14258, %r3201;
	subc.cc.u32 %r14259, %r14259, %r3200;
	subc.cc.u32 %r14260, %r14260, %r3199;
	subc.u32 %r14261, %r14261, %r8905;
	
	// end inline asm
$L__BB3_3135:
	setp.gt.u32 	%p3838, %r14261, %r8905;
	@%p3838 bra 	$L__BB3_3149;
	setp.lt.u32 	%p3839, %r14261, %r8905;
	@%p3839 bra 	$L__BB3_3226;
	setp.gt.u32 	%p3840, %r14260, %r3199;
	@%p3840 bra 	$L__BB3_3149;
	setp.lt.u32 	%p3841, %r14260, %r3199;
	@%p3841 bra 	$L__BB3_3226;
	setp.gt.u32 	%p3842, %r14259, %r3200;
	@%p3842 bra 	$L__BB3_3149;
	setp.lt.u32 	%p3843, %r14259, %r3200;
	@%p3843 bra 	$L__BB3_3226;
	setp.gt.u32 	%p3844, %r14258, %r3201;
	@%p3844 bra 	$L__BB3_3149;
	setp.lt.u32 	%p3845, %r14258, %r3201;
	@%p3845 bra 	$L__BB3_3226;
	setp.gt.u32 	%p3846, %r14257, %r3202;
	@%p3846 bra 	$L__BB3_3149;
	setp.lt.u32 	%p3847, %r14257, %r3202;
	@%p3847 bra 	$L__BB3_3226;
	setp.gt.u32 	%p3848, %r14256, %r3203;
	@%p3848 bra 	$L__BB3_3149;
	setp.lt.u32 	%p3849, %r14256, %r3203;
	@%p3849 bra 	$L__BB3_3226;
	setp.gt.u32 	%p3850, %r14255, %r2246;
	@%p3850 bra 	$L__BB3_3149;
	setp.lt.u32 	%p3851, %r14255, %r2246;
	setp.lt.u32 	%p3852, %r14254, %r2245;
	or.pred  	%p3853, %p3851, %p3852;
	@%p3853 bra 	$L__BB3_3226;
$L__BB3_3149:
	// begin inline asm
	sub.cc.u32 %r14254, %r14254, %r2245;
	subc.cc.u32 %r14255, %r14255, %r2246;
	subc.cc.u32 %r14256, %r14256, %r3203;
	subc.cc.u32 %r14257, %r14257, %r3202;
	subc.cc.u32 %r14258, %r14258, %r3201;
	subc.cc.u32 %r14259, %r14259, %r3200;
	subc.cc.u32 %r14260, %r14260, %r3199;
	subc.u32 %r14261, %r14261, %r8905;
	
	// end inline asm
	bra.uni 	$L__BB3_3226;
$L__BB3_3150:
	mul.wide.u32 	%rd26577, %r14190, %r14198;
	shr.u64 	%rd26578, %rd26577, 32;
	mul.wide.u32 	%rd26579, %r14191, %r14198;
	add.s64 	%rd26580, %rd26578, %rd26579;
	shr.u64 	%rd26581, %rd26580, 32;
	mul.wide.u32 	%rd26582, %r14192, %r14198;
	add.s64 	%rd26583, %rd26581, %rd26582;
	shr.u64 	%rd26584, %rd26583, 32;
	mul.wide.u32 	%rd26585, %r14193, %r14198;
	add.s64 	%rd26586, %rd26584, %rd26585;
	shr.u64 	%rd26587, %rd26586, 32;
	mul.wide.u32 	%rd26588, %r14194, %r14198;
	add.s64 	%rd26589, %rd26587, %rd26588;
	shr.u64 	%rd26590, %rd26589, 32;
	mul.wide.u32 	%rd26591, %r14195, %r14198;
	add.s64 	%rd26592, %rd26590, %rd26591;
	shr.u64 	%rd26593, %rd26592, 32;
	mul.wide.u32 	%rd26594, %r14196, %r14198;
	add.s64 	%rd26595, %rd26593, %rd26594;
	shr.u64 	%rd26596, %rd26595, 32;
	mul.wide.u32 	%rd26597, %r14197, %r14198;
	add.s64 	%rd26598, %rd26596, %rd26597;
	shr.u64 	%rd26599, %rd26598, 32;
	and.b64  	%rd26600, %rd26580, 4294967295;
	mul.wide.u32 	%rd26601, %r14190, %r14199;
	add.s64 	%rd26602, %rd26601, %rd26600;
	shr.u64 	%rd26603, %rd26602, 32;
	and.b64  	%rd26604, %rd26583, 4294967295;
	mul.wide.u32 	%rd26605, %r14191, %r14199;
	add.s64 	%rd26606, %rd26603, %rd26604;
	add.s64 	%rd26607, %rd26606, %rd26605;
	shr.u64 	%rd26608, %rd26607, 32;
	and.b64  	%rd26609, %rd26586, 4294967295;
	mul.wide.u32 	%rd26610, %r14192, %r14199;
	add.s64 	%rd26611, %rd26608, %rd26609;
	add.s64 	%rd26612, %rd26611, %rd26610;
	shr.u64 	%rd26613, %rd26612, 32;
	and.b64  	%rd26614, %rd26589, 4294967295;
	mul.wide.u32 	%rd26615, %r14193, %r14199;
	add.s64 	%rd26616, %rd26613, %rd26614;
	add.s64 	%rd26617, %rd26616, %rd26615;
	shr.u64 	%rd26618, %rd26617, 32;
	and.b64  	%rd26619, %rd26592, 4294967295;
	mul.wide.u32 	%rd26620, %r14194, %r14199;
	add.s64 	%rd26621, %rd26618, %rd26619;
	add.s64 	%rd26622, %rd26621, %rd26620;
	shr.u64 	%rd26623, %rd26622, 32;
	and.b64  	%rd26624, %rd26595, 4294967295;
	mul.wide.u32 	%rd26625, %r14195, %r14199;
	add.s64 	%rd26626, %rd26623, %rd26624;
	add.s64 	%rd26627, %rd26626, %rd26625;
	shr.u64 	%rd26628, %rd26627, 32;
	and.b64  	%rd26629, %rd26598, 4294967295;
	mul.wide.u32 	%rd26630, %r14196, %r14199;
	add.s64 	%rd26631, %rd26628, %rd26629;
	add.s64 	%rd26632, %rd26631, %rd26630;
	shr.u64 	%rd26633, %rd26632, 32;
	mul.wide.u32 	%rd26634, %r14197, %r14199;
	add.s64 	%rd26635, %rd26633, %rd26599;
	add.s64 	%rd26636, %rd26635, %rd26634;
	shr.u64 	%rd26637, %rd26636, 32;
	and.b64  	%rd26638, %rd26607, 4294967295;
	mul.wide.u32 	%rd26639, %r14190, %r14200;
	add.s64 	%rd26640, %rd26639, %rd26638;
	shr.u64 	%rd26641, %rd26640, 32;
	and.b64  	%rd26642, %rd26612, 4294967295;
	mul.wide.u32 	%rd26643, %r14191, %r14200;
	add.s64 	%rd26644, %rd26641, %rd26642;
	add.s64 	%rd26645, %rd26644, %rd26643;
	shr.u64 	%rd26646, %rd26645, 32;
	and.b64  	%rd26647, %rd26617, 4294967295;
	mul.wide.u32 	%rd26648, %r14192, %r14200;
	add.s64 	%rd26649, %rd26646, %rd26647;
	add.s64 	%rd26650, %rd26649, %rd26648;
	shr.u64 	%rd26651, %rd26650, 32;
	and.b64  	%rd26652, %rd26622, 4294967295;
	mul.wide.u32 	%rd26653, %r14193, %r14200;
	add.s64 	%rd26654, %rd26651, %rd26652;
	add.s64 	%rd26655, %rd26654, %rd26653;
	shr.u64 	%rd26656, %rd26655, 32;
	and.b64  	%rd26657, %rd26627, 4294967295;
	mul.wide.u32 	%rd26658, %r14194, %r14200;
	add.s64 	%rd26659, %rd26656, %rd26657;
	add.s64 	%rd26660, %rd26659, %rd26658;
	shr.u64 	%rd26661, %rd26660, 32;
	and.b64  	%rd26662, %rd26632, 4294967295;
	mul.wide.u32 	%rd26663, %r14195, %r14200;
	add.s64 	%rd26664, %rd26661, %rd26662;
	add.s64 	%rd26665, %rd26664, %rd26663;
	shr.u64 	%rd26666, %rd26665, 32;
	and.b64  	%rd26667, %rd26636, 4294967295;
	mul.wide.u32 	%rd26668, %r14196, %r14200;
	add.s64 	%rd26669, %rd26666, %rd26667;
	add.s64 	%rd26670, %rd26669, %rd26668;
	shr.u64 	%rd26671, %rd26670, 32;
	mul.wide.u32 	%rd26672, %r14197, %r14200;
	add.s64 	%rd26673, %rd26671, %rd26637;
	add.s64 	%rd26674, %rd26673, %rd26672;
	shr.u64 	%rd26675, %rd26674, 32;
	and.b64  	%rd26676, %rd26645, 4294967295;
	mul.wide.u32 	%rd26677, %r14190, %r14201;
	add.s64 	%rd26678, %rd26677, %rd26676;
	shr.u64 	%rd26679, %rd26678, 32;
	and.b64  	%rd26680, %rd26650, 4294967295;
	mul.wide.u32 	%rd26681, %r14191, %r14201;
	add.s64 	%rd26682, %rd26679, %rd26680;
	add.s64 	%rd26683, %rd26682, %rd26681;
	shr.u64 	%rd26684, %rd26683, 32;
	and.b64  	%rd26685, %rd26655, 4294967295;
	mul.wide.u32 	%rd26686, %r14192, %r14201;
	add.s64 	%rd26687, %rd26684, %rd26685;
	add.s64 	%rd26688, %rd26687, %rd26686;
	shr.u64 	%rd26689, %rd26688, 32;
	and.b64  	%rd26690, %rd26660, 4294967295;
	mul.wide.u32 	%rd26691, %r14193, %r14201;
	add.s64 	%rd26692, %rd26689, %rd26690;
	add.s64 	%rd26693, %rd26692, %rd26691;
	shr.u64 	%rd26694, %rd26693, 32;
	and.b64  	%rd26695, %rd26665, 4294967295;
	mul.wide.u32 	%rd26696, %r14194, %r14201;
	add.s64 	%rd26697, %rd26694, %rd26695;
	add.s64 	%rd26698, %rd26697, %rd26696;
	shr.u64 	%rd26699, %rd26698, 32;
	and.b64  	%rd26700, %rd26670, 4294967295;
	mul.wide.u32 	%rd26701, %r14195, %r14201;
	add.s64 	%rd26702, %rd26699, %rd26700;
	add.s64 	%rd26703, %rd26702, %rd26701;
	shr.u64 	%rd26704, %rd26703, 32;
	and.b64  	%rd26705, %rd26674, 4294967295;
	mul.wide.u32 	%rd26706, %r14196, %r14201;
	add.s64 	%rd26707, %rd26704, %rd26705;
	add.s64 	%rd26708, %rd26707, %rd26706;
	shr.u64 	%rd26709, %rd26708, 32;
	mul.wide.u32 	%rd26710, %r14197, %r14201;
	add.s64 	%rd26711, %rd26709, %rd26675;
	add.s64 	%rd26712, %rd26711, %rd26710;
	shr.u64 	%rd26713, %rd26712, 32;
	and.b64  	%rd26714, %rd26683, 4294967295;
	mul.wide.u32 	%rd26715, %r14190, %r14202;
	add.s64 	%rd26716, %rd26715, %rd26714;
	shr.u64 	%rd26717, %rd26716, 32;
	and.b64  	%rd26718, %rd26688, 4294967295;
	mul.wide.u32 	%rd26719, %r14191, %r14202;
	add.s64 	%rd26720, %rd26717, %rd26718;
	add.s64 	%rd26721, %rd26720, %rd26719;
	shr.u64 	%rd26722, %rd26721, 32;
	and.b64  	%rd26723, %rd26693, 4294967295;
	mul.wide.u32 	%rd26724, %r14192, %r14202;
	add.s64 	%rd26725, %rd26722, %rd26723;
	add.s64 	%rd26726, %rd26725, %rd26724;
	shr.u64 	%rd26727, %rd26726, 32;
	and.b64  	%rd26728, %rd26698, 4294967295;
	mul.wide.u32 	%rd26729, %r14193, %r14202;
	add.s64 	%rd26730, %rd26727, %rd26728;
	add.s64 	%rd26731, %rd26730, %rd26729;
	shr.u64 	%rd26732, %rd26731, 32;
	and.b64  	%rd26733, %rd26703, 4294967295;
	mul.wide.u32 	%rd26734, %r14194, %r14202;
	add.s64 	%rd26735, %rd26732, %rd26733;
	add.s64 	%rd26736, %rd26735, %rd26734;
	shr.u64 	%rd26737, %rd26736, 32;
	and.b64  	%rd26738, %rd26708, 4294967295;
	mul.wide.u32 	%rd26739, %r14195, %r14202;
	add.s64 	%rd26740, %rd26737, %rd26738;
	add.s64 	%rd26741, %rd26740, %rd26739;
	shr.u64 	%rd26742, %rd26741, 32;
	and.b64  	%rd26743, %rd26712, 4294967295;
	mul.wide.u32 	%rd26744, %r14196, %r14202;
	add.s64 	%rd26745, %rd26742, %rd26743;
	add.s64 	%rd26746, %rd26745, %rd26744;
	shr.u64 	%rd26747, %rd26746, 32;
	mul.wide.u32 	%rd26748, %r14197, %r14202;
	add.s64 	%rd26749, %rd26747, %rd26713;
	add.s64 	%rd26750, %rd26749, %rd26748;
	shr.u64 	%rd26751, %rd26750, 32;
	and.b64  	%rd26752, %rd26721, 4294967295;
	mul.wide.u32 	%rd26753, %r14190, %r14203;
	add.s64 	%rd26754, %rd26753, %rd26752;
	shr.u64 	%rd26755, %rd26754, 32;
	and.b64  	%rd26756, %rd26726, 4294967295;
	mul.wide.u32 	%rd26757, %r14191, %r14203;
	add.s64 	%rd26758, %rd26755, %rd26756;
	add.s64 	%rd26759, %rd26758, %rd26757;
	shr.u64 	%rd26760, %rd26759, 32;
	and.b64  	%rd26761, %rd26731, 4294967295;
	mul.wide.u32 	%rd26762, %r14192, %r14203;
	add.s64 	%rd26763, %rd26760, %rd26761;
	add.s64 	%rd26764, %rd26763, %rd26762;
	shr.u64 	%rd26765, %rd26764, 32;
	and.b64  	%rd26766, %rd26736, 4294967295;
	mul.wide.u32 	%rd26767, %r14193, %r14203;
	add.s64 	%rd26768, %rd26765, %rd26766;
	add.s64 	%rd26769, %rd26768, %rd26767;
	shr.u64 	%rd26770, %rd26769, 32;
	and.b64  	%rd26771, %rd26741, 4294967295;
	mul.wide.u32 	%rd26772, %r14194, %r14203;
	add.s64 	%rd26773, %rd26770, %rd26771;
	add.s64 	%rd26774, %rd26773, %rd26772;
	shr.u64 	%rd26775, %rd26774, 32;
	and.b64  	%rd26776, %rd26746, 4294967295;
	mul.wide.u32 	%rd26777, %r14195, %r14203;
	add.s64 	%rd26778, %rd26775, %rd26776;
	add.s64 	%rd26779, %rd26778, %rd26777;
	shr.u64 	%rd26780, %rd26779, 32;
	and.b64  	%rd26781, %rd26750, 4294967295;
	mul.wide.u32 	%rd26782, %r14196, %r14203;
	add.s64 	%rd26783, %rd26780, %rd26781;
	add.s64 	%rd26784, %rd26783, %rd26782;
	shr.u64 	%rd26785, %rd26784, 32;
	mul.wide.u32 	%rd26786, %r14197, %r14203;
	add.s64 	%rd26787, %rd26785, %rd26751;
	add.s64 	%rd26788, %rd26787, %rd26786;
	shr.u64 	%rd26789, %rd26788, 32;
	and.b64  	%rd26790, %rd26759, 4294967295;
	mul.wide.u32 	%rd26791, %r14190, %r14204;
	add.s64 	%rd26792, %rd26791, %rd26790;
	shr.u64 	%rd26793, %rd26792, 32;
	and.b64  	%rd26794, %rd26764, 4294967295;
	mul.wide.u32 	%rd26795, %r14191, %r14204;
	add.s64 	%rd26796, %rd26793, %rd26794;
	add.s64 	%rd26797, %rd26796, %rd26795;
	shr.u64 	%rd26798, %rd26797, 32;
	and.b64  	%rd26799, %rd26769, 4294967295;
	mul.wide.u32 	%rd26800, %r14192, %r14204;
	add.s64 	%rd26801, %rd26798, %rd26799;
	add.s64 	%rd26802, %rd26801, %rd26800;
	shr.u64 	%rd26803, %rd26802, 32;
	and.b64  	%rd26804, %rd26774, 4294967295;
	mul.wide.u32 	%rd26805, %r14193, %r14204;
	add.s64 	%rd26806, %rd26803, %rd26804;
	add.s64 	%rd26807, %rd26806, %rd26805;
	shr.u64 	%rd26808, %rd26807, 32;
	and.b64  	%rd26809, %rd26779, 4294967295;
	mul.wide.u32 	%rd26810, %r14194, %r14204;
	add.s64 	%rd26811, %rd26808, %rd26809;
	add.s64 	%rd26812, %rd26811, %rd26810;
	shr.u64 	%rd26813, %rd26812, 32;
	and.b64  	%rd26814, %rd26784, 4294967295;
	mul.wide.u32 	%rd26815, %r14195, %r14204;
	add.s64 	%rd26816, %rd26813, %rd26814;
	add.s64 	%rd26817, %rd26816, %rd26815;
	shr.u64 	%rd26818, %rd26817, 32;
	and.b64  	%rd26819, %rd26788, 4294967295;
	mul.wide.u32 	%rd26820, %r14196, %r14204;
	add.s64 	%rd26821, %rd26818, %rd26819;
	add.s64 	%rd26822, %rd26821, %rd26820;
	shr.u64 	%rd26823, %rd26822, 32;
	mul.wide.u32 	%rd26824, %r14197, %r14204;
	add.s64 	%rd26825, %rd26823, %rd26789;
	add.s64 	%rd26826, %rd26825, %rd26824;
	shr.u64 	%rd26827, %rd26826, 32;
	and.b64  	%rd26828, %rd26797, 4294967295;
	mul.wide.u32 	%rd26829, %r14190, %r14205;
	add.s64 	%rd26830, %rd26829, %rd26828;
	shr.u64 	%rd26831, %rd26830, 32;
	and.b64  	%rd26832, %rd26802, 4294967295;
	mul.wide.u32 	%rd26833, %r14191, %r14205;
	add.s64 	%rd26834, %rd26831, %rd26832;
	add.s64 	%rd26835, %rd26834, %rd26833;
	shr.u64 	%rd26836, %rd26835, 32;
	and.b64  	%rd26837, %rd26807, 4294967295;
	mul.wide.u32 	%rd26838, %r14192, %r14205;
	add.s64 	%rd26839, %rd26836, %rd26837;
	add.s64 	%rd26840, %rd26839, %rd26838;
	shr.u64 	%rd26841, %rd26840, 32;
	and.b64  	%rd26842, %rd26812, 4294967295;
	mul.wide.u32 	%rd26843, %r14193, %r14205;
	add.s64 	%rd26844, %rd26841, %rd26842;
	add.s64 	%rd26845, %rd26844, %rd26843;
	shr.u64 	%rd26846, %rd26845, 32;
	and.b64  	%rd26847, %rd26817, 4294967295;
	mul.wide.u32 	%rd26848, %r14194, %r14205;
	add.s64 	%rd26849, %rd26846, %rd26847;
	add.s64 	%rd26850, %rd26849, %rd26848;
	shr.u64 	%rd26851, %rd26850, 32;
	and.b64  	%rd26852, %rd26822, 4294967295;
	mul.wide.u32 	%rd26853, %r14195, %r14205;
	add.s64 	%rd26854, %rd26851, %rd26852;
	add.s64 	%rd26855, %rd26854, %rd26853;
	shr.u64 	%rd26856, %rd26855, 32;
	and.b64  	%rd26857, %rd26826, 4294967295;
	mul.wide.u32 	%rd26858, %r14196, %r14205;
	add.s64 	%rd26859, %rd26856, %rd26857;
	add.s64 	%rd26860, %rd26859, %rd26858;
	shr.u64 	%rd26861, %rd26860, 32;
	mul.wide.u32 	%rd26862, %r14197, %r14205;
	add.s64 	%rd26863, %rd26861, %rd26827;
	add.s64 	%rd26864, %rd26863, %rd26862;
	shr.u64 	%rd26865, %rd26864, 32;
	{ .reg .b32 tmp; mov.b64 {tmp, %r10698}, %rd26864; }
	and.b64  	%rd26866, %rd26835, 4294967295;
	mul.lo.s64 	%rd26867, %rd26866, 977;
	and.b64  	%rd26868, %rd26577, 4294967295;
	and.b64  	%rd26869, %rd26867, 4294967295;
	add.s64 	%rd31662, %rd26869, %rd26868;
	shr.u64 	%rd26870, %rd26867, 32;
	shr.u64 	%rd26871, %rd31662, 32;
	add.s64 	%rd26872, %rd26871, %rd26870;
	and.b64  	%rd26873, %rd26840, 4294967295;
	mul.lo.s64 	%rd26874, %rd26873, 977;
	and.b64  	%rd26875, %rd26602, 4294967295;
	and.b64  	%rd26876, %rd26874, 4294967295;
	add.s64 	%rd26877, %rd26872, %rd26875;
	add.s64 	%rd26878, %rd26877, %rd26876;
	add.s64 	%rd31663, %rd26878, %rd26866;
	shr.u64 	%rd26879, %rd26874, 32;
	shr.u64 	%rd26880, %rd31663, 32;
	add.s64 	%rd26881, %rd26880, %rd26879;
	and.b64  	%rd26882, %rd26845, 4294967295;
	mul.lo.s64 	%rd26883, %rd26882, 977;
	and.b64  	%rd26884, %rd26640, 4294967295;
	and.b64  	%rd26885, %rd26883, 4294967295;
	add.s64 	%rd26886, %rd26881, %rd26884;
	add.s64 	%rd26887, %rd26886, %rd26885;
	add.s64 	%rd31664, %rd26887, %rd26873;
	shr.u64 	%rd26888, %rd26883, 32;
	shr.u64 	%rd26889, %rd31664, 32;
	add.s64 	%rd26890, %rd26889, %rd26888;
	and.b64  	%rd26891, %rd26850, 4294967295;
	mul.lo.s64 	%rd26892, %rd26891, 977;
	and.b64  	%rd26893, %rd26678, 4294967295;
	and.b64  	%rd26894, %rd26892, 4294967295;
	add.s64 	%rd26895, %rd26890, %rd26893;
	add.s64 	%rd26896, %rd26895, %rd26894;
	add.s64 	%rd31665, %rd26896, %rd26882;
	shr.u64 	%rd26897, %rd26892, 32;
	shr.u64 	%rd26898, %rd31665, 32;
	add.s64 	%rd26899, %rd26898, %rd26897;
	and.b64  	%rd26900, %rd26855, 4294967295;
	mul.lo.s64 	%rd26901, %rd26900, 977;
	and.b64  	%rd26902, %rd26716, 4294967295;
	and.b64  	%rd26903, %rd26901, 4294967295;
	add.s64 	%rd26904, %rd26899, %rd26902;
	add.s64 	%rd26905, %rd26904, %rd26903;
	add.s64 	%rd31666, %rd26905, %rd26891;
	shr.u64 	%rd26906, %rd26901, 32;
	shr.u64 	%rd26907, %rd31666, 32;
	add.s64 	%rd26908, %rd26907, %rd26906;
	and.b64  	%rd26909, %rd26860, 4294967295;
	mul.lo.s64 	%rd26910, %rd26909, 977;
	and.b64  	%rd26911, %rd26754, 4294967295;
	and.b64  	%rd26912, %rd26910, 4294967295;
	add.s64 	%rd26913, %rd26908, %rd26911;
	add.s64 	%rd26914, %rd26913, %rd26912;
	add.s64 	%rd31667, %rd26914, %rd26900;
	shr.u64 	%rd26915, %rd26910, 32;
	shr.u64 	%rd26916, %rd31667, 32;
	add.s64 	%rd26917, %rd26916, %rd26915;
	and.b64  	%rd26918, %rd26864, 4294967295;
	mul.lo.s64 	%rd26919, %rd26918, 977;
	and.b64  	%rd26920, %rd26792, 4294967295;
	and.b64  	%rd26921, %rd26919, 4294967295;
	add.s64 	%rd26922, %rd26917, %rd26920;
	add.s64 	%rd26923, %rd26922, %rd26921;
	add.s64 	%rd31668, %rd26923, %rd26909;
	shr.u64 	%rd26924, %rd26919, 32;
	shr.u64 	%rd26925, %rd31668, 32;
	add.s64 	%rd26926, %rd26925, %rd26924;
	mul.lo.s64 	%rd26927, %rd26865, 977;
	and.b64  	%rd26928, %rd26830, 4294967295;
	and.b64  	%rd26929, %rd26927, 4294967295;
	add.s64 	%rd26930, %rd26926, %rd26928;
	add.s64 	%rd26931, %rd26930, %rd26929;
	add.s64 	%rd31669, %rd26931, %rd26918;
	shr.u64 	%rd26932, %rd26927, 32;
	shr.u64 	%rd26933, %rd31669, 32;
	cvt.u32.u64 	%r10699, %rd26933;
	cvt.u32.u64 	%r10700, %rd26932;
	add.s32 	%r10701, %r10699, %r10700;
	add.s32 	%r5266, %r10701, %r10698;
	setp.eq.s32 	%p3855, %r5266, 0;
	mov.pred 	%p4482, 0;
	@%p3855 bra 	$L__BB3_3158;
	cvt.u64.u32 	%rd26934, %r5266;
	mul.wide.u32 	%rd26935, %r5266, 977;
	shr.u64 	%rd26936, %rd26935, 32;
	and.b64  	%rd26937, %rd31662, 4294967295;
	and.b64  	%rd26938, %rd26935, 4294967295;
	add.s64 	%rd31662, %rd26938, %rd26937;
	shr.u64 	%rd26939, %rd31662, 32;
	and.b64  	%rd26940, %rd31663, 4294967295;
	add.s64 	%rd26941, %rd26936, %rd26940;
	add.s64 	%rd26942, %rd26941, %rd26934;
	add.s64 	%rd31663, %rd26942, %rd26939;
	setp.lt.u64 	%p3857, %rd31663, 4294967296;
	@%p3857 bra 	$L__BB3_3158;
	shr.u64 	%rd26943, %rd31663, 32;
	and.b64  	%rd26944, %rd31664, 4294967295;
	add.s64 	%rd31664, %rd26943, %rd26944;
	setp.lt.u64 	%p3859, %rd31664, 4294967296;
	@%p3859 bra 	$L__BB3_3158;
	shr.u64 	%rd26945, %rd31664, 32;
	and.b64  	%rd26946, %rd31665, 4294967295;
	add.s64 	%rd31665, %rd26945, %rd26946;
	setp.lt.u64 	%p3861, %rd31665, 4294967296;
	@%p3861 bra 	$L__BB3_3158;
	shr.u64 	%rd26948, %rd31665, 32;
	and.b64  	%rd26949, %rd31666, 4294967295;
	add.s64 	%rd31666, %rd26948, %rd26949;
	setp.lt.u64 	%p3863, %rd31666, 4294967296;
	mov.b64 	%rd31665, 4294967296;
	@%p3863 bra 	$L__BB3_3158;
	shr.u64 	%rd26951, %rd31666, 32;
	and.b64  	%rd26952, %rd31667, 4294967295;
	add.s64 	%rd31667, %rd26951, %rd26952;
	setp.lt.u64 	%p3865, %rd31667, 4294967296;
	mov.b64 	%rd31665, 4294967296;
	mov.u64 	%rd31666, %rd31665;
	@%p3865 bra 	$L__BB3_3158;
	shr.u64 	%rd26954, %rd31667, 32;
	and.b64  	%rd26955, %rd31668, 4294967295;
	add.s64 	%rd31668, %rd26954, %rd26955;
	setp.lt.u64 	%p3867, %rd31668, 4294967296;
	mov.b64 	%rd31665, 4294967296;
	mov.u64 	%rd31667, %rd31665;
	@%p3867 bra 	$L__BB3_3158;
	shr.u64 	%rd26957, %rd31668, 32;
	and.b64  	%rd26958, %rd31669, 4294967295;
	add.s64 	%rd26959, %rd26957, %rd26958;
	setp.gt.u64 	%p4482, %rd26959, 4294967295;
	min.u64 	%rd31669, %rd26959, 4294967296;
	mov.b64 	%rd31665, 4294967296;
	mov.u64 	%rd31666, %rd31665;
	mov.u64 	%rd31668, %rd31665;
$L__BB3_3158:
	cvt.u32.u64 	%r14261, %rd31669;
	cvt.u32.u64 	%r14260, %rd31668;
	cvt.u32.u64 	%r14259, %rd31667;
	cvt.u32.u64 	%r14258, %rd31666;
	cvt.u32.u64 	%r14257, %rd31665;
	cvt.u32.u64 	%r14256, %rd31664;
	cvt.u32.u64 	%r14255, %rd31663;
	cvt.u32.u64 	%r14254, %rd31662;
	setp.lt.u32 	%p3868, %r8905, %r14261;
	or.pred  	%p3869, %p4482, %p3868;
	@%p3869 bra 	$L__BB3_3172;
	setp.gt.u32 	%p3870, %r8905, %r14261;
	@%p3870 bra 	$L__BB3_3173;
	setp.lt.u32 	%p3871, %r3199, %r14260;
	@%p3871 bra 	$L__BB3_3172;
	setp.gt.u32 	%p3872, %r3199, %r14260;
	@%p3872 bra 	$L__BB3_3173;
	setp.lt.u32 	%p3873, %r3200, %r14259;
	@%p3873 bra 	$L__BB3_3172;
	setp.gt.u32 	%p3874, %r3200, %r14259;
	@%p3874 bra 	$L__BB3_3173;
	setp.lt.u32 	%p3875, %r3201, %r14258;
	@%p3875 bra 	$L__BB3_3172;
	setp.gt.u32 	%p3876, %r3201, %r14258;
	@%p3876 bra 	$L__BB3_3173;
	setp.lt.u32 	%p3877, %r3202, %r14257;
	@%p3877 bra 	$L__BB3_3172;
	setp.gt.u32 	%p3878, %r3202, %r14257;
	@%p3878 bra 	$L__BB3_3173;
	setp.lt.u32 	%p3879, %r3203, %r14256;
	@%p3879 bra 	$L__BB3_3172;
	setp.gt.u32 	%p3880, %r3203, %r14256;
	@%p3880 bra 	$L__BB3_3173;
	setp.lt.u32 	%p3881, %r2246, %r14255;
	@%p3881 bra 	$L__BB3_3172;
	setp.gt.u32 	%p3882, %r2246, %r14255;
	setp.gt.u32 	%p3883, %r2245, %r14254;
	or.pred  	%p3884, %p3882, %p3883;
	@%p3884 bra 	$L__BB3_3173;
$L__BB3_3172:
	// begin inline asm
	sub.cc.u32 %r14254, %r14254, %r2245;
	subc.cc.u32 %r14255, %r14255, %r2246;
	subc.cc.u32 %r14256, %r14256, %r3203;
	subc.cc.u32 %r14257, %r14257, %r3202;
	subc.cc.u32 %r14258, %r14258, %r3201;
	subc.cc.u32 %r14259, %r14259, %r3200;
	subc.cc.u32 %r14260, %r14260, %r3199;
	subc.u32 %r14261, %r14261, %r8905;
	
	// end inline asm
$L__BB3_3173:
	setp.gt.u32 	%p3885, %r14261, %r8905;
	@%p3885 bra 	$L__BB3_3187;
	setp.lt.u32 	%p3886, %r14261, %r8905;
	@%p3886 bra 	$L__BB3_3188;
	setp.gt.u32 	%p3887, %r14260, %r3199;
	@%p3887 bra 	$L__BB3_3187;
	setp.lt.u32 	%p3888, %r14260, %r3199;
	@%p3888 bra 	$L__BB3_3188;
	setp.gt.u32 	%p3889, %r14259, %r3200;
	@%p3889 bra 	$L__BB3_3187;
	setp.lt.u32 	%p3890, %r14259, %r3200;
	@%p3890 bra 	$L__BB3_3188;
	setp.gt.u32 	%p3891, %r14258, %r3201;
	@%p3891 bra 	$L__BB3_3187;
	setp.lt.u32 	%p3892, %r14258, %r3201;
	@%p3892 bra 	$L__BB3_3188;
	setp.gt.u32 	%p3893, %r14257, %r3202;
	@%p3893 bra 	$L__BB3_3187;
	setp.lt.u32 	%p3894, %r14257, %r3202;
	@%p3894 bra 	$L__BB3_3188;
	setp.gt.u32 	%p3895, %r14256, %r3203;
	@%p3895 bra 	$L__BB3_3187;
	setp.lt.u32 	%p3896, %r14256, %r3203;
	@%p3896 bra 	$L__BB3_3188;
	setp.gt.u32 	%p3897, %r14255, %r2246;
	@%p3897 bra 	$L__BB3_3187;
	setp.lt.u32 	%p3898, %r14255, %r2246;
	setp.lt.u32 	%p3899, %r14254, %r2245;
	or.pred  	%p3900, %p3898, %p3899;
	@%p3900 bra 	$L__BB3_3188;
$L__BB3_3187:
	// begin inline asm
	sub.cc.u32 %r14254, %r14254, %r2245;
	subc.cc.u32 %r14255, %r14255, %r2246;
	subc.cc.u32 %r14256, %r14256, %r3203;
	subc.cc.u32 %r14257, %r14257, %r3202;
	subc.cc.u32 %r14258, %r14258, %r3201;
	subc.cc.u32 %r14259, %r14259, %r3200;
	subc.cc.u32 %r14260, %r14260, %r3199;
	subc.u32 %r14261, %r14261, %r8905;
	
	// end inline asm
$L__BB3_3188:
	mul.wide.u32 	%rd26961, %r14198, %r14198;
	shr.u64 	%rd26962, %rd26961, 32;
	mul.wide.u32 	%rd26963, %r14199, %r14198;
	add.s64 	%rd26964, %rd26962, %rd26963;
	shr.u64 	%rd26965, %rd26964, 32;
	mul.wide.u32 	%rd26966, %r14200, %r14198;
	add.s64 	%rd26967, %rd26965, %rd26966;
	shr.u64 	%rd26968, %rd26967, 32;
	mul.wide.u32 	%rd26969, %r14201, %r14198;
	add.s64 	%rd26970, %rd26968, %rd26969;
	shr.u64 	%rd26971, %rd26970, 32;
	mul.wide.u32 	%rd26972, %r14202, %r14198;
	add.s64 	%rd26973, %rd26971, %rd26972;
	shr.u64 	%rd26974, %rd26973, 32;
	mul.wide.u32 	%rd26975, %r14203, %r14198;
	add.s64 	%rd26976, %rd26974, %rd26975;
	shr.u64 	%rd26977, %rd26976, 32;
	mul.wide.u32 	%rd26978, %r14204, %r14198;
	add.s64 	%rd26979, %rd26977, %rd26978;
	shr.u64 	%rd26980, %rd26979, 32;
	mul.wide.u32 	%rd26981, %r14205, %r14198;
	add.s64 	%rd26982, %rd26980, %rd26981;
	shr.u64 	%rd26983, %rd26982, 32;
	and.b64  	%rd26984, %rd26964, 4294967295;
	add.s64 	%rd26985, %rd26963, %rd26984;
	shr.u64 	%rd26986, %rd26985, 32;
	and.b64  	%rd26987, %rd26967, 4294967295;
	mul.wide.u32 	%rd26988, %r14199, %r14199;
	add.s64 	%rd26989, %rd26986, %rd26987;
	add.s64 	%rd26990, %rd26989, %rd26988;
	shr.u64 	%rd26991, %rd26990, 32;
	and.b64  	%rd26992, %rd26970, 4294967295;
	mul.wide.u32 	%rd26993, %r14200, %r14199;
	add.s64 	%rd26994, %rd26991, %rd26992;
	add.s64 	%rd26995, %rd26994, %rd26993;
	shr.u64 	%rd26996, %rd26995, 32;
	and.b64  	%rd26997, %rd26973, 4294967295;
	mul.wide.u32 	%rd26998, %r14201, %r14199;
	add.s64 	%rd26999, %rd26996, %rd26997;
	add.s64 	%rd27000, %rd26999, %rd26998;
	shr.u64 	%rd27001, %rd27000, 32;
	and.b64  	%rd27002, %rd26976, 4294967295;
	mul.wide.u32 	%rd27003, %r14202, %r14199;
	add.s64 	%rd27004, %rd27001, %rd27002;
	add.s64 	%rd27005, %rd27004, %rd27003;
	shr.u64 	%rd27006, %rd27005, 32;
	and.b64  	%rd27007, %rd26979, 4294967295;
	mul.wide.u32 	%rd27008, %r14203, %r14199;
	add.s64 	%rd27009, %rd27006, %rd27007;
	add.s64 	%rd27010, %rd27009, %rd27008;
	shr.u64 	%rd27011, %rd27010, 32;
	and.b64  	%rd27012, %rd26982, 4294967295;
	mul.wide.u32 	%rd27013, %r14204, %r14199;
	add.s64 	%rd27014, %rd27011, %rd27012;
	add.s64 	%rd27015, %rd27014, %rd27013;
	shr.u64 	%rd27016, %rd27015, 32;
	mul.wide.u32 	%rd27017, %r14205, %r14199;
	add.s64 	%rd27018, %rd27016, %rd26983;
	add.s64 	%rd27019, %rd27018, %rd27017;
	shr.u64 	%rd27020, %rd27019, 32;
	and.b64  	%rd27021, %rd26990, 4294967295;
	add.s64 	%rd27022, %rd26966, %rd27021;
	shr.u64 	%rd27023, %rd27022, 32;
	and.b64  	%rd27024, %rd26995, 4294967295;
	add.s64 	%rd27025, %rd27023, %rd27024;
	add.s64 	%rd27026, %rd27025, %rd26993;
	shr.u64 	%rd27027, %rd27026, 32;
	and.b64  	%rd27028, %rd27000, 4294967295;
	mul.wide.u32 	%rd27029, %r14200, %r14200;
	add.s64 	%rd27030, %rd27027, %rd27028;
	add.s64 	%rd27031, %rd27030, %rd27029;
	shr.u64 	%rd27032, %rd27031, 32;
	and.b64  	%rd27033, %rd27005, 4294967295;
	mul.wide.u32 	%rd27034, %r14201, %r14200;
	add.s64 	%rd27035, %rd27032, %rd27033;
	add.s64 	%rd27036, %rd27035, %rd27034;
	shr.u64 	%rd27037, %rd27036, 32;
	and.b64  	%rd27038, %rd27010, 4294967295;
	mul.wide.u32 	%rd27039, %r14202, %r14200;
	add.s64 	%rd27040, %rd27037, %rd27038;
	add.s64 	%rd27041, %rd27040, %rd27039;
	shr.u64 	%rd27042, %rd27041, 32;
	and.b64  	%rd27043, %rd27015, 4294967295;
	mul.wide.u32 	%rd27044, %r14203, %r14200;
	add.s64 	%rd27045, %rd27042, %rd27043;
	add.s64 	%rd27046, %rd27045, %rd27044;
	shr.u64 	%rd27047, %rd27046, 32;
	and.b64  	%rd27048, %rd27019, 4294967295;
	mul.wide.u32 	%rd27049, %r14204, %r14200;
	add.s64 	%rd27050, %rd27047, %rd27048;
	add.s64 	%rd27051, %rd27050, %rd27049;
	shr.u64 	%rd27052, %rd27051, 32;
	mul.wide.u32 	%rd27053, %r14205, %r14200;
	add.s64 	%rd27054, %rd27052, %rd27020;
	add.s64 	%rd27055, %rd27054, %rd27053;
	shr.u64 	%rd27056, %rd27055, 32;
	and.b64  	%rd27057, %rd27026, 4294967295;
	add.s64 	%rd27058, %rd26969, %rd27057;
	shr.u64 	%rd27059, %rd27058, 32;
	and.b64  	%rd27060, %rd27031, 4294967295;
	add.s64 	%rd27061, %rd27059, %rd27060;
	add.s64 	%rd27062, %rd27061, %rd26998;
	shr.u64 	%rd27063, %rd27062, 32;
	and.b64  	%rd27064, %rd27036, 4294967295;
	add.s64 	%rd27065, %rd27063, %rd27064;
	add.s64 	%rd27066, %rd27065, %rd27034;
	shr.u64 	%rd27067, %rd27066, 32;
	and.b64  	%rd27068, %rd27041, 4294967295;
	mul.wide.u32 	%rd27069, %r14201, %r14201;
	add.s64 	%rd27070, %rd27067, %rd27068;
	add.s64 	%rd27071, %rd27070, %rd27069;
	shr.u64 	%rd27072, %rd27071, 32;
	and.b64  	%rd27073, %rd27046, 4294967295;
	mul.wide.u32 	%rd27074, %r14202, %r14201;
	add.s64 	%rd27075, %rd27072, %rd27073;
	add.s64 	%rd27076, %rd27075, %rd27074;
	shr.u64 	%rd27077, %rd27076, 32;
	and.b64  	%rd27078, %rd27051, 4294967295;
	mul.wide.u32 	%rd27079, %r14203, %r14201;
	add.s64 	%rd27080, %rd27077, %rd27078;
	add.s64 	%rd27081, %rd27080, %rd27079;
	shr.u64 	%rd27082, %rd27081, 32;
	and.b64  	%rd27083, %rd27055, 4294967295;
	mul.wide.u32 	%rd27084, %r14204, %r14201;
	add.s64 	%rd27085, %rd27082, %rd27083;
	add.s64 	%rd27086, %rd27085, %rd27084;
	shr.u64 	%rd27087, %rd27086, 32;
	mul.wide.u32 	%rd27088, %r14205, %r14201;
	add.s64 	%rd27089, %rd27087, %rd27056;
	add.s64 	%rd27090, %rd27089, %rd27088;
	shr.u64 	%rd27091, %rd27090, 32;
	and.b64  	%rd27092, %rd27062, 4294967295;
	add.s64 	%rd27093, %rd26972, %rd27092;
	shr.u64 	%rd27094, %rd27093, 32;
	and.b64  	%rd27095, %rd27066, 4294967295;
	add.s64 	%rd27096, %rd27094, %rd27095;
	add.s64 	%rd27097, %rd27096, %rd27003;
	shr.u64 	%rd27098, %rd27097, 32;
	and.b64  	%rd27099, %rd27071, 4294967295;
	add.s64 	%rd27100, %rd27098, %rd27099;
	add.s64 	%rd27101, %rd27100, %rd27039;
	shr.u64 	%rd27102, %rd27101, 32;
	and.b64  	%rd27103, %rd27076, 4294967295;
	add.s64 	%rd27104, %rd27102, %rd27103;
	add.s64 	%rd27105, %rd27104, %rd27074;
	shr.u64 	%rd27106, %rd27105, 32;
	and.b64  	%rd27107, %rd27081, 4294967295;
	mul.wide.u32 	%rd27108, %r14202, %r14202;
	add.s64 	%rd27109, %rd27106, %rd27107;
	add.s64 	%rd27110, %rd27109, %rd27108;
	shr.u64 	%rd27111, %rd27110, 32;
	and.b64  	%rd27112, %rd27086, 4294967295;
	mul.wide.u32 	%rd27113, %r14203, %r14202;
	add.s64 	%rd27114, %rd27111, %rd27112;
	add.s64 	%rd27115, %rd27114, %rd27113;
	shr.u64 	%rd27116, %rd27115, 32;
	and.b64  	%rd27117, %rd27090, 4294967295;
	mul.wide.u32 	%rd27118, %r14204, %r14202;
	add.s64 	%rd27119, %rd27116, %rd27117;
	add.s64 	%rd27120, %rd27119, %rd27118;
	shr.u64 	%rd27121, %rd27120, 32;
	mul.wide.u32 	%rd27122, %r14205, %r14202;
	add.s64 	%rd27123, %rd27121, %rd27091;
	add.s64 	%rd27124, %rd27123, %rd27122;
	shr.u64 	%rd27125, %rd27124, 32;
	and.b64  	%rd27126, %rd27097, 4294967295;
	add.s64 	%rd27127, %rd26975, %rd27126;
	shr.u64 	%rd27128, %rd27127, 32;
	and.b64  	%rd27129, %rd27101, 4294967295;
	add.s64 	%rd27130, %rd27128, %rd27129;
	add.s64 	%rd27131, %rd27130, %rd27008;
	shr.u64 	%rd27132, %rd27131, 32;
	and.b64  	%rd27133, %rd27105, 4294967295;
	add.s64 	%rd27134, %rd27132, %rd27133;
	add.s64 	%rd27135, %rd27134, %rd27044;
	shr.u64 	%rd27136, %rd27135, 32;
	and.b64  	%rd27137, %rd27110, 4294967295;
	add.s64 	%rd27138, %rd27136, %rd27137;
	add.s64 	%rd27139, %rd27138, %rd27079;
	shr.u64 	%rd27140, %rd27139, 32;
	and.b64  	%rd27141, %rd27115, 4294967295;
	add.s64 	%rd27142, %rd27140, %rd27141;
	add.s64 	%rd27143, %rd27142, %rd27113;
	shr.u64 	%rd27144, %rd27143, 32;
	and.b64  	%rd27145, %rd27120, 4294967295;
	mul.wide.u32 	%rd27146, %r14203, %r14203;
	add.s64 	%rd27147, %rd27144, %rd27145;
	add.s64 	%rd27148, %rd27147, %rd27146;
	shr.u64 	%rd27149, %rd27148, 32;
	and.b64  	%rd27150, %rd27124, 4294967295;
	mul.wide.u32 	%rd27151, %r14204, %r14203;
	add.s64 	%rd27152, %rd27149, %rd27150;
	add.s64 	%rd27153, %rd27152, %rd27151;
	shr.u64 	%rd27154, %rd27153, 32;
	mul.wide.u32 	%rd27155, %r14205, %r14203;
	add.s64 	%rd27156, %rd27154, %rd27125;
	add.s64 	%rd27157, %rd27156, %rd27155;
	shr.u64 	%rd27158, %rd27157, 32;
	and.b64  	%rd27159, %rd27131, 4294967295;
	add.s64 	%rd27160, %rd26978, %rd27159;
	shr.u64 	%rd27161, %rd27160, 32;
	and.b64  	%rd27162, %rd27135, 4294967295;
	add.s64 	%rd27163, %rd27161, %rd27162;
	add.s64 	%rd27164, %rd27163, %rd27013;
	shr.u64 	%rd27165, %rd27164, 32;
	and.b64  	%rd27166, %rd27139, 4294967295;
	add.s64 	%rd27167, %rd27165, %rd27166;
	add.s64 	%rd27168, %rd27167, %rd27049;
	shr.u64 	%rd27169, %rd27168, 32;
	and.b64  	%rd27170, %rd27143, 4294967295;
	add.s64 	%rd27171, %rd27169, %rd27170;
	add.s64 	%rd27172, %rd27171, %rd27084;
	shr.u64 	%rd27173, %rd27172, 32;
	and.b64  	%rd27174, %rd27148, 4294967295;
	add.s64 	%rd27175, %rd27173, %rd27174;
	add.s64 	%rd27176, %rd27175, %rd27118;
	shr.u64 	%rd27177, %rd27176, 32;
	and.b64  	%rd27178, %rd27153, 4294967295;
	add.s64 	%rd27179, %rd27177, %rd27178;
	add.s64 	%rd27180, %rd27179, %rd27151;
	shr.u64 	%rd27181, %rd27180, 32;
	and.b64  	%rd27182, %rd27157, 4294967295;
	mul.wide.u32 	%rd27183, %r14204, %r14204;
	add.s64 	%rd27184, %rd27181, %rd27182;
	add.s64 	%rd27185, %rd27184, %rd27183;
	shr.u64 	%rd27186, %rd27185, 32;
	mul.wide.u32 	%rd27187, %r14205, %r14204;
	add.s64 	%rd27188, %rd27186, %rd27158;
	add.s64 	%rd27189, %rd27188, %rd27187;
	shr.u64 	%rd27190, %rd27189, 32;
	and.b64  	%rd27191, %rd27164, 4294967295;
	add.s64 	%rd27192, %rd26981, %rd27191;
	shr.u64 	%rd27193, %rd27192, 32;
	and.b64  	%rd27194, %rd27168, 4294967295;
	add.s64 	%rd27195, %rd27193, %rd27194;
	add.s64 	%rd27196, %rd27195, %rd27017;
	shr.u64 	%rd27197, %rd27196, 32;
	and.b64  	%rd27198, %rd27172, 4294967295;
	add.s64 	%rd27199, %rd27197, %rd27198;
	add.s64 	%rd27200, %rd27199, %rd27053;
	shr.u64 	%rd27201, %rd27200, 32;
	and.b64  	%rd27202, %rd27176, 4294967295;
	add.s64 	%rd27203, %rd27201, %rd27202;
	add.s64 	%rd27204, %rd27203, %rd27088;
	shr.u64 	%rd27205, %rd27204, 32;
	and.b64  	%rd27206, %rd27180, 4294967295;
	add.s64 	%rd27207, %rd27205, %rd27206;
	add.s64 	%rd27208, %rd27207, %rd27122;
	shr.u64 	%rd27209, %rd27208, 32;
	and.b64  	%rd27210, %rd27185, 4294967295;
	add.s64 	%rd27211, %rd27209, %rd27210;
	add.s64 	%rd27212, %rd27211, %rd27155;
	shr.u64 	%rd27213, %rd27212, 32;
	and.b64  	%rd27214, %rd27189, 4294967295;
	add.s64 	%rd27215, %rd27213, %rd27214;
	add.s64 	%rd27216, %rd27215, %rd27187;
	shr.u64 	%rd27217, %rd27216, 32;
	mul.wide.u32 	%rd27218, %r14205, %r14205;
	add.s64 	%rd27219, %rd27217, %rd27190;
	add.s64 	%rd27220, %rd27219, %rd27218;
	shr.u64 	%rd27221, %rd27220, 32;
	{ .reg .b32 tmp; mov.b64 {tmp, %r10750}, %rd27220; }
	and.b64  	%rd27222, %rd27196, 4294967295;
	mul.lo.s64 	%rd27223, %rd27222, 977;
	and.b64  	%rd27224, %rd26961, 4294967293;
	and.b64  	%rd27225, %rd27223, 4294967295;
	add.s64 	%rd31670, %rd27225, %rd27224;
	shr.u64 	%rd27226, %rd27223, 32;
	shr.u64 	%rd27227, %rd31670, 32;
	add.s64 	%rd27228, %rd27227, %rd27226;
	and.b64  	%rd27229, %rd27200, 4294967295;
	mul.lo.s64 	%rd27230, %rd27229, 977;
	and.b64  	%rd27231, %rd26985, 4294967295;
	and.b64  	%rd27232, %rd27230, 4294967295;
	add.s64 	%rd27233, %rd27228, %rd27231;
	add.s64 	%rd27234, %rd27233, %rd27232;
	add.s64 	%rd31671, %rd27234, %rd27222;
	shr.u64 	%rd27235, %rd27230, 32;
	shr.u64 	%rd27236, %rd31671, 32;
	add.s64 	%rd27237, %rd27236, %rd27235;
	and.b64  	%rd27238, %rd27204, 4294967295;
	mul.lo.s64 	%rd27239, %rd27238, 977;
	and.b64  	%rd27240, %rd27022, 4294967295;
	and.b64  	%rd27241, %rd27239, 4294967295;
	add.s64 	%rd27242, %rd27237, %rd27240;
	add.s64 	%rd27243, %rd27242, %rd27241;
	add.s64 	%rd31672, %rd27243, %rd27229;
	shr.u64 	%rd27244, %rd27239, 32;
	shr.u64 	%rd27245, %rd31672, 32;
	add.s64 	%rd27246, %rd27245, %rd27244;
	and.b64  	%rd27247, %rd27208, 4294967295;
	mul.lo.s64 	%rd27248, %rd27247, 977;
	and.b64  	%rd27249, %rd27058, 4294967295;
	and.b64  	%rd27250, %rd27248, 4294967295;
	add.s64 	%rd27251, %rd27246, %rd27249;
	add.s64 	%rd27252, %rd27251, %rd27250;
	add.s64 	%rd31673, %rd27252, %rd27238;
	shr.u64 	%rd27253, %rd27248, 32;
	shr.u64 	%rd27254, %rd31673, 32;
	add.s64 	%rd27255, %rd27254, %rd27253;
	and.b64  	%rd27256, %rd27212, 4294967295;
	mul.lo.s64 	%rd27257, %rd27256, 977;
	and.b64  	%rd27258, %rd27093, 4294967295;
	and.b64  	%rd27259, %rd27257, 4294967295;
	add.s64 	%rd27260, %rd27255, %rd27258;
	add.s64 	%rd27261, %rd27260, %rd27259;
	add.s64 	%rd31674, %rd27261, %rd27247;
	shr.u64 	%rd27262, %rd27257, 32;
	shr.u64 	%rd27263, %rd31674, 32;
	add.s64 	%rd27264, %rd27263, %rd27262;
	and.b64  	%rd27265, %rd27216, 4294967295;
	mul.lo.s64 	%rd27266, %rd27265, 977;
	and.b64  	%rd27267, %rd27127, 4294967295;
	and.b64  	%rd27268, %rd27266, 4294967295;
	add.s64 	%rd27269, %rd27264, %rd27267;
	add.s64 	%rd27270, %rd27269, %rd27268;
	add.s64 	%rd31675, %rd27270, %rd27256;
	shr.u64 	%rd27271, %rd27266, 32;
	shr.u64 	%rd27272, %rd31675, 32;
	add.s64 	%rd27273, %rd27272, %rd27271;
	and.b64  	%rd27274, %rd27220, 4294967295;
	mul.lo.s64 	%rd27275, %rd27274, 977;
	and.b64  	%rd27276, %rd27160, 4294967295;
	and.b64  	%rd27277, %rd27275, 4294967295;
	add.s64 	%rd27278, %rd27273, %rd27276;
	add.s64 	%rd27279, %rd27278, %rd27277;
	add.s64 	%rd31676, %rd27279, %rd27265;
	shr.u64 	%rd27280, %rd27275, 32;
	shr.u64 	%rd27281, %rd31676, 32;
	add.s64 	%rd27282, %rd27281, %rd27280;
	mul.lo.s64 	%rd27283, %rd27221, 977;
	and.b64  	%rd27284, %rd27192, 4294967295;
	and.b64  	%rd27285, %rd27283, 4294967295;
	add.s64 	%rd27286, %rd27282, %rd27284;
	add.s64 	%rd27287, %rd27286, %rd27285;
	add.s64 	%rd31677, %rd27287, %rd27274;
	shr.u64 	%rd27288, %rd27283, 32;
	shr.u64 	%rd27289, %rd31677, 32;
	cvt.u32.u64 	%r10751, %rd27289;
	cvt.u32.u64 	%r10752, %rd27288;
	add.s32 	%r10753, %r10751, %r10752;
	add.s32 	%r5307, %r10753, %r10750;
	setp.eq.s32 	%p3902, %r5307, 0;
	mov.pred 	%p4483, 0;
	@%p3902 bra 	$L__BB3_3196;
	cvt.u64.u32 	%rd27290, %r5307;
	mul.wide.u32 	%rd27291, %r5307, 977;
	shr.u64 	%rd27292, %rd27291, 32;
	and.b64  	%rd27293, %rd31670, 4294967295;
	and.b64  	%rd27294, %rd27291, 4294967295;
	add.s64 	%rd31670, %rd27294, %rd27293;
	shr.u64 	%rd27295, %rd31670, 32;
	and.b64  	%rd27296, %rd31671, 4294967295;
	add.s64 	%rd27297, %rd27292, %rd27296;
	add.s64 	%rd27298, %rd27297, %rd27290;
	add.s64 	%rd31671, %rd27298, %rd27295;
	setp.lt.u64 	%p3904, %rd31671, 4294967296;
	@%p3904 bra 	$L__BB3_3196;
	shr.u64 	%rd27299, %rd31671, 32;
	and.b64  	%rd27300, %rd31672, 4294967295;
	add.s64 	%rd31672, %rd27299, %rd27300;
	setp.lt.u64 	%p3906, %rd31672, 4294967296;
	@%p3906 bra 	$L__BB3_3196;
	shr.u64 	%rd27301, %rd31672, 32;
	and.b64  	%rd27302, %rd31673, 4294967295;
	add.s64 	%rd31673, %rd27301, %rd27302;
	setp.lt.u64 	%p3908, %rd31673, 4294967296;
	@%p3908 bra 	$L__BB3_3196;
	shr.u64 	%rd27304, %rd31673, 32;
	and.b64  	%rd27305, %rd31674, 4294967295;
	add.s64 	%rd31674, %rd27304, %rd27305;
	setp.lt.u64 	%p3910, %rd31674, 4294967296;
	mov.b64 	%rd31673, 4294967296;
	@%p3910 bra 	$L__BB3_3196;
	shr.u64 	%rd27307, %rd31674, 32;
	and.b64  	%rd27308, %rd31675, 4294967295;
	add.s64 	%rd31675, %rd27307, %rd27308;
	setp.lt.u64 	%p3912, %rd31675, 4294967296;
	mov.b64 	%rd31673, 4294967296;
	mov.u64 	%rd31674, %rd31673;
	@%p3912 bra 	$L__BB3_3196;
	shr.u64 	%rd27310, %rd31675, 32;
	and.b64  	%rd27311, %rd31676, 4294967295;
	add.s64 	%rd31676, %rd27310, %rd27311;
	setp.lt.u64 	%p3914, %rd31676, 4294967296;
	mov.b64 	%rd31673, 4294967296;
	mov.u64 	%rd31675, %rd31673;
	@%p3914 bra 	$L__BB3_3196;
	shr.u64 	%rd27313, %rd31676, 32;
	and.b64  	%rd27314, %rd31677, 4294967295;
	add.s64 	%rd27315, %rd27313, %rd27314;
	setp.gt.u64 	%p4483, %rd27315, 4294967295;
	min.u64 	%rd31677, %rd27315, 4294967296;
	mov.b64 	%rd31673, 4294967296;
	mov.u64 	%rd31674, %rd31673;
	mov.u64 	%rd31676, %rd31673;
$L__BB3_3196:
	cvt.u32.u64 	%r14269, %rd31677;
	cvt.u32.u64 	%r14268, %rd31676;
	cvt.u32.u64 	%r14267, %rd31675;
	cvt.u32.u64 	%r14266, %rd31674;
	cvt.u32.u64 	%r14265, %rd31673;
	cvt.u32.u64 	%r14264, %rd31672;
	cvt.u32.u64 	%r14263, %rd31671;
	cvt.u32.u64 	%r14262, %rd31670;
	setp.lt.u32 	%p3915, %r8905, %r14269;
	or.pred  	%p3916, %p4483, %p3915;
	@%p3916 bra 	$L__BB3_3210;
	setp.gt.u32 	%p3917, %r8905, %r14269;
	@%p3917 bra 	$L__BB3_3211;
	setp.lt.u32 	%p3918, %r3199, %r14268;
	@%p3918 bra 	$L__BB3_3210;
	setp.gt.u32 	%p3919, %r3199, %r14268;
	@%p3919 bra 	$L__BB3_3211;
	setp.lt.u32 	%p3920, %r3200, %r14267;
	@%p3920 bra 	$L__BB3_3210;
	setp.gt.u32 	%p3921, %r3200, %r14267;
	@%p3921 bra 	$L__BB3_3211;
	setp.lt.u32 	%p3922, %r3201, %r14266;
	@%p3922 bra 	$L__BB3_3210;
	setp.gt.u32 	%p3923, %r3201, %r14266;
	@%p3923 bra 	$L__BB3_3211;
	setp.lt.u32 	%p3924, %r3202, %r14265;
	@%p3924 bra 	$L__BB3_3210;
	setp.gt.u32 	%p3925, %r3202, %r14265;
	@%p3925 bra 	$L__BB3_3211;
	setp.lt.u32 	%p3926, %r3203, %r14264;
	@%p3926 bra 	$L__BB3_3210;
	setp.gt.u32 	%p3927, %r3203, %r14264;
	@%p3927 bra 	$L__BB3_3211;
	setp.lt.u32 	%p3928, %r2246, %r14263;
	@%p3928 bra 	$L__BB3_3210;
	setp.gt.u32 	%p3929, %r2246, %r14263;
	setp.gt.u32 	%p3930, %r2245, %r14262;
	or.pred  	%p3931, %p3929, %p3930;
	@%p3931 bra 	$L__BB3_3211;
$L__BB3_3210:
	// begin inline asm
	sub.cc.u32 %r14262, %r14262, %r2245;
	subc.cc.u32 %r14263, %r14263, %r2246;
	subc.cc.u32 %r14264, %r14264, %r3203;
	subc.cc.u32 %r14265, %r14265, %r3202;
	subc.cc.u32 %r14266, %r14266, %r3201;
	subc.cc.u32 %r14267, %r14267, %r3200;
	subc.cc.u32 %r14268, %r14268, %r3199;
	subc.u32 %r14269, %r14269, %r8905;
	
	// end inline asm
$L__BB3_3211:
	setp.gt.u32 	%p3932, %r14269, %r8905;
	@%p3932 bra 	$L__BB3_3225;
	setp.lt.u32 	%p3933, %r14269, %r8905;
	@%p3933 bra 	$L__BB3_3226;
	setp.gt.u32 	%p3934, %r14268, %r3199;
	@%p3934 bra 	$L__BB3_3225;
	setp.lt.u32 	%p3935, %r14268, %r3199;
	@%p3935 bra 	$L__BB3_3226;
	setp.gt.u32 	%p3936, %r14267, %r3200;
	@%p3936 bra 	$L__BB3_3225;
	setp.lt.u32 	%p3937, %r14267, %r3200;
	@%p3937 bra 	$L__BB3_3226;
	setp.gt.u32 	%p3938, %r14266, %r3201;
	@%p3938 bra 	$L__BB3_3225;
	setp.lt.u32 	%p3939, %r14266, %r3201;
	@%p3939 bra 	$L__BB3_3226;
	setp.gt.u32 	%p3940, %r14265, %r3202;
	@%p3940 bra 	$L__BB3_3225;
	setp.lt.u32 	%p3941, %r14265, %r3202;
	@%p3941 bra 	$L__BB3_3226;
	setp.gt.u32 	%p3942, %r14264, %r3203;
	@%p3942 bra 	$L__BB3_3225;
	setp.lt.u32 	%p3943, %r14264, %r3203;
	@%p3943 bra 	$L__BB3_3226;
	setp.gt.u32 	%p3944, %r14263, %r2246;
	@%p3944 bra 	$L__BB3_3225;
	setp.lt.u32 	%p3945, %r14263, %r2246;
	setp.lt.u32 	%p3946, %r14262, %r2245;
	or.pred  	%p3947, %p3945, %p3946;
	@%p3947 bra 	$L__BB3_3226;
$L__BB3_3225:
	// begin inline asm
	sub.cc.u32 %r14262, %r14262, %r2245;
	subc.cc.u32 %r14263, %r14263, %r2246;
	subc.cc.u32 %r14264, %r14264, %r3203;
	subc.cc.u32 %r14265, %r14265, %r3202;
	subc.cc.u32 %r14266, %r14266, %r3201;
	subc.cc.u32 %r14267, %r14267, %r3200;
	subc.cc.u32 %r14268, %r14268, %r3199;
	subc.u32 %r14269, %r14269, %r8905;
	
	// end inline asm
$L__BB3_3226:
	add.s32 	%r5356, %r5191, -1;
	mov.b32 	%r10802, 1;
	shl.b32 	%r10803, %r10802, %r5356;
	and.b32  	%r10804, %r10803, -979;
	setp.eq.s32 	%p3948, %r10804, 0;
	@%p3948 bra 	$L__BB3_3303;
	mul.wide.u32 	%rd27317, %r14254, %r14262;
	shr.u64 	%rd27318, %rd27317, 32;
	mul.wide.u32 	%rd27319, %r14255, %r14262;
	add.s64 	%rd27320, %rd27318, %rd27319;
	shr.u64 	%rd27321, %rd27320, 32;
	mul.wide.u32 	%rd27322, %r14256, %r14262;
	add.s64 	%rd27323, %rd27321, %rd27322;
	shr.u64 	%rd27324, %rd27323, 32;
	mul.wide.u32 	%rd27325, %r14257, %r14262;
	add.s64 	%rd27326, %rd27324, %rd27325;
	shr.u64 	%rd27327, %rd27326, 32;
	mul.wide.u32 	%rd27328, %r14258, %r14262;
	add.s64 	%rd27329, %rd27327, %rd27328;
	shr.u64 	%rd27330, %rd27329, 32;
	mul.wide.u32 	%rd27331, %r14259, %r14262;
	add.s64 	%rd27332, %rd27330, %rd27331;
	shr.u64 	%rd27333, %rd27332, 32;
	mul.wide.u32 	%rd27334, %r14260, %r14262;
	add.s64 	%rd27335, %rd27333, %rd27334;
	shr.u64 	%rd27336, %rd27335, 32;
	mul.wide.u32 	%rd27337, %r14261, %r14262;
	add.s64 	%rd27338, %rd27336, %rd27337;
	shr.u64 	%rd27339, %rd27338, 32;
	and.b64  	%rd27340, %rd27320, 4294967295;
	mul.wide.u32 	%rd27341, %r14254, %r14263;
	add.s64 	%rd27342, %rd27341, %rd27340;
	shr.u64 	%rd27343, %rd27342, 32;
	and.b64  	%rd27344, %rd27323, 4294967295;
	mul.wide.u32 	%rd27345, %r14255, %r14263;
	add.s64 	%rd27346, %rd27343, %rd27344;
	add.s64 	%rd27347, %rd27346, %rd27345;
	shr.u64 	%rd27348, %rd27347, 32;
	and.b64  	%rd27349, %rd27326, 4294967295;
	mul.wide.u32 	%rd27350, %r14256, %r14263;
	add.s64 	%rd27351, %rd27348, %rd27349;
	add.s64 	%rd27352, %rd27351, %rd27350;
	shr.u64 	%rd27353, %rd27352, 32;
	and.b64  	%rd27354, %rd27329, 4294967295;
	mul.wide.u32 	%rd27355, %r14257, %r14263;
	add.s64 	%rd27356, %rd27353, %rd27354;
	add.s64 	%rd27357, %rd27356, %rd27355;
	shr.u64 	%rd27358, %rd27357, 32;
	and.b64  	%rd27359, %rd27332, 4294967295;
	mul.wide.u32 	%rd27360, %r14258, %r14263;
	add.s64 	%rd27361, %rd27358, %rd27359;
	add.s64 	%rd27362, %rd27361, %rd27360;
	shr.u64 	%rd27363, %rd27362, 32;
	and.b64  	%rd27364, %rd27335, 4294967295;
	mul.wide.u32 	%rd27365, %r14259, %r14263;
	add.s64 	%rd27366, %rd27363, %rd27364;
	add.s64 	%rd27367, %rd27366, %rd27365;
	shr.u64 	%rd27368, %rd27367, 32;
	and.b64  	%rd27369, %rd27338, 4294967295;
	mul.wide.u32 	%rd27370, %r14260, %r14263;
	add.s64 	%rd27371, %rd27368, %rd27369;
	add.s64 	%rd27372, %rd27371, %rd27370;
	shr.u64 	%rd27373, %rd27372, 32;
	mul.wide.u32 	%rd27374, %r14261, %r14263;
	add.s64 	%rd27375, %rd27373, %rd27339;
	add.s64 	%rd27376, %rd27375, %rd27374;
	shr.u64 	%rd27377, %rd27376, 32;
	and.b64  	%rd27378, %rd27347, 4294967295;
	mul.wide.u32 	%rd27379, %r14254, %r14264;
	add.s64 	%rd27380, %rd27379, %rd27378;
	shr.u64 	%rd27381, %rd27380, 32;
	and.b64  	%rd27382, %rd27352, 4294967295;
	mul.wide.u32 	%rd27383, %r14255, %r14264;
	add.s64 	%rd27384, %rd27381, %rd27382;
	add.s64 	%rd27385, %rd27384, %rd27383;
	shr.u64 	%rd27386, %rd27385, 32;
	and.b64  	%rd27387, %rd27357, 4294967295;
	mul.wide.u32 	%rd27388, %r14256, %r14264;
	add.s64 	%rd27389, %rd27386, %rd27387;
	add.s64 	%rd27390, %rd27389, %rd27388;
	shr.u64 	%rd27391, %rd27390, 32;
	and.b64  	%rd27392, %rd27362, 4294967295;
	mul.wide.u32 	%rd27393, %r14257, %r14264;
	add.s64 	%rd27394, %rd27391, %rd27392;
	add.s64 	%rd27395, %rd27394, %rd27393;
	shr.u64 	%rd27396, %rd27395, 32;
	and.b64  	%rd27397, %rd27367, 4294967295;
	mul.wide.u32 	%rd27398, %r14258, %r14264;
	add.s64 	%rd27399, %rd27396, %rd27397;
	add.s64 	%rd27400, %rd27399, %rd27398;
	shr.u64 	%rd27401, %rd27400, 32;
	and.b64  	%rd27402, %rd27372, 4294967295;
	mul.wide.u32 	%rd27403, %r14259, %r14264;
	add.s64 	%rd27404, %rd27401, %rd27402;
	add.s64 	%rd27405, %rd27404, %rd27403;
	shr.u64 	%rd27406, %rd27405, 32;
	and.b64  	%rd27407, %rd27376, 4294967295;
	mul.wide.u32 	%rd27408, %r14260, %r14264;
	add.s64 	%rd27409, %rd27406, %rd27407;
	add.s64 	%rd27410, %rd27409, %rd27408;
	shr.u64 	%rd27411, %rd27410, 32;
	mul.wide.u32 	%rd27412, %r14261, %r14264;
	add.s64 	%rd27413, %rd27411, %rd27377;
	add.s64 	%rd27414, %rd27413, %rd27412;
	shr.u64 	%rd27415, %rd27414, 32;
	and.b64  	%rd27416, %rd27385, 4294967295;
	mul.wide.u32 	%rd27417, %r14254, %r14265;
	add.s64 	%rd27418, %rd27417, %rd27416;
	shr.u64 	%rd27419, %rd27418, 32;
	and.b64  	%rd27420, %rd27390, 4294967295;
	mul.wide.u32 	%rd27421, %r14255, %r14265;
	add.s64 	%rd27422, %rd27419, %rd27420;
	add.s64 	%rd27423, %rd27422, %rd27421;
	shr.u64 	%rd27424, %rd27423, 32;
	and.b64  	%rd27425, %rd27395, 4294967295;
	mul.wide.u32 	%rd27426, %r14256, %r14265;
	add.s64 	%rd27427, %rd27424, %rd27425;
	add.s64 	%rd27428, %rd27427, %rd27426;
	shr.u64 	%rd27429, %rd27428, 32;
	and.b64  	%rd27430, %rd27400, 4294967295;
	mul.wide.u32 	%rd27431, %r14257, %r14265;
	add.s64 	%rd27432, %rd27429, %rd27430;
	add.s64 	%rd27433, %rd27432, %rd27431;
	shr.u64 	%rd27434, %rd27433, 32;
	and.b64  	%rd27435, %rd27405, 4294967295;
	mul.wide.u32 	%rd27436, %r14258, %r14265;
	add.s64 	%rd27437, %rd27434, %rd27435;
	add.s64 	%rd27438, %rd27437, %rd27436;
	shr.u64 	%rd27439, %rd27438, 32;
	and.b64  	%rd27440, %rd27410, 4294967295;
	mul.wide.u32 	%rd27441, %r14259, %r14265;
	add.s64 	%rd27442, %rd27439, %rd27440;
	add.s64 	%rd27443, %rd27442, %rd27441;
	shr.u64 	%rd27444, %rd27443, 32;
	and.b64  	%rd27445, %rd27414, 4294967295;
	mul.wide.u32 	%rd27446, %r14260, %r14265;
	add.s64 	%rd27447, %rd27444, %rd27445;
	add.s64 	%rd27448, %rd27447, %rd27446;
	shr.u64 	%rd27449, %rd27448, 32;
	mul.wide.u32 	%rd27450, %r14261, %r14265;
	add.s64 	%rd27451, %rd27449, %rd27415;
	add.s64 	%rd27452, %rd27451, %rd27450;
	shr.u64 	%rd27453, %rd27452, 32;
	and.b64  	%rd27454, %rd27423, 4294967295;
	mul.wide.u32 	%rd27455, %r14254, %r14266;
	add.s64 	%rd27456, %rd27455, %rd27454;
	shr.u64 	%rd27457, %rd27456, 32;
	and.b64  	%rd27458, %rd27428, 4294967295;
	mul.wide.u32 	%rd27459, %r14255, %r14266;
	add.s64 	%rd27460, %rd27457, %rd27458;
	add.s64 	%rd27461, %rd27460, %rd27459;
	shr.u64 	%rd27462, %rd27461, 32;
	and.b64  	%rd27463, %rd27433, 4294967295;
	mul.wide.u32 	%rd27464, %r14256, %r14266;
	add.s64 	%rd27465, %rd27462, %rd27463;
	add.s64 	%rd27466, %rd27465, %rd27464;
	shr.u64 	%rd27467, %rd27466, 32;
	and.b64  	%rd27468, %rd27438, 4294967295;
	mul.wide.u32 	%rd27469, %r14257, %r14266;
	add.s64 	%rd27470, %rd27467, %rd27468;
	add.s64 	%rd27471, %rd27470, %rd27469;
	shr.u64 	%rd27472, %rd27471, 32;
	and.b64  	%rd27473, %rd27443, 4294967295;
	mul.wide.u32 	%rd27474, %r14258, %r14266;
	add.s64 	%rd27475, %rd27472, %rd27473;
	add.s64 	%rd27476, %rd27475, %rd27474;
	shr.u64 	%rd27477, %rd27476, 32;
	and.b64  	%rd27478, %rd27448, 4294967295;
	mul.wide.u32 	%rd27479, %r14259, %r14266;
	add.s64 	%rd27480, %rd27477, %rd27478;
	add.s64 	%rd27481, %rd27480, %rd27479;
	shr.u64 	%rd27482, %rd27481, 32;
	and.b64  	%rd27483, %rd27452, 4294967295;
	mul.wide.u32 	%rd27484, %r14260, %r14266;
	add.s64 	%rd27485, %rd27482, %rd27483;
	add.s64 	%rd27486, %rd27485, %rd27484;
	shr.u64 	%rd27487, %rd27486, 32;
	mul.wide.u32 	%rd27488, %r14261, %r14266;
	add.s64 	%rd27489, %rd27487, %rd27453;
	add.s64 	%rd27490, %rd27489, %rd27488;
	shr.u64 	%rd27491, %rd27490, 32;
	and.b64  	%rd27492, %rd27461, 4294967295;
	mul.wide.u32 	%rd27493, %r14254, %r14267;
	add.s64 	%rd27494, %rd27493, %rd27492;
	shr.u64 	%rd27495, %rd27494, 32;
	and.b64  	%rd27496, %rd27466, 4294967295;
	mul.wide.u32 	%rd27497, %r14255, %r14267;
	add.s64 	%rd27498, %rd27495, %rd27496;
	add.s64 	%rd27499, %rd27498, %rd27497;
	shr.u64 	%rd27500, %rd27499, 32;
	and.b64  	%rd27501, %rd27471, 4294967295;
	mul.wide.u32 	%rd27502, %r14256, %r14267;
	add.s64 	%rd27503, %rd27500, %rd27501;
	add.s64 	%rd27504, %rd27503, %rd27502;
	shr.u64 	%rd27505, %rd27504, 32;
	and.b64  	%rd27506, %rd27476, 4294967295;
	mul.wide.u32 	%rd27507, %r14257, %r14267;
	add.s64 	%rd27508, %rd27505, %rd27506;
	add.s64 	%rd27509, %rd27508, %rd27507;
	shr.u64 	%rd27510, %rd27509, 32;
	and.b64  	%rd27511, %rd27481, 4294967295;
	mul.wide.u32 	%rd27512, %r14258, %r14267;
	add.s64 	%rd27513, %rd27510, %rd27511;
	add.s64 	%rd27514, %rd27513, %rd27512;
	shr.u64 	%rd27515, %rd27514, 32;
	and.b64  	%rd27516, %rd27486, 4294967295;
	mul.wide.u32 	%rd27517, %r14259, %r14267;
	add.s64 	%rd27518, %rd27515, %rd27516;
	add.s64 	%rd27519, %rd27518, %rd27517;
	shr.u64 	%rd27520, %rd27519, 32;
	and.b64  	%rd27521, %rd27490, 4294967295;
	mul.wide.u32 	%rd27522, %r14260, %r14267;
	add.s64 	%rd27523, %rd27520, %rd27521;
	add.s64 	%rd27524, %rd27523, %rd27522;
	shr.u64 	%rd27525, %rd27524, 32;
	mul.wide.u32 	%rd27526, %r14261, %r14267;
	add.s64 	%rd27527, %rd27525, %rd27491;
	add.s64 	%rd27528, %rd27527, %rd27526;
	shr.u64 	%rd27529, %rd27528, 32;
	and.b64  	%rd27530, %rd27499, 4294967295;
	mul.wide.u32 	%rd27531, %r14254, %r14268;
	add.s64 	%rd27532, %rd27531, %rd27530;
	shr.u64 	%rd27533, %rd27532, 32;
	and.b64  	%rd27534, %rd27504, 4294967295;
	mul.wide.u32 	%rd27535, %r14255, %r14268;
	add.s64 	%rd27536, %rd27533, %rd27534;
	add.s64 	%rd27537, %rd27536, %rd27535;
	shr.u64 	%rd27538, %rd27537, 32;
	and.b64  	%rd27539, %rd27509, 4294967295;
	mul.wide.u32 	%rd27540, %r14256, %r14268;
	add.s64 	%rd27541, %rd27538, %rd27539;
	add.s64 	%rd27542, %rd27541, %rd27540;
	shr.u64 	%rd27543, %rd27542, 32;
	and.b64  	%rd27544, %rd27514, 4294967295;
	mul.wide.u32 	%rd27545, %r14257, %r14268;
	add.s64 	%rd27546, %rd27543, %rd27544;
	add.s64 	%rd27547, %rd27546, %rd27545;
	shr.u64 	%rd27548, %rd27547, 32;
	and.b64  	%rd27549, %rd27519, 4294967295;
	mul.wide.u32 	%rd27550, %r14258, %r14268;
	add.s64 	%rd27551, %rd27548, %rd27549;
	add.s64 	%rd27552, %rd27551, %rd27550;
	shr.u64 	%rd27553, %rd27552, 32;
	and.b64  	%rd27554, %rd27524, 4294967295;
	mul.wide.u32 	%rd27555, %r14259, %r14268;
	add.s64 	%rd27556, %rd27553, %rd27554;
	add.s64 	%rd27557, %rd27556, %rd27555;
	shr.u64 	%rd27558, %rd27557, 32;
	and.b64  	%rd27559, %rd27528, 4294967295;
	mul.wide.u32 	%rd27560, %r14260, %r14268;
	add.s64 	%rd27561, %rd27558, %rd27559;
	add.s64 	%rd27562, %rd27561, %rd27560;
	shr.u64 	%rd27563, %rd27562, 32;
	mul.wide.u32 	%rd27564, %r14261, %r14268;
	add.s64 	%rd27565, %rd27563, %rd27529;
	add.s64 	%rd27566, %rd27565, %rd27564;
	shr.u64 	%rd27567, %rd27566, 32;
	and.b64  	%rd27568, %rd27537, 4294967295;
	mul.wide.u32 	%rd27569, %r14254, %r14269;
	add.s64 	%rd27570, %rd27569, %rd27568;
	shr.u64 	%rd27571, %rd27570, 32;
	and.b64  	%rd27572, %rd27542, 4294967295;
	mul.wide.u32 	%rd27573, %r14255, %r14269;
	add.s64 	%rd27574, %rd27571, %rd27572;
	add.s64 	%rd27575, %rd27574, %rd27573;
	shr.u64 	%rd27576, %rd27575, 32;
	and.b64  	%rd27577, %rd27547, 4294967295;
	mul.wide.u32 	%rd27578, %r14256, %r14269;
	add.s64 	%rd27579, %rd27576, %rd27577;
	add.s64 	%rd27580, %rd27579, %rd27578;
	shr.u64 	%rd27581, %rd27580, 32;
	and.b64  	%rd27582, %rd27552, 4294967295;
	mul.wide.u32 	%rd27583, %r14257, %r14269;
	add.s64 	%rd27584, %rd27581, %rd27582;
	add.s64 	%rd27585, %rd27584, %rd27583;
	shr.u64 	%rd27586, %rd27585, 32;
	and.b64  	%rd27587, %rd27557, 4294967295;
	mul.wide.u32 	%rd27588, %r14258, %r14269;
	add.s64 	%rd27589, %rd27586, %rd27587;
	add.s64 	%rd27590, %rd27589, %rd27588;
	shr.u64 	%rd27591, %rd27590, 32;
	and.b64  	%rd27592, %rd27562, 4294967295;
	mul.wide.u32 	%rd27593, %r14259, %r14269;
	add.s64 	%rd27594, %rd27591, %rd27592;
	add.s64 	%rd27595, %rd27594, %rd27593;
	shr.u64 	%rd27596, %rd27595, 32;
	and.b64  	%rd27597, %rd27566, 4294967295;
	mul.wide.u32 	%rd27598, %r14260, %r14269;
	add.s64 	%rd27599, %rd27596, %rd27597;
	add.s64 	%rd27600, %rd27599, %rd27598;
	shr.u64 	%rd27601, %rd27600, 32;
	mul.wide.u32 	%rd27602, %r14261, %r14269;
	add.s64 	%rd27603, %rd27601, %rd27567;
	add.s64 	%rd27604, %rd27603, %rd27602;
	shr.u64 	%rd27605, %rd27604, 32;
	{ .reg .b32 tmp; mov.b64 {tmp, %r10805}, %rd27604; }
	and.b64  	%rd27606, %rd27575, 4294967295;
	mul.lo.s64 	%rd27607, %rd27606, 977;
	and.b64  	%rd27608, %rd27317, 4294967295;
	and.b64  	%rd27609, %rd27607, 4294967295;
	add.s64 	%rd31678, %rd27609, %rd27608;
	shr.u64 	%rd27610, %rd27607, 32;
	shr.u64 	%rd27611, %rd31678, 32;
	add.s64 	%rd27612, %rd27611, %rd27610;
	and.b64  	%rd27613, %rd27580, 4294967295;
	mul.lo.s64 	%rd27614, %rd27613, 977;
	and.b64  	%rd27615, %rd27342, 4294967295;
	and.b64  	%rd27616, %rd27614, 4294967295;
	add.s64 	%rd27617, %rd27612, %rd27615;
	add.s64 	%rd27618, %rd27617, %rd27616;
	add.s64 	%rd31679, %rd27618, %rd27606;
	shr.u64 	%rd27619, %rd27614, 32;
	shr.u64 	%rd27620, %rd31679, 32;
	add.s64 	%rd27621, %rd27620, %rd27619;
	and.b64  	%rd27622, %rd27585, 4294967295;
	mul.lo.s64 	%rd27623, %rd27622, 977;
	and.b64  	%rd27624, %rd27380, 4294967295;
	and.b64  	%rd27625, %rd27623, 4294967295;
	add.s64 	%rd27626, %rd27621, %rd27624;
	add.s64 	%rd27627, %rd27626, %rd27625;
	add.s64 	%rd31680, %rd27627, %rd27613;
	shr.u64 	%rd27628, %rd27623, 32;
	shr.u64 	%rd27629, %rd31680, 32;
	add.s64 	%rd27630, %rd27629, %rd27628;
	and.b64  	%rd27631, %rd27590, 4294967295;
	mul.lo.s64 	%rd27632, %rd27631, 977;
	and.b64  	%rd27633, %rd27418, 4294967295;
	and.b64  	%rd27634, %rd27632, 4294967295;
	add.s64 	%rd27635, %rd27630, %rd27633;
	add.s64 	%rd27636, %rd27635, %rd27634;
	add.s64 	%rd31681, %rd27636, %rd27622;
	shr.u64 	%rd27637, %rd27632, 32;
	shr.u64 	%rd27638, %rd31681, 32;
	add.s64 	%rd27639, %rd27638, %rd27637;
	and.b64  	%rd27640, %rd27595, 4294967295;
	mul.lo.s64 	%rd27641, %rd27640, 977;
	and.b64  	%rd27642, %rd27456, 4294967295;
	and.b64  	%rd27643, %rd27641, 4294967295;
	add.s64 	%rd27644, %rd27639, %rd27642;
	add.s64 	%rd27645, %rd27644, %rd27643;
	add.s64 	%rd31682, %rd27645, %rd27631;
	shr.u64 	%rd27646, %rd27641, 32;
	shr.u64 	%rd27647, %rd31682, 32;
	add.s64 	%rd27648, %rd27647, %rd27646;
	and.b64  	%rd27649, %rd27600, 4294967295;
	mul.lo.s64 	%rd27650, %rd27649, 977;
	and.b64  	%rd27651, %rd27494, 4294967295;
	and.b64  	%rd27652, %rd27650, 4294967295;
	add.s64 	%rd27653, %rd27648, %rd27651;
	add.s64 	%rd27654, %rd27653, %rd27652;
	add.s64 	%rd31683, %rd27654, %rd27640;
	shr.u64 	%rd27655, %rd27650, 32;
	shr.u64 	%rd27656, %rd31683, 32;
	add.s64 	%rd27657, %rd27656, %rd27655;
	and.b64  	%rd27658, %rd27604, 4294967295;
	mul.lo.s64 	%rd27659, %rd27658, 977;
	and.b64  	%rd27660, %rd27532, 4294967295;
	and.b64  	%rd27661, %rd27659, 4294967295;
	add.s64 	%rd27662, %rd27657, %rd27660;
	add.s64 	%rd27663, %rd27662, %rd27661;
	add.s64 	%rd31684, %rd27663, %rd27649;
	shr.u64 	%rd27664, %rd27659, 32;
	shr.u64 	%rd27665, %rd31684, 32;
	add.s64 	%rd27666, %rd27665, %rd27664;
	mul.lo.s64 	%rd27667, %rd27605, 977;
	and.b64  	%rd27668, %rd27570, 4294967295;
	and.b64  	%rd27669, %rd27667, 4294967295;
	add.s64 	%rd27670, %rd27666, %rd27668;
	add.s64 	%rd27671, %rd27670, %rd27669;
	add.s64 	%rd31685, %rd27671, %rd27658;
	shr.u64 	%rd27672, %rd27667, 32;
	shr.u64 	%rd27673, %rd31685, 32;
	cvt.u32.u64 	%r10806, %rd27673;
	cvt.u32.u64 	%r10807, %rd27672;
	add.s32 	%r10808, %r10806, %r10807;
	add.s32 	%r5357, %r10808, %r10805;
	setp.eq.s32 	%p3950, %r5357, 0;
	mov.pred 	%p4484, 0;
	@%p3950 bra 	$L__BB3_3235;
	cvt.u64.u32 	%rd27674, %r5357;
	mul.wide.u32 	%rd27675, %r5357, 977;
	shr.u64 	%rd27676, %rd27675, 32;
	and.b64  	%rd27677, %rd31678, 4294967295;
	and.b64  	%rd27678, %rd27675, 4294967295;
	add.s64 	%rd31678, %rd27678, %rd27677;
	shr.u64 	%rd27679, %rd31678, 32;
	and.b64  	%rd27680, %rd31679, 4294967295;
	add.s64 	%rd27681, %rd27676, %rd27680;
	add.s64 	%rd27682, %rd27681, %rd27674;
	add.s64 	%rd31679, %rd27682, %rd27679;
	setp.lt.u64 	%p3952, %rd31679, 4294967296;
	@%p3952 bra 	$L__BB3_3235;
	shr.u64 	%rd27683, %rd31679, 32;
	and.b64  	%rd27684, %rd31680, 4294967295;
	add.s64 	%rd31680, %rd27683, %rd27684;
	setp.lt.u64 	%p3954, %rd31680, 4294967296;
	@%p3954 bra 	$L__BB3_3235;
	shr.u64 	%rd27685, %rd31680, 32;
	and.b64  	%rd27686, %rd31681, 4294967295;
	add.s64 	%rd31681, %rd27685, %rd27686;
	setp.lt.u64 	%p3956, %rd31681, 4294967296;
	@%p3956 bra 	$L__BB3_3235;
	shr.u64 	%rd27688, %rd31681, 32;
	and.b64  	%rd27689, %rd31682, 4294967295;
	add.s64 	%rd31682, %rd27688, %rd27689;
	setp.lt.u64 	%p3958, %rd31682, 4294967296;
	mov.b64 	%rd31681, 4294967296;
	@%p3958 bra 	$L__BB3_3235;
	shr.u64 	%rd27691, %rd31682, 32;
	and.b64  	%rd27692, %rd31683, 4294967295;
	add.s64 	%rd31683, %rd27691, %rd27692;
	setp.lt.u64 	%p3960, %rd31683, 4294967296;
	mov.b64 	%rd31681, 4294967296;
	mov.u64 	%rd31682, %rd31681;
	@%p3960 bra 	$L__BB3_3235;
	shr.u64 	%rd27694, %rd31683, 32;
	and.b64  	%rd27695, %rd31684, 4294967295;
	add.s64 	%rd31684, %rd27694, %rd27695;
	setp.lt.u64 	%p3962, %rd31684, 4294967296;
	mov.b64 	%rd31681, 4294967296;
	mov.u64 	%rd31683, %rd31681;
	@%p3962 bra 	$L__BB3_3235;
	shr.u64 	%rd27697, %rd31684, 32;
	and.b64  	%rd27698, %rd31685, 4294967295;
	add.s64 	%rd27699, %rd27697, %rd27698;
	setp.gt.u64 	%p4484, %rd27699, 4294967295;
	min.u64 	%rd31685, %rd27699, 4294967296;
	mov.b64 	%rd31681, 4294967296;
	mov.u64 	%rd31682, %rd31681;
	mov.u64 	%rd31684, %rd31681;
$L__BB3_3235:
	cvt.u32.u64 	%r14333, %rd31685;
	cvt.u32.u64 	%r14332, %rd31684;
	cvt.u32.u64 	%r14331, %rd31683;
	cvt.u32.u64 	%r14330, %rd31682;
	cvt.u32.u64 	%r14329, %rd31681;
	cvt.u32.u64 	%r14328, %rd31680;
	cvt.u32.u64 	%r14327, %rd31679;
	cvt.u32.u64 	%r14326, %rd31678;
	setp.lt.u32 	%p3963, %r8905, %r14333;
	or.pred  	%p3964, %p4484, %p3963;
	@%p3964 bra 	$L__BB3_3249;
	setp.gt.u32 	%p3965, %r8905, %r14333;
	@%p3965 bra 	$L__BB3_3250;
	setp.lt.u32 	%p3966, %r3199, %r14332;
	@%p3966 bra 	$L__BB3_3249;
	setp.gt.u32 	%p3967, %r3199, %r14332;
	@%p3967 bra 	$L__BB3_3250;
	setp.lt.u32 	%p3968, %r3200, %r14331;
	@%p3968 bra 	$L__BB3_3249;
	setp.gt.u32 	%p3969, %r3200, %r14331;
	@%p3969 bra 	$L__BB3_3250;
	setp.lt.u32 	%p3970, %r3201, %r14330;
	@%p3970 bra 	$L__BB3_3249;
	setp.gt.u32 	%p3971, %r3201, %r14330;
	@%p3971 bra 	$L__BB3_3250;
	setp.lt.u32 	%p3972, %r3202, %r14329;
	@%p3972 bra 	$L__BB3_3249;
	setp.gt.u32 	%p3973, %r3202, %r14329;
	@%p3973 bra 	$L__BB3_3250;
	setp.lt.u32 	%p3974, %r3203, %r14328;
	@%p3974 bra 	$L__BB3_3249;
	setp.gt.u32 	%p3975, %r3203, %r14328;
	@%p3975 bra 	$L__BB3_3250;
	setp.lt.u32 	%p3976, %r2246, %r14327;
	@%p3976 bra 	$L__BB3_3249;
	setp.gt.u32 	%p3977, %r2246, %r14327;
	setp.gt.u32 	%p3978, %r2245, %r14326;
	or.pred  	%p3979, %p3977, %p3978;
	@%p3979 bra 	$L__BB3_3250;
$L__BB3_3249:
	// begin inline asm
	sub.cc.u32 %r14326, %r14326, %r2245;
	subc.cc.u32 %r14327, %r14327, %r2246;
	subc.cc.u32 %r14328, %r14328, %r3203;
	subc.cc.u32 %r14329, %r14329, %r3202;
	subc.cc.u32 %r14330, %r14330, %r3201;
	subc.cc.u32 %r14331, %r14331, %r3200;
	subc.cc.u32 %r14332, %r14332, %r3199;
	subc.u32 %r14333, %r14333, %r8905;
	
	// end inline asm
$L__BB3_3250:
	setp.gt.u32 	%p3980, %r14333, %r8905;
	@%p3980 bra 	$L__BB3_3264;
	setp.lt.u32 	%p3981, %r14333, %r8905;
	@%p3981 bra 	$L__BB3_3265;
	setp.gt.u32 	%p3982, %r14332, %r3199;
	@%p3982 bra 	$L__BB3_3264;
	setp.lt.u32 	%p3983, %r14332, %r3199;
	@%p3983 bra 	$L__BB3_3265;
	setp.gt.u32 	%p3984, %r14331, %r3200;
	@%p3984 bra 	$L__BB3_3264;
	setp.lt.u32 	%p3985, %r14331, %r3200;
	@%p3985 bra 	$L__BB3_3265;
	setp.gt.u32 	%p3986, %r14330, %r3201;
	@%p3986 bra 	$L__BB3_3264;
	setp.lt.u32 	%p3987, %r14330, %r3201;
	@%p3987 bra 	$L__BB3_3265;
	setp.gt.u32 	%p3988, %r14329, %r3202;
	@%p3988 bra 	$L__BB3_3264;
	setp.lt.u32 	%p3989, %r14329, %r3202;
	@%p3989 bra 	$L__BB3_3265;
	setp.gt.u32 	%p3990, %r14328, %r3203;
	@%p3990 bra 	$L__BB3_3264;
	setp.lt.u32 	%p3991, %r14328, %r3203;
	@%p3991 bra 	$L__BB3_3265;
	setp.gt.u32 	%p3992, %r14327, %r2246;
	@%p3992 bra 	$L__BB3_3264;
	setp.lt.u32 	%p3993, %r14327, %r2246;
	setp.lt.u32 	%p3994, %r14326, %r2245;
	or.pred  	%p3995, %p3993, %p3994;
	@%p3995 bra 	$L__BB3_3265;
$L__BB3_3264:
	// begin inline asm
	sub.cc.u32 %r14326, %r14326, %r2245;
	subc.cc.u32 %r14327, %r14327, %r2246;
	subc.cc.u32 %r14328, %r14328, %r3203;
	subc.cc.u32 %r14329, %r14329, %r3202;
	subc.cc.u32 %r14330, %r14330, %r3201;
	subc.cc.u32 %r14331, %r14331, %r3200;
	subc.cc.u32 %r14332, %r14332, %r3199;
	subc.u32 %r14333, %r14333, %r8905;
	
	// end inline asm
$L__BB3_3265:
	mul.wide.u32 	%rd27701, %r14254, %r14254;
	shr.u64 	%rd27702, %rd27701, 32;
	mul.wide.u32 	%rd27703, %r14255, %r14254;
	add.s64 	%rd27704, %rd27702, %rd27703;
	shr.u64 	%rd27705, %rd27704, 32;
	mul.wide.u32 	%rd27706, %r14256, %r14254;
	add.s64 	%rd27707, %rd27705, %rd27706;
	shr.u64 	%rd27708, %rd27707, 32;
	mul.wide.u32 	%rd27709, %r14257, %r14254;
	add.s64 	%rd27710, %rd27708, %rd27709;
	shr.u64 	%rd27711, %rd27710, 32;
	mul.wide.u32 	%rd27712, %r14258, %r14254;
	add.s64 	%rd27713, %rd27711, %rd27712;
	shr.u64 	%rd27714, %rd27713, 32;
	mul.wide.u32 	%rd27715, %r14259, %r14254;
	add.s64 	%rd27716, %rd27714, %rd27715;
	shr.u64 	%rd27717, %rd27716, 32;
	mul.wide.u32 	%rd27718, %r14260, %r14254;
	add.s64 	%rd27719, %rd27717, %rd27718;
	shr.u64 	%rd27720, %rd27719, 32;
	mul.wide.u32 	%rd27721, %r14261, %r14254;
	add.s64 	%rd27722, %rd27720, %rd27721;
	shr.u64 	%rd27723, %rd27722, 32;
	and.b64  	%rd27724, %rd27704, 4294967295;
	add.s64 	%rd27725, %rd27703, %rd27724;
	shr.u64 	%rd27726, %rd27725, 32;
	and.b64  	%rd27727, %rd27707, 4294967295;
	mul.wide.u32 	%rd27728, %r14255, %r14255;
	add.s64 	%rd27729, %rd27726, %rd27727;
	add.s64 	%rd27730, %rd27729, %rd27728;
	shr.u64 	%rd27731, %rd27730, 32;
	and.b64  	%rd27732, %rd27710, 4294967295;
	mul.wide.u32 	%rd27733, %r14256, %r14255;
	add.s64 	%rd27734, %rd27731, %rd27732;
	add.s64 	%rd27735, %rd27734, %rd27733;
	shr.u64 	%rd27736, %rd27735, 32;
	and.b64  	%rd27737, %rd27713, 4294967295;
	mul.wide.u32 	%rd27738, %r14257, %r14255;
	add.s64 	%rd27739, %rd27736, %rd27737;
	add.s64 	%rd27740, %rd27739, %rd27738;
	shr.u64 	%rd27741, %rd27740, 32;
	and.b64  	%rd27742, %rd27716, 4294967295;
	mul.wide.u32 	%rd27743, %r14258, %r14255;
	add.s64 	%rd27744, %rd27741, %rd27742;
	add.s64 	%rd27745, %rd27744, %rd27743;
	shr.u64 	%rd27746, %rd27745, 32;
	and.b64  	%rd27747, %rd27719, 4294967295;
	mul.wide.u32 	%rd27748, %r14259, %r14255;
	add.s64 	%rd27749, %rd27746, %rd27747;
	add.s64 	%rd27750, %rd27749, %rd27748;
	shr.u64 	%rd27751, %rd27750, 32;
	and.b64  	%rd27752, %rd27722, 4294967295;
	mul.wide.u32 	%rd27753, %r14260, %r14255;
	add.s64 	%rd27754, %rd27751, %rd27752;
	add.s64 	%rd27755, %rd27754, %rd27753;
	shr.u64 	%rd27756, %rd27755, 32;
	mul.wide.u32 	%rd27757, %r14261, %r14255;
	add.s64 	%rd27758, %rd27756, %rd27723;
	add.s64 	%rd27759, %rd27758, %rd27757;
	shr.u64 	%rd27760, %rd27759, 32;
	and.b64  	%rd27761, %rd27730, 4294967295;
	add.s64 	%rd27762, %rd27706, %rd27761;
	shr.u64 	%rd27763, %rd27762, 32;
	and.b64  	%rd27764, %rd27735, 4294967295;
	add.s64 	%rd27765, %rd27763, %rd27764;
	add.s64 	%rd27766, %rd27765, %rd27733;
	shr.u64 	%rd27767, %rd27766, 32;
	and.b64  	%rd27768, %rd27740, 4294967295;
	mul.wide.u32 	%rd27769, %r14256, %r14256;
	add.s64 	%rd27770, %rd27767, %rd27768;
	add.s64 	%rd27771, %rd27770, %rd27769;
	shr.u64 	%rd27772, %rd27771, 32;
	and.b64  	%rd27773, %rd27745, 4294967295;
	mul.wide.u32 	%rd27774, %r14257, %r14256;
	add.s64 	%rd27775, %rd27772, %rd27773;
	add.s64 	%rd27776, %rd27775, %rd27774;
	shr.u64 	%rd27777, %rd27776, 32;
	and.b64  	%rd27778, %rd27750, 4294967295;
	mul.wide.u32 	%rd27779, %r14258, %r14256;
	add.s64 	%rd27780, %rd27777, %rd27778;
	add.s64 	%rd27781, %rd27780, %rd27779;
	shr.u64 	%rd27782, %rd27781, 32;
	and.b64  	%rd27783, %rd27755, 4294967295;
	mul.wide.u32 	%rd27784, %r14259, %r14256;
	add.s64 	%rd27785, %rd27782, %rd27783;
	add.s64 	%rd27786, %rd27785, %rd27784;
	shr.u64 	%rd27787, %rd27786, 32;
	and.b64  	%rd27788, %rd27759, 4294967295;
	mul.wide.u32 	%rd27789, %r14260, %r14256;
	add.s64 	%rd27790, %rd27787, %rd27788;
	add.s64 	%rd27791, %rd27790, %rd27789;
	shr.u64 	%rd27792, %rd27791, 32;
	mul.wide.u32 	%rd27793, %r14261, %r14256;
	add.s64 	%rd27794, %rd27792, %rd27760;
	add.s64 	%rd27795, %rd27794, %rd27793;
	shr.u64 	%rd27796, %rd27795, 32;
	and.b64  	%rd27797, %rd27766, 4294967295;
	add.s64 	%rd27798, %rd27709, %rd27797;
	shr.u64 	%rd27799, %rd27798, 32;
	and.b64  	%rd27800, %rd27771, 4294967295;
	add.s64 	%rd27801, %rd27799, %rd27800;
	add.s64 	%rd27802, %rd27801, %rd27738;
	shr.u64 	%rd27803, %rd27802, 32;
	and.b64  	%rd27804, %rd27776, 4294967295;
	add.s64 	%rd27805, %rd27803, %rd27804;
	add.s64 	%rd27806, %rd27805, %rd27774;
	shr.u64 	%rd27807, %rd27806, 32;
	and.b64  	%rd27808, %rd27781, 4294967295;
	mul.wide.u32 	%rd27809, %r14257, %r14257;
	add.s64 	%rd27810, %rd27807, %rd27808;
	add.s64 	%rd27811, %rd27810, %rd27809;
	shr.u64 	%rd27812, %rd27811, 32;
	and.b64  	%rd27813, %rd27786, 4294967295;
	mul.wide.u32 	%rd27814, %r14258, %r14257;
	add.s64 	%rd27815, %rd27812, %rd27813;
	add.s64 	%rd27816, %rd27815, %rd27814;
	shr.u64 	%rd27817, %rd27816, 32;
	and.b64  	%rd27818, %rd27791, 4294967295;
	mul.wide.u32 	%rd27819, %r14259, %r14257;
	add.s64 	%rd27820, %rd27817, %rd27818;
	add.s64 	%rd27821, %rd27820, %rd27819;
	shr.u64 	%rd27822, %rd27821, 32;
	and.b64  	%rd27823, %rd27795, 4294967295;
	mul.wide.u32 	%rd27824, %r14260, %r14257;
	add.s64 	%rd27825, %rd27822, %rd27823;
	add.s64 	%rd27826, %rd27825, %rd27824;
	shr.u64 	%rd27827, %rd27826, 32;
	mul.wide.u32 	%rd27828, %r14261, %r14257;
	add.s64 	%rd27829, %rd27827, %rd27796;
	add.s64 	%rd27830, %rd27829, %rd27828;
	shr.u64 	%rd27831, %rd27830, 32;
	and.b64  	%rd27832, %rd27802, 4294967295;
	add.s64 	%rd27833, %rd27712, %rd27832;
	shr.u64 	%rd27834, %rd27833, 32;
	and.b64  	%rd27835, %rd27806, 4294967295;
	add.s64 	%rd27836, %rd27834, %rd27835;
	add.s64 	%rd27837, %rd27836, %rd27743;
	shr.u64 	%rd27838, %rd27837, 32;
	and.b64  	%rd27839, %rd27811, 4294967295;
	add.s64 	%rd27840, %rd27838, %rd27839;
	add.s64 	%rd27841, %rd27840, %rd27779;
	shr.u64 	%rd27842, %rd27841, 32;
	and.b64  	%rd27843, %rd27816, 4294967295;
	add.s64 	%rd27844, %rd27842, %rd27843;
	add.s64 	%rd27845, %rd27844, %rd27814;
	shr.u64 	%rd27846, %rd27845, 32;
	and.b64  	%rd27847, %rd27821, 4294967295;
	mul.wide.u32 	%rd27848, %r14258, %r14258;
	add.s64 	%rd27849, %rd27846, %rd27847;
	add.s64 	%rd27850, %rd27849, %rd27848;
	shr.u64 	%rd27851, %rd27850, 32;
	and.b64  	%rd27852, %rd27826, 4294967295;
	mul.wide.u32 	%rd27853, %r14259, %r14258;
	add.s64 	%rd27854, %rd27851, %rd27852;
	add.s64 	%rd27855, %rd27854, %rd27853;
	shr.u64 	%rd27856, %rd27855, 32;
	and.b64  	%rd27857, %rd27830, 4294967295;
	mul.wide.u32 	%rd27858, %r14260, %r14258;
	add.s64 	%rd27859, %rd27856, %rd27857;
	add.s64 	%rd27860, %rd27859, %rd27858;
	shr.u64 	%rd27861, %rd27860, 32;
	mul.wide.u32 	%rd27862, %r14261, %r14258;
	add.s64 	%rd27863, %rd27861, %rd27831;
	add.s64 	%rd27864, %rd27863, %rd27862;
	shr.u64 	%rd27865, %rd27864, 32;
	and.b64  	%rd27866, %rd27837, 4294967295;
	add.s64 	%rd27867, %rd27715, %rd27866;
	shr.u64 	%rd27868, %rd27867, 32;
	and.b64  	%rd27869, %rd27841, 4294967295;
	add.s64 	%rd27870, %rd27868, %rd27869;
	add.s64 	%rd27871, %rd27870, %rd27748;
	shr.u64 	%rd27872, %rd27871, 32;
	and.b64  	%rd27873, %rd27845, 4294967295;
	add.s64 	%rd27874, %rd27872, %rd27873;
	add.s64 	%rd27875, %rd27874, %rd27784;
	shr.u64 	%rd27876, %rd27875, 32;
	and.b64  	%rd27877, %rd27850, 4294967295;
	add.s64 	%rd27878, %rd27876, %rd27877;
	add.s64 	%rd27879, %rd27878, %rd27819;
	shr.u64 	%rd27880, %rd27879, 32;
	and.b64  	%rd27881, %rd27855, 4294967295;
	add.s64 	%rd27882, %rd27880, %rd27881;
	add.s64 	%rd27883, %rd27882, %rd27853;
	shr.u64 	%rd27884, %rd27883, 32;
	and.b64  	%rd27885, %rd27860, 4294967295;
	mul.wide.u32 	%rd27886, %r14259, %r14259;
	add.s64 	%rd27887, %rd27884, %rd27885;
	add.s64 	%rd27888, %rd27887, %rd27886;
	shr.u64 	%rd27889, %rd27888, 32;
	and.b64  	%rd27890, %rd27864, 4294967295;
	mul.wide.u32 	%rd27891, %r14260, %r14259;
	add.s64 	%rd27892, %rd27889, %rd27890;
	add.s64 	%rd27893, %rd27892, %rd27891;
	shr.u64 	%rd27894, %rd27893, 32;
	mul.wide.u32 	%rd27895, %r14261, %r14259;
	add.s64 	%rd27896, %rd27894, %rd27865;
	add.s64 	%rd27897, %rd27896, %rd27895;
	shr.u64 	%rd27898, %rd27897, 32;
	and.b64  	%rd27899, %rd27871, 4294967295;
	add.s64 	%rd27900, %rd27718, %rd27899;
	shr.u64 	%rd27901, %rd27900, 32;
	and.b64  	%rd27902, %rd27875, 4294967295;
	add.s64 	%rd27903, %rd27901, %rd27902;
	add.s64 	%rd27904, %rd27903, %rd27753;
	shr.u64 	%rd27905, %rd27904, 32;
	and.b64  	%rd27906, %rd27879, 4294967295;
	add.s64 	%rd27907, %rd27905, %rd27906;
	add.s64 	%rd27908, %rd27907, %rd27789;
	shr.u64 	%rd27909, %rd27908, 32;
	and.b64  	%rd27910, %rd27883, 4294967295;
	add.s64 	%rd27911, %rd27909, %rd27910;
	add.s64 	%rd27912, %rd27911, %rd27824;
	shr.u64 	%rd27913, %rd27912, 32;
	and.b64  	%rd27914, %rd27888, 4294967295;
	add.s64 	%rd27915, %rd27913, %rd27914;
	add.s64 	%rd27916, %rd27915, %rd27858;
	shr.u64 	%rd27917, %rd27916, 32;
	and.b64  	%rd27918, %rd27893, 4294967295;
	add.s64 	%rd27919, %rd27917, %rd27918;
	add.s64 	%rd27920, %rd27919, %rd27891;
	shr.u64 	%rd27921, %rd27920, 32;
	and.b64  	%rd27922, %rd27897, 4294967295;
	mul.wide.u32 	%rd27923, %r14260, %r14260;
	add.s64 	%rd27924, %rd27921, %rd27922;
	add.s64 	%rd27925, %rd27924, %rd27923;
	shr.u64 	%rd27926, %rd27925, 32;
	mul.wide.u32 	%rd27927, %r14261, %r14260;
	add.s64 	%rd27928, %rd27926, %rd27898;
	add.s64 	%rd27929, %rd27928, %rd27927;
	shr.u64 	%rd27930, %rd27929, 32;
	and.b64  	%rd27931, %rd27904, 4294967295;
	add.s64 	%rd27932, %rd27721, %rd27931;
	shr.u64 	%rd27933, %rd27932, 32;
	and.b64  	%rd27934, %rd27908, 4294967295;
	add.s64 	%rd27935, %rd27933, %rd27934;
	add.s64 	%rd27936, %rd27935, %rd27757;
	shr.u64 	%rd27937, %rd27936, 32;
	and.b64  	%rd27938, %rd27912, 4294967295;
	add.s64 	%rd27939, %rd27937, %rd27938;
	add.s64 	%rd27940, %rd27939, %rd27793;
	shr.u64 	%rd27941, %rd27940, 32;
	and.b64  	%rd27942, %rd27916, 4294967295;
	add.s64 	%rd27943, %rd27941, %rd27942;
	add.s64 	%rd27944, %rd27943, %rd27828;
	shr.u64 	%rd27945, %rd27944, 32;
	and.b64  	%rd27946, %rd27920, 4294967295;
	add.s64 	%rd27947, %rd27945, %rd27946;
	add.s64 	%rd27948, %rd27947, %rd27862;
	shr.u64 	%rd27949, %rd27948, 32;
	and.b64  	%rd27950, %rd27925, 4294967295;
	add.s64 	%rd27951, %rd27949, %rd27950;
	add.s64 	%rd27952, %rd27951, %rd27895;
	shr.u64 	%rd27953, %rd27952, 32;
	and.b64  	%rd27954, %rd27929, 4294967295;
	add.s64 	%rd27955, %rd27953, %rd27954;
	add.s64 	%rd27956, %rd27955, %rd27927;
	shr.u64 	%rd27957, %rd27956, 32;
	mul.wide.u32 	%rd27958, %r14261, %r14261;
	add.s64 	%rd27959, %rd27957, %rd27930;
	add.s64 	%rd27960, %rd27959, %rd27958;
	shr.u64 	%rd27961, %rd27960, 32;
	{ .reg .b32 tmp; mov.b64 {tmp, %r10857}, %rd27960; }
	and.b64  	%rd27962, %rd27936, 4294967295;
	mul.lo.s64 	%rd27963, %rd27962, 977;
	and.b64  	%rd27964, %rd27701, 4294967293;
	and.b64  	%rd27965, %rd27963, 4294967295;
	add.s64 	%rd31686, %rd27965, %rd27964;
	shr.u64 	%rd27966, %rd27963, 32;
	shr.u64 	%rd27967, %rd31686, 32;
	add.s64 	%rd27968, %rd27967, %rd27966;
	and.b64  	%rd27969, %rd27940, 4294967295;
	mul.lo.s64 	%rd27970, %rd27969, 977;
	and.b64  	%rd27971, %rd27725, 4294967295;
	and.b64  	%rd27972, %rd27970, 4294967295;
	add.s64 	%rd27973, %rd27968, %rd27971;
	add.s64 	%rd27974, %rd27973, %rd27972;
	add.s64 	%rd31687, %rd27974, %rd27962;
	shr.u64 	%rd27975, %rd27970, 32;
	shr.u64 	%rd27976, %rd31687, 32;
	add.s64 	%rd27977, %rd27976, %rd27975;
	and.b64  	%rd27978, %rd27944, 4294967295;
	mul.lo.s64 	%rd27979, %rd27978, 977;
	and.b64  	%rd27980, %rd27762, 4294967295;
	and.b64  	%rd27981, %rd27979, 4294967295;
	add.s64 	%rd27982, %rd27977, %rd27980;
	add.s64 	%rd27983, %rd27982, %rd27981;
	add.s64 	%rd31688, %rd27983, %rd27969;
	shr.u64 	%rd27984, %rd27979, 32;
	shr.u64 	%rd27985, %rd31688, 32;
	add.s64 	%rd27986, %rd27985, %rd27984;
	and.b64  	%rd27987, %rd27948, 4294967295;
	mul.lo.s64 	%rd27988, %rd27987, 977;
	and.b64  	%rd27989, %rd27798, 4294967295;
	and.b64  	%rd27990, %rd27988, 4294967295;
	add.s64 	%rd27991, %rd27986, %rd27989;
	add.s64 	%rd27992, %rd27991, %rd27990;
	add.s64 	%rd31689, %rd27992, %rd27978;
	shr.u64 	%rd27993, %rd27988, 32;
	shr.u64 	%rd27994, %rd31689, 32;
	add.s64 	%rd27995, %rd27994, %rd27993;
	and.b64  	%rd27996, %rd27952, 4294967295;
	mul.lo.s64 	%rd27997, %rd27996, 977;
	and.b64  	%rd27998, %rd27833, 4294967295;
	and.b64  	%rd27999, %rd27997, 4294967295;
	add.s64 	%rd28000, %rd27995, %rd27998;
	add.s64 	%rd28001, %rd28000, %rd27999;
	add.s64 	%rd31690, %rd28001, %rd27987;
	shr.u64 	%rd28002, %rd27997, 32;
	shr.u64 	%rd28003, %rd31690, 32;
	add.s64 	%rd28004, %rd28003, %rd28002;
	and.b64  	%rd28005, %rd27956, 4294967295;
	mul.lo.s64 	%rd28006, %rd28005, 977;
	and.b64  	%rd28007, %rd27867, 4294967295;
	and.b64  	%rd28008, %rd28006, 4294967295;
	add.s64 	%rd28009, %rd28004, %rd28007;
	add.s64 	%rd28010, %rd28009, %rd28008;
	add.s64 	%rd31691, %rd28010, %rd27996;
	shr.u64 	%rd28011, %rd28006, 32;
	shr.u64 	%rd28012, %rd31691, 32;
	add.s64 	%rd28013, %rd28012, %rd28011;
	and.b64  	%rd28014, %rd27960, 4294967295;
	mul.lo.s64 	%rd28015, %rd28014, 977;
	and.b64  	%rd28016, %rd27900, 4294967295;
	and.b64  	%rd28017, %rd28015, 4294967295;
	add.s64 	%rd28018, %rd28013, %rd28016;
	add.s64 	%rd28019, %rd28018, %rd28017;
	add.s64 	%rd31692, %rd28019, %rd28005;
	shr.u64 	%rd28020, %rd28015, 32;
	shr.u64 	%rd28021, %rd31692, 32;
	add.s64 	%rd28022, %rd28021, %rd28020;
	mul.lo.s64 	%rd28023, %rd27961, 977;
	and.b64  	%rd28024, %rd27932, 4294967295;
	and.b64  	%rd28025, %rd28023, 4294967295;
	add.s64 	%rd28026, %rd28022, %rd28024;
	add.s64 	%rd28027, %rd28026, %rd28025;
	add.s64 	%rd31693, %rd28027, %rd28014;
	shr.u64 	%rd28028, %rd28023, 32;
	shr.u64 	%rd28029, %rd31693, 32;
	cvt.u32.u64 	%r10858, %rd28029;
	cvt.u32.u64 	%r10859, %rd28028;
	add.s32 	%r10860, %r10858, %r10859;
	add.s32 	%r5398, %r10860, %r10857;
	setp.eq.s32 	%p3997, %r5398, 0;
	mov.pred 	%p4485, 0;
	@%p3997 bra 	$L__BB3_3273;
	cvt.u64.u32 	%rd28030, %r5398;
	mul.wide.u32 	%rd28031, %r5398, 977;
	shr.u64 	%rd28032, %rd28031, 32;
	and.b64  	%rd28033, %rd31686, 4294967295;
	and.b64  	%rd28034, %rd28031, 4294967295;
	add.s64 	%rd31686, %rd28034, %rd28033;
	shr.u64 	%rd28035, %rd31686, 32;
	and.b64  	%rd28036, %rd31687, 4294967295;
	add.s64 	%rd28037, %rd28032, %rd28036;
	add.s64 	%rd28038, %rd28037, %rd28030;
	add.s64 	%rd31687, %rd28038, %rd28035;
	setp.lt.u64 	%p3999, %rd31687, 4294967296;
	@%p3999 bra 	$L__BB3_3273;
	shr.u64 	%rd28039, %rd31687, 32;
	and.b64  	%rd28040, %rd31688, 4294967295;
	add.s64 	%rd31688, %rd28039, %rd28040;
	setp.lt.u64 	%p4001, %rd31688, 4294967296;
	@%p4001 bra 	$L__BB3_3273;
	shr.u64 	%rd28041, %rd31688, 32;
	and.b64  	%rd28042, %rd31689, 4294967295;
	add.s64 	%rd31689, %rd28041, %rd28042;
	setp.lt.u64 	%p4003, %rd31689, 4294967296;
	@%p4003 bra 	$L__BB3_3273;
	shr.u64 	%rd28044, %rd31689, 32;
	and.b64  	%rd28045, %rd31690, 4294967295;
	add.s64 	%rd31690, %rd28044, %rd28045;
	setp.lt.u64 	%p4005, %rd31690, 4294967296;
	mov.b64 	%rd31689, 4294967296;
	@%p4005 bra 	$L__BB3_3273;
	shr.u64 	%rd28047, %rd31690, 32;
	and.b64  	%rd28048, %rd31691, 4294967295;
	add.s64 	%rd31691, %rd28047, %rd28048;
	setp.lt.u64 	%p4007, %rd31691, 4294967296;
	mov.b64 	%rd31689, 4294967296;
	mov.u64 	%rd31690, %rd31689;
	@%p4007 bra 	$L__BB3_3273;
	shr.u64 	%rd28050, %rd31691, 32;
	and.b64  	%rd28051, %rd31692, 4294967295;
	add.s64 	%rd31692, %rd28050, %rd28051;
	setp.lt.u64 	%p4009, %rd31692, 4294967296;
	mov.b64 	%rd31689, 4294967296;
	mov.u64 	%rd31691, %rd31689;
	@%p4009 bra 	$L__BB3_3273;
	shr.u64 	%rd28053, %rd31692, 32;
	and.b64  	%rd28054, %rd31693, 4294967295;
	add.s64 	%rd28055, %rd28053, %rd28054;
	setp.gt.u64 	%p4485, %rd28055, 4294967295;
	min.u64 	%rd31693, %rd28055, 4294967296;
	mov.b64 	%rd31689, 4294967296;
	mov.u64 	%rd31690, %rd31689;
	mov.u64 	%rd31692, %rd31689;
$L__BB3_3273:
	cvt.u32.u64 	%r14325, %rd31693;
	cvt.u32.u64 	%r14324, %rd31692;
	cvt.u32.u64 	%r14323, %rd31691;
	cvt.u32.u64 	%r14322, %rd31690;
	cvt.u32.u64 	%r14321, %rd31689;
	cvt.u32.u64 	%r14320, %rd31688;
	cvt.u32.u64 	%r14319, %rd31687;
	cvt.u32.u64 	%r14318, %rd31686;
	setp.lt.u32 	%p4010, %r8905, %r14325;
	or.pred  	%p4011, %p4485, %p4010;
	@%p4011 bra 	$L__BB3_3287;
	setp.gt.u32 	%p4012, %r8905, %r14325;
	@%p4012 bra 	$L__BB3_3288;
	setp.lt.u32 	%p4013, %r3199, %r14324;
	@%p4013 bra 	$L__BB3_3287;
	setp.gt.u32 	%p4014, %r3199, %r14324;
	@%p4014 bra 	$L__BB3_3288;
	setp.lt.u32 	%p4015, %r3200, %r14323;
	@%p4015 bra 	$L__BB3_3287;
	setp.gt.u32 	%p4016, %r3200, %r14323;
	@%p4016 bra 	$L__BB3_3288;
	setp.lt.u32 	%p4017, %r3201, %r14322;
	@%p4017 bra 	$L__BB3_3287;
	setp.gt.u32 	%p4018, %r3201, %r14322;
	@%p4018 bra 	$L__BB3_3288;
	setp.lt.u32 	%p4019, %r3202, %r14321;
	@%p4019 bra 	$L__BB3_3287;
	setp.gt.u32 	%p4020, %r3202, %r14321;
	@%p4020 bra 	$L__BB3_3288;
	setp.lt.u32 	%p4021, %r3203, %r14320;
	@%p4021 bra 	$L__BB3_3287;
	setp.gt.u32 	%p4022, %r3203, %r14320;
	@%p4022 bra 	$L__BB3_3288;
	setp.lt.u32 	%p4023, %r2246, %r14319;
	@%p4023 bra 	$L__BB3_3287;
	setp.gt.u32 	%p4024, %r2246, %r14319;
	setp.gt.u32 	%p4025, %r2245, %r14318;
	or.pred  	%p4026, %p4024, %p4025;
	@%p4026 bra 	$L__BB3_3288;
$L__BB3_3287:
	// begin inline asm
	sub.cc.u32 %r14318, %r14318, %r2245;
	subc.cc.u32 %r14319, %r14319, %r2246;
	subc.cc.u32 %r14320, %r14320, %r3203;
	subc.cc.u32 %r14321, %r14321, %r3202;
	subc.cc.u32 %r14322, %r14322, %r3201;
	subc.cc.u32 %r14323, %r14323, %r3200;
	subc.cc.u32 %r14324, %r14324, %r3199;
	subc.u32 %r14325, %r14325, %r8905;
	
	// end inline asm
$L__BB3_3288:
	setp.gt.u32 	%p4027, %r14325, %r8905;
	@%p4027 bra 	$L__BB3_3302;
	setp.lt.u32 	%p4028, %r14325, %r8905;
	@%p4028 bra 	$L__BB3_3379;
	setp.gt.u32 	%p4029, %r14324, %r3199;
	@%p4029 bra 	$L__BB3_3302;
	setp.lt.u32 	%p4030, %r14324, %r3199;
	@%p4030 bra 	$L__BB3_3379;
	setp.gt.u32 	%p4031, %r14323, %r3200;
	@%p4031 bra 	$L__BB3_3302;
	setp.lt.u32 	%p4032, %r14323, %r3200;
	@%p4032 bra 	$L__BB3_3379;
	setp.gt.u32 	%p4033, %r14322, %r3201;
	@%p4033 bra 	$L__BB3_3302;
	setp.lt.u32 	%p4034, %r14322, %r3201;
	@%p4034 bra 	$L__BB3_3379;
	setp.gt.u32 	%p4035, %r14321, %r3202;
	@%p4035 bra 	$L__BB3_3302;
	setp.lt.u32 	%p4036, %r14321, %r3202;
	@%p4036 bra 	$L__BB3_3379;
	setp.gt.u32 	%p4037, %r14320, %r3203;
	@%p4037 bra 	$L__BB3_3302;
	setp.lt.u32 	%p4038, %r14320, %r3203;
	@%p4038 bra 	$L__BB3_3379;
	setp.gt.u32 	%p4039, %r14319, %r2246;
	@%p4039 bra 	$L__BB3_3302;
	setp.lt.u32 	%p4040, %r14319, %r2246;
	setp.lt.u32 	%p4041, %r14318, %r2245;
	or.pred  	%p4042, %p4040, %p4041;
	@%p4042 bra 	$L__BB3_3379;
$L__BB3_3302:
	// begin inline asm
	sub.cc.u32 %r14318, %r14318, %r2245;
	subc.cc.u32 %r14319, %r14319, %r2246;
	subc.cc.u32 %r14320, %r14320, %r3203;
	subc.cc.u32 %r14321, %r14321, %r3202;
	subc.cc.u32 %r14322, %r14322, %r3201;
	subc.cc.u32 %r14323, %r14323, %r3200;
	subc.cc.u32 %r14324, %r14324, %r3199;
	subc.u32 %r14325, %r14325, %r8905;
	
	// end inline asm
	bra.uni 	$L__BB3_3379;
$L__BB3_3303:
	mul.wide.u32 	%rd28057, %r14254, %r14262;
	shr.u64 	%rd28058, %rd28057, 32;
	mul.wide.u32 	%rd28059, %r14255, %r14262;
	add.s64 	%rd28060, %rd28058, %rd28059;
	shr.u64 	%rd28061, %rd28060, 32;
	mul.wide.u32 	%rd28062, %r14256, %r14262;
	add.s64 	%rd28063, %rd28061, %rd28062;
	shr.u64 	%rd28064, %rd28063, 32;
	mul.wide.u32 	%rd28065, %r14257, %r14262;
	add.s64 	%rd28066, %rd28064, %rd28065;
	shr.u64 	%rd28067, %rd28066, 32;
	mul.wide.u32 	%rd28068, %r14258, %r14262;
	add.s64 	%rd28069, %rd28067, %rd28068;
	shr.u64 	%rd28070, %rd28069, 32;
	mul.wide.u32 	%rd28071, %r14259, %r14262;
	add.s64 	%rd28072, %rd28070, %rd28071;
	shr.u64 	%rd28073, %rd28072, 32;
	mul.wide.u32 	%rd28074, %r14260, %r14262;
	add.s64 	%rd28075, %rd28073, %rd28074;
	shr.u64 	%rd28076, %rd28075, 32;
	mul.wide.u32 	%rd28077, %r14261, %r14262;
	add.s64 	%rd28078, %rd28076, %rd28077;
	shr.u64 	%rd28079, %rd28078, 32;
	and.b64  	%rd28080, %rd28060, 4294967295;
	mul.wide.u32 	%rd28081, %r14254, %r14263;
	add.s64 	%rd28082, %rd28081, %rd28080;
	shr.u64 	%rd28083, %rd28082, 32;
	and.b64  	%rd28084, %rd28063, 4294967295;
	mul.wide.u32 	%rd28085, %r14255, %r14263;
	add.s64 	%rd28086, %rd28083, %rd28084;
	add.s64 	%rd28087, %rd28086, %rd28085;
	shr.u64 	%rd28088, %rd28087, 32;
	and.b64  	%rd28089, %rd28066, 4294967295;
	mul.wide.u32 	%rd28090, %r14256, %r14263;
	add.s64 	%rd28091, %rd28088, %rd28089;
	add.s64 	%rd28092, %rd28091, %rd28090;
	shr.u64 	%rd28093, %rd28092, 32;
	and.b64  	%rd28094, %rd28069, 4294967295;
	mul.wide.u32 	%rd28095, %r14257, %r14263;
	add.s64 	%rd28096, %rd28093, %rd28094;
	add.s64 	%rd28097, %rd28096, %rd28095;
	shr.u64 	%rd28098, %rd28097, 32;
	and.b64  	%rd28099, %rd28072, 4294967295;
	mul.wide.u32 	%rd28100, %r14258, %r14263;
	add.s64 	%rd28101, %rd28098, %rd28099;
	add.s64 	%rd28102, %rd28101, %rd28100;
	shr.u64 	%rd28103, %rd28102, 32;
	and.b64  	%rd28104, %rd28075, 4294967295;
	mul.wide.u32 	%rd28105, %r14259, %r14263;
	add.s64 	%rd28106, %rd28103, %rd28104;
	add.s64 	%rd28107, %rd28106, %rd28105;
	shr.u64 	%rd28108, %rd28107, 32;
	and.b64  	%rd28109, %rd28078, 4294967295;
	mul.wide.u32 	%rd28110, %r14260, %r14263;
	add.s64 	%rd28111, %rd28108, %rd28109;
	add.s64 	%rd28112, %rd28111, %rd28110;
	shr.u64 	%rd28113, %rd28112, 32;
	mul.wide.u32 	%rd28114, %r14261, %r14263;
	add.s64 	%rd28115, %rd28113, %rd28079;
	add.s64 	%rd28116, %rd28115, %rd28114;
	shr.u64 	%rd28117, %rd28116, 32;
	and.b64  	%rd28118, %rd28087, 4294967295;
	mul.wide.u32 	%rd28119, %r14254, %r14264;
	add.s64 	%rd28120, %rd28119, %rd28118;
	shr.u64 	%rd28121, %rd28120, 32;
	and.b64  	%rd28122, %rd28092, 4294967295;
	mul.wide.u32 	%rd28123, %r14255, %r14264;
	add.s64 	%rd28124, %rd28121, %rd28122;
	add.s64 	%rd28125, %rd28124, %rd28123;
	shr.u64 	%rd28126, %rd28125, 32;
	and.b64  	%rd28127, %rd28097, 4294967295;
	mul.wide.u32 	%rd28128, %r14256, %r14264;
	add.s64 	%rd28129, %rd28126, %rd28127;
	add.s64 	%rd28130, %rd28129, %rd28128;
	shr.u64 	%rd28131, %rd28130, 32;
	and.b64  	%rd28132, %rd28102, 4294967295;
	mul.wide.u32 	%rd28133, %r14257, %r14264;
	add.s64 	%rd28134, %rd28131, %rd28132;
	add.s64 	%rd28135, %rd28134, %rd28133;
	shr.u64 	%rd28136, %rd28135, 32;
	and.b64  	%rd28137, %rd28107, 4294967295;
	mul.wide.u32 	%rd28138, %r14258, %r14264;
	add.s64 	%rd28139, %rd28136, %rd28137;
	add.s64 	%rd28140, %rd28139, %rd28138;
	shr.u64 	%rd28141, %rd28140, 32;
	and.b64  	%rd28142, %rd28112, 4294967295;
	mul.wide.u32 	%rd28143, %r14259, %r14264;
	add.s64 	%rd28144, %rd28141, %rd28142;
	add.s64 	%rd28145, %rd28144, %rd28143;
	shr.u64 	%rd28146, %rd28145, 32;
	and.b64  	%rd28147, %rd28116, 4294967295;
	mul.wide.u32 	%rd28148, %r14260, %r14264;
	add.s64 	%rd28149, %rd28146, %rd28147;
	add.s64 	%rd28150, %rd28149, %rd28148;
	shr.u64 	%rd28151, %rd28150, 32;
	mul.wide.u32 	%rd28152, %r14261, %r14264;
	add.s64 	%rd28153, %rd28151, %rd28117;
	add.s64 	%rd28154, %rd28153, %rd28152;
	shr.u64 	%rd28155, %rd28154, 32;
	and.b64  	%rd28156, %rd28125, 4294967295;
	mul.wide.u32 	%rd28157, %r14254, %r14265;
	add.s64 	%rd28158, %rd28157, %rd28156;
	shr.u64 	%rd28159, %rd28158, 32;
	and.b64  	%rd28160, %rd28130, 4294967295;
	mul.wide.u32 	%rd28161, %r14255, %r14265;
	add.s64 	%rd28162, %rd28159, %rd28160;
	add.s64 	%rd28163, %rd28162, %rd28161;
	shr.u64 	%rd28164, %rd28163, 32;
	and.b64  	%rd28165, %rd28135, 4294967295;
	mul.wide.u32 	%rd28166, %r14256, %r14265;
	add.s64 	%rd28167, %rd28164, %rd28165;
	add.s64 	%rd28168, %rd28167, %rd28166;
	shr.u64 	%rd28169, %rd28168, 32;
	and.b64  	%rd28170, %rd28140, 4294967295;
	mul.wide.u32 	%rd28171, %r14257, %r14265;
	add.s64 	%rd28172, %rd28169, %rd28170;
	add.s64 	%rd28173, %rd28172, %rd28171;
	shr.u64 	%rd28174, %rd28173, 32;
	and.b64  	%rd28175, %rd28145, 4294967295;
	mul.wide.u32 	%rd28176, %r14258, %r14265;
	add.s64 	%rd28177, %rd28174, %rd28175;
	add.s64 	%rd28178, %rd28177, %rd28176;
	shr.u64 	%rd28179, %rd28178, 32;
	and.b64  	%rd28180, %rd28150, 4294967295;
	mul.wide.u32 	%rd28181, %r14259, %r14265;
	add.s64 	%rd28182, %rd28179, %rd28180;
	add.s64 	%rd28183, %rd28182, %rd28181;
	shr.u64 	%rd28184, %rd28183, 32;
	and.b64  	%rd28185, %rd28154, 4294967295;
	mul.wide.u32 	%rd28186, %r14260, %r14265;
	add.s64 	%rd28187, %rd28184, %rd28185;
	add.s64 	%rd28188, %rd28187, %rd28186;
	shr.u64 	%rd28189, %rd28188, 32;
	mul.wide.u32 	%rd28190, %r14261, %r14265;
	add.s64 	%rd28191, %rd28189, %rd28155;
	add.s64 	%rd28192, %rd28191, %rd28190;
	shr.u64 	%rd28193, %rd28192, 32;
	and.b64  	%rd28194, %rd28163, 4294967295;
	mul.wide.u32 	%rd28195, %r14254, %r14266;
	add.s64 	%rd28196, %rd28195, %rd28194;
	shr.u64 	%rd28197, %rd28196, 32;
	and.b64  	%rd28198, %rd28168, 4294967295;
	mul.wide.u32 	%rd28199, %r14255, %r14266;
	add.s64 	%rd28200, %rd28197, %rd28198;
	add.s64 	%rd28201, %rd28200, %rd28199;
	shr.u64 	%rd28202, %rd28201, 32;
	and.b64  	%rd28203, %rd28173, 4294967295;
	mul.wide.u32 	%rd28204, %r14256, %r14266;
	add.s64 	%rd28205, %rd28202, %rd28203;
	add.s64 	%rd28206, %rd28205, %rd28204;
	shr.u64 	%rd28207, %rd28206, 32;
	and.b64  	%rd28208, %rd28178, 4294967295;
	mul.wide.u32 	%rd28209, %r14257, %r14266;
	add.s64 	%rd28210, %rd28207, %rd28208;
	add.s64 	%rd28211, %rd28210, %rd28209;
	shr.u64 	%rd28212, %rd28211, 32;
	and.b64  	%rd28213, %rd28183, 4294967295;
	mul.wide.u32 	%rd28214, %r14258, %r14266;
	add.s64 	%rd28215, %rd28212, %rd28213;
	add.s64 	%rd28216, %rd28215, %rd28214;
	shr.u64 	%rd28217, %rd28216, 32;
	and.b64  	%rd28218, %rd28188, 4294967295;
	mul.wide.u32 	%rd28219, %r14259, %r14266;
	add.s64 	%rd28220, %rd28217, %rd28218;
	add.s64 	%rd28221, %rd28220, %rd28219;
	shr.u64 	%rd28222, %rd28221, 32;
	and.b64  	%rd28223, %rd28192, 4294967295;
	mul.wide.u32 	%rd28224, %r14260, %r14266;
	add.s64 	%rd28225, %rd28222, %rd28223;
	add.s64 	%rd28226, %rd28225, %rd28224;
	shr.u64 	%rd28227, %rd28226, 32;
	mul.wide.u32 	%rd28228, %r14261, %r14266;
	add.s64 	%rd28229, %rd28227, %rd28193;
	add.s64 	%rd28230, %rd28229, %rd28228;
	shr.u64 	%rd28231, %rd28230, 32;
	and.b64  	%rd28232, %rd28201, 4294967295;
	mul.wide.u32 	%rd28233, %r14254, %r14267;
	add.s64 	%rd28234, %rd28233, %rd28232;
	shr.u64 	%rd28235, %rd28234, 32;
	and.b64  	%rd28236, %rd28206, 4294967295;
	mul.wide.u32 	%rd28237, %r14255, %r14267;
	add.s64 	%rd28238, %rd28235, %rd28236;
	add.s64 	%rd28239, %rd28238, %rd28237;
	shr.u64 	%rd28240, %rd28239, 32;
	and.b64  	%rd28241, %rd28211, 4294967295;
	mul.wide.u32 	%rd28242, %r14256, %r14267;
	add.s64 	%rd28243, %rd28240, %rd28241;
	add.s64 	%rd28244, %rd28243, %rd28242;
	shr.u64 	%rd28245, %rd28244, 32;
	and.b64  	%rd28246, %rd28216, 4294967295;
	mul.wide.u32 	%rd28247, %r14257, %r14267;
	add.s64 	%rd28248, %rd28245, %rd28246;
	add.s64 	%rd28249, %rd28248, %rd28247;
	shr.u64 	%rd28250, %rd28249, 32;
	and.b64  	%rd28251, %rd28221, 4294967295;
	mul.wide.u32 	%rd28252, %r14258, %r14267;
	add.s64 	%rd28253, %rd28250, %rd28251;
	add.s64 	%rd28254, %rd28253, %rd28252;
	shr.u64 	%rd28255, %rd28254, 32;
	and.b64  	%rd28256, %rd28226, 4294967295;
	mul.wide.u32 	%rd28257, %r14259, %r14267;
	add.s64 	%rd28258, %rd28255, %rd28256;
	add.s64 	%rd28259, %rd28258, %rd28257;
	shr.u64 	%rd28260, %rd28259, 32;
	and.b64  	%rd28261, %rd28230, 4294967295;
	mul.wide.u32 	%rd28262, %r14260, %r14267;
	add.s64 	%rd28263, %rd28260, %rd28261;
	add.s64 	%rd28264, %rd28263, %rd28262;
	shr.u64 	%rd28265, %rd28264, 32;
	mul.wide.u32 	%rd28266, %r14261, %r14267;
	add.s64 	%rd28267, %rd28265, %rd28231;
	add.s64 	%rd28268, %rd28267, %rd28266;
	shr.u64 	%rd28269, %rd28268, 32;
	and.b64  	%rd28270, %rd28239, 4294967295;
	mul.wide.u32 	%rd28271, %r14254, %r14268;
	add.s64 	%rd28272, %rd28271, %rd28270;
	shr.u64 	%rd28273, %rd28272, 32;
	and.b64  	%rd28274, %rd28244, 4294967295;
	mul.wide.u32 	%rd28275, %r14255, %r14268;
	add.s64 	%rd28276, %rd28273, %rd28274;
	add.s64 	%rd28277, %rd28276, %rd28275;
	shr.u64 	%rd28278, %rd28277, 32;
	and.b64  	%rd28279, %rd28249, 4294967295;
	mul.wide.u32 	%rd28280, %r14256, %r14268;
	add.s64 	%rd28281, %rd28278, %rd28279;
	add.s64 	%rd28282, %rd28281, %rd28280;
	shr.u64 	%rd28283, %rd28282, 32;
	and.b64  	%rd28284, %rd28254, 4294967295;
	mul.wide.u32 	%rd28285, %r14257, %r14268;
	add.s64 	%rd28286, %rd28283, %rd28284;
	add.s64 	%rd28287, %rd28286, %rd28285;
	shr.u64 	%rd28288, %rd28287, 32;
	and.b64  	%rd28289, %rd28259, 4294967295;
	mul.wide.u32 	%rd28290, %r14258, %r14268;
	add.s64 	%rd28291, %rd28288, %rd28289;
	add.s64 	%rd28292, %rd28291, %rd28290;
	shr.u64 	%rd28293, %rd28292, 32;
	and.b64  	%rd28294, %rd28264, 4294967295;
	mul.wide.u32 	%rd28295, %r14259, %r14268;
	add.s64 	%rd28296, %rd28293, %rd28294;
	add.s64 	%rd28297, %rd28296, %rd28295;
	shr.u64 	%rd28298, %rd28297, 32;
	and.b64  	%rd28299, %rd28268, 4294967295;
	mul.wide.u32 	%rd28300, %r14260, %r14268;
	add.s64 	%rd28301, %rd28298, %rd28299;
	add.s64 	%rd28302, %rd28301, %rd28300;
	shr.u64 	%rd28303, %rd28302, 32;
	mul.wide.u32 	%rd28304, %r14261, %r14268;
	add.s64 	%rd28305, %rd28303, %rd28269;
	add.s64 	%rd28306, %rd28305, %rd28304;
	shr.u64 	%rd28307, %rd28306, 32;
	and.b64  	%rd28308, %rd28277, 4294967295;
	mul.wide.u32 	%rd28309, %r14254, %r14269;
	add.s64 	%rd28310, %rd28309, %rd28308;
	shr.u64 	%rd28311, %rd28310, 32;
	and.b64  	%rd28312, %rd28282, 4294967295;
	mul.wide.u32 	%rd28313, %r14255, %r14269;
	add.s64 	%rd28314, %rd28311, %rd28312;
	add.s64 	%rd28315, %rd28314, %rd28313;
	shr.u64 	%rd28316, %rd28315, 32;
	and.b64  	%rd28317, %rd28287, 4294967295;
	mul.wide.u32 	%rd28318, %r14256, %r14269;
	add.s64 	%rd28319, %rd28316, %rd28317;
	add.s64 	%rd28320, %rd28319, %rd28318;
	shr.u64 	%rd28321, %rd28320, 32;
	and.b64  	%rd28322, %rd28292, 4294967295;
	mul.wide.u32 	%rd28323, %r14257, %r14269;
	add.s64 	%rd28324, %rd28321, %rd28322;
	add.s64 	%rd28325, %rd28324, %rd28323;
	shr.u64 	%rd28326, %rd28325, 32;
	and.b64  	%rd28327, %rd28297, 4294967295;
	mul.wide.u32 	%rd28328, %r14258, %r14269;
	add.s64 	%rd28329, %rd28326, %rd28327;
	add.s64 	%rd28330, %rd28329, %rd28328;
	shr.u64 	%rd28331, %rd28330, 32;
	and.b64  	%rd28332, %rd28302, 4294967295;
	mul.wide.u32 	%rd28333, %r14259, %r14269;
	add.s64 	%rd28334, %rd28331, %rd28332;
	add.s64 	%rd28335, %rd28334, %rd28333;
	shr.u64 	%rd28336, %rd28335, 32;
	and.b64  	%rd28337, %rd28306, 4294967295;
	mul.wide.u32 	%rd28338, %r14260, %r14269;
	add.s64 	%rd28339, %rd28336, %rd28337;
	add.s64 	%rd28340, %rd28339, %rd28338;
	shr.u64 	%rd28341, %rd28340, 32;
	mul.wide.u32 	%rd28342, %r14261, %r14269;
	add.s64 	%rd28343, %rd28341, %rd28307;
	add.s64 	%rd28344, %rd28343, %rd28342;
	shr.u64 	%rd28345, %rd28344, 32;
	{ .reg .b32 tmp; mov.b64 {tmp, %r10909}, %rd28344; }
	and.b64  	%rd28346, %rd28315, 4294967295;
	mul.lo.s64 	%rd28347, %rd28346, 977;
	and.b64  	%rd28348, %rd28057, 4294967295;
	and.b64  	%rd28349, %rd28347, 4294967295;
	add.s64 	%rd31694, %rd28349, %rd28348;
	shr.u64 	%rd28350, %rd28347, 32;
	shr.u64 	%rd28351, %rd31694, 32;
	add.s64 	%rd28352, %rd28351, %rd28350;
	and.b64  	%rd28353, %rd28320, 4294967295;
	mul.lo.s64 	%rd28354, %rd28353, 977;
	and.b64  	%rd28355, %rd28082, 4294967295;
	and.b64  	%rd28356, %rd28354, 4294967295;
	add.s64 	%rd28357, %rd28352, %rd28355;
	add.s64 	%rd28358, %rd28357, %rd28356;
	add.s64 	%rd31695, %rd28358, %rd28346;
	shr.u64 	%rd28359, %rd28354, 32;
	shr.u64 	%rd28360, %rd31695, 32;
	add.s64 	%rd28361, %rd28360, %rd28359;
	and.b64  	%rd28362, %rd28325, 4294967295;
	mul.lo.s64 	%rd28363, %rd28362, 977;
	and.b64  	%rd28364, %rd28120, 4294967295;
	and.b64  	%rd28365, %rd28363, 4294967295;
	add.s64 	%rd28366, %rd28361, %rd28364;
	add.s64 	%rd28367, %rd28366, %rd28365;
	add.s64 	%rd31696, %rd28367, %rd28353;
	shr.u64 	%rd28368, %rd28363, 32;
	shr.u64 	%rd28369, %rd31696, 32;
	add.s64 	%rd28370, %rd28369, %rd28368;
	and.b64  	%rd28371, %rd28330, 4294967295;
	mul.lo.s64 	%rd28372, %rd28371, 977;
	and.b64  	%rd28373, %rd28158, 4294967295;
	and.b64  	%rd28374, %rd28372, 4294967295;
	add.s64 	%rd28375, %rd28370, %rd28373;
	add.s64 	%rd28376, %rd28375, %rd28374;
	add.s64 	%rd31697, %rd28376, %rd28362;
	shr.u64 	%rd28377, %rd28372, 32;
	shr.u64 	%rd28378, %rd31697, 32;
	add.s64 	%rd28379, %rd28378, %rd28377;
	and.b64  	%rd28380, %rd28335, 4294967295;
	mul.lo.s64 	%rd28381, %rd28380, 977;
	and.b64  	%rd28382, %rd28196, 4294967295;
	and.b64  	%rd28383, %rd28381, 4294967295;
	add.s64 	%rd28384, %rd28379, %rd28382;
	add.s64 	%rd28385, %rd28384, %rd28383;
	add.s64 	%rd31698, %rd28385, %rd28371;
	shr.u64 	%rd28386, %rd28381, 32;
	shr.u64 	%rd28387, %rd31698, 32;
	add.s64 	%rd28388, %rd28387, %rd28386;
	and.b64  	%rd28389, %rd28340, 4294967295;
	mul.lo.s64 	%rd28390, %rd28389, 977;
	and.b64  	%rd28391, %rd28234, 4294967295;
	and.b64  	%rd28392, %rd28390, 4294967295;
	add.s64 	%rd28393, %rd28388, %rd28391;
	add.s64 	%rd28394, %rd28393, %rd28392;
	add.s64 	%rd31699, %rd28394, %rd28380;
	shr.u64 	%rd28395, %rd28390, 32;
	shr.u64 	%rd28396, %rd31699, 32;
	add.s64 	%rd28397, %rd28396, %rd28395;
	and.b64  	%rd28398, %rd28344, 4294967295;
	mul.lo.s64 	%rd28399, %rd28398, 977;
	and.b64  	%rd28400, %rd28272, 4294967295;
	and.b64  	%rd28401, %rd28399, 4294967295;
	add.s64 	%rd28402, %rd28397, %rd28400;
	add.s64 	%rd28403, %rd28402, %rd28401;
	add.s64 	%rd31700, %rd28403, %rd28389;
	shr.u64 	%rd28404, %rd28399, 32;
	shr.u64 	%rd28405, %rd31700, 32;
	add.s64 	%rd28406, %rd28405, %rd28404;
	mul.lo.s64 	%rd28407, %rd28345, 977;
	and.b64  	%rd28408, %rd28310, 4294967295;
	and.b64  	%rd28409, %rd28407, 4294967295;
	add.s64 	%rd28410, %rd28406, %rd28408;
	add.s64 	%rd28411, %rd28410, %rd28409;
	add.s64 	%rd31701, %rd28411, %rd28398;
	shr.u64 	%rd28412, %rd28407, 32;
	shr.u64 	%rd28413, %rd31701, 32;
	cvt.u32.u64 	%r10910, %rd28413;
	cvt.u32.u64 	%r10911, %rd28412;
	add.s32 	%r10912, %r10910, %r10911;
	add.s32 	%r5431, %r10912, %r10909;
	setp.eq.s32 	%p4044, %r5431, 0;
	mov.pred 	%p4486, 0;
	@%p4044 bra 	$L__BB3_3311;
	cvt.u64.u32 	%rd28414, %r5431;
	mul.wide.u32 	%rd28415, %r5431, 977;
	shr.u64 	%rd28416, %rd28415, 32;
	and.b64  	%rd28417, %rd31694, 4294967295;
	and.b64  	%rd28418, %rd28415, 4294967295;
	add.s64 	%rd31694, %rd28418, %rd28417;
	shr.u64 	%rd28419, %rd31694, 32;
	and.b64  	%rd28420, %rd31695, 4294967295;
	add.s64 	%rd28421, %rd28416, %rd28420;
	add.s64 	%rd28422, %rd28421, %rd28414;
	add.s64 	%rd31695, %rd28422, %rd28419;
	setp.lt.u64 	%p4046, %rd31695, 4294967296;
	@%p4046 bra 	$L__BB3_3311;
	shr.u64 	%rd28423, %rd31695, 32;
	and.b64  	%rd28424, %rd31696, 4294967295;
	add.s64 	%rd31696, %rd28423, %rd28424;
	setp.lt.u64 	%p4048, %rd31696, 4294967296;
	@%p4048 bra 	$L__BB3_3311;
	shr.u64 	%rd28425, %rd31696, 32;
	and.b64  	%rd28426, %rd31697, 4294967295;
	add.s64 	%rd31697, %rd28425, %rd28426;
	setp.lt.u64 	%p4050, %rd31697, 4294967296;
	@%p4050 bra 	$L__BB3_3311;
	shr.u64 	%rd28428, %rd31697, 32;
	and.b64  	%rd28429, %rd31698, 4294967295;
	add.s64 	%rd31698, %rd28428, %rd28429;
	setp.lt.u64 	%p4052, %rd31698, 4294967296;
	mov.b64 	%rd31697, 4294967296;
	@%p4052 bra 	$L__BB3_3311;
	shr.u64 	%rd28431, %rd31698, 32;
	and.b64  	%rd28432, %rd31699, 4294967295;
	add.s64 	%rd31699, %rd28431, %rd28432;
	setp.lt.u64 	%p4054, %rd31699, 4294967296;
	mov.b64 	%rd31697, 4294967296;
	mov.u64 	%rd31698, %rd31697;
	@%p4054 bra 	$L__BB3_3311;
	shr.u64 	%rd28434, %rd31699, 32;
	and.b64  	%rd28435, %rd31700, 4294967295;
	add.s64 	%rd31700, %rd28434, %rd28435;
	setp.lt.u64 	%p4056, %rd31700, 4294967296;
	mov.b64 	%rd31697, 4294967296;
	mov.u64 	%rd31699, %rd31697;
	@%p4056 bra 	$L__BB3_3311;
	shr.u64 	%rd28437, %rd31700, 32;
	and.b64  	%rd28438, %rd31701, 4294967295;
	add.s64 	%rd28439, %rd28437, %rd28438;
	setp.gt.u64 	%p4486, %rd28439, 4294967295;
	min.u64 	%rd31701, %rd28439, 4294967296;
	mov.b64 	%rd31697, 4294967296;
	mov.u64 	%rd31698, %rd31697;
	mov.u64 	%rd31700, %rd31697;
$L__BB3_3311:
	cvt.u32.u64 	%r14325, %rd31701;
	cvt.u32.u64 	%r14324, %rd31700;
	cvt.u32.u64 	%r14323, %rd31699;
	cvt.u32.u64 	%r14322, %rd31698;
	cvt.u32.u64 	%r14321, %rd31697;
	cvt.u32.u64 	%r14320, %rd31696;
	cvt.u32.u64 	%r14319, %rd31695;
	cvt.u32.u64 	%r14318, %rd31694;
	setp.lt.u32 	%p4057, %r8905, %r14325;
	or.pred  	%p4058, %p4486, %p4057;
	@%p4058 bra 	$L__BB3_3325;
	setp.gt.u32 	%p4059, %r8905, %r14325;
	@%p4059 bra 	$L__BB3_3326;
	setp.lt.u32 	%p4060, %r3199, %r14324;
	@%p4060 bra 	$L__BB3_3325;
	setp.gt.u32 	%p4061, %r3199, %r14324;
	@%p4061 bra 	$L__BB3_3326;
	setp.lt.u32 	%p4062, %r3200, %r14323;
	@%p4062 bra 	$L__BB3_3325;
	setp.gt.u32 	%p4063, %r3200, %r14323;
	@%p4063 bra 	$L__BB3_3326;
	setp.lt.u32 	%p4064, %r3201, %r14322;
	@%p4064 bra 	$L__BB3_3325;
	setp.gt.u32 	%p4065, %r3201, %r14322;
	@%p4065 bra 	$L__BB3_3326;
	setp.lt.u32 	%p4066, %r3202, %r14321;
	@%p4066 bra 	$L__BB3_3325;
	setp.gt.u32 	%p4067, %r3202, %r14321;
	@%p4067 bra 	$L__BB3_3326;
	setp.lt.u32 	%p4068, %r3203, %r14320;
	@%p4068 bra 	$L__BB3_3325;
	setp.gt.u32 	%p4069, %r3203, %r14320;
	@%p4069 bra 	$L__BB3_3326;
	setp.lt.u32 	%p4070, %r2246, %r14319;
	@%p4070 bra 	$L__BB3_3325;
	setp.gt.u32 	%p4071, %r2246, %r14319;
	setp.gt.u32 	%p4072, %r2245, %r14318;
	or.pred  	%p4073, %p4071, %p4072;
	@%p4073 bra 	$L__BB3_3326;
$L__BB3_3325:
	// begin inline asm
	sub.cc.u32 %r14318, %r14318, %r2245;
	subc.cc.u32 %r14319, %r14319, %r2246;
	subc.cc.u32 %r14320, %r14320, %r3203;
	subc.cc.u32 %r14321, %r14321, %r3202;
	subc.cc.u32 %r14322, %r14322, %r3201;
	subc.cc.u32 %r14323, %r14323, %r3200;
	subc.cc.u32 %r14324, %r14324, %r3199;
	subc.u32 %r14325, %r14325, %r8905;
	
	// end inline asm
$L__BB3_3326:
	setp.gt.u32 	%p4074, %r14325, %r8905;
	@%p4074 bra 	$L__BB3_3340;
	setp.lt.u32 	%p4075, %r14325, %r8905;
	@%p4075 bra 	$L__BB3_3341;
	setp.gt.u32 	%p4076, %r14324, %r3199;
	@%p4076 bra 	$L__BB3_3340;
	setp.lt.u32 	%p4077, %r14324, %r3199;
	@%p4077 bra 	$L__BB3_3341;
	setp.gt.u32 	%p4078, %r14323, %r3200;
	@%p4078 bra 	$L__BB3_3340;
	setp.lt.u32 	%p4079, %r14323, %r3200;
	@%p4079 bra 	$L__BB3_3341;
	setp.gt.u32 	%p4080, %r14322, %r3201;
	@%p4080 bra 	$L__BB3_3340;
	setp.lt.u32 	%p4081, %r14322, %r3201;
	@%p4081 bra 	$L__BB3_3341;
	setp.gt.u32 	%p4082, %r14321, %r3202;
	@%p4082 bra 	$L__BB3_3340;
	setp.lt.u32 	%p4083, %r14321, %r3202;
	@%p4083 bra 	$L__BB3_3341;
	setp.gt.u32 	%p4084, %r14320, %r3203;
	@%p4084 bra 	$L__BB3_3340;
	setp.lt.u32 	%p4085, %r14320, %r3203;
	@%p4085 bra 	$L__BB3_3341;
	setp.gt.u32 	%p4086, %r14319, %r2246;
	@%p4086 bra 	$L__BB3_3340;
	setp.lt.u32 	%p4087, %r14319, %r2246;
	setp.lt.u32 	%p4088, %r14318, %r2245;
	or.pred  	%p4089, %p4087, %p4088;
	@%p4089 bra 	$L__BB3_3341;
$L__BB3_3340:
	// begin inline asm
	sub.cc.u32 %r14318, %r14318, %r2245;
	subc.cc.u32 %r14319, %r14319, %r2246;
	subc.cc.u32 %r14320, %r14320, %r3203;
	subc.cc.u32 %r14321, %r14321, %r3202;
	subc.cc.u32 %r14322, %r14322, %r3201;
	subc.cc.u32 %r14323, %r14323, %r3200;
	subc.cc.u32 %r14324, %r14324, %r3199;
	subc.u32 %r14325, %r14325, %r8905;
	
	// end inline asm
$L__BB3_3341:
	mul.wide.u32 	%rd28441, %r14262, %r14262;
	shr.u64 	%rd28442, %rd28441, 32;
	mul.wide.u32 	%rd28443, %r14263, %r14262;
	add.s64 	%rd28444, %rd28442, %rd28443;
	shr.u64 	%rd28445, %rd28444, 32;
	mul.wide.u32 	%rd28446, %r14264, %r14262;
	add.s64 	%rd28447, %rd28445, %rd28446;
	shr.u64 	%rd28448, %rd28447, 32;
	mul.wide.u32 	%rd28449, %r14265, %r14262;
	add.s64 	%rd28450, %rd28448, %rd28449;
	shr.u64 	%rd28451, %rd28450, 32;
	mul.wide.u32 	%rd28452, %r14266, %r14262;
	add.s64 	%rd28453, %rd28451, %rd28452;
	shr.u64 	%rd28454, %rd28453, 32;
	mul.wide.u32 	%rd28455, %r14267, %r14262;
	add.s64 	%rd28456, %rd28454, %rd28455;
	shr.u64 	%rd28457, %rd28456, 32;
	mul.wide.u32 	%rd28458, %r14268, %r14262;
	add.s64 	%rd28459, %rd28457, %rd28458;
	shr.u64 	%rd28460, %rd28459, 32;
	mul.wide.u32 	%rd28461, %r14269, %r14262;
	add.s64 	%rd28462, %rd28460, %rd28461;
	shr.u64 	%rd28463, %rd28462, 32;
	and.b64  	%rd28464, %rd28444, 4294967295;
	add.s64 	%rd28465, %rd28443, %rd28464;
	shr.u64 	%rd28466, %rd28465, 32;
	and.b64  	%rd28467, %rd28447, 4294967295;
	mul.wide.u32 	%rd28468, %r14263, %r14263;
	add.s64 	%rd28469, %rd28466, %rd28467;
	add.s64 	%rd28470, %rd28469, %rd28468;
	shr.u64 	%rd28471, %rd28470, 32;
	and.b64  	%rd28472, %rd28450, 4294967295;
	mul.wide.u32 	%rd28473, %r14264, %r14263;
	add.s64 	%rd28474, %rd28471, %rd28472;
	add.s64 	%rd28475, %rd28474, %rd28473;
	shr.u64 	%rd28476, %rd28475, 32;
	and.b64  	%rd28477, %rd28453, 4294967295;
	mul.wide.u32 	%rd28478, %r14265, %r14263;
	add.s64 	%rd28479, %rd28476, %rd28477;
	add.s64 	%rd28480, %rd28479, %rd28478;
	shr.u64 	%rd28481, %rd28480, 32;
	and.b64  	%rd28482, %rd28456, 4294967295;
	mul.wide.u32 	%rd28483, %r14266, %r14263;
	add.s64 	%rd28484, %rd28481, %rd28482;
	add.s64 	%rd28485, %rd28484, %rd28483;
	shr.u64 	%rd28486, %rd28485, 32;
	and.b64  	%rd28487, %rd28459, 4294967295;
	mul.wide.u32 	%rd28488, %r14267, %r14263;
	add.s64 	%rd28489, %rd28486, %rd28487;
	add.s64 	%rd28490, %rd28489, %rd28488;
	shr.u64 	%rd28491, %rd28490, 32;
	and.b64  	%rd28492, %rd28462, 4294967295;
	mul.wide.u32 	%rd28493, %r14268, %r14263;
	add.s64 	%rd28494, %rd28491, %rd28492;
	add.s64 	%rd28495, %rd28494, %rd28493;
	shr.u64 	%rd28496, %rd28495, 32;
	mul.wide.u32 	%rd28497, %r14269, %r14263;
	add.s64 	%rd28498, %rd28496, %rd28463;
	add.s64 	%rd28499, %rd28498, %rd28497;
	shr.u64 	%rd28500, %rd28499, 32;
	and.b64  	%rd28501, %rd28470, 4294967295;
	add.s64 	%rd28502, %rd28446, %rd28501;
	shr.u64 	%rd28503, %rd28502, 32;
	and.b64  	%rd28504, %rd28475, 4294967295;
	add.s64 	%rd28505, %rd28503, %rd28504;
	add.s64 	%rd28506, %rd28505, %rd28473;
	shr.u64 	%rd28507, %rd28506, 32;
	and.b64  	%rd28508, %rd28480, 4294967295;
	mul.wide.u32 	%rd28509, %r14264, %r14264;
	add.s64 	%rd28510, %rd28507, %rd28508;
	add.s64 	%rd28511, %rd28510, %rd28509;
	shr.u64 	%rd28512, %rd28511, 32;
	and.b64  	%rd28513, %rd28485, 4294967295;
	mul.wide.u32 	%rd28514, %r14265, %r14264;
	add.s64 	%rd28515, %rd28512, %rd28513;
	add.s64 	%rd28516, %rd28515, %rd28514;
	shr.u64 	%rd28517, %rd28516, 32;
	and.b64  	%rd28518, %rd28490, 4294967295;
	mul.wide.u32 	%rd28519, %r14266, %r14264;
	add.s64 	%rd28520, %rd28517, %rd28518;
	add.s64 	%rd28521, %rd28520, %rd28519;
	shr.u64 	%rd28522, %rd28521, 32;
	and.b64  	%rd28523, %rd28495, 4294967295;
	mul.wide.u32 	%rd28524, %r14267, %r14264;
	add.s64 	%rd28525, %rd28522, %rd28523;
	add.s64 	%rd28526, %rd28525, %rd28524;
	shr.u64 	%rd28527, %rd28526, 32;
	and.b64  	%rd28528, %rd28499, 4294967295;
	mul.wide.u32 	%rd28529, %r14268, %r14264;
	add.s64 	%rd28530, %rd28527, %rd28528;
	add.s64 	%rd28531, %rd28530, %rd28529;
	shr.u64 	%rd28532, %rd28531, 32;
	mul.wide.u32 	%rd28533, %r14269, %r14264;
	add.s64 	%rd28534, %rd28532, %rd28500;
	add.s64 	%rd28535, %rd28534, %rd28533;
	shr.u64 	%rd28536, %rd28535, 32;
	and.b64  	%rd28537, %rd28506, 4294967295;
	add.s64 	%rd28538, %rd28449, %rd28537;
	shr.u64 	%rd28539, %rd28538, 32;
	and.b64  	%rd28540, %rd28511, 4294967295;
	add.s64 	%rd28541, %rd28539, %rd28540;
	add.s64 	%rd28542, %rd28541, %rd28478;
	shr.u64 	%rd28543, %rd28542, 32;
	and.b64  	%rd28544, %rd28516, 4294967295;
	add.s64 	%rd28545, %rd28543, %rd28544;
	add.s64 	%rd28546, %rd28545, %rd28514;
	shr.u64 	%rd28547, %rd28546, 32;
	and.b64  	%rd28548, %rd28521, 4294967295;
	mul.wide.u32 	%rd28549, %r14265, %r14265;
	add.s64 	%rd28550, %rd28547, %rd28548;
	add.s64 	%rd28551, %rd28550, %rd28549;
	shr.u64 	%rd28552, %rd28551, 32;
	and.b64  	%rd28553, %rd28526, 4294967295;
	mul.wide.u32 	%rd28554, %r14266, %r14265;
	add.s64 	%rd28555, %rd28552, %rd28553;
	add.s64 	%rd28556, %rd28555, %rd28554;
	shr.u64 	%rd28557, %rd28556, 32;
	and.b64  	%rd28558, %rd28531, 4294967295;
	mul.wide.u32 	%rd28559, %r14267, %r14265;
	add.s64 	%rd28560, %rd28557, %rd28558;
	add.s64 	%rd28561, %rd28560, %rd28559;
	shr.u64 	%rd28562, %rd28561, 32;
	and.b64  	%rd28563, %rd28535, 4294967295;
	mul.wide.u32 	%rd28564, %r14268, %r14265;
	add.s64 	%rd28565, %rd28562, %rd28563;
	add.s64 	%rd28566, %rd28565, %rd28564;
	shr.u64 	%rd28567, %rd28566, 32;
	mul.wide.u32 	%rd28568, %r14269, %r14265;
	add.s64 	%rd28569, %rd28567, %rd28536;
	add.s64 	%rd28570, %rd28569, %rd28568;
	shr.u64 	%rd28571, %rd28570, 32;
	and.b64  	%rd28572, %rd28542, 4294967295;
	add.s64 	%rd28573, %rd28452, %rd28572;
	shr.u64 	%rd28574, %rd28573, 32;
	and.b64  	%rd28575, %rd28546, 4294967295;
	add.s64 	%rd28576, %rd28574, %rd28575;
	add.s64 	%rd28577, %rd28576, %rd28483;
	shr.u64 	%rd28578, %rd28577, 32;
	and.b64  	%rd28579, %rd28551, 4294967295;
	add.s64 	%rd28580, %rd28578, %rd28579;
	add.s64 	%rd28581, %rd28580, %rd28519;
	shr.u64 	%rd28582, %rd28581, 32;
	and.b64  	%rd28583, %rd28556, 4294967295;
	add.s64 	%rd28584, %rd28582, %rd28583;
	add.s64 	%rd28585, %rd28584, %rd28554;
	shr.u64 	%rd28586, %rd28585, 32;
	and.b64  	%rd28587, %rd28561, 4294967295;
	mul.wide.u32 	%rd28588, %r14266, %r14266;
	add.s64 	%rd28589, %rd28586, %rd28587;
	add.s64 	%rd28590, %rd28589, %rd28588;
	shr.u64 	%rd28591, %rd28590, 32;
	and.b64  	%rd28592, %rd28566, 4294967295;
	mul.wide.u32 	%rd28593, %r14267, %r14266;
	add.s64 	%rd28594, %rd28591, %rd28592;
	add.s64 	%rd28595, %rd28594, %rd28593;
	shr.u64 	%rd28596, %rd28595, 32;
	and.b64  	%rd28597, %rd28570, 4294967295;
	mul.wide.u32 	%rd28598, %r14268, %r14266;
	add.s64 	%rd28599, %rd28596, %rd28597;
	add.s64 	%rd28600, %rd28599, %rd28598;
	shr.u64 	%rd28601, %rd28600, 32;
	mul.wide.u32 	%rd28602, %r14269, %r14266;
	add.s64 	%rd28603, %rd28601, %rd28571;
	add.s64 	%rd28604, %rd28603, %rd28602;
	shr.u64 	%rd28605, %rd28604, 32;
	and.b64  	%rd28606, %rd28577, 4294967295;
	add.s64 	%rd28607, %rd28455, %rd28606;
	shr.u64 	%rd28608, %rd28607, 32;
	and.b64  	%rd28609, %rd28581, 4294967295;
	add.s64 	%rd28610, %rd28608, %rd28609;
	add.s64 	%rd28611, %rd28610, %rd28488;
	shr.u64 	%rd28612, %rd28611, 32;
	and.b64  	%rd28613, %rd28585, 4294967295;
	add.s64 	%rd28614, %rd28612, %rd28613;
	add.s64 	%rd28615, %rd28614, %rd28524;
	shr.u64 	%rd28616, %rd28615, 32;
	and.b64  	%rd28617, %rd28590, 4294967295;
	add.s64 	%rd28618, %rd28616, %rd28617;
	add.s64 	%rd28619, %rd28618, %rd28559;
	shr.u64 	%rd28620, %rd28619, 32;
	and.b64  	%rd28621, %rd28595, 4294967295;
	add.s64 	%rd28622, %rd28620, %rd28621;
	add.s64 	%rd28623, %rd28622, %rd28593;
	shr.u64 	%rd28624, %rd28623, 32;
	and.b64  	%rd28625, %rd28600, 4294967295;
	mul.wide.u32 	%rd28626, %r14267, %r14267;
	add.s64 	%rd28627, %rd28624, %rd28625;
	add.s64 	%rd28628, %rd28627, %rd28626;
	shr.u64 	%rd28629, %rd28628, 32;
	and.b64  	%rd28630, %rd28604, 4294967295;
	mul.wide.u32 	%rd28631, %r14268, %r14267;
	add.s64 	%rd28632, %rd28629, %rd28630;
	add.s64 	%rd28633, %rd28632, %rd28631;
	shr.u64 	%rd28634, %rd28633, 32;
	mul.wide.u32 	%rd28635, %r14269, %r14267;
	add.s64 	%rd28636, %rd28634, %rd28605;
	add.s64 	%rd28637, %rd28636, %rd28635;
	shr.u64 	%rd28638, %rd28637, 32;
	and.b64  	%rd28639, %rd28611, 4294967295;
	add.s64 	%rd28640, %rd28458, %rd28639;
	shr.u64 	%rd28641, %rd28640, 32;
	and.b64  	%rd28642, %rd28615, 4294967295;
	add.s64 	%rd28643, %rd28641, %rd28642;
	add.s64 	%rd28644, %rd28643, %rd28493;
	shr.u64 	%rd28645, %rd28644, 32;
	and.b64  	%rd28646, %rd28619, 4294967295;
	add.s64 	%rd28647, %rd28645, %rd28646;
	add.s64 	%rd28648, %rd28647, %rd28529;
	shr.u64 	%rd28649, %rd28648, 32;
	and.b64  	%rd28650, %rd28623, 4294967295;
	add.s64 	%rd28651, %rd28649, %rd28650;
	add.s64 	%rd28652, %rd28651, %rd28564;
	shr.u64 	%rd28653, %rd28652, 32;
	and.b64  	%rd28654, %rd28628, 4294967295;
	add.s64 	%rd28655, %rd28653, %rd28654;
	add.s64 	%rd28656, %rd28655, %rd28598;
	shr.u64 	%rd28657, %rd28656, 32;
	and.b64  	%rd28658, %rd28633, 4294967295;
	add.s64 	%rd28659, %rd28657, %rd28658;
	add.s64 	%rd28660, %rd28659, %rd28631;
	shr.u64 	%rd28661, %rd28660, 32;
	and.b64  	%rd28662, %rd28637, 4294967295;
	mul.wide.u32 	%rd28663, %r14268, %r14268;
	add.s64 	%rd28664, %rd28661, %rd28662;
	add.s64 	%rd28665, %rd28664, %rd28663;
	shr.u64 	%rd28666, %rd28665, 32;
	mul.wide.u32 	%rd28667, %r14269, %r14268;
	add.s64 	%rd28668, %rd28666, %rd28638;
	add.s64 	%rd28669, %rd28668, %rd28667;
	shr.u64 	%rd28670, %rd28669, 32;
	and.b64  	%rd28671, %rd28644, 4294967295;
	add.s64 	%rd28672, %rd28461, %rd28671;
	shr.u64 	%rd28673, %rd28672, 32;
	and.b64  	%rd28674, %rd28648, 4294967295;
	add.s64 	%rd28675, %rd28673, %rd28674;
	add.s64 	%rd28676, %rd28675, %rd28497;
	shr.u64 	%rd28677, %rd28676, 32;
	and.b64  	%rd28678, %rd28652, 4294967295;
	add.s64 	%rd28679, %rd28677, %rd28678;
	add.s64 	%rd28680, %rd28679, %rd28533;
	shr.u64 	%rd28681, %rd28680, 32;
	and.b64  	%rd28682, %rd28656, 4294967295;
	add.s64 	%rd28683, %rd28681, %rd28682;
	add.s64 	%rd28684, %rd28683, %rd28568;
	shr.u64 	%rd28685, %rd28684, 32;
	and.b64  	%rd28686, %rd28660, 4294967295;
	add.s64 	%rd28687, %rd28685, %rd28686;
	add.s64 	%rd28688, %rd28687, %rd28602;
	shr.u64 	%rd28689, %rd28688, 32;
	and.b64  	%rd28690, %rd28665, 4294967295;
	add.s64 	%rd28691, %rd28689, %rd28690;
	add.s64 	%rd28692, %rd28691, %rd28635;
	shr.u64 	%rd28693, %rd28692, 32;
	and.b64  	%rd28694, %rd28669, 4294967295;
	add.s64 	%rd28695, %rd28693, %rd28694;
	add.s64 	%rd28696, %rd28695, %rd28667;
	shr.u64 	%rd28697, %rd28696, 32;
	mul.wide.u32 	%rd28698, %r14269, %r14269;
	add.s64 	%rd28699, %rd28697, %rd28670;
	add.s64 	%rd28700, %rd28699, %rd28698;
	shr.u64 	%rd28701, %rd28700, 32;
	{ .reg .b32 tmp; mov.b64 {tmp, %r10961}, %rd28700; }
	and.b64  	%rd28702, %rd28676, 4294967295;
	mul.lo.s64 	%rd28703, %rd28702, 977;
	and.b64  	%rd28704, %rd28441, 4294967293;
	and.b64  	%rd28705, %rd28703, 4294967295;
	add.s64 	%rd31702, %rd28705, %rd28704;
	shr.u64 	%rd28706, %rd28703, 32;
	shr.u64 	%rd28707, %rd31702, 32;
	add.s64 	%rd28708, %rd28707, %rd28706;
	and.b64  	%rd28709, %rd28680, 4294967295;
	mul.lo.s64 	%rd28710, %rd28709, 977;
	and.b64  	%rd28711, %rd28465, 4294967295;
	and.b64  	%rd28712, %rd28710, 4294967295;
	add.s64 	%rd28713, %rd28708, %rd28711;
	add.s64 	%rd28714, %rd28713, %rd28712;
	add.s64 	%rd31703, %rd28714, %rd28702;
	shr.u64 	%rd28715, %rd28710, 32;
	shr.u64 	%rd28716, %rd31703, 32;
	add.s64 	%rd28717, %rd28716, %rd28715;
	and.b64  	%rd28718, %rd28684, 4294967295;
	mul.lo.s64 	%rd28719, %rd28718, 977;
	and.b64  	%rd28720, %rd28502, 4294967295;
	and.b64  	%rd28721, %rd28719, 4294967295;
	add.s64 	%rd28722, %rd28717, %rd28720;
	add.s64 	%rd28723, %rd28722, %rd28721;
	add.s64 	%rd31704, %rd28723, %rd28709;
	shr.u64 	%rd28724, %rd28719, 32;
	shr.u64 	%rd28725, %rd31704, 32;
	add.s64 	%rd28726, %rd28725, %rd28724;
	and.b64  	%rd28727, %rd28688, 4294967295;
	mul.lo.s64 	%rd28728, %rd28727, 977;
	and.b64  	%rd28729, %rd28538, 4294967295;
	and.b64  	%rd28730, %rd28728, 4294967295;
	add.s64 	%rd28731, %rd28726, %rd28729;
	add.s64 	%rd28732, %rd28731, %rd28730;
	add.s64 	%rd31705, %rd28732, %rd28718;
	shr.u64 	%rd28733, %rd28728, 32;
	shr.u64 	%rd28734, %rd31705, 32;
	add.s64 	%rd28735, %rd28734, %rd28733;
	and.b64  	%rd28736, %rd28692, 4294967295;
	mul.lo.s64 	%rd28737, %rd28736, 977;
	and.b64  	%rd28738, %rd28573, 4294967295;
	and.b64  	%rd28739, %rd28737, 4294967295;
	add.s64 	%rd28740, %rd28735, %rd28738;
	add.s64 	%rd28741, %rd28740, %rd28739;
	add.s64 	%rd31706, %rd28741, %rd28727;
	shr.u64 	%rd28742, %rd28737, 32;
	shr.u64 	%rd28743, %rd31706, 32;
	add.s64 	%rd28744, %rd28743, %rd28742;
	and.b64  	%rd28745, %rd28696, 4294967295;
	mul.lo.s64 	%rd28746, %rd28745, 977;
	and.b64  	%rd28747, %rd28607, 4294967295;
	and.b64  	%rd28748, %rd28746, 4294967295;
	add.s64 	%rd28749, %rd28744, %rd28747;
	add.s64 	%rd28750, %rd28749, %rd28748;
	add.s64 	%rd31707, %rd28750, %rd28736;
	shr.u64 	%rd28751, %rd28746, 32;
	shr.u64 	%rd28752, %rd31707, 32;
	add.s64 	%rd28753, %rd28752, %rd28751;
	and.b64  	%rd28754, %rd28700, 4294967295;
	mul.lo.s64 	%rd28755, %rd28754, 977;
	and.b64  	%rd28756, %rd28640, 4294967295;
	and.b64  	%rd28757, %rd28755, 4294967295;
	add.s64 	%rd28758, %rd28753, %rd28756;
	add.s64 	%rd28759, %rd28758, %rd28757;
	add.s64 	%rd31708, %rd28759, %rd28745;
	shr.u64 	%rd28760, %rd28755, 32;
	shr.u64 	%rd28761, %rd31708, 32;
	add.s64 	%rd28762, %rd28761, %rd28760;
	mul.lo.s64 	%rd28763, %rd28701, 977;
	and.b64  	%rd28764, %rd28672, 4294967295;
	and.b64  	%rd28765, %rd28763, 4294967295;
	add.s64 	%rd28766, %rd28762, %rd28764;
	add.s64 	%rd28767, %rd28766, %rd28765;
	add.s64 	%rd31709, %rd28767, %rd28754;
	shr.u64 	%rd28768, %rd28763, 32;
	shr.u64 	%rd28769, %rd31709, 32;
	cvt.u32.u64 	%r10962, %rd28769;
	cvt.u32.u64 	%r10963, %rd28768;
	add.s32 	%r10964, %r10962, %r10963;
	add.s32 	%r5472, %r10964, %r10961;
	setp.eq.s32 	%p4091, %r5472, 0;
	mov.pred 	%p4487, 0;
	@%p4091 bra 	$L__BB3_3349;
	cvt.u64.u32 	%rd28770, %r5472;
	mul.wide.u32 	%rd28771, %r5472, 977;
	shr.u64 	%rd28772, %rd28771, 32;
	and.b64  	%rd28773, %rd31702, 4294967295;
	and.b64  	%rd28774, %rd28771, 4294967295;
	add.s64 	%rd31702, %rd28774, %rd28773;
	shr.u64 	%rd28775, %rd31702, 32;
	and.b64  	%rd28776, %rd31703, 4294967295;
	add.s64 	%rd28777, %rd28772, %rd28776;
	add.s64 	%rd28778, %rd28777, %rd28770;
	add.s64 	%rd31703, %rd28778, %rd28775;
	setp.lt.u64 	%p4093, %rd31703, 4294967296;
	@%p4093 bra 	$L__BB3_3349;
	shr.u64 	%rd28779, %rd31703, 32;
	and.b64  	%rd28780, %rd31704, 4294967295;
	add.s64 	%rd31704, %rd28779, %rd28780;
	setp.lt.u64 	%p4095, %rd31704, 4294967296;
	@%p4095 bra 	$L__BB3_3349;
	shr.u64 	%rd28781, %rd31704, 32;
	and.b64  	%rd28782, %rd31705, 4294967295;
	add.s64 	%rd31705, %rd28781, %rd28782;
	setp.lt.u64 	%p4097, %rd31705, 4294967296;
	@%p4097 bra 	$L__BB3_3349;
	shr.u64 	%rd28784, %rd31705, 32;
	and.b64  	%rd28785, %rd31706, 4294967295;
	add.s64 	%rd31706, %rd28784, %rd28785;
	setp.lt.u64 	%p4099, %rd31706, 4294967296;
	mov.b64 	%rd31705, 4294967296;
	@%p4099 bra 	$L__BB3_3349;
	shr.u64 	%rd28787, %rd31706, 32;
	and.b64  	%rd28788, %rd31707, 4294967295;
	add.s64 	%rd31707, %rd28787, %rd28788;
	setp.lt.u64 	%p4101, %rd31707, 4294967296;
	mov.b64 	%rd31705, 4294967296;
	mov.u64 	%rd31706, %rd31705;
	@%p4101 bra 	$L__BB3_3349;
	shr.u64 	%rd28790, %rd31707, 32;
	and.b64  	%rd28791, %rd31708, 4294967295;
	add.s64 	%rd31708, %rd28790, %rd28791;
	setp.lt.u64 	%p4103, %rd31708, 4294967296;
	mov.b64 	%rd31705, 4294967296;
	mov.u64 	%rd31707, %rd31705;
	@%p4103 bra 	$L__BB3_3349;
	shr.u64 	%rd28793, %rd31708, 32;
	and.b64  	%rd28794, %rd31709, 4294967295;
	add.s64 	%rd28795, %rd28793, %rd28794;
	setp.gt.u64 	%p4487, %rd28795, 4294967295;
	min.u64 	%rd31709, %rd28795, 4294967296;
	mov.b64 	%rd31705, 4294967296;
	mov.u64 	%rd31706, %rd31705;
	mov.u64 	%rd31708, %rd31705;
$L__BB3_3349:
	cvt.u32.u64 	%r14333, %rd31709;
	cvt.u32.u64 	%r14332, %rd31708;
	cvt.u32.u64 	%r14331, %rd31707;
	cvt.u32.u64 	%r14330, %rd31706;
	cvt.u32.u64 	%r14329, %rd31705;
	cvt.u32.u64 	%r14328, %rd31704;
	cvt.u32.u64 	%r14327, %rd31703;
	cvt.u32.u64 	%r14326, %rd31702;
	setp.lt.u32 	%p4104, %r8905, %r14333;
	or.pred  	%p4105, %p4487, %p4104;
	@%p4105 bra 	$L__BB3_3363;
	setp.gt.u32 	%p4106, %r8905, %r14333;
	@%p4106 bra 	$L__BB3_3364;
	setp.lt.u32 	%p4107, %r3199, %r14332;
	@%p4107 bra 	$L__BB3_3363;
	setp.gt.u32 	%p4108, %r3199, %r14332;
	@%p4108 bra 	$L__BB3_3364;
	setp.lt.u32 	%p4109, %r3200, %r14331;
	@%p4109 bra 	$L__BB3_3363;
	setp.gt.u32 	%p4110, %r3200, %r14331;
	@%p4110 bra 	$L__BB3_3364;
	setp.lt.u32 	%p4111, %r3201, %r14330;
	@%p4111 bra 	$L__BB3_3363;
	setp.gt.u32 	%p4112, %r3201, %r14330;
	@%p4112 bra 	$L__BB3_3364;
	setp.lt.u32 	%p4113, %r3202, %r14329;
	@%p4113 bra 	$L__BB3_3363;
	setp.gt.u32 	%p4114, %r3202, %r14329;
	@%p4114 bra 	$L__BB3_3364;
	setp.lt.u32 	%p4115, %r3203, %r14328;
	@%p4115 bra 	$L__BB3_3363;
	setp.gt.u32 	%p4116, %r3203, %r14328;
	@%p4116 bra 	$L__BB3_3364;
	setp.lt.u32 	%p4117, %r2246, %r14327;
	@%p4117 bra 	$L__BB3_3363;
	setp.gt.u32 	%p4118, %r2246, %r14327;
	setp.gt.u32 	%p4119, %r2245, %r14326;
	or.pred  	%p4120, %p4118, %p4119;
	@%p4120 bra 	$L__BB3_3364;
$L__BB3_3363:
	// begin inline asm
	sub.cc.u32 %r14326, %r14326, %r2245;
	subc.cc.u32 %r14327, %r14327, %r2246;
	subc.cc.u32 %r14328, %r14328, %r3203;
	subc.cc.u32 %r14329, %r14329, %r3202;
	subc.cc.u32 %r14330, %r14330, %r3201;
	subc.cc.u32 %r14331, %r14331, %r3200;
	subc.cc.u32 %r14332, %r14332, %r3199;
	subc.u32 %r14333, %r14333, %r8905;
	
	// end inline asm
$L__BB3_3364:
	setp.gt.u32 	%p4121, %r14333, %r8905;
	@%p4121 bra 	$L__BB3_3378;
	setp.lt.u32 	%p4122, %r14333, %r8905;
	@%p4122 bra 	$L__BB3_3379;
	setp.gt.u32 	%p4123, %r14332, %r3199;
	@%p4123 bra 	$L__BB3_3378;
	setp.lt.u32 	%p4124, %r14332, %r3199;
	@%p4124 bra 	$L__BB3_3379;
	setp.gt.u32 	%p4125, %r14331, %r3200;
	@%p4125 bra 	$L__BB3_3378;
	setp.lt.u32 	%p4126, %r14331, %r3200;
	@%p4126 bra 	$L__BB3_3379;
	setp.gt.u32 	%p4127, %r14330, %r3201;
	@%p4127 bra 	$L__BB3_3378;
	setp.lt.u32 	%p4128, %r14330, %r3201;
	@%p4128 bra 	$L__BB3_3379;
	setp.gt.u32 	%p4129, %r14329, %r3202;
	@%p4129 bra 	$L__BB3_3378;
	setp.lt.u32 	%p4130, %r14329, %r3202;
	@%p4130 bra 	$L__BB3_3379;
	setp.gt.u32 	%p4131, %r14328, %r3203;
	@%p4131 bra 	$L__BB3_3378;
	setp.lt.u32 	%p4132, %r14328, %r3203;
	@%p4132 bra 	$L__BB3_3379;
	setp.gt.u32 	%p4133, %r14327, %r2246;
	@%p4133 bra 	$L__BB3_3378;
	setp.lt.u32 	%p4134, %r14327, %r2246;
	setp.lt.u32 	%p4135, %r14326, %r2245;
	or.pred  	%p4136, %p4134, %p4135;
	@%p4136 bra 	$L__BB3_3379;
$L__BB3_3378:
	// begin inline asm
	sub.cc.u32 %r14326, %r14326, %r2245;
	subc.cc.u32 %r14327, %r14327, %r2246;
	subc.cc.u32 %r14328, %r14328, %r3203;
	subc.cc.u32 %r14329, %r14329, %r3202;
	subc.cc.u32 %r14330, %r14330, %r3201;
	subc.cc.u32 %r14331, %r14331, %r3200;
	subc.cc.u32 %r14332, %r14332, %r3199;
	subc.u32 %r14333, %r14333, %r8905;
	
	// end inline asm
$L__BB3_3379:
	add.s32 	%r13805, %r13805, -8;
	setp.ne.s32 	%p4137, %r5356, 0;
	@%p4137 bra 	$L__BB3_2155;
	mul.wide.u32 	%rd28797, %r14326, %r14326;
	shr.u64 	%rd28798, %rd28797, 32;
	mul.wide.u32 	%rd28799, %r14327, %r14326;
	add.s64 	%rd28800, %rd28798, %rd28799;
	shr.u64 	%rd28801, %rd28800, 32;
	mul.wide.u32 	%rd28802, %r14328, %r14326;
	add.s64 	%rd28803, %rd28801, %rd28802;
	shr.u64 	%rd28804, %rd28803, 32;
	mul.wide.u32 	%rd28805, %r14329, %r14326;
	add.s64 	%rd28806, %rd28804, %rd28805;
	shr.u64 	%rd28807, %rd28806, 32;
	mul.wide.u32 	%rd28808, %r14330, %r14326;
	add.s64 	%rd28809, %rd28807, %rd28808;
	shr.u64 	%rd28810, %rd28809, 32;
	mul.wide.u32 	%rd28811, %r14331, %r14326;
	add.s64 	%rd28812, %rd28810, %rd28811;
	shr.u64 	%rd28813, %rd28812, 32;
	mul.wide.u32 	%rd28814, %r14332, %r14326;
	add.s64 	%rd28815, %rd28813, %rd28814;
	shr.u64 	%rd28816, %rd28815, 32;
	mul.wide.u32 	%rd28817, %r14333, %r14326;
	add.s64 	%rd28818, %rd28816, %rd28817;
	shr.u64 	%rd28819, %rd28818, 32;
	and.b64  	%rd28820, %rd28800, 4294967295;
	add.s64 	%rd28821, %rd28799, %rd28820;
	shr.u64 	%rd28822, %rd28821, 32;
	and.b64  	%rd28823, %rd28803, 4294967295;
	mul.wide.u32 	%rd28824, %r14327, %r14327;
	add.s64 	%rd28825, %rd28822, %rd28823;
	add.s64 	%rd28826, %rd28825, %rd28824;
	shr.u64 	%rd28827, %rd28826, 32;
	and.b64  	%rd28828, %rd28806, 4294967295;
	mul.wide.u32 	%rd28829, %r14328, %r14327;
	add.s64 	%rd28830, %rd28827, %rd28828;
	add.s64 	%rd28831, %rd28830, %rd28829;
	shr.u64 	%rd28832, %rd28831, 32;
	and.b64  	%rd28833, %rd28809, 4294967295;
	mul.wide.u32 	%rd28834, %r14329, %r14327;
	add.s64 	%rd28835, %rd28832, %rd28833;
	add.s64 	%rd28836, %rd28835, %rd28834;
	shr.u64 	%rd28837, %rd28836, 32;
	and.b64  	%rd28838, %rd28812, 4294967295;
	mul.wide.u32 	%rd28839, %r14330, %r14327;
	add.s64 	%rd28840, %rd28837, %rd28838;
	add.s64 	%rd28841, %rd28840, %rd28839;
	shr.u64 	%rd28842, %rd28841, 32;
	and.b64  	%rd28843, %rd28815, 4294967295;
	mul.wide.u32 	%rd28844, %r14331, %r14327;
	add.s64 	%rd28845, %rd28842, %rd28843;
	add.s64 	%rd28846, %rd28845, %rd28844;
	shr.u64 	%rd28847, %rd28846, 32;
	and.b64  	%rd28848, %rd28818, 4294967295;
	mul.wide.u32 	%rd28849, %r14332, %r14327;
	add.s64 	%rd28850, %rd28847, %rd28848;
	add.s64 	%rd28851, %rd28850, %rd28849;
	shr.u64 	%rd28852, %rd28851, 32;
	mul.wide.u32 	%rd28853, %r14333, %r14327;
	add.s64 	%rd28854, %rd28852, %rd28819;
	add.s64 	%rd28855, %rd28854, %rd28853;
	shr.u64 	%rd28856, %rd28855, 32;
	and.b64  	%rd28857, %rd28826, 4294967295;
	add.s64 	%rd28858, %rd28802, %rd28857;
	shr.u64 	%rd28859, %rd28858, 32;
	and.b64  	%rd28860, %rd28831, 4294967295;
	add.s64 	%rd28861, %rd28859, %rd28860;
	add.s64 	%rd28862, %rd28861, %rd28829;
	shr.u64 	%rd28863, %rd28862, 32;
	and.b64  	%rd28864, %rd28836, 4294967295;
	mul.wide.u32 	%rd28865, %r14328, %r14328;
	add.s64 	%rd28866, %rd28863, %rd28864;
	add.s64 	%rd28867, %rd28866, %rd28865;
	shr.u64 	%rd28868, %rd28867, 32;
	and.b64  	%rd28869, %rd28841, 4294967295;
	mul.wide.u32 	%rd28870, %r14329, %r14328;
	add.s64 	%rd28871, %rd28868, %rd28869;
	add.s64 	%rd28872, %rd28871, %rd28870;
	shr.u64 	%rd28873, %rd28872, 32;
	and.b64  	%rd28874, %rd28846, 4294967295;
	mul.wide.u32 	%rd28875, %r14330, %r14328;
	add.s64 	%rd28876, %rd28873, %rd28874;
	add.s64 	%rd28877, %rd28876, %rd28875;
	shr.u64 	%rd28878, %rd28877, 32;
	and.b64  	%rd28879, %rd28851, 4294967295;
	mul.wide.u32 	%rd28880, %r14331, %r14328;
	add.s64 	%rd28881, %rd28878, %rd28879;
	add.s64 	%rd28882, %rd28881, %rd28880;
	shr.u64 	%rd28883, %rd28882, 32;
	and.b64  	%rd28884, %rd28855, 4294967295;
	mul.wide.u32 	%rd28885, %r14332, %r14328;
	add.s64 	%rd28886, %rd28883, %rd28884;
	add.s64 	%rd28887, %rd28886, %rd28885;
	shr.u64 	%rd28888, %rd28887, 32;
	mul.wide.u32 	%rd28889, %r14333, %r14328;
	add.s64 	%rd28890, %rd28888, %rd28856;
	add.s64 	%rd28891, %rd28890, %rd28889;
	shr.u64 	%rd28892, %rd28891, 32;
	and.b64  	%rd28893, %rd28862, 4294967295;
	add.s64 	%rd28894, %rd28805, %rd28893;
	shr.u64 	%rd28895, %rd28894, 32;
	and.b64  	%rd28896, %rd28867, 4294967295;
	add.s64 	%rd28897, %rd28895, %rd28896;
	add.s64 	%rd28898, %rd28897, %rd28834;
	shr.u64 	%rd28899, %rd28898, 32;
	and.b64  	%rd28900, %rd28872, 4294967295;
	add.s64 	%rd28901, %rd28899, %rd28900;
	add.s64 	%rd28902, %rd28901, %rd28870;
	shr.u64 	%rd28903, %rd28902, 32;
	and.b64  	%rd28904, %rd28877, 4294967295;
	mul.wide.u32 	%rd28905, %r14329, %r14329;
	add.s64 	%rd28906, %rd28903, %rd28904;
	add.s64 	%rd28907, %rd28906, %rd28905;
	shr.u64 	%rd28908, %rd28907, 32;
	and.b64  	%rd28909, %rd28882, 4294967295;
	mul.wide.u32 	%rd28910, %r14330, %r14329;
	add.s64 	%rd28911, %rd28908, %rd28909;
	add.s64 	%rd28912, %rd28911, %rd28910;
	shr.u64 	%rd28913, %rd28912, 32;
	and.b64  	%rd28914, %rd28887, 4294967295;
	mul.wide.u32 	%rd28915, %r14331, %r14329;
	add.s64 	%rd28916, %rd28913, %rd28914;
	add.s64 	%rd28917, %rd28916, %rd28915;
	shr.u64 	%rd28918, %rd28917, 32;
	and.b64  	%rd28919, %rd28891, 4294967295;
	mul.wide.u32 	%rd28920, %r14332, %r14329;
	add.s64 	%rd28921, %rd28918, %rd28919;
	add.s64 	%rd28922, %rd28921, %rd28920;
	shr.u64 	%rd28923, %rd28922, 32;
	mul.wide.u32 	%rd28924, %r14333, %r14329;
	add.s64 	%rd28925, %rd28923, %rd28892;
	add.s64 	%rd28926, %rd28925, %rd28924;
	shr.u64 	%rd28927, %rd28926, 32;
	and.b64  	%rd28928, %rd28898, 4294967295;
	add.s64 	%rd28929, %rd28808, %rd28928;
	shr.u64 	%rd28930, %rd28929, 32;
	and.b64  	%rd28931, %rd28902, 4294967295;
	add.s64 	%rd28932, %rd28930, %rd28931;
	add.s64 	%rd28933, %rd28932, %rd28839;
	shr.u64 	%rd28934, %rd28933, 32;
	and.b64  	%rd28935, %rd28907, 4294967295;
	add.s64 	%rd28936, %rd28934, %rd28935;
	add.s64 	%rd28937, %rd28936, %rd28875;
	shr.u64 	%rd28938, %rd28937, 32;
	and.b64  	%rd28939, %rd28912, 4294967295;
	add.s64 	%rd28940, %rd28938, %rd28939;
	add.s64 	%rd28941, %rd28940, %rd28910;
	shr.u64 	%rd28942, %rd28941, 32;
	and.b64  	%rd28943, %rd28917, 4294967295;
	mul.wide.u32 	%rd28944, %r14330, %r14330;
	add.s64 	%rd28945, %rd28942, %rd28943;
	add.s64 	%rd28946, %rd28945, %rd28944;
	shr.u64 	%rd28947, %rd28946, 32;
	and.b64  	%rd28948, %rd28922, 4294967295;
	mul.wide.u32 	%rd28949, %r14331, %r14330;
	add.s64 	%rd28950, %rd28947, %rd28948;
	add.s64 	%rd28951, %rd28950, %rd28949;
	shr.u64 	%rd28952, %rd28951, 32;
	and.b64  	%rd28953, %rd28926, 4294967295;
	mul.wide.u32 	%rd28954, %r14332, %r14330;
	add.s64 	%rd28955, %rd28952, %rd28953;
	add.s64 	%rd28956, %rd28955, %rd28954;
	shr.u64 	%rd28957, %rd28956, 32;
	mul.wide.u32 	%rd28958, %r14333, %r14330;
	add.s64 	%rd28959, %rd28957, %rd28927;
	add.s64 	%rd28960, %rd28959, %rd28958;
	shr.u64 	%rd28961, %rd28960, 32;
	and.b64  	%rd28962, %rd28933, 4294967295;
	add.s64 	%rd28963, %rd28811, %rd28962;
	shr.u64 	%rd28964, %rd28963, 32;
	and.b64  	%rd28965, %rd28937, 4294967295;
	add.s64 	%rd28966, %rd28964, %rd28965;
	add.s64 	%rd28967, %rd28966, %rd28844;
	shr.u64 	%rd28968, %rd28967, 32;
	and.b64  	%rd28969, %rd28941, 4294967295;
	add.s64 	%rd28970, %rd28968, %rd28969;
	add.s64 	%rd28971, %rd28970, %rd28880;
	shr.u64 	%rd28972, %rd28971, 32;
	and.b64  	%rd28973, %rd28946, 4294967295;
	add.s64 	%rd28974, %rd28972, %rd28973;
	add.s64 	%rd28975, %rd28974, %rd28915;
	shr.u64 	%rd28976, %rd28975, 32;
	and.b64  	%rd28977, %rd28951, 4294967295;
	add.s64 	%rd28978, %rd28976, %rd28977;
	add.s64 	%rd28979, %rd28978, %rd28949;
	shr.u64 	%rd28980, %rd28979, 32;
	and.b64  	%rd28981, %rd28956, 4294967295;
	mul.wide.u32 	%rd28982, %r14331, %r14331;
	add.s64 	%rd28983, %rd28980, %rd28981;
	add.s64 	%rd28984, %rd28983, %rd28982;
	shr.u64 	%rd28985, %rd28984, 32;
	and.b64  	%rd28986, %rd28960, 4294967295;
	mul.wide.u32 	%rd28987, %r14332, %r14331;
	add.s64 	%rd28988, %rd28985, %rd28986;
	add.s64 	%rd28989, %rd28988, %rd28987;
	shr.u64 	%rd28990, %rd28989, 32;
	mul.wide.u32 	%rd28991, %r14333, %r14331;
	add.s64 	%rd28992, %rd28990, %rd28961;
	add.s64 	%rd28993, %rd28992, %rd28991;
	shr.u64 	%rd28994, %rd28993, 32;
	and.b64  	%rd28995, %rd28967, 4294967295;
	add.s64 	%rd28996, %rd28814, %rd28995;
	shr.u64 	%rd28997, %rd28996, 32;
	and.b64  	%rd28998, %rd28971, 4294967295;
	add.s64 	%rd28999, %rd28997, %rd28998;
	add.s64 	%rd29000, %rd28999, %rd28849;
	shr.u64 	%rd29001, %rd29000, 32;
	and.b64  	%rd29002, %rd28975, 4294967295;
	add.s64 	%rd29003, %rd29001, %rd29002;
	add.s64 	%rd29004, %rd29003, %rd28885;
	shr.u64 	%rd29005, %rd29004, 32;
	and.b64  	%rd29006, %rd28979, 4294967295;
	add.s64 	%rd29007, %rd29005, %rd29006;
	add.s64 	%rd29008, %rd29007, %rd28920;
	shr.u64 	%rd29009, %rd29008, 32;
	and.b64  	%rd29010, %rd28984, 4294967295;
	add.s64 	%rd29011, %rd29009, %rd29010;
	add.s64 	%rd29012, %rd29011, %rd28954;
	shr.u64 	%rd29013, %rd29012, 32;
	and.b64  	%rd29014, %rd28989, 4294967295;
	add.s64 	%rd29015, %rd29013, %rd29014;
	add.s64 	%rd29016, %rd29015, %rd28987;
	shr.u64 	%rd29017, %rd29016, 32;
	and.b64  	%rd29018, %rd28993, 4294967295;
	mul.wide.u32 	%rd29019, %r14332, %r14332;
	add.s64 	%rd29020, %rd29017, %rd29018;
	add.s64 	%rd29021, %rd29020, %rd29019;
	shr.u64 	%rd29022, %rd29021, 32;
	mul.wide.u32 	%rd29023, %r14333, %r14332;
	add.s64 	%rd29024, %rd29022, %rd28994;
	add.s64 	%rd29025, %rd29024, %rd29023;
	shr.u64 	%rd29026, %rd29025, 32;
	and.b64  	%rd29027, %rd29000, 4294967295;
	add.s64 	%rd29028, %rd28817, %rd29027;
	shr.u64 	%rd29029, %rd29028, 32;
	and.b64  	%rd29030, %rd29004, 4294967295;
	add.s64 	%rd29031, %rd29029, %rd29030;
	add.s64 	%rd29032, %rd29031, %rd28853;
	shr.u64 	%rd29033, %rd29032, 32;
	and.b64  	%rd29034, %rd29008, 4294967295;
	add.s64 	%rd29035, %rd29033, %rd29034;
	add.s64 	%rd29036, %rd29035, %rd28889;
	shr.u64 	%rd29037, %rd29036, 32;
	and.b64  	%rd29038, %rd29012, 4294967295;
	add.s64 	%rd29039, %rd29037, %rd29038;
	add.s64 	%rd29040, %rd29039, %rd28924;
	shr.u64 	%rd29041, %rd29040, 32;
	and.b64  	%rd29042, %rd29016, 4294967295;
	add.s64 	%rd29043, %rd29041, %rd29042;
	add.s64 	%rd29044, %rd29043, %rd28958;
	shr.u64 	%rd29045, %rd29044, 32;
	and.b64  	%rd29046, %rd29021, 4294967295;
	add.s64 	%rd29047, %rd29045, %rd29046;
	add.s64 	%rd29048, %rd29047, %rd28991;
	shr.u64 	%rd29049, %rd29048, 32;
	and.b64  	%rd29050, %rd29025, 4294967295;
	add.s64 	%rd29051, %rd29049, %rd29050;
	add.s64 	%rd29052, %rd29051, %rd29023;
	shr.u64 	%rd29053, %rd29052, 32;
	mul.wide.u32 	%rd29054, %r14333, %r14333;
	add.s64 	%rd29055, %rd29053, %rd29026;
	add.s64 	%rd29056, %rd29055, %rd29054;
	shr.u64 	%rd29057, %rd29056, 32;
	{ .reg .b32 tmp; mov.b64 {tmp, %r11013}, %rd29056; }
	and.b64  	%rd29058, %rd29032, 4294967295;
	mul.lo.s64 	%rd29059, %rd29058, 977;
	and.b64  	%rd29060, %rd28797, 4294967293;
	and.b64  	%rd29061, %rd29059, 4294967295;
	add.s64 	%rd31710, %rd29061, %rd29060;
	shr.u64 	%rd29062, %rd29059, 32;
	shr.u64 	%rd29063, %rd31710, 32;
	add.s64 	%rd29064, %rd29063, %rd29062;
	and.b64  	%rd29065, %rd29036, 4294967295;
	mul.lo.s64 	%rd29066, %rd29065, 977;
	and.b64  	%rd29067, %rd28821, 4294967295;
	and.b64  	%rd29068, %rd29066, 4294967295;
	add.s64 	%rd29069, %rd29064, %rd29067;
	add.s64 	%rd29070, %rd29069, %rd29068;
	add.s64 	%rd31711, %rd29070, %rd29058;
	shr.u64 	%rd29071, %rd29066, 32;
	shr.u64 	%rd29072, %rd31711, 32;
	add.s64 	%rd29073, %rd29072, %rd29071;
	and.b64  	%rd29074, %rd29040, 4294967295;
	mul.lo.s64 	%rd29075, %rd29074, 977;
	and.b64  	%rd29076, %rd28858, 4294967295;
	and.b64  	%rd29077, %rd29075, 4294967295;
	add.s64 	%rd29078, %rd29073, %rd29076;
	add.s64 	%rd29079, %rd29078, %rd29077;
	add.s64 	%rd31712, %rd29079, %rd29065;
	shr.u64 	%rd29080, %rd29075, 32;
	shr.u64 	%rd29081, %rd31712, 32;
	add.s64 	%rd29082, %rd29081, %rd29080;
	and.b64  	%rd29083, %rd29044, 4294967295;
	mul.lo.s64 	%rd29084, %rd29083, 977;
	and.b64  	%rd29085, %rd28894, 4294967295;
	and.b64  	%rd29086, %rd29084, 4294967295;
	add.s64 	%rd29087, %rd29082, %rd29085;
	add.s64 	%rd29088, %rd29087, %rd29086;
	add.s64 	%rd31713, %rd29088, %rd29074;
	shr.u64 	%rd29089, %rd29084, 32;
	shr.u64 	%rd29090, %rd31713, 32;
	add.s64 	%rd29091, %rd29090, %rd29089;
	and.b64  	%rd29092, %rd29048, 4294967295;
	mul.lo.s64 	%rd29093, %rd29092, 977;
	and.b64  	%rd29094, %rd28929, 4294967295;
	and.b64  	%rd29095, %rd29093, 4294967295;
	add.s64 	%rd29096, %rd29091, %rd29094;
	add.s64 	%rd29097, %rd29096, %rd29095;
	add.s64 	%rd31714, %rd29097, %rd29083;
	shr.u64 	%rd29098, %rd29093, 32;
	shr.u64 	%rd29099, %rd31714, 32;
	add.s64 	%rd29100, %rd29099, %rd29098;
	and.b64  	%rd29101, %rd29052, 4294967295;
	mul.lo.s64 	%rd29102, %rd29101, 977;
	and.b64  	%rd29103, %rd28963, 4294967295;
	and.b64  	%rd29104, %rd29102, 4294967295;
	add.s64 	%rd29105, %rd29100, %rd29103;
	add.s64 	%rd29106, %rd29105, %rd29104;
	add.s64 	%rd31715, %rd29106, %rd29092;
	shr.u64 	%rd29107, %rd29102, 32;
	shr.u64 	%rd29108, %rd31715, 32;
	add.s64 	%rd29109, %rd29108, %rd29107;
	and.b64  	%rd29110, %rd29056, 4294967295;
	mul.lo.s64 	%rd29111, %rd29110, 977;
	and.b64  	%rd29112, %rd28996, 4294967295;
	and.b64  	%rd29113, %rd29111, 4294967295;
	add.s64 	%rd29114, %rd29109, %rd29112;
	add.s64 	%rd29115, %rd29114, %rd29113;
	add.s64 	%rd31716, %rd29115, %rd29101;
	shr.u64 	%rd29116, %rd29111, 32;
	shr.u64 	%rd29117, %rd31716, 32;
	add.s64 	%rd29118, %rd29117, %rd29116;
	mul.lo.s64 	%rd29119, %rd29057, 977;
	and.b64  	%rd29120, %rd29028, 4294967295;
	and.b64  	%rd29121, %rd29119, 4294967295;
	add.s64 	%rd29122, %rd29118, %rd29120;
	add.s64 	%rd29123, %rd29122, %rd29121;
	add.s64 	%rd31717, %rd29123, %rd29110;
	shr.u64 	%rd29124, %rd29119, 32;
	shr.u64 	%rd29125, %rd31717, 32;
	cvt.u32.u64 	%r11014, %rd29125;
	cvt.u32.u64 	%r11015, %rd29124;
	add.s32 	%r11016, %r11014, %r11015;
	add.s32 	%r5522, %r11016, %r11013;
	setp.eq.s32 	%p4139, %r5522, 0;
	mov.pred 	%p4488, -1;
	@%p4139 bra 	$L__BB3_3388;
	cvt.u64.u32 	%rd29126, %r5522;
	mul.wide.u32 	%rd29127, %r5522, 977;
	shr.u64 	%rd29128, %rd29127, 32;
	and.b64  	%rd29129, %rd31710, 4294967295;
	and.b64  	%rd29130, %rd29127, 4294967295;
	add.s64 	%rd31710, %rd29130, %rd29129;
	shr.u64 	%rd29131, %rd31710, 32;
	and.b64  	%rd29132, %rd31711, 4294967295;
	add.s64 	%rd29133, %rd29128, %rd29132;
	add.s64 	%rd29134, %rd29133, %rd29126;
	add.s64 	%rd31711, %rd29134, %rd29131;
	setp.lt.u64 	%p4141, %rd31711, 4294967296;
	@%p4141 bra 	$L__BB3_3388;
	shr.u64 	%rd29135, %rd31711, 32;
	and.b64  	%rd29136, %rd31712, 4294967295;
	add.s64 	%rd31712, %rd29135, %rd29136;
	setp.lt.u64 	%p4143, %rd31712, 4294967296;
	@%p4143 bra 	$L__BB3_3388;
	shr.u64 	%rd29137, %rd31712, 32;
	and.b64  	%rd29138, %rd31713, 4294967295;
	add.s64 	%rd31713, %rd29137, %rd29138;
	setp.lt.u64 	%p4145, %rd31713, 4294967296;
	@%p4145 bra 	$L__BB3_3388;
	shr.u64 	%rd29140, %rd31713, 32;
	and.b64  	%rd29141, %rd31714, 4294967295;
	add.s64 	%rd31714, %rd29140, %rd29141;
	setp.lt.u64 	%p4147, %rd31714, 4294967296;
	mov.b64 	%rd31713, 4294967296;
	@%p4147 bra 	$L__BB3_3388;
	shr.u64 	%rd29143, %rd31714, 32;
	and.b64  	%rd29144, %rd31715, 4294967295;
	add.s64 	%rd31715, %rd29143, %rd29144;
	setp.lt.u64 	%p4149, %rd31715, 4294967296;
	mov.b64 	%rd31713, 4294967296;
	mov.u64 	%rd31714, %rd31713;
	@%p4149 bra 	$L__BB3_3388;
	shr.u64 	%rd29146, %rd31715, 32;
	and.b64  	%rd29147, %rd31716, 4294967295;
	add.s64 	%rd31716, %rd29146, %rd29147;
	setp.lt.u64 	%p4151, %rd31716, 4294967296;
	mov.b64 	%rd31713, 4294967296;
	mov.u64 	%rd31715, %rd31713;
	@%p4151 bra 	$L__BB3_3388;
	shr.u64 	%rd29149, %rd31716, 32;
	and.b64  	%rd29150, %rd31717, 4294967295;
	add.s64 	%rd29151, %rd29149, %rd29150;
	setp.lt.u64 	%p4488, %rd29151, 4294967296;
	min.u64 	%rd31717, %rd29151, 4294967296;
	mov.b64 	%rd31713, 4294967296;
	mov.u64 	%rd31714, %rd31713;
	mov.u64 	%rd31716, %rd31713;
$L__BB3_3388:
	cvt.u32.u64 	%r14350, %rd31717;
	cvt.u32.u64 	%r14349, %rd31716;
	cvt.u32.u64 	%r14348, %rd31715;
	cvt.u32.u64 	%r14347, %rd31714;
	cvt.u32.u64 	%r14346, %rd31713;
	cvt.u32.u64 	%r14345, %rd31712;
	cvt.u32.u64 	%r14344, %rd31711;
	cvt.u32.u64 	%r14343, %rd31710;
	@%p4488 bra 	$L__BB3_3402;
$L__BB3_3389:
	ld.const.u32 	%r11035, [const_p];
	ld.const.u32 	%r11036, [const_p+4];
	ld.const.u32 	%r11037, [const_p+8];
	ld.const.u32 	%r11038, [const_p+12];
	ld.const.u32 	%r11039, [const_p+16];
	ld.const.u32 	%r11040, [const_p+20];
	ld.const.u32 	%r11041, [const_p+24];
	ld.const.u32 	%r14334, [const_p+28];
	// begin inline asm
	sub.cc.u32 %r14343, %r14343, %r11035;
	subc.cc.u32 %r14344, %r14344, %r11036;
	subc.cc.u32 %r14345, %r14345, %r11037;
	subc.cc.u32 %r14346, %r14346, %r11038;
	subc.cc.u32 %r14347, %r14347, %r11039;
	subc.cc.u32 %r14348, %r14348, %r11040;
	subc.cc.u32 %r14349, %r14349, %r11041;
	subc.u32 %r14350, %r14350, %r14334;
	
	// end inline asm
	bra.uni 	$L__BB3_3404;
$L__BB3_3390:
	ld.const.u32 	%r5531, [const_p+24];
	setp.lt.u32 	%p4154, %r5531, %r14349;
	@%p4154 bra 	$L__BB3_3389;
	setp.gt.u32 	%p4155, %r5531, %r14349;
	@%p4155 bra 	$L__BB3_3404;
	ld.const.u32 	%r5532, [const_p+20];
	setp.lt.u32 	%p4156, %r5532, %r14348;
	@%p4156 bra 	$L__BB3_3389;
	setp.gt.u32 	%p4157, %r5532, %r14348;
	@%p4157 bra 	$L__BB3_3404;
	ld.const.u32 	%r5533, [const_p+16];
	setp.lt.u32 	%p4158, %r5533, %r14347;
	@%p4158 bra 	$L__BB3_3389;
	setp.gt.u32 	%p4159, %r5533, %r14347;
	@%p4159 bra 	$L__BB3_3404;
	ld.const.u32 	%r5534, [const_p+12];
	setp.lt.u32 	%p4160, %r5534, %r14346;
	@%p4160 bra 	$L__BB3_3389;
	setp.gt.u32 	%p4161, %r5534, %r14346;
	@%p4161 bra 	$L__BB3_3404;
	ld.const.u32 	%r5535, [const_p+8];
	setp.lt.u32 	%p4162, %r5535, %r14345;
	@%p4162 bra 	$L__BB3_3389;
	setp.gt.u32 	%p4163, %r5535, %r14345;
	@%p4163 bra 	$L__BB3_3404;
	ld.const.u32 	%r5536, [const_p+4];
	setp.lt.u32 	%p4164, %r5536, %r14344;
	@%p4164 bra 	$L__BB3_3389;
	setp.gt.u32 	%p4165, %r5536, %r14344;
	ld.const.u32 	%r11017, [const_p];
	setp.gt.u32 	%p4166, %r11017, %r14343;
	or.pred  	%p4167, %p4165, %p4166;
	@%p4167 bra 	$L__BB3_3404;
	bra.uni 	$L__BB3_3389;
$L__BB3_3402:
	ld.const.u32 	%r14334, [const_p+28];
	setp.lt.u32 	%p4152, %r14334, %r14350;
	@%p4152 bra 	$L__BB3_3389;
	setp.gt.u32 	%p4153, %r14334, %r14350;
	@%p4153 bra 	$L__BB3_3404;
	bra.uni 	$L__BB3_3390;
$L__BB3_3404:
	setp.gt.u32 	%p4168, %r14350, %r14334;
	@%p4168 bra 	$L__BB3_3417;
	bra.uni 	$L__BB3_3418;
$L__BB3_3405:
	ld.const.u32 	%r5547, [const_p+24];
	setp.gt.u32 	%p4170, %r14349, %r5547;
	@%p4170 bra 	$L__BB3_3417;
	setp.lt.u32 	%p4171, %r14349, %r5547;
	@%p4171 bra 	$L__BB3_3419;
	ld.const.u32 	%r5548, [const_p+20];
	setp.gt.u32 	%p4172, %r14348, %r5548;
	@%p4172 bra 	$L__BB3_3417;
	setp.lt.u32 	%p4173, %r14348, %r5548;
	@%p4173 bra 	$L__BB3_3419;
	ld.const.u32 	%r5549, [const_p+16];
	setp.gt.u32 	%p4174, %r14347, %r5549;
	@%p4174 bra 	$L__BB3_3417;
	setp.lt.u32 	%p4175, %r14347, %r5549;
	@%p4175 bra 	$L__BB3_3419;
	ld.const.u32 	%r5550, [const_p+12];
	setp.gt.u32 	%p4176, %r14346, %r5550;
	@%p4176 bra 	$L__BB3_3417;
	setp.lt.u32 	%p4177, %r14346, %r5550;
	@%p4177 bra 	$L__BB3_3419;
	ld.const.u32 	%r5551, [const_p+8];
	setp.gt.u32 	%p4178, %r14345, %r5551;
	@%p4178 bra 	$L__BB3_3417;
	setp.lt.u32 	%p4179, %r14345, %r5551;
	@%p4179 bra 	$L__BB3_3419;
	ld.const.u32 	%r5552, [const_p+4];
	setp.gt.u32 	%p4180, %r14344, %r5552;
	@%p4180 bra 	$L__BB3_3417;
	setp.lt.u32 	%p4181, %r14344, %r5552;
	ld.const.u32 	%r11043, [const_p];
	setp.lt.u32 	%p4182, %r14343, %r11043;
	or.pred  	%p4183, %p4181, %p4182;
	@%p4183 bra 	$L__BB3_3419;
$L__BB3_3417:
	ld.const.u32 	%r11061, [const_p];
	ld.const.u32 	%r11062, [const_p+4];
	ld.const.u32 	%r11063, [const_p+8];
	ld.const.u32 	%r11064, [const_p+12];
	ld.const.u32 	%r11065, [const_p+16];
	ld.const.u32 	%r11066, [const_p+20];
	ld.const.u32 	%r11067, [const_p+24];
	// begin inline asm
	sub.cc.u32 %r14343, %r14343, %r11061;
	subc.cc.u32 %r14344, %r14344, %r11062;
	subc.cc.u32 %r14345, %r14345, %r11063;
	subc.cc.u32 %r14346, %r14346, %r11064;
	subc.cc.u32 %r14347, %r14347, %r11065;
	subc.cc.u32 %r14348, %r14348, %r11066;
	subc.cc.u32 %r14349, %r14349, %r11067;
	subc.u32 %r14350, %r14350, %r14334;
	
	// end inline asm
	bra.uni 	$L__BB3_3419;
$L__BB3_3418:
	setp.lt.u32 	%p4169, %r14350, %r14334;
	@%p4169 bra 	$L__BB3_3419;
	bra.uni 	$L__BB3_3405;
$L__BB3_3419:
	mul.wide.u32 	%rd29152, %r14326, %r14343;
	shr.u64 	%rd29153, %rd29152, 32;
	mul.wide.u32 	%rd29154, %r14327, %r14343;
	add.s64 	%rd29155, %rd29153, %rd29154;
	shr.u64 	%rd29156, %rd29155, 32;
	mul.wide.u32 	%rd29157, %r14328, %r14343;
	add.s64 	%rd29158, %rd29156, %rd29157;
	shr.u64 	%rd29159, %rd29158, 32;
	mul.wide.u32 	%rd29160, %r14329, %r14343;
	add.s64 	%rd29161, %rd29159, %rd29160;
	shr.u64 	%rd29162, %rd29161, 32;
	mul.wide.u32 	%rd29163, %r14330, %r14343;
	add.s64 	%rd29164, %rd29162, %rd29163;
	shr.u64 	%rd29165, %rd29164, 32;
	mul.wide.u32 	%rd29166, %r14331, %r14343;
	add.s64 	%rd29167, %rd29165, %rd29166;
	shr.u64 	%rd29168, %rd29167, 32;
	mul.wide.u32 	%rd29169, %r14332, %r14343;
	add.s64 	%rd29170, %rd29168, %rd29169;
	shr.u64 	%rd29171, %rd29170, 32;
	mul.wide.u32 	%rd29172, %r14333, %r14343;
	add.s64 	%rd29173, %rd29171, %rd29172;
	shr.u64 	%rd29174, %rd29173, 32;
	and.b64  	%rd29175, %rd29155, 4294967295;
	mul.wide.u32 	%rd29176, %r14326, %r14344;
	add.s64 	%rd29177, %rd29176, %rd29175;
	shr.u64 	%rd29178, %rd29177, 32;
	and.b64  	%rd29179, %rd29158, 4294967295;
	mul.wide.u32 	%rd29180, %r14327, %r14344;
	add.s64 	%rd29181, %rd29178, %rd29179;
	add.s64 	%rd29182, %rd29181, %rd29180;
	shr.u64 	%rd29183, %rd29182, 32;
	and.b64  	%rd29184, %rd29161, 4294967295;
	mul.wide.u32 	%rd29185, %r14328, %r14344;
	add.s64 	%rd29186, %rd29183, %rd29184;
	add.s64 	%rd29187, %rd29186, %rd29185;
	shr.u64 	%rd29188, %rd29187, 32;
	and.b64  	%rd29189, %rd29164, 4294967295;
	mul.wide.u32 	%rd29190, %r14329, %r14344;
	add.s64 	%rd29191, %rd29188, %rd29189;
	add.s64 	%rd29192, %rd29191, %rd29190;
	shr.u64 	%rd29193, %rd29192, 32;
	and.b64  	%rd29194, %rd29167, 4294967295;
	mul.wide.u32 	%rd29195, %r14330, %r14344;
	add.s64 	%rd29196, %rd29193, %rd29194;
	add.s64 	%rd29197, %rd29196, %rd29195;
	shr.u64 	%rd29198, %rd29197, 32;
	and.b64  	%rd29199, %rd29170, 4294967295;
	mul.wide.u32 	%rd29200, %r14331, %r14344;
	add.s64 	%rd29201, %rd29198, %rd29199;
	add.s64 	%rd29202, %rd29201, %rd29200;
	shr.u64 	%rd29203, %rd29202, 32;
	and.b64  	%rd29204, %rd29173, 4294967295;
	mul.wide.u32 	%rd29205, %r14332, %r14344;
	add.s64 	%rd29206, %rd29203, %rd29204;
	add.s64 	%rd29207, %rd29206, %rd29205;
	shr.u64 	%rd29208, %rd29207, 32;
	mul.wide.u32 	%rd29209, %r14333, %r14344;
	add.s64 	%rd29210, %rd29208, %rd29174;
	add.s64 	%rd29211, %rd29210, %rd29209;
	shr.u64 	%rd29212, %rd29211, 32;
	and.b64  	%rd29213, %rd29182, 4294967295;
	mul.wide.u32 	%rd29214, %r14326, %r14345;
	add.s64 	%rd29215, %rd29214, %rd29213;
	shr.u64 	%rd29216, %rd29215, 32;
	and.b64  	%rd29217, %rd29187, 4294967295;
	mul.wide.u32 	%rd29218, %r14327, %r14345;
	add.s64 	%rd29219, %rd29216, %rd29217;
	add.s64 	%rd29220, %rd29219, %rd29218;
	shr.u64 	%rd29221, %rd29220, 32;
	and.b64  	%rd29222, %rd29192, 4294967295;
	mul.wide.u32 	%rd29223, %r14328, %r14345;
	add.s64 	%rd29224, %rd29221, %rd29222;
	add.s64 	%rd29225, %rd29224, %rd29223;
	shr.u64 	%rd29226, %rd29225, 32;
	and.b64  	%rd29227, %rd29197, 4294967295;
	mul.wide.u32 	%rd29228, %r14329, %r14345;
	add.s64 	%rd29229, %rd29226, %rd29227;
	add.s64 	%rd29230, %rd29229, %rd29228;
	shr.u64 	%rd29231, %rd29230, 32;
	and.b64  	%rd29232, %rd29202, 4294967295;
	mul.wide.u32 	%rd29233, %r14330, %r14345;
	add.s64 	%rd29234, %rd29231, %rd29232;
	add.s64 	%rd29235, %rd29234, %rd29233;
	shr.u64 	%rd29236, %rd29235, 32;
	and.b64  	%rd29237, %rd29207, 4294967295;
	mul.wide.u32 	%rd29238, %r14331, %r14345;
	add.s64 	%rd29239, %rd29236, %rd29237;
	add.s64 	%rd29240, %rd29239, %rd29238;
	shr.u64 	%rd29241, %rd29240, 32;
	and.b64  	%rd29242, %rd29211, 4294967295;
	mul.wide.u32 	%rd29243, %r14332, %r14345;
	add.s64 	%rd29244, %rd29241, %rd29242;
	add.s64 	%rd29245, %rd29244, %rd29243;
	shr.u64 	%rd29246, %rd29245, 32;
	mul.wide.u32 	%rd29247, %r14333, %r14345;
	add.s64 	%rd29248, %rd29246, %rd29212;
	add.s64 	%rd29249, %rd29248, %rd29247;
	shr.u64 	%rd29250, %rd29249, 32;
	and.b64  	%rd29251, %rd29220, 4294967295;
	mul.wide.u32 	%rd29252, %r14326, %r14346;
	add.s64 	%rd29253, %rd29252, %rd29251;
	shr.u64 	%rd29254, %rd29253, 32;
	and.b64  	%rd29255, %rd29225, 4294967295;
	mul.wide.u32 	%rd29256, %r14327, %r14346;
	add.s64 	%rd29257, %rd29254, %rd29255;
	add.s64 	%rd29258, %rd29257, %rd29256;
	shr.u64 	%rd29259, %rd29258, 32;
	and.b64  	%rd29260, %rd29230, 4294967295;
	mul.wide.u32 	%rd29261, %r14328, %r14346;
	add.s64 	%rd29262, %rd29259, %rd29260;
	add.s64 	%rd29263, %rd29262, %rd29261;
	shr.u64 	%rd29264, %rd29263, 32;
	and.b64  	%rd29265, %rd29235, 4294967295;
	mul.wide.u32 	%rd29266, %r14329, %r14346;
	add.s64 	%rd29267, %rd29264, %rd29265;
	add.s64 	%rd29268, %rd29267, %rd29266;
	shr.u64 	%rd29269, %rd29268, 32;
	and.b64  	%rd29270, %rd29240, 4294967295;
	mul.wide.u32 	%rd29271, %r14330, %r14346;
	add.s64 	%rd29272, %rd29269, %rd29270;
	add.s64 	%rd29273, %rd29272, %rd29271;
	shr.u64 	%rd29274, %rd29273, 32;
	and.b64  	%rd29275, %rd29245, 4294967295;
	mul.wide.u32 	%rd29276, %r14331, %r14346;
	add.s64 	%rd29277, %rd29274, %rd29275;
	add.s64 	%rd29278, %rd29277, %rd29276;
	shr.u64 	%rd29279, %rd29278, 32;
	and.b64  	%rd29280, %rd29249, 4294967295;
	mul.wide.u32 	%rd29281, %r14332, %r14346;
	add.s64 	%rd29282, %rd29279, %rd29280;
	add.s64 	%rd29283, %rd29282, %rd29281;
	shr.u64 	%rd29284, %rd29283, 32;
	mul.wide.u32 	%rd29285, %r14333, %r14346;
	add.s64 	%rd29286, %rd29284, %rd29250;
	add.s64 	%rd29287, %rd29286, %rd29285;
	shr.u64 	%rd29288, %rd29287, 32;
	and.b64  	%rd29289, %rd29258, 4294967295;
	mul.wide.u32 	%rd29290, %r14326, %r14347;
	add.s64 	%rd29291, %rd29290, %rd29289;
	shr.u64 	%rd29292, %rd29291, 32;
	and.b64  	%rd29293, %rd29263, 4294967295;
	mul.wide.u32 	%rd29294, %r14327, %r14347;
	add.s64 	%rd29295, %rd29292, %rd29293;
	add.s64 	%rd29296, %rd29295, %rd29294;
	shr.u64 	%rd29297, %rd29296, 32;
	and.b64  	%rd29298, %rd29268, 4294967295;
	mul.wide.u32 	%rd29299, %r14328, %r14347;
	add.s64 	%rd29300, %rd29297, %rd29298;
	add.s64 	%rd29301, %rd29300, %rd29299;
	shr.u64 	%rd29302, %rd29301, 32;
	and.b64  	%rd29303, %rd29273, 4294967295;
	mul.wide.u32 	%rd29304, %r14329, %r14347;
	add.s64 	%rd29305, %rd29302, %rd29303;
	add.s64 	%rd29306, %rd29305, %rd29304;
	shr.u64 	%rd29307, %rd29306, 32;
	and.b64  	%rd29308, %rd29278, 4294967295;
	mul.wide.u32 	%rd29309, %r14330, %r14347;
	add.s64 	%rd29310, %rd29307, %rd29308;
	add.s64 	%rd29311, %rd29310, %rd29309;
	shr.u64 	%rd29312, %rd29311, 32;
	and.b64  	%rd29313, %rd29283, 4294967295;
	mul.wide.u32 	%rd29314, %r14331, %r14347;
	add.s64 	%rd29315, %rd29312, %rd29313;
	add.s64 	%rd29316, %rd29315, %rd29314;
	shr.u64 	%rd29317, %rd29316, 32;
	and.b64  	%rd29318, %rd29287, 4294967295;
	mul.wide.u32 	%rd29319, %r14332, %r14347;
	add.s64 	%rd29320, %rd29317, %rd29318;
	add.s64 	%rd29321, %rd29320, %rd29319;
	shr.u64 	%rd29322, %rd29321, 32;
	mul.wide.u32 	%rd29323, %r14333, %r14347;
	add.s64 	%rd29324, %rd29322, %rd29288;
	add.s64 	%rd29325, %rd29324, %rd29323;
	shr.u64 	%rd29326, %rd29325, 32;
	and.b64  	%rd29327, %rd29296, 4294967295;
	mul.wide.u32 	%rd29328, %r14326, %r14348;
	add.s64 	%rd29329, %rd29328, %rd29327;
	shr.u64 	%rd29330, %rd29329, 32;
	and.b64  	%rd29331, %rd29301, 4294967295;
	mul.wide.u32 	%rd29332, %r14327, %r14348;
	add.s64 	%rd29333, %rd29330, %rd29331;
	add.s64 	%rd29334, %rd29333, %rd29332;
	shr.u64 	%rd29335, %rd29334, 32;
	and.b64  	%rd29336, %rd29306, 4294967295;
	mul.wide.u32 	%rd29337, %r14328, %r14348;
	add.s64 	%rd29338, %rd29335, %rd29336;
	add.s64 	%rd29339, %rd29338, %rd29337;
	shr.u64 	%rd29340, %rd29339, 32;
	and.b64  	%rd29341, %rd29311, 4294967295;
	mul.wide.u32 	%rd29342, %r14329, %r14348;
	add.s64 	%rd29343, %rd29340, %rd29341;
	add.s64 	%rd29344, %rd29343, %rd29342;
	shr.u64 	%rd29345, %rd29344, 32;
	and.b64  	%rd29346, %rd29316, 4294967295;
	mul.wide.u32 	%rd29347, %r14330, %r14348;
	add.s64 	%rd29348, %rd29345, %rd29346;
	add.s64 	%rd29349, %rd29348, %rd29347;
	shr.u64 	%rd29350, %rd29349, 32;
	and.b64  	%rd29351, %rd29321, 4294967295;
	mul.wide.u32 	%rd29352, %r14331, %r14348;
	add.s64 	%rd29353, %rd29350, %rd29351;
	add.s64 	%rd29354, %rd29353, %rd29352;
	shr.u64 	%rd29355, %rd29354, 32;
	and.b64  	%rd29356, %rd29325, 4294967295;
	mul.wide.u32 	%rd29357, %r14332, %r14348;
	add.s64 	%rd29358, %rd29355, %rd29356;
	add.s64 	%rd29359, %rd29358, %rd29357;
	shr.u64 	%rd29360, %rd29359, 32;
	mul.wide.u32 	%rd29361, %r14333, %r14348;
	add.s64 	%rd29362, %rd29360, %rd29326;
	add.s64 	%rd29363, %rd29362, %rd29361;
	shr.u64 	%rd29364, %rd29363, 32;
	and.b64  	%rd29365, %rd29334, 4294967295;
	mul.wide.u32 	%rd29366, %r14326, %r14349;
	add.s64 	%rd29367, %rd29366, %rd29365;
	shr.u64 	%rd29368, %rd29367, 32;
	and.b64  	%rd29369, %rd29339, 4294967295;
	mul.wide.u32 	%rd29370, %r14327, %r14349;
	add.s64 	%rd29371, %rd29368, %rd29369;
	add.s64 	%rd29372, %rd29371, %rd29370;
	shr.u64 	%rd29373, %rd29372, 32;
	and.b64  	%rd29374, %rd29344, 4294967295;
	mul.wide.u32 	%rd29375, %r14328, %r14349;
	add.s64 	%rd29376, %rd29373, %rd29374;
	add.s64 	%rd29377, %rd29376, %rd29375;
	shr.u64 	%rd29378, %rd29377, 32;
	and.b64  	%rd29379, %rd29349, 4294967295;
	mul.wide.u32 	%rd29380, %r14329, %r14349;
	add.s64 	%rd29381, %rd29378, %rd29379;
	add.s64 	%rd29382, %rd29381, %rd29380;
	shr.u64 	%rd29383, %rd29382, 32;
	and.b64  	%rd29384, %rd29354, 4294967295;
	mul.wide.u32 	%rd29385, %r14330, %r14349;
	add.s64 	%rd29386, %rd29383, %rd29384;
	add.s64 	%rd29387, %rd29386, %rd29385;
	shr.u64 	%rd29388, %rd29387, 32;
	and.b64  	%rd29389, %rd29359, 4294967295;
	mul.wide.u32 	%rd29390, %r14331, %r14349;
	add.s64 	%rd29391, %rd29388, %rd29389;
	add.s64 	%rd29392, %rd29391, %rd29390;
	shr.u64 	%rd29393, %rd29392, 32;
	and.b64  	%rd29394, %rd29363, 4294967295;
	mul.wide.u32 	%rd29395, %r14332, %r14349;
	add.s64 	%rd29396, %rd29393, %rd29394;
	add.s64 	%rd29397, %rd29396, %rd29395;
	shr.u64 	%rd29398, %rd29397, 32;
	mul.wide.u32 	%rd29399, %r14333, %r14349;
	add.s64 	%rd29400, %rd29398, %rd29364;
	add.s64 	%rd29401, %rd29400, %rd29399;
	shr.u64 	%rd29402, %rd29401, 32;
	and.b64  	%rd29403, %rd29372, 4294967295;
	mul.wide.u32 	%rd29404, %r14326, %r14350;
	add.s64 	%rd29405, %rd29404, %rd29403;
	shr.u64 	%rd29406, %rd29405, 32;
	and.b64  	%rd29407, %rd29377, 4294967295;
	mul.wide.u32 	%rd29408, %r14327, %r14350;
	add.s64 	%rd29409, %rd29406, %rd29407;
	add.s64 	%rd29410, %rd29409, %rd29408;
	shr.u64 	%rd29411, %rd29410, 32;
	and.b64  	%rd29412, %rd29382, 4294967295;
	mul.wide.u32 	%rd29413, %r14328, %r14350;
	add.s64 	%rd29414, %rd29411, %rd29412;
	add.s64 	%rd29415, %rd29414, %rd29413;
	shr.u64 	%rd29416, %rd29415, 32;
	and.b64  	%rd29417, %rd29387, 4294967295;
	mul.wide.u32 	%rd29418, %r14329, %r14350;
	add.s64 	%rd29419, %rd29416, %rd29417;
	add.s64 	%rd29420, %rd29419, %rd29418;
	shr.u64 	%rd29421, %rd29420, 32;
	and.b64  	%rd29422, %rd29392, 4294967295;
	mul.wide.u32 	%rd29423, %r14330, %r14350;
	add.s64 	%rd29424, %rd29421, %rd29422;
	add.s64 	%rd29425, %rd29424, %rd29423;
	shr.u64 	%rd29426, %rd29425, 32;
	and.b64  	%rd29427, %rd29397, 4294967295;
	mul.wide.u32 	%rd29428, %r14331, %r14350;
	add.s64 	%rd29429, %rd29426, %rd29427;
	add.s64 	%rd29430, %rd29429, %rd29428;
	shr.u64 	%rd29431, %rd29430, 32;
	and.b64  	%rd29432, %rd29401, 4294967295;
	mul.wide.u32 	%rd29433, %r14332, %r14350;
	add.s64 	%rd29434, %rd29431, %rd29432;
	add.s64 	%rd29435, %rd29434, %rd29433;
	shr.u64 	%rd29436, %rd29435, 32;
	mul.wide.u32 	%rd29437, %r14333, %r14350;
	add.s64 	%rd29438, %rd29436, %rd29402;
	add.s64 	%rd29439, %rd29438, %rd29437;
	shr.u64 	%rd29440, %rd29439, 32;
	{ .reg .b32 tmp; mov.b64 {tmp, %r11069}, %rd29439; }
	and.b64  	%rd29441, %rd29410, 4294967295;
	mul.lo.s64 	%rd29442, %rd29441, 977;
	and.b64  	%rd29443, %rd29152, 4294967295;
	and.b64  	%rd29444, %rd29442, 4294967295;
	add.s64 	%rd31718, %rd29444, %rd29443;
	shr.u64 	%rd29445, %rd29442, 32;
	shr.u64 	%rd29446, %rd31718, 32;
	add.s64 	%rd29447, %rd29446, %rd29445;
	and.b64  	%rd29448, %rd29415, 4294967295;
	mul.lo.s64 	%rd29449, %rd29448, 977;
	and.b64  	%rd29450, %rd29177, 4294967295;
	and.b64  	%rd29451, %rd29449, 4294967295;
	add.s64 	%rd29452, %rd29447, %rd29450;
	add.s64 	%rd29453, %rd29452, %rd29451;
	add.s64 	%rd31719, %rd29453, %rd29441;
	shr.u64 	%rd29454, %rd29449, 32;
	shr.u64 	%rd29455, %rd31719, 32;
	add.s64 	%rd29456, %rd29455, %rd29454;
	and.b64  	%rd29457, %rd29420, 4294967295;
	mul.lo.s64 	%rd29458, %rd29457, 977;
	and.b64  	%rd29459, %rd29215, 4294967295;
	and.b64  	%rd29460, %rd29458, 4294967295;
	add.s64 	%rd29461, %rd29456, %rd29459;
	add.s64 	%rd29462, %rd29461, %rd29460;
	add.s64 	%rd31720, %rd29462, %rd29448;
	shr.u64 	%rd29463, %rd29458, 32;
	shr.u64 	%rd29464, %rd31720, 32;
	add.s64 	%rd29465, %rd29464, %rd29463;
	and.b64  	%rd29466, %rd29425, 4294967295;
	mul.lo.s64 	%rd29467, %rd29466, 977;
	and.b64  	%rd29468, %rd29253, 4294967295;
	and.b64  	%rd29469, %rd29467, 4294967295;
	add.s64 	%rd29470, %rd29465, %rd29468;
	add.s64 	%rd29471, %rd29470, %rd29469;
	add.s64 	%rd31721, %rd29471, %rd29457;
	shr.u64 	%rd29472, %rd29467, 32;
	shr.u64 	%rd29473, %rd31721, 32;
	add.s64 	%rd29474, %rd29473, %rd29472;
	and.b64  	%rd29475, %rd29430, 4294967295;
	mul.lo.s64 	%rd29476, %rd29475, 977;
	and.b64  	%rd29477, %rd29291, 4294967295;
	and.b64  	%rd29478, %rd29476, 4294967295;
	add.s64 	%rd29479, %rd29474, %rd29477;
	add.s64 	%rd29480, %rd29479, %rd29478;
	add.s64 	%rd31722, %rd29480, %rd29466;
	shr.u64 	%rd29481, %rd29476, 32;
	shr.u64 	%rd29482, %rd31722, 32;
	add.s64 	%rd29483, %rd29482, %rd29481;
	and.b64  	%rd29484, %rd29435, 4294967295;
	mul.lo.s64 	%rd29485, %rd29484, 977;
	and.b64  	%rd29486, %rd29329, 4294967295;
	and.b64  	%rd29487, %rd29485, 4294967295;
	add.s64 	%rd29488, %rd29483, %rd29486;
	add.s64 	%rd29489, %rd29488, %rd29487;
	add.s64 	%rd31723, %rd29489, %rd29475;
	shr.u64 	%rd29490, %rd29485, 32;
	shr.u64 	%rd29491, %rd31723, 32;
	add.s64 	%rd29492, %rd29491, %rd29490;
	and.b64  	%rd29493, %rd29439, 4294967295;
	mul.lo.s64 	%rd29494, %rd29493, 977;
	and.b64  	%rd29495, %rd29367, 4294967295;
	and.b64  	%rd29496, %rd29494, 4294967295;
	add.s64 	%rd29497, %rd29492, %rd29495;
	add.s64 	%rd29498, %rd29497, %rd29496;
	add.s64 	%rd31724, %rd29498, %rd29484;
	shr.u64 	%rd29499, %rd29494, 32;
	shr.u64 	%rd29500, %rd31724, 32;
	add.s64 	%rd29501, %rd29500, %rd29499;
	mul.lo.s64 	%rd29502, %rd29440, 977;
	and.b64  	%rd29503, %rd29405, 4294967295;
	and.b64  	%rd29504, %rd29502, 4294967295;
	add.s64 	%rd29505, %rd29501, %rd29503;
	add.s64 	%rd29506, %rd29505, %rd29504;
	add.s64 	%rd31725, %rd29506, %rd29493;
	shr.u64 	%rd29507, %rd29502, 32;
	shr.u64 	%rd29508, %rd31725, 32;
	cvt.u32.u64 	%r11070, %rd29508;
	cvt.u32.u64 	%r11071, %rd29507;
	add.s32 	%r11072, %r11070, %r11071;
	add.s32 	%r5578, %r11072, %r11069;
	setp.eq.s32 	%p4185, %r5578, 0;
	mov.pred 	%p4489, 0;
	@%p4185 bra 	$L__BB3_3427;
	cvt.u64.u32 	%rd29509, %r5578;
	mul.wide.u32 	%rd29510, %r5578, 977;
	shr.u64 	%rd29511, %rd29510, 32;
	and.b64  	%rd29512, %rd31718, 4294967295;
	and.b64  	%rd29513, %rd29510, 4294967295;
	add.s64 	%rd31718, %rd29513, %rd29512;
	shr.u64 	%rd29514, %rd31718, 32;
	and.b64  	%rd29515, %rd31719, 4294967295;
	add.s64 	%rd29516, %rd29511, %rd29515;
	add.s64 	%rd29517, %rd29516, %rd29509;
	add.s64 	%rd31719, %rd29517, %rd29514;
	setp.lt.u64 	%p4187, %rd31719, 4294967296;
	@%p4187 bra 	$L__BB3_3427;
	shr.u64 	%rd29518, %rd31719, 32;
	and.b64  	%rd29519, %rd31720, 4294967295;
	add.s64 	%rd31720, %rd29518, %rd29519;
	setp.lt.u64 	%p4189, %rd31720, 4294967296;
	@%p4189 bra 	$L__BB3_3427;
	shr.u64 	%rd29520, %rd31720, 32;
	and.b64  	%rd29521, %rd31721, 4294967295;
	add.s64 	%rd31721, %rd29520, %rd29521;
	setp.lt.u64 	%p4191, %rd31721, 4294967296;
	@%p4191 bra 	$L__BB3_3427;
	shr.u64 	%rd29523, %rd31721, 32;
	and.b64  	%rd29524, %rd31722, 4294967295;
	add.s64 	%rd31722, %rd29523, %rd29524;
	setp.lt.u64 	%p4193, %rd31722, 4294967296;
	mov.b64 	%rd31721, 4294967296;
	@%p4193 bra 	$L__BB3_3427;
	shr.u64 	%rd29526, %rd31722, 32;
	and.b64  	%rd29527, %rd31723, 4294967295;
	add.s64 	%rd31723, %rd29526, %rd29527;
	setp.lt.u64 	%p4195, %rd31723, 4294967296;
	mov.b64 	%rd31721, 4294967296;
	mov.u64 	%rd31722, %rd31721;
	@%p4195 bra 	$L__BB3_3427;
	shr.u64 	%rd29529, %rd31723, 32;
	and.b64  	%rd29530, %rd31724, 4294967295;
	add.s64 	%rd31724, %rd29529, %rd29530;
	setp.lt.u64 	%p4197, %rd31724, 4294967296;
	mov.b64 	%rd31721, 4294967296;
	mov.u64 	%rd31723, %rd31721;
	@%p4197 bra 	$L__BB3_3427;
	shr.u64 	%rd29532, %rd31724, 32;
	and.b64  	%rd29533, %rd31725, 4294967295;
	add.s64 	%rd29534, %rd29532, %rd29533;
	setp.gt.u64 	%p4489, %rd29534, 4294967295;
	min.u64 	%rd31725, %rd29534, 4294967296;
	mov.b64 	%rd31721, 4294967296;
	mov.u64 	%rd31722, %rd31721;
	mov.u64 	%rd31724, %rd31721;
$L__BB3_3427:
	cvt.u32.u64 	%r14366, %rd31725;
	cvt.u32.u64 	%r14365, %rd31724;
	cvt.u32.u64 	%r14364, %rd31723;
	cvt.u32.u64 	%r14363, %rd31722;
	cvt.u32.u64 	%r14362, %rd31721;
	cvt.u32.u64 	%r14361, %rd31720;
	cvt.u32.u64 	%r14360, %rd31719;
	cvt.u32.u64 	%r14359, %rd31718;
	setp.lt.u32 	%p4198, %r14334, %r14366;
	or.pred  	%p4199, %p4489, %p4198;
	@%p4199 bra 	$L__BB3_3441;
	setp.gt.u32 	%p4200, %r14334, %r14366;
	@%p4200 bra 	$L__BB3_3442;
	ld.const.u32 	%r5587, [const_p+24];
	setp.lt.u32 	%p4201, %r5587, %r14365;
	@%p4201 bra 	$L__BB3_3441;
	setp.gt.u32 	%p4202, %r5587, %r14365;
	@%p4202 bra 	$L__BB3_3442;
	ld.const.u32 	%r5588, [const_p+20];
	setp.lt.u32 	%p4203, %r5588, %r14364;
	@%p4203 bra 	$L__BB3_3441;
	setp.gt.u32 	%p4204, %r5588, %r14364;
	@%p4204 bra 	$L__BB3_3442;
	ld.const.u32 	%r5589, [const_p+16];
	setp.lt.u32 	%p4205, %r5589, %r14363;
	@%p4205 bra 	$L__BB3_3441;
	setp.gt.u32 	%p4206, %r5589, %r14363;
	@%p4206 bra 	$L__BB3_3442;
	ld.const.u32 	%r5590, [const_p+12];
	setp.lt.u32 	%p4207, %r5590, %r14362;
	@%p4207 bra 	$L__BB3_3441;
	setp.gt.u32 	%p4208, %r5590, %r14362;
	@%p4208 bra 	$L__BB3_3442;
	ld.const.u32 	%r5591, [const_p+8];
	setp.lt.u32 	%p4209, %r5591, %r14361;
	@%p4209 bra 	$L__BB3_3441;
	setp.gt.u32 	%p4210, %r5591, %r14361;
	@%p4210 bra 	$L__BB3_3442;
	ld.const.u32 	%r5592, [const_p+4];
	setp.lt.u32 	%p4211, %r5592, %r14360;
	@%p4211 bra 	$L__BB3_3441;
	setp.gt.u32 	%p4212, %r5592, %r14360;
	ld.const.u32 	%r11073, [const_p];
	setp.gt.u32 	%p4213, %r11073, %r14359;
	or.pred  	%p4214, %p4212, %p4213;
	@%p4214 bra 	$L__BB3_3442;
$L__BB3_3441:
	ld.const.u32 	%r11091, [const_p];
	ld.const.u32 	%r11092, [const_p+4];
	ld.const.u32 	%r11093, [const_p+8];
	ld.const.u32 	%r11094, [const_p+12];
	ld.const.u32 	%r11095, [const_p+16];
	ld.const.u32 	%r11096, [const_p+20];
	ld.const.u32 	%r11097, [const_p+24];
	// begin inline asm
	sub.cc.u32 %r14359, %r14359, %r11091;
	subc.cc.u32 %r14360, %r14360, %r11092;
	subc.cc.u32 %r14361, %r14361, %r11093;
	subc.cc.u32 %r14362, %r14362, %r11094;
	subc.cc.u32 %r14363, %r14363, %r11095;
	subc.cc.u32 %r14364, %r14364, %r11096;
	subc.cc.u32 %r14365, %r14365, %r11097;
	subc.u32 %r14366, %r14366, %r14334;
	
	// end inline asm
$L__BB3_3442:
	setp.gt.u32 	%p4215, %r14366, %r14334;
	@%p4215 bra 	$L__BB3_3455;
	bra.uni 	$L__BB3_3456;
$L__BB3_3443:
	ld.const.u32 	%r5601, [const_p+24];
	setp.gt.u32 	%p4217, %r14365, %r5601;
	@%p4217 bra 	$L__BB3_3455;
	setp.lt.u32 	%p4218, %r14365, %r5601;
	@%p4218 bra 	$L__BB3_3457;
	ld.const.u32 	%r5602, [const_p+20];
	setp.gt.u32 	%p4219, %r14364, %r5602;
	@%p4219 bra 	$L__BB3_3455;
	setp.lt.u32 	%p4220, %r14364, %r5602;
	@%p4220 bra 	$L__BB3_3457;
	ld.const.u32 	%r5603, [const_p+16];
	setp.gt.u32 	%p4221, %r14363, %r5603;
	@%p4221 bra 	$L__BB3_3455;
	setp.lt.u32 	%p4222, %r14363, %r5603;
	@%p4222 bra 	$L__BB3_3457;
	ld.const.u32 	%r5604, [const_p+12];
	setp.gt.u32 	%p4223, %r14362, %r5604;
	@%p4223 bra 	$L__BB3_3455;
	setp.lt.u32 	%p4224, %r14362, %r5604;
	@%p4224 bra 	$L__BB3_3457;
	ld.const.u32 	%r5605, [const_p+8];
	setp.gt.u32 	%p4225, %r14361, %r5605;
	@%p4225 bra 	$L__BB3_3455;
	setp.lt.u32 	%p4226, %r14361, %r5605;
	@%p4226 bra 	$L__BB3_3457;
	ld.const.u32 	%r5606, [const_p+4];
	setp.gt.u32 	%p4227, %r14360, %r5606;
	@%p4227 bra 	$L__BB3_3455;
	setp.lt.u32 	%p4228, %r14360, %r5606;
	ld.const.u32 	%r11099, [const_p];
	setp.lt.u32 	%p4229, %r14359, %r11099;
	or.pred  	%p4230, %p4228, %p4229;
	@%p4230 bra 	$L__BB3_3457;
$L__BB3_3455:
	ld.const.u32 	%r11117, [const_p];
	ld.const.u32 	%r11118, [const_p+4];
	ld.const.u32 	%r11119, [const_p+8];
	ld.const.u32 	%r11120, [const_p+12];
	ld.const.u32 	%r11121, [const_p+16];
	ld.const.u32 	%r11122, [const_p+20];
	ld.const.u32 	%r11123, [const_p+24];
	// begin inline asm
	sub.cc.u32 %r14359, %r14359, %r11117;
	subc.cc.u32 %r14360, %r14360, %r11118;
	subc.cc.u32 %r14361, %r14361, %r11119;
	subc.cc.u32 %r14362, %r14362, %r11120;
	subc.cc.u32 %r14363, %r14363, %r11121;
	subc.cc.u32 %r14364, %r14364, %r11122;
	subc.cc.u32 %r14365, %r14365, %r11123;
	subc.u32 %r14366, %r14366, %r14334;
	
	// end inline asm
	bra.uni 	$L__BB3_3457;
$L__BB3_3456:
	setp.lt.u32 	%p4216, %r14366, %r14334;
	@%p4216 bra 	$L__BB3_3457;
	bra.uni 	$L__BB3_3443;
$L__BB3_3457:
	mul.wide.u32 	%rd29535, %r14343, %r12187;
	shr.u64 	%rd29536, %rd29535, 32;
	mul.wide.u32 	%rd29537, %r14344, %r12187;
	add.s64 	%rd29538, %rd29536, %rd29537;
	shr.u64 	%rd29539, %rd29538, 32;
	mul.wide.u32 	%rd29540, %r14345, %r12187;
	add.s64 	%rd29541, %rd29539, %rd29540;
	shr.u64 	%rd29542, %rd29541, 32;
	mul.wide.u32 	%rd29543, %r14346, %r12187;
	add.s64 	%rd29544, %rd29542, %rd29543;
	shr.u64 	%rd29545, %rd29544, 32;
	mul.wide.u32 	%rd29546, %r14347, %r12187;
	add.s64 	%rd29547, %rd29545, %rd29546;
	shr.u64 	%rd29548, %rd29547, 32;
	mul.wide.u32 	%rd29549, %r14348, %r12187;
	add.s64 	%rd29550, %rd29548, %rd29549;
	shr.u64 	%rd29551, %rd29550, 32;
	mul.wide.u32 	%rd29552, %r14349, %r12187;
	add.s64 	%rd29553, %rd29551, %rd29552;
	shr.u64 	%rd29554, %rd29553, 32;
	mul.wide.u32 	%rd29555, %r14350, %r12187;
	add.s64 	%rd29556, %rd29554, %rd29555;
	shr.u64 	%rd29557, %rd29556, 32;
	and.b64  	%rd29558, %rd29538, 4294967295;
	mul.wide.u32 	%rd29559, %r14343, %r12186;
	add.s64 	%rd29560, %rd29559, %rd29558;
	shr.u64 	%rd29561, %rd29560, 32;
	and.b64  	%rd29562, %rd29541, 4294967295;
	mul.wide.u32 	%rd29563, %r14344, %r12186;
	add.s64 	%rd29564, %rd29561, %rd29562;
	add.s64 	%rd29565, %rd29564, %rd29563;
	shr.u64 	%rd29566, %rd29565, 32;
	and.b64  	%rd29567, %rd29544, 4294967295;
	mul.wide.u32 	%rd29568, %r14345, %r12186;
	add.s64 	%rd29569, %rd29566, %rd29567;
	add.s64 	%rd29570, %rd29569, %rd29568;
	shr.u64 	%rd29571, %rd29570, 32;
	and.b64  	%rd29572, %rd29547, 4294967295;
	mul.wide.u32 	%rd29573, %r14346, %r12186;
	add.s64 	%rd29574, %rd29571, %rd29572;
	add.s64 	%rd29575, %rd29574, %rd29573;
	shr.u64 	%rd29576, %rd29575, 32;
	and.b64  	%rd29577, %rd29550, 4294967295;
	mul.wide.u32 	%rd29578, %r14347, %r12186;
	add.s64 	%rd29579, %rd29576, %rd29577;
	add.s64 	%rd29580, %rd29579, %rd29578;
	shr.u64 	%rd29581, %rd29580, 32;
	and.b64  	%rd29582, %rd29553, 4294967295;
	mul.wide.u32 	%rd29583, %r14348, %r12186;
	add.s64 	%rd29584, %rd29581, %rd29582;
	add.s64 	%rd29585, %rd29584, %rd29583;
	shr.u64 	%rd29586, %rd29585, 32;
	and.b64  	%rd29587, %rd29556, 4294967295;
	mul.wide.u32 	%rd29588, %r14349, %r12186;
	add.s64 	%rd29589, %rd29586, %rd29587;
	add.s64 	%rd29590, %rd29589, %rd29588;
	shr.u64 	%rd29591, %rd29590, 32;
	mul.wide.u32 	%rd29592, %r14350, %r12186;
	add.s64 	%rd29593, %rd29591, %rd29557;
	add.s64 	%rd29594, %rd29593, %rd29592;
	shr.u64 	%rd29595, %rd29594, 32;
	and.b64  	%rd29596, %rd29565, 4294967295;
	mul.wide.u32 	%rd29597, %r14343, %r12185;
	add.s64 	%rd29598, %rd29597, %rd29596;
	shr.u64 	%rd29599, %rd29598, 32;
	and.b64  	%rd29600, %rd29570, 4294967295;
	mul.wide.u32 	%rd29601, %r14344, %r12185;
	add.s64 	%rd29602, %rd29599, %rd29600;
	add.s64 	%rd29603, %rd29602, %rd29601;
	shr.u64 	%rd29604, %rd29603, 32;
	and.b64  	%rd29605, %rd29575, 4294967295;
	mul.wide.u32 	%rd29606, %r14345, %r12185;
	add.s64 	%rd29607, %rd29604, %rd29605;
	add.s64 	%rd29608, %rd29607, %rd29606;
	shr.u64 	%rd29609, %rd29608, 32;
	and.b64  	%rd29610, %rd29580, 4294967295;
	mul.wide.u32 	%rd29611, %r14346, %r12185;
	add.s64 	%rd29612, %rd29609, %rd29610;
	add.s64 	%rd29613, %rd29612, %rd29611;
	shr.u64 	%rd29614, %rd29613, 32;
	and.b64  	%rd29615, %rd29585, 4294967295;
	mul.wide.u32 	%rd29616, %r14347, %r12185;
	add.s64 	%rd29617, %rd29614, %rd29615;
	add.s64 	%rd29618, %rd29617, %rd29616;
	shr.u64 	%rd29619, %rd29618, 32;
	and.b64  	%rd29620, %rd29590, 4294967295;
	mul.wide.u32 	%rd29621, %r14348, %r12185;
	add.s64 	%rd29622, %rd29619, %rd29620;
	add.s64 	%rd29623, %rd29622, %rd29621;
	shr.u64 	%rd29624, %rd29623, 32;
	and.b64  	%rd29625, %rd29594, 4294967295;
	mul.wide.u32 	%rd29626, %r14349, %r12185;
	add.s64 	%rd29627, %rd29624, %rd29625;
	add.s64 	%rd29628, %rd29627, %rd29626;
	shr.u64 	%rd29629, %rd29628, 32;
	mul.wide.u32 	%rd29630, %r14350, %r12185;
	add.s64 	%rd29631, %rd29629, %rd29595;
	add.s64 	%rd29632, %rd29631, %rd29630;
	shr.u64 	%rd29633, %rd29632, 32;
	and.b64  	%rd29634, %rd29603, 4294967295;
	mul.wide.u32 	%rd29635, %r14343, %r12184;
	add.s64 	%rd29636, %rd29635, %rd29634;
	shr.u64 	%rd29637, %rd29636, 32;
	and.b64  	%rd29638, %rd29608, 4294967295;
	mul.wide.u32 	%rd29639, %r14344, %r12184;
	add.s64 	%rd29640, %rd29637, %rd29638;
	add.s64 	%rd29641, %rd29640, %rd29639;
	shr.u64 	%rd29642, %rd29641, 32;
	and.b64  	%rd29643, %rd29613, 4294967295;
	mul.wide.u32 	%rd29644, %r14345, %r12184;
	add.s64 	%rd29645, %rd29642, %rd29643;
	add.s64 	%rd29646, %rd29645, %rd29644;
	shr.u64 	%rd29647, %rd29646, 32;
	and.b64  	%rd29648, %rd29618, 4294967295;
	mul.wide.u32 	%rd29649, %r14346, %r12184;
	add.s64 	%rd29650, %rd29647, %rd29648;
	add.s64 	%rd29651, %rd29650, %rd29649;
	shr.u64 	%rd29652, %rd29651, 32;
	and.b64  	%rd29653, %rd29623, 4294967295;
	mul.wide.u32 	%rd29654, %r14347, %r12184;
	add.s64 	%rd29655, %rd29652, %rd29653;
	add.s64 	%rd29656, %rd29655, %rd29654;
	shr.u64 	%rd29657, %rd29656, 32;
	and.b64  	%rd29658, %rd29628, 4294967295;
	mul.wide.u32 	%rd29659, %r14348, %r12184;
	add.s64 	%rd29660, %rd29657, %rd29658;
	add.s64 	%rd29661, %rd29660, %rd29659;
	shr.u64 	%rd29662, %rd29661, 32;
	and.b64  	%rd29663, %rd29632, 4294967295;
	mul.wide.u32 	%rd29664, %r14349, %r12184;
	add.s64 	%rd29665, %rd29662, %rd29663;
	add.s64 	%rd29666, %rd29665, %rd29664;
	shr.u64 	%rd29667, %rd29666, 32;
	mul.wide.u32 	%rd29668, %r14350, %r12184;
	add.s64 	%rd29669, %rd29667, %rd29633;
	add.s64 	%rd29670, %rd29669, %rd29668;
	shr.u64 	%rd29671, %rd29670, 32;
	and.b64  	%rd29672, %rd29641, 4294967295;
	mul.wide.u32 	%rd29673, %r14343, %r12183;
	add.s64 	%rd29674, %rd29673, %rd29672;
	shr.u64 	%rd29675, %rd29674, 32;
	and.b64  	%rd29676, %rd29646, 4294967295;
	mul.wide.u32 	%rd29677, %r14344, %r12183;
	add.s64 	%rd29678, %rd29675, %rd29676;
	add.s64 	%rd29679, %rd29678, %rd29677;
	shr.u64 	%rd29680, %rd29679, 32;
	and.b64  	%rd29681, %rd29651, 4294967295;
	mul.wide.u32 	%rd29682, %r14345, %r12183;
	add.s64 	%rd29683, %rd29680, %rd29681;
	add.s64 	%rd29684, %rd29683, %rd29682;
	shr.u64 	%rd29685, %rd29684, 32;
	and.b64  	%rd29686, %rd29656, 4294967295;
	mul.wide.u32 	%rd29687, %r14346, %r12183;
	add.s64 	%rd29688, %rd29685, %rd29686;
	add.s64 	%rd29689, %rd29688, %rd29687;
	shr.u64 	%rd29690, %rd29689, 32;
	and.b64  	%rd29691, %rd29661, 4294967295;
	mul.wide.u32 	%rd29692, %r14347, %r12183;
	add.s64 	%rd29693, %rd29690, %rd29691;
	add.s64 	%rd29694, %rd29693, %rd29692;
	shr.u64 	%rd29695, %rd29694, 32;
	and.b64  	%rd29696, %rd29666, 4294967295;
	mul.wide.u32 	%rd29697, %r14348, %r12183;
	add.s64 	%rd29698, %rd29695, %rd29696;
	add.s64 	%rd29699, %rd29698, %rd29697;
	shr.u64 	%rd29700, %rd29699, 32;
	and.b64  	%rd29701, %rd29670, 4294967295;
	mul.wide.u32 	%rd29702, %r14349, %r12183;
	add.s64 	%rd29703, %rd29700, %rd29701;
	add.s64 	%rd29704, %rd29703, %rd29702;
	shr.u64 	%rd29705, %rd29704, 32;
	mul.wide.u32 	%rd29706, %r14350, %r12183;
	add.s64 	%rd29707, %rd29705, %rd29671;
	add.s64 	%rd29708, %rd29707, %rd29706;
	shr.u64 	%rd29709, %rd29708, 32;
	and.b64  	%rd29710, %rd29679, 4294967295;
	mul.wide.u32 	%rd29711, %r14343, %r12182;
	add.s64 	%rd29712, %rd29711, %rd29710;
	shr.u64 	%rd29713, %rd29712, 32;
	and.b64  	%rd29714, %rd29684, 4294967295;
	mul.wide.u32 	%rd29715, %r14344, %r12182;
	add.s64 	%rd29716, %rd29713, %rd29714;
	add.s64 	%rd29717, %rd29716, %rd29715;
	shr.u64 	%rd29718, %rd29717, 32;
	and.b64  	%rd29719, %rd29689, 4294967295;
	mul.wide.u32 	%rd29720, %r14345, %r12182;
	add.s64 	%rd29721, %rd29718, %rd29719;
	add.s64 	%rd29722, %rd29721, %rd29720;
	shr.u64 	%rd29723, %rd29722, 32;
	and.b64  	%rd29724, %rd29694, 4294967295;
	mul.wide.u32 	%rd29725, %r14346, %r12182;
	add.s64 	%rd29726, %rd29723, %rd29724;
	add.s64 	%rd29727, %rd29726, %rd29725;
	shr.u64 	%rd29728, %rd29727, 32;
	and.b64  	%rd29729, %rd29699, 4294967295;
	mul.wide.u32 	%rd29730, %r14347, %r12182;
	add.s64 	%rd29731, %rd29728, %rd29729;
	add.s64 	%rd29732, %rd29731, %rd29730;
	shr.u64 	%rd29733, %rd29732, 32;
	and.b64  	%rd29734, %rd29704, 4294967295;
	mul.wide.u32 	%rd29735, %r14348, %r12182;
	add.s64 	%rd29736, %rd29733, %rd29734;
	add.s64 	%rd29737, %rd29736, %rd29735;
	shr.u64 	%rd29738, %rd29737, 32;
	and.b64  	%rd29739, %rd29708, 4294967295;
	mul.wide.u32 	%rd29740, %r14349, %r12182;
	add.s64 	%rd29741, %rd29738, %rd29739;
	add.s64 	%rd29742, %rd29741, %rd29740;
	shr.u64 	%rd29743, %rd29742, 32;
	mul.wide.u32 	%rd29744, %r14350, %r12182;
	add.s64 	%rd29745, %rd29743, %rd29709;
	add.s64 	%rd29746, %rd29745, %rd29744;
	shr.u64 	%rd29747, %rd29746, 32;
	and.b64  	%rd29748, %rd29717, 4294967295;
	mul.wide.u32 	%rd29749, %r14343, %r12181;
	add.s64 	%rd29750, %rd29749, %rd29748;
	shr.u64 	%rd29751, %rd29750, 32;
	and.b64  	%rd29752, %rd29722, 4294967295;
	mul.wide.u32 	%rd29753, %r14344, %r12181;
	add.s64 	%rd29754, %rd29751, %rd29752;
	add.s64 	%rd29755, %rd29754, %rd29753;
	shr.u64 	%rd29756, %rd29755, 32;
	and.b64  	%rd29757, %rd29727, 4294967295;
	mul.wide.u32 	%rd29758, %r14345, %r12181;
	add.s64 	%rd29759, %rd29756, %rd29757;
	add.s64 	%rd29760, %rd29759, %rd29758;
	shr.u64 	%rd29761, %rd29760, 32;
	and.b64  	%rd29762, %rd29732, 4294967295;
	mul.wide.u32 	%rd29763, %r14346, %r12181;
	add.s64 	%rd29764, %rd29761, %rd29762;
	add.s64 	%rd29765, %rd29764, %rd29763;
	shr.u64 	%rd29766, %rd29765, 32;
	and.b64  	%rd29767, %rd29737, 4294967295;
	mul.wide.u32 	%rd29768, %r14347, %r12181;
	add.s64 	%rd29769, %rd29766, %rd29767;
	add.s64 	%rd29770, %rd29769, %rd29768;
	shr.u64 	%rd29771, %rd29770, 32;
	and.b64  	%rd29772, %rd29742, 4294967295;
	mul.wide.u32 	%rd29773, %r14348, %r12181;
	add.s64 	%rd29774, %rd29771, %rd29772;
	add.s64 	%rd29775, %rd29774, %rd29773;
	shr.u64 	%rd29776, %rd29775, 32;
	and.b64  	%rd29777, %rd29746, 4294967295;
	mul.wide.u32 	%rd29778, %r14349, %r12181;
	add.s64 	%rd29779, %rd29776, %rd29777;
	add.s64 	%rd29780, %rd29779, %rd29778;
	shr.u64 	%rd29781, %rd29780, 32;
	mul.wide.u32 	%rd29782, %r14350, %r12181;
	add.s64 	%rd29783, %rd29781, %rd29747;
	add.s64 	%rd29784, %rd29783, %rd29782;
	shr.u64 	%rd29785, %rd29784, 32;
	and.b64  	%rd29786, %rd29755, 4294967295;
	mul.wide.u32 	%rd29787, %r14343, %r12180;
	add.s64 	%rd29788, %rd29787, %rd29786;
	shr.u64 	%rd29789, %rd29788, 32;
	and.b64  	%rd29790, %rd29760, 4294967295;
	mul.wide.u32 	%rd29791, %r14344, %r12180;
	add.s64 	%rd29792, %rd29789, %rd29790;
	add.s64 	%rd29793, %rd29792, %rd29791;
	shr.u64 	%rd29794, %rd29793, 32;
	and.b64  	%rd29795, %rd29765, 4294967295;
	mul.wide.u32 	%rd29796, %r14345, %r12180;
	add.s64 	%rd29797, %rd29794, %rd29795;
	add.s64 	%rd29798, %rd29797, %rd29796;
	shr.u64 	%rd29799, %rd29798, 32;
	and.b64  	%rd29800, %rd29770, 4294967295;
	mul.wide.u32 	%rd29801, %r14346, %r12180;
	add.s64 	%rd29802, %rd29799, %rd29800;
	add.s64 	%rd29803, %rd29802, %rd29801;
	shr.u64 	%rd29804, %rd29803, 32;
	and.b64  	%rd29805, %rd29775, 4294967295;
	mul.wide.u32 	%rd29806, %r14347, %r12180;
	add.s64 	%rd29807, %rd29804, %rd29805;
	add.s64 	%rd29808, %rd29807, %rd29806;
	shr.u64 	%rd29809, %rd29808, 32;
	and.b64  	%rd29810, %rd29780, 4294967295;
	mul.wide.u32 	%rd29811, %r14348, %r12180;
	add.s64 	%rd29812, %rd29809, %rd29810;
	add.s64 	%rd29813, %rd29812, %rd29811;
	shr.u64 	%rd29814, %rd29813, 32;
	and.b64  	%rd29815, %rd29784, 4294967295;
	mul.wide.u32 	%rd29816, %r14349, %r12180;
	add.s64 	%rd29817, %rd29814, %rd29815;
	add.s64 	%rd29818, %rd29817, %rd29816;
	shr.u64 	%rd29819, %rd29818, 32;
	mul.wide.u32 	%rd29820, %r14350, %r12180;
	add.s64 	%rd29821, %rd29819, %rd29785;
	add.s64 	%rd29822, %rd29821, %rd29820;
	shr.u64 	%rd29823, %rd29822, 32;
	{ .reg .b32 tmp; mov.b64 {tmp, %r11125}, %rd29822; }
	and.b64  	%rd29824, %rd29793, 4294967295;
	mul.lo.s64 	%rd29825, %rd29824, 977;
	and.b64  	%rd29826, %rd29535, 4294967295;
	and.b64  	%rd29827, %rd29825, 4294967295;
	add.s64 	%rd31726, %rd29827, %rd29826;
	shr.u64 	%rd29828, %rd29825, 32;
	shr.u64 	%rd29829, %rd31726, 32;
	add.s64 	%rd29830, %rd29829, %rd29828;
	and.b64  	%rd29831, %rd29798, 4294967295;
	mul.lo.s64 	%rd29832, %rd29831, 977;
	and.b64  	%rd29833, %rd29560, 4294967295;
	and.b64  	%rd29834, %rd29832, 4294967295;
	add.s64 	%rd29835, %rd29830, %rd29833;
	add.s64 	%rd29836, %rd29835, %rd29834;
	add.s64 	%rd31727, %rd29836, %rd29824;
	shr.u64 	%rd29837, %rd29832, 32;
	shr.u64 	%rd29838, %rd31727, 32;
	add.s64 	%rd29839, %rd29838, %rd29837;
	and.b64  	%rd29840, %rd29803, 4294967295;
	mul.lo.s64 	%rd29841, %rd29840, 977;
	and.b64  	%rd29842, %rd29598, 4294967295;
	and.b64  	%rd29843, %rd29841, 4294967295;
	add.s64 	%rd29844, %rd29839, %rd29842;
	add.s64 	%rd29845, %rd29844, %rd29843;
	add.s64 	%rd31728, %rd29845, %rd29831;
	shr.u64 	%rd29846, %rd29841, 32;
	shr.u64 	%rd29847, %rd31728, 32;
	add.s64 	%rd29848, %rd29847, %rd29846;
	and.b64  	%rd29849, %rd29808, 4294967295;
	mul.lo.s64 	%rd29850, %rd29849, 977;
	and.b64  	%rd29851, %rd29636, 4294967295;
	and.b64  	%rd29852, %rd29850, 4294967295;
	add.s64 	%rd29853, %rd29848, %rd29851;
	add.s64 	%rd29854, %rd29853, %rd29852;
	add.s64 	%rd31729, %rd29854, %rd29840;
	shr.u64 	%rd29855, %rd29850, 32;
	shr.u64 	%rd29856, %rd31729, 32;
	add.s64 	%rd29857, %rd29856, %rd29855;
	and.b64  	%rd29858, %rd29813, 4294967295;
	mul.lo.s64 	%rd29859, %rd29858, 977;
	and.b64  	%rd29860, %rd29674, 4294967295;
	and.b64  	%rd29861, %rd29859, 4294967295;
	add.s64 	%rd29862, %rd29857, %rd29860;
	add.s64 	%rd29863, %rd29862, %rd29861;
	add.s64 	%rd31730, %rd29863, %rd29849;
	shr.u64 	%rd29864, %rd29859, 32;
	shr.u64 	%rd29865, %rd31730, 32;
	add.s64 	%rd29866, %rd29865, %rd29864;
	and.b64  	%rd29867, %rd29818, 4294967295;
	mul.lo.s64 	%rd29868, %rd29867, 977;
	and.b64  	%rd29869, %rd29712, 4294967295;
	and.b64  	%rd29870, %rd29868, 4294967295;
	add.s64 	%rd29871, %rd29866, %rd29869;
	add.s64 	%rd29872, %rd29871, %rd29870;
	add.s64 	%rd31731, %rd29872, %rd29858;
	shr.u64 	%rd29873, %rd29868, 32;
	shr.u64 	%rd29874, %rd31731, 32;
	add.s64 	%rd29875, %rd29874, %rd29873;
	and.b64  	%rd29876, %rd29822, 4294967295;
	mul.lo.s64 	%rd29877, %rd29876, 977;
	and.b64  	%rd29878, %rd29750, 4294967295;
	and.b64  	%rd29879, %rd29877, 4294967295;
	add.s64 	%rd29880, %rd29875, %rd29878;
	add.s64 	%rd29881, %rd29880, %rd29879;
	add.s64 	%rd31732, %rd29881, %rd29867;
	shr.u64 	%rd29882, %rd29877, 32;
	shr.u64 	%rd29883, %rd31732, 32;
	add.s64 	%rd29884, %rd29883, %rd29882;
	mul.lo.s64 	%rd29885, %rd29823, 977;
	and.b64  	%rd29886, %rd29788, 4294967295;
	and.b64  	%rd29887, %rd29885, 4294967295;
	add.s64 	%rd29888, %rd29884, %rd29886;
	add.s64 	%rd29889, %rd29888, %rd29887;
	add.s64 	%rd31733, %rd29889, %rd29876;
	shr.u64 	%rd29890, %rd29885, 32;
	shr.u64 	%rd29891, %rd31733, 32;
	cvt.u32.u64 	%r11126, %rd29891;
	cvt.u32.u64 	%r11127, %rd29890;
	add.s32 	%r11128, %r11126, %r11127;
	add.s32 	%r5631, %r11128, %r11125;
	setp.eq.s32 	%p4232, %r5631, 0;
	mov.pred 	%p4490, 0;
	@%p4232 bra 	$L__BB3_3465;
	cvt.u64.u32 	%rd29892, %r5631;
	mul.wide.u32 	%rd29893, %r5631, 977;
	shr.u64 	%rd29894, %rd29893, 32;
	and.b64  	%rd29895, %rd31726, 4294967295;
	and.b64  	%rd29896, %rd29893, 4294967295;
	add.s64 	%rd31726, %rd29896, %rd29895;
	shr.u64 	%rd29897, %rd31726, 32;
	and.b64  	%rd29898, %rd31727, 4294967295;
	add.s64 	%rd29899, %rd29894, %rd29898;
	add.s64 	%rd29900, %rd29899, %rd29892;
	add.s64 	%rd31727, %rd29900, %rd29897;
	setp.lt.u64 	%p4234, %rd31727, 4294967296;
	@%p4234 bra 	$L__BB3_3465;
	shr.u64 	%rd29901, %rd31727, 32;
	and.b64  	%rd29902, %rd31728, 4294967295;
	add.s64 	%rd31728, %rd29901, %rd29902;
	setp.lt.u64 	%p4236, %rd31728, 4294967296;
	@%p4236 bra 	$L__BB3_3465;
	shr.u64 	%rd29903, %rd31728, 32;
	and.b64  	%rd29904, %rd31729, 4294967295;
	add.s64 	%rd31729, %rd29903, %rd29904;
	setp.lt.u64 	%p4238, %rd31729, 4294967296;
	@%p4238 bra 	$L__BB3_3465;
	shr.u64 	%rd29906, %rd31729, 32;
	and.b64  	%rd29907, %rd31730, 4294967295;
	add.s64 	%rd31730, %rd29906, %rd29907;
	setp.lt.u64 	%p4240, %rd31730, 4294967296;
	mov.b64 	%rd31729, 4294967296;
	@%p4240 bra 	$L__BB3_3465;
	shr.u64 	%rd29909, %rd31730, 32;
	and.b64  	%rd29910, %rd31731, 4294967295;
	add.s64 	%rd31731, %rd29909, %rd29910;
	setp.lt.u64 	%p4242, %rd31731, 4294967296;
	mov.b64 	%rd31729, 4294967296;
	mov.u64 	%rd31730, %rd31729;
	@%p4242 bra 	$L__BB3_3465;
	shr.u64 	%rd29912, %rd31731, 32;
	and.b64  	%rd29913, %rd31732, 4294967295;
	add.s64 	%rd31732, %rd29912, %rd29913;
	setp.lt.u64 	%p4244, %rd31732, 4294967296;
	mov.b64 	%rd31729, 4294967296;
	mov.u64 	%rd31731, %rd31729;
	@%p4244 bra 	$L__BB3_3465;
	shr.u64 	%rd29915, %rd31732, 32;
	and.b64  	%rd29916, %rd31733, 4294967295;
	add.s64 	%rd29917, %rd29915, %rd29916;
	setp.gt.u64 	%p4490, %rd29917, 4294967295;
	min.u64 	%rd31733, %rd29917, 4294967296;
	mov.b64 	%rd31729, 4294967296;
	mov.u64 	%rd31730, %rd31729;
	mov.u64 	%rd31732, %rd31729;
$L__BB3_3465:
	cvt.u32.u64 	%r14382, %rd31733;
	cvt.u32.u64 	%r14381, %rd31732;
	cvt.u32.u64 	%r14380, %rd31731;
	cvt.u32.u64 	%r14379, %rd31730;
	cvt.u32.u64 	%r14378, %rd31729;
	cvt.u32.u64 	%r14377, %rd31728;
	cvt.u32.u64 	%r14376, %rd31727;
	cvt.u32.u64 	%r14375, %rd31726;
	setp.lt.u32 	%p4245, %r14334, %r14382;
	or.pred  	%p4246, %p4490, %p4245;
	@%p4246 bra 	$L__BB3_3479;
	setp.gt.u32 	%p4247, %r14334, %r14382;
	@%p4247 bra 	$L__BB3_3480;
	ld.const.u32 	%r5640, [const_p+24];
	setp.lt.u32 	%p4248, %r5640, %r14381;
	@%p4248 bra 	$L__BB3_3479;
	setp.gt.u32 	%p4249, %r5640, %r14381;
	@%p4249 bra 	$L__BB3_3480;
	ld.const.u32 	%r5641, [const_p+20];
	setp.lt.u32 	%p4250, %r5641, %r14380;
	@%p4250 bra 	$L__BB3_3479;
	setp.gt.u32 	%p4251, %r5641, %r14380;
	@%p4251 bra 	$L__BB3_3480;
	ld.const.u32 	%r5642, [const_p+16];
	setp.lt.u32 	%p4252, %r5642, %r14379;
	@%p4252 bra 	$L__BB3_3479;
	setp.gt.u32 	%p4253, %r5642, %r14379;
	@%p4253 bra 	$L__BB3_3480;
	ld.const.u32 	%r5643, [const_p+12];
	setp.lt.u32 	%p4254, %r5643, %r14378;
	@%p4254 bra 	$L__BB3_3479;
	setp.gt.u32 	%p4255, %r5643, %r14378;
	@%p4255 bra 	$L__BB3_3480;
	ld.const.u32 	%r5644, [const_p+8];
	setp.lt.u32 	%p4256, %r5644, %r14377;
	@%p4256 bra 	$L__BB3_3479;
	setp.gt.u32 	%p4257, %r5644, %r14377;
	@%p4257 bra 	$L__BB3_3480;
	ld.const.u32 	%r5645, [const_p+4];
	setp.lt.u32 	%p4258, %r5645, %r14376;
	@%p4258 bra 	$L__BB3_3479;
	setp.gt.u32 	%p4259, %r5645, %r14376;
	ld.const.u32 	%r11129, [const_p];
	setp.gt.u32 	%p4260, %r11129, %r14375;
	or.pred  	%p4261, %p4259, %p4260;
	@%p4261 bra 	$L__BB3_3480;
$L__BB3_3479:
	ld.const.u32 	%r11147, [const_p];
	ld.const.u32 	%r11148, [const_p+4];
	ld.const.u32 	%r11149, [const_p+8];
	ld.const.u32 	%r11150, [const_p+12];
	ld.const.u32 	%r11151, [const_p+16];
	ld.const.u32 	%r11152, [const_p+20];
	ld.const.u32 	%r11153, [const_p+24];
	// begin inline asm
	sub.cc.u32 %r14375, %r14375, %r11147;
	subc.cc.u32 %r14376, %r14376, %r11148;
	subc.cc.u32 %r14377, %r14377, %r11149;
	subc.cc.u32 %r14378, %r14378, %r11150;
	subc.cc.u32 %r14379, %r14379, %r11151;
	subc.cc.u32 %r14380, %r14380, %r11152;
	subc.cc.u32 %r14381, %r14381, %r11153;
	subc.u32 %r14382, %r14382, %r14334;
	
	// end inline asm
$L__BB3_3480:
	setp.gt.u32 	%p4262, %r14382, %r14334;
	@%p4262 bra 	$L__BB3_3493;
	bra.uni 	$L__BB3_3494;
$L__BB3_3481:
	ld.const.u32 	%r5654, [const_p+24];
	setp.gt.u32 	%p4264, %r14381, %r5654;
	@%p4264 bra 	$L__BB3_3493;
	setp.lt.u32 	%p4265, %r14381, %r5654;
	@%p4265 bra 	$L__BB3_3495;
	ld.const.u32 	%r5655, [const_p+20];
	setp.gt.u32 	%p4266, %r14380, %r5655;
	@%p4266 bra 	$L__BB3_3493;
	setp.lt.u32 	%p4267, %r14380, %r5655;
	@%p4267 bra 	$L__BB3_3495;
	ld.const.u32 	%r5656, [const_p+16];
	setp.gt.u32 	%p4268, %r14379, %r5656;
	@%p4268 bra 	$L__BB3_3493;
	setp.lt.u32 	%p4269, %r14379, %r5656;
	@%p4269 bra 	$L__BB3_3495;
	ld.const.u32 	%r5657, [const_p+12];
	setp.gt.u32 	%p4270, %r14378, %r5657;
	@%p4270 bra 	$L__BB3_3493;
	setp.lt.u32 	%p4271, %r14378, %r5657;
	@%p4271 bra 	$L__BB3_3495;
	ld.const.u32 	%r5658, [const_p+8];
	setp.gt.u32 	%p4272, %r14377, %r5658;
	@%p4272 bra 	$L__BB3_3493;
	setp.lt.u32 	%p4273, %r14377, %r5658;
	@%p4273 bra 	$L__BB3_3495;
	ld.const.u32 	%r5659, [const_p+4];
	setp.gt.u32 	%p4274, %r14376, %r5659;
	@%p4274 bra 	$L__BB3_3493;
	setp.lt.u32 	%p4275, %r14376, %r5659;
	ld.const.u32 	%r11155, [const_p];
	setp.lt.u32 	%p4276, %r14375, %r11155;
	or.pred  	%p4277, %p4275, %p4276;
	@%p4277 bra 	$L__BB3_3495;
$L__BB3_3493:
	ld.const.u32 	%r11173, [const_p];
	ld.const.u32 	%r11174, [const_p+4];
	ld.const.u32 	%r11175, [const_p+8];
	ld.const.u32 	%r11176, [const_p+12];
	ld.const.u32 	%r11177, [const_p+16];
	ld.const.u32 	%r11178, [const_p+20];
	ld.const.u32 	%r11179, [const_p+24];
	// begin inline asm
	sub.cc.u32 %r14375, %r14375, %r11173;
	subc.cc.u32 %r14376, %r14376, %r11174;
	subc.cc.u32 %r14377, %r14377, %r11175;
	subc.cc.u32 %r14378, %r14378, %r11176;
	subc.cc.u32 %r14379, %r14379, %r11177;
	subc.cc.u32 %r14380, %r14380, %r11178;
	subc.cc.u32 %r14381, %r14381, %r11179;
	subc.u32 %r14382, %r14382, %r14334;
	
	// end inline asm
	bra.uni 	$L__BB3_3495;
$L__BB3_3494:
	setp.lt.u32 	%p4263, %r14382, %r14334;
	@%p4263 bra 	$L__BB3_3495;
	bra.uni 	$L__BB3_3481;
$L__BB3_3495:
	ld.param.u64 	%rd31044, [_Z26test_scalar_multiplicationP7ECPointP6BigInti_param_0];
	cvta.to.global.u64 	%rd29918, %rd31044;
	mov.u32 	%r11181, %ctaid.x;
	mov.u32 	%r11182, %ntid.x;
	mov.u32 	%r11183, %tid.x;
	mad.lo.s32 	%r11184, %r11181, %r11182, %r11183;
	mul.wide.s32 	%rd29919, %r11184, 68;
	add.s64 	%rd2077, %rd29918, %rd29919;
	st.global.u32 	[%rd2077], %r14375;
	st.global.u32 	[%rd2077+4], %r14376;
	st.global.u32 	[%rd2077+8], %r14377;
	st.global.u32 	[%rd2077+12], %r14378;
	st.global.u32 	[%rd2077+16], %r14379;
	st.global.u32 	[%rd2077+20], %r14380;
	st.global.u32 	[%rd2077+24], %r14381;
	st.global.u32 	[%rd2077+28], %r14382;
	mul.wide.u32 	%rd29920, %r14359, %r12179;
	shr.u64 	%rd29921, %rd29920, 32;
	mul.wide.u32 	%rd29922, %r14360, %r12179;
	add.s64 	%rd29923, %rd29921, %rd29922;
	shr.u64 	%rd29924, %rd29923, 32;
	mul.wide.u32 	%rd29925, %r14361, %r12179;
	add.s64 	%rd29926, %rd29924, %rd29925;
	shr.u64 	%rd29927, %rd29926, 32;
	mul.wide.u32 	%rd29928, %r14362, %r12179;
	add.s64 	%rd29929, %rd29927, %rd29928;
	shr.u64 	%rd29930, %rd29929, 32;
	mul.wide.u32 	%rd29931, %r14363, %r12179;
	add.s64 	%rd29932, %rd29930, %rd29931;
	shr.u64 	%rd29933, %rd29932, 32;
	mul.wide.u32 	%rd29934, %r14364, %r12179;
	add.s64 	%rd29935, %rd29933, %rd29934;
	shr.u64 	%rd29936, %rd29935, 32;
	mul.wide.u32 	%rd29937, %r14365, %r12179;
	add.s64 	%rd29938, %rd29936, %rd29937;
	shr.u64 	%rd29939, %rd29938, 32;
	mul.wide.u32 	%rd29940, %r14366, %r12179;
	add.s64 	%rd29941, %rd29939, %rd29940;
	shr.u64 	%rd29942, %rd29941, 32;
	and.b64  	%rd29943, %rd29923, 4294967295;
	mul.wide.u32 	%rd29944, %r14359, %r12178;
	add.s64 	%rd29945, %rd29944, %rd29943;
	shr.u64 	%rd29946, %rd29945, 32;
	and.b64  	%rd29947, %rd29926, 4294967295;
	mul.wide.u32 	%rd29948, %r14360, %r12178;
	add.s64 	%rd29949, %rd29946, %rd29947;
	add.s64 	%rd29950, %rd29949, %rd29948;
	shr.u64 	%rd29951, %rd29950, 32;
	and.b64  	%rd29952, %rd29929, 4294967295;
	mul.wide.u32 	%rd29953, %r14361, %r12178;
	add.s64 	%rd29954, %rd29951, %rd29952;
	add.s64 	%rd29955, %rd29954, %rd29953;
	shr.u64 	%rd29956, %rd29955, 32;
	and.b64  	%rd29957, %rd29932, 4294967295;
	mul.wide.u32 	%rd29958, %r14362, %r12178;
	add.s64 	%rd29959, %rd29956, %rd29957;
	add.s64 	%rd29960, %rd29959, %rd29958;
	shr.u64 	%rd29961, %rd29960, 32;
	and.b64  	%rd29962, %rd29935, 4294967295;
	mul.wide.u32 	%rd29963, %r14363, %r12178;
	add.s64 	%rd29964, %rd29961, %rd29962;
	add.s64 	%rd29965, %rd29964, %rd29963;
	shr.u64 	%rd29966, %rd29965, 32;
	and.b64  	%rd29967, %rd29938, 4294967295;
	mul.wide.u32 	%rd29968, %r14364, %r12178;
	add.s64 	%rd29969, %rd29966, %rd29967;
	add.s64 	%rd29970, %rd29969, %rd29968;
	shr.u64 	%rd29971, %rd29970, 32;
	and.b64  	%rd29972, %rd29941, 4294967295;
	mul.wide.u32 	%rd29973, %r14365, %r12178;
	add.s64 	%rd29974, %rd29971, %rd29972;
	add.s64 	%rd29975, %rd29974, %rd29973;
	shr.u64 	%rd29976, %rd29975, 32;
	mul.wide.u32 	%rd29977, %r14366, %r12178;
	add.s64 	%rd29978, %rd29976, %rd29942;
	add.s64 	%rd29979, %rd29978, %rd29977;
	shr.u64 	%rd29980, %rd29979, 32;
	and.b64  	%rd29981, %rd29950, 4294967295;
	mul.wide.u32 	%rd29982, %r14359, %r12177;
	add.s64 	%rd29983, %rd29982, %rd29981;
	shr.u64 	%rd29984, %rd29983, 32;
	and.b64  	%rd29985, %rd29955, 4294967295;
	mul.wide.u32 	%rd29986, %r14360, %r12177;
	add.s64 	%rd29987, %rd29984, %rd29985;
	add.s64 	%rd29988, %rd29987, %rd29986;
	shr.u64 	%rd29989, %rd29988, 32;
	and.b64  	%rd29990, %rd29960, 4294967295;
	mul.wide.u32 	%rd29991, %r14361, %r12177;
	add.s64 	%rd29992, %rd29989, %rd29990;
	add.s64 	%rd29993, %rd29992, %rd29991;
	shr.u64 	%rd29994, %rd29993, 32;
	and.b64  	%rd29995, %rd29965, 4294967295;
	mul.wide.u32 	%rd29996, %r14362, %r12177;
	add.s64 	%rd29997, %rd29994, %rd29995;
	add.s64 	%rd29998, %rd29997, %rd29996;
	shr.u64 	%rd29999, %rd29998, 32;
	and.b64  	%rd30000, %rd29970, 4294967295;
	mul.wide.u32 	%rd30001, %r14363, %r12177;
	add.s64 	%rd30002, %rd29999, %rd30000;
	add.s64 	%rd30003, %rd30002, %rd30001;
	shr.u64 	%rd30004, %rd30003, 32;
	and.b64  	%rd30005, %rd29975, 4294967295;
	mul.wide.u32 	%rd30006, %r14364, %r12177;
	add.s64 	%rd30007, %rd30004, %rd30005;
	add.s64 	%rd30008, %rd30007, %rd30006;
	shr.u64 	%rd30009, %rd30008, 32;
	and.b64  	%rd30010, %rd29979, 4294967295;
	mul.wide.u32 	%rd30011, %r14365, %r12177;
	add.s64 	%rd30012, %rd30009, %rd30010;
	add.s64 	%rd30013, %rd30012, %rd30011;
	shr.u64 	%rd30014, %rd30013, 32;
	mul.wide.u32 	%rd30015, %r14366, %r12177;
	add.s64 	%rd30016, %rd30014, %rd29980;
	add.s64 	%rd30017, %rd30016, %rd30015;
	shr.u64 	%rd30018, %rd30017, 32;
	and.b64  	%rd30019, %rd29988, 4294967295;
	mul.wide.u32 	%rd30020, %r14359, %r12176;
	add.s64 	%rd30021, %rd30020, %rd30019;
	shr.u64 	%rd30022, %rd30021, 32;
	and.b64  	%rd30023, %rd29993, 4294967295;
	mul.wide.u32 	%rd30024, %r14360, %r12176;
	add.s64 	%rd30025, %rd30022, %rd30023;
	add.s64 	%rd30026, %rd30025, %rd30024;
	shr.u64 	%rd30027, %rd30026, 32;
	and.b64  	%rd30028, %rd29998, 4294967295;
	mul.wide.u32 	%rd30029, %r14361, %r12176;
	add.s64 	%rd30030, %rd30027, %rd30028;
	add.s64 	%rd30031, %rd30030, %rd30029;
	shr.u64 	%rd30032, %rd30031, 32;
	and.b64  	%rd30033, %rd30003, 4294967295;
	mul.wide.u32 	%rd30034, %r14362, %r12176;
	add.s64 	%rd30035, %rd30032, %rd30033;
	add.s64 	%rd30036, %rd30035, %rd30034;
	shr.u64 	%rd30037, %rd30036, 32;
	and.b64  	%rd30038, %rd30008, 4294967295;
	mul.wide.u32 	%rd30039, %r14363, %r12176;
	add.s64 	%rd30040, %rd30037, %rd30038;
	add.s64 	%rd30041, %rd30040, %rd30039;
	shr.u64 	%rd30042, %rd30041, 32;
	and.b64  	%rd30043, %rd30013, 4294967295;
	mul.wide.u32 	%rd30044, %r14364, %r12176;
	add.s64 	%rd30045, %rd30042, %rd30043;
	add.s64 	%rd30046, %rd30045, %rd30044;
	shr.u64 	%rd30047, %rd30046, 32;
	and.b64  	%rd30048, %rd30017, 4294967295;
	mul.wide.u32 	%rd30049, %r14365, %r12176;
	add.s64 	%rd30050, %rd30047, %rd30048;
	add.s64 	%rd30051, %rd30050, %rd30049;
	shr.u64 	%rd30052, %rd30051, 32;
	mul.wide.u32 	%rd30053, %r14366, %r12176;
	add.s64 	%rd30054, %rd30052, %rd30018;
	add.s64 	%rd30055, %rd30054, %rd30053;
	shr.u64 	%rd30056, %rd30055, 32;
	and.b64  	%rd30057, %rd30026, 4294967295;
	mul.wide.u32 	%rd30058, %r14359, %r12175;
	add.s64 	%rd30059, %rd30058, %rd30057;
	shr.u64 	%rd30060, %rd30059, 32;
	and.b64  	%rd30061, %rd30031, 4294967295;
	mul.wide.u32 	%rd30062, %r14360, %r12175;
	add.s64 	%rd30063, %rd30060, %rd30061;
	add.s64 	%rd30064, %rd30063, %rd30062;
	shr.u64 	%rd30065, %rd30064, 32;
	and.b64  	%rd30066, %rd30036, 4294967295;
	mul.wide.u32 	%rd30067, %r14361, %r12175;
	add.s64 	%rd30068, %rd30065, %rd30066;
	add.s64 	%rd30069, %rd30068, %rd30067;
	shr.u64 	%rd30070, %rd30069, 32;
	and.b64  	%rd30071, %rd30041, 4294967295;
	mul.wide.u32 	%rd30072, %r14362, %r12175;
	add.s64 	%rd30073, %rd30070, %rd30071;
	add.s64 	%rd30074, %rd30073, %rd30072;
	shr.u64 	%rd30075, %rd30074, 32;
	and.b64  	%rd30076, %rd30046, 4294967295;
	mul.wide.u32 	%rd30077, %r14363, %r12175;
	add.s64 	%rd30078, %rd30075, %rd30076;
	add.s64 	%rd30079, %rd30078, %rd30077;
	shr.u64 	%rd30080, %rd30079, 32;
	and.b64  	%rd30081, %rd30051, 4294967295;
	mul.wide.u32 	%rd30082, %r14364, %r12175;
	add.s64 	%rd30083, %rd30080, %rd30081;
	add.s64 	%rd30084, %rd30083, %rd30082;
	shr.u64 	%rd30085, %rd30084, 32;
	and.b64  	%rd30086, %rd30055, 4294967295;
	mul.wide.u32 	%rd30087, %r14365, %r12175;
	add.s64 	%rd30088, %rd30085, %rd30086;
	add.s64 	%rd30089, %rd30088, %rd30087;
	shr.u64 	%rd30090, %rd30089, 32;
	mul.wide.u32 	%rd30091, %r14366, %r12175;
	add.s64 	%rd30092, %rd30090, %rd30056;
	add.s64 	%rd30093, %rd30092, %rd30091;
	shr.u64 	%rd30094, %rd30093, 32;
	and.b64  	%rd30095, %rd30064, 4294967295;
	mul.wide.u32 	%rd30096, %r14359, %r12174;
	add.s64 	%rd30097, %rd30096, %rd30095;
	shr.u64 	%rd30098, %rd30097, 32;
	and.b64  	%rd30099, %rd30069, 4294967295;
	mul.wide.u32 	%rd30100, %r14360, %r12174;
	add.s64 	%rd30101, %rd30098, %rd30099;
	add.s64 	%rd30102, %rd30101, %rd30100;
	shr.u64 	%rd30103, %rd30102, 32;
	and.b64  	%rd30104, %rd30074, 4294967295;
	mul.wide.u32 	%rd30105, %r14361, %r12174;
	add.s64 	%rd30106, %rd30103, %rd30104;
	add.s64 	%rd30107, %rd30106, %rd30105;
	shr.u64 	%rd30108, %rd30107, 32;
	and.b64  	%rd30109, %rd30079, 4294967295;
	mul.wide.u32 	%rd30110, %r14362, %r12174;
	add.s64 	%rd30111, %rd30108, %rd30109;
	add.s64 	%rd30112, %rd30111, %rd30110;
	shr.u64 	%rd30113, %rd30112, 32;
	and.b64  	%rd30114, %rd30084, 4294967295;
	mul.wide.u32 	%rd30115, %r14363, %r12174;
	add.s64 	%rd30116, %rd30113, %rd30114;
	add.s64 	%rd30117, %rd30116, %rd30115;
	shr.u64 	%rd30118, %rd30117, 32;
	and.b64  	%rd30119, %rd30089, 4294967295;
	mul.wide.u32 	%rd30120, %r14364, %r12174;
	add.s64 	%rd30121, %rd30118, %rd30119;
	add.s64 	%rd30122, %rd30121, %rd30120;
	shr.u64 	%rd30123, %rd30122, 32;
	and.b64  	%rd30124, %rd30093, 4294967295;
	mul.wide.u32 	%rd30125, %r14365, %r12174;
	add.s64 	%rd30126, %rd30123, %rd30124;
	add.s64 	%rd30127, %rd30126, %rd30125;
	shr.u64 	%rd30128, %rd30127, 32;
	mul.wide.u32 	%rd30129, %r14366, %r12174;
	add.s64 	%rd30130, %rd30128, %rd30094;
	add.s64 	%rd30131, %rd30130, %rd30129;
	shr.u64 	%rd30132, %rd30131, 32;
	and.b64  	%rd30133, %rd30102, 4294967295;
	mul.wide.u32 	%rd30134, %r14359, %r12173;
	add.s64 	%rd30135, %rd30134, %rd30133;
	shr.u64 	%rd30136, %rd30135, 32;
	and.b64  	%rd30137, %rd30107, 4294967295;
	mul.wide.u32 	%rd30138, %r14360, %r12173;
	add.s64 	%rd30139, %rd30136, %rd30137;
	add.s64 	%rd30140, %rd30139, %rd30138;
	shr.u64 	%rd30141, %rd30140, 32;
	and.b64  	%rd30142, %rd30112, 4294967295;
	mul.wide.u32 	%rd30143, %r14361, %r12173;
	add.s64 	%rd30144, %rd30141, %rd30142;
	add.s64 	%rd30145, %rd30144, %rd30143;
	shr.u64 	%rd30146, %rd30145, 32;
	and.b64  	%rd30147, %rd30117, 4294967295;
	mul.wide.u32 	%rd30148, %r14362, %r12173;
	add.s64 	%rd30149, %rd30146, %rd30147;
	add.s64 	%rd30150, %rd30149, %rd30148;
	shr.u64 	%rd30151, %rd30150, 32;
	and.b64  	%rd30152, %rd30122, 4294967295;
	mul.wide.u32 	%rd30153, %r14363, %r12173;
	add.s64 	%rd30154, %rd30151, %rd30152;
	add.s64 	%rd30155, %rd30154, %rd30153;
	shr.u64 	%rd30156, %rd30155, 32;
	and.b64  	%rd30157, %rd30127, 4294967295;
	mul.wide.u32 	%rd30158, %r14364, %r12173;
	add.s64 	%rd30159, %rd30156, %rd30157;
	add.s64 	%rd30160, %rd30159, %rd30158;
	shr.u64 	%rd30161, %rd30160, 32;
	and.b64  	%rd30162, %rd30131, 4294967295;
	mul.wide.u32 	%rd30163, %r14365, %r12173;
	add.s64 	%rd30164, %rd30161, %rd30162;
	add.s64 	%rd30165, %rd30164, %rd30163;
	shr.u64 	%rd30166, %rd30165, 32;
	mul.wide.u32 	%rd30167, %r14366, %r12173;
	add.s64 	%rd30168, %rd30166, %rd30132;
	add.s64 	%rd30169, %rd30168, %rd30167;
	shr.u64 	%rd30170, %rd30169, 32;
	and.b64  	%rd30171, %rd30140, 4294967295;
	mul.wide.u32 	%rd30172, %r14359, %r12172;
	add.s64 	%rd30173, %rd30172, %rd30171;
	shr.u64 	%rd30174, %rd30173, 32;
	and.b64  	%rd30175, %rd30145, 4294967295;
	mul.wide.u32 	%rd30176, %r14360, %r12172;
	add.s64 	%rd30177, %rd30174, %rd30175;
	add.s64 	%rd30178, %rd30177, %rd30176;
	shr.u64 	%rd30179, %rd30178, 32;
	and.b64  	%rd30180, %rd30150, 4294967295;
	mul.wide.u32 	%rd30181, %r14361, %r12172;
	add.s64 	%rd30182, %rd30179, %rd30180;
	add.s64 	%rd30183, %rd30182, %rd30181;
	shr.u64 	%rd30184, %rd30183, 32;
	and.b64  	%rd30185, %rd30155, 4294967295;
	mul.wide.u32 	%rd30186, %r14362, %r12172;
	add.s64 	%rd30187, %rd30184, %rd30185;
	add.s64 	%rd30188, %rd30187, %rd30186;
	shr.u64 	%rd30189, %rd30188, 32;
	and.b64  	%rd30190, %rd30160, 4294967295;
	mul.wide.u32 	%rd30191, %r14363, %r12172;
	add.s64 	%rd30192, %rd30189, %rd30190;
	add.s64 	%rd30193, %rd30192, %rd30191;
	shr.u64 	%rd30194, %rd30193, 32;
	and.b64  	%rd30195, %rd30165, 4294967295;
	mul.wide.u32 	%rd30196, %r14364, %r12172;
	add.s64 	%rd30197, %rd30194, %rd30195;
	add.s64 	%rd30198, %rd30197, %rd30196;
	shr.u64 	%rd30199, %rd30198, 32;
	and.b64  	%rd30200, %rd30169, 4294967295;
	mul.wide.u32 	%rd30201, %r14365, %r12172;
	add.s64 	%rd30202, %rd30199, %rd30200;
	add.s64 	%rd30203, %rd30202, %rd30201;
	shr.u64 	%rd30204, %rd30203, 32;
	mul.wide.u32 	%rd30205, %r14366, %r12172;
	add.s64 	%rd30206, %rd30204, %rd30170;
	add.s64 	%rd30207, %rd30206, %rd30205;
	shr.u64 	%rd30208, %rd30207, 32;
	{ .reg .b32 tmp; mov.b64 {tmp, %r11185}, %rd30207; }
	and.b64  	%rd30209, %rd30178, 4294967295;
	mul.lo.s64 	%rd30210, %rd30209, 977;
	and.b64  	%rd30211, %rd29920, 4294967295;
	and.b64  	%rd30212, %rd30210, 4294967295;
	add.s64 	%rd31734, %rd30212, %rd30211;
	shr.u64 	%rd30213, %rd30210, 32;
	shr.u64 	%rd30214, %rd31734, 32;
	add.s64 	%rd30215, %rd30214, %rd30213;
	and.b64  	%rd30216, %rd30183, 4294967295;
	mul.lo.s64 	%rd30217, %rd30216, 977;
	and.b64  	%rd30218, %rd29945, 4294967295;
	and.b64  	%rd30219, %rd30217, 4294967295;
	add.s64 	%rd30220, %rd30215, %rd30218;
	add.s64 	%rd30221, %rd30220, %rd30219;
	add.s64 	%rd31735, %rd30221, %rd30209;
	shr.u64 	%rd30222, %rd30217, 32;
	shr.u64 	%rd30223, %rd31735, 32;
	add.s64 	%rd30224, %rd30223, %rd30222;
	and.b64  	%rd30225, %rd30188, 4294967295;
	mul.lo.s64 	%rd30226, %rd30225, 977;
	and.b64  	%rd30227, %rd29983, 4294967295;
	and.b64  	%rd30228, %rd30226, 4294967295;
	add.s64 	%rd30229, %rd30224, %rd30227;
	add.s64 	%rd30230, %rd30229, %rd30228;
	add.s64 	%rd31736, %rd30230, %rd30216;
	shr.u64 	%rd30231, %rd30226, 32;
	shr.u64 	%rd30232, %rd31736, 32;
	add.s64 	%rd30233, %rd30232, %rd30231;
	and.b64  	%rd30234, %rd30193, 4294967295;
	mul.lo.s64 	%rd30235, %rd30234, 977;
	and.b64  	%rd30236, %rd30021, 4294967295;
	and.b64  	%rd30237, %rd30235, 4294967295;
	add.s64 	%rd30238, %rd30233, %rd30236;
	add.s64 	%rd30239, %rd30238, %rd30237;
	add.s64 	%rd31737, %rd30239, %rd30225;
	shr.u64 	%rd30240, %rd30235, 32;
	shr.u64 	%rd30241, %rd31737, 32;
	add.s64 	%rd30242, %rd30241, %rd30240;
	and.b64  	%rd30243, %rd30198, 4294967295;
	mul.lo.s64 	%rd30244, %rd30243, 977;
	and.b64  	%rd30245, %rd30059, 4294967295;
	and.b64  	%rd30246, %rd30244, 4294967295;
	add.s64 	%rd30247, %rd30242, %rd30245;
	add.s64 	%rd30248, %rd30247, %rd30246;
	add.s64 	%rd31738, %rd30248, %rd30234;
	shr.u64 	%rd30249, %rd30244, 32;
	shr.u64 	%rd30250, %rd31738, 32;
	add.s64 	%rd30251, %rd30250, %rd30249;
	and.b64  	%rd30252, %rd30203, 4294967295;
	mul.lo.s64 	%rd30253, %rd30252, 977;
	and.b64  	%rd30254, %rd30097, 4294967295;
	and.b64  	%rd30255, %rd30253, 4294967295;
	add.s64 	%rd30256, %rd30251, %rd30254;
	add.s64 	%rd30257, %rd30256, %rd30255;
	add.s64 	%rd31739, %rd30257, %rd30243;
	shr.u64 	%rd30258, %rd30253, 32;
	shr.u64 	%rd30259, %rd31739, 32;
	add.s64 	%rd30260, %rd30259, %rd30258;
	and.b64  	%rd30261, %rd30207, 4294967295;
	mul.lo.s64 	%rd30262, %rd30261, 977;
	and.b64  	%rd30263, %rd30135, 4294967295;
	and.b64  	%rd30264, %rd30262, 4294967295;
	add.s64 	%rd30265, %rd30260, %rd30263;
	add.s64 	%rd30266, %rd30265, %rd30264;
	add.s64 	%rd31740, %rd30266, %rd30252;
	shr.u64 	%rd30267, %rd30262, 32;
	shr.u64 	%rd30268, %rd31740, 32;
	add.s64 	%rd30269, %rd30268, %rd30267;
	mul.lo.s64 	%rd30270, %rd30208, 977;
	and.b64  	%rd30271, %rd30173, 4294967295;
	and.b64  	%rd30272, %rd30270, 4294967295;
	add.s64 	%rd30273, %rd30269, %rd30271;
	add.s64 	%rd30274, %rd30273, %rd30272;
	add.s64 	%rd31741, %rd30274, %rd30261;
	shr.u64 	%rd30275, %rd30270, 32;
	shr.u64 	%rd30276, %rd31741, 32;
	cvt.u32.u64 	%r11186, %rd30276;
	cvt.u32.u64 	%r11187, %rd30275;
	add.s32 	%r11188, %r11186, %r11187;
	add.s32 	%r5684, %r11188, %r11185;
	setp.eq.s32 	%p4279, %r5684, 0;
	mov.pred 	%p4491, 0;
	@%p4279 bra 	$L__BB3_3503;
	cvt.u64.u32 	%rd30277, %r5684;
	mul.wide.u32 	%rd30278, %r5684, 977;
	shr.u64 	%rd30279, %rd30278, 32;
	and.b64  	%rd30280, %rd31734, 4294967295;
	and.b64  	%rd30281, %rd30278, 4294967295;
	add.s64 	%rd31734, %rd30281, %rd30280;
	shr.u64 	%rd30282, %rd31734, 32;
	and.b64  	%rd30283, %rd31735, 4294967295;
	add.s64 	%rd30284, %rd30279, %rd30283;
	add.s64 	%rd30285, %rd30284, %rd30277;
	add.s64 	%rd31735, %rd30285, %rd30282;
	setp.lt.u64 	%p4281, %rd31735, 4294967296;
	@%p4281 bra 	$L__BB3_3503;
	shr.u64 	%rd30286, %rd31735, 32;
	and.b64  	%rd30287, %rd31736, 4294967295;
	add.s64 	%rd31736, %rd30286, %rd30287;
	setp.lt.u64 	%p4283, %rd31736, 4294967296;
	@%p4283 bra 	$L__BB3_3503;
	shr.u64 	%rd30288, %rd31736, 32;
	and.b64  	%rd30289, %rd31737, 4294967295;
	add.s64 	%rd31737, %rd30288, %rd30289;
	setp.lt.u64 	%p4285, %rd31737, 4294967296;
	@%p4285 bra 	$L__BB3_3503;
	shr.u64 	%rd30291, %rd31737, 32;
	and.b64  	%rd30292, %rd31738, 4294967295;
	add.s64 	%rd31738, %rd30291, %rd30292;
	setp.lt.u64 	%p4287, %rd31738, 4294967296;
	mov.b64 	%rd31737, 4294967296;
	@%p4287 bra 	$L__BB3_3503;
	shr.u64 	%rd30294, %rd31738, 32;
	and.b64  	%rd30295, %rd31739, 4294967295;
	add.s64 	%rd31739, %rd30294, %rd30295;
	setp.lt.u64 	%p4289, %rd31739, 4294967296;
	mov.b64 	%rd31737, 4294967296;
	mov.u64 	%rd31738, %rd31737;
	@%p4289 bra 	$L__BB3_3503;
	shr.u64 	%rd30297, %rd31739, 32;
	and.b64  	%rd30298, %rd31740, 4294967295;
	add.s64 	%rd31740, %rd30297, %rd30298;
	setp.lt.u64 	%p4291, %rd31740, 4294967296;
	mov.b64 	%rd31737, 4294967296;
	mov.u64 	%rd31739, %rd31737;
	@%p4291 bra 	$L__BB3_3503;
	shr.u64 	%rd30300, %rd31740, 32;
	and.b64  	%rd30301, %rd31741, 4294967295;
	add.s64 	%rd30302, %rd30300, %rd30301;
	setp.gt.u64 	%p4491, %rd30302, 4294967295;
	min.u64 	%rd31741, %rd30302, 4294967296;
	mov.b64 	%rd31737, 4294967296;
	mov.u64 	%rd31738, %rd31737;
	mov.u64 	%rd31740, %rd31737;
$L__BB3_3503:
	cvt.u32.u64 	%r14398, %rd31741;
	cvt.u32.u64 	%r14397, %rd31740;
	cvt.u32.u64 	%r14396, %rd31739;
	cvt.u32.u64 	%r14395, %rd31738;
	cvt.u32.u64 	%r14394, %rd31737;
	cvt.u32.u64 	%r14393, %rd31736;
	cvt.u32.u64 	%r14392, %rd31735;
	cvt.u32.u64 	%r14391, %rd31734;
	setp.lt.u32 	%p4292, %r14334, %r14398;
	or.pred  	%p4293, %p4491, %p4292;
	@%p4293 bra 	$L__BB3_3517;
	setp.gt.u32 	%p4294, %r14334, %r14398;
	@%p4294 bra 	$L__BB3_3518;
	ld.const.u32 	%r5693, [const_p+24];
	setp.lt.u32 	%p4295, %r5693, %r14397;
	@%p4295 bra 	$L__BB3_3517;
	setp.gt.u32 	%p4296, %r5693, %r14397;
	@%p4296 bra 	$L__BB3_3518;
	ld.const.u32 	%r5694, [const_p+20];
	setp.lt.u32 	%p4297, %r5694, %r14396;
	@%p4297 bra 	$L__BB3_3517;
	setp.gt.u32 	%p4298, %r5694, %r14396;
	@%p4298 bra 	$L__BB3_3518;
	ld.const.u32 	%r5695, [const_p+16];
	setp.lt.u32 	%p4299, %r5695, %r14395;
	@%p4299 bra 	$L__BB3_3517;
	setp.gt.u32 	%p4300, %r5695, %r14395;
	@%p4300 bra 	$L__BB3_3518;
	ld.const.u32 	%r5696, [const_p+12];
	setp.lt.u32 	%p4301, %r5696, %r14394;
	@%p4301 bra 	$L__BB3_3517;
	setp.gt.u32 	%p4302, %r5696, %r14394;
	@%p4302 bra 	$L__BB3_3518;
	ld.const.u32 	%r5697, [const_p+8];
	setp.lt.u32 	%p4303, %r5697, %r14393;
	@%p4303 bra 	$L__BB3_3517;
	setp.gt.u32 	%p4304, %r5697, %r14393;
	@%p4304 bra 	$L__BB3_3518;
	ld.const.u32 	%r5698, [const_p+4];
	setp.lt.u32 	%p4305, %r5698, %r14392;
	@%p4305 bra 	$L__BB3_3517;
	setp.gt.u32 	%p4306, %r5698, %r14392;
	ld.const.u32 	%r11189, [const_p];
	setp.gt.u32 	%p4307, %r11189, %r14391;
	or.pred  	%p4308, %p4306, %p4307;
	@%p4308 bra 	$L__BB3_3518;
$L__BB3_3517:
	ld.const.u32 	%r11207, [const_p];
	ld.const.u32 	%r11208, [const_p+4];
	ld.const.u32 	%r11209, [const_p+8];
	ld.const.u32 	%r11210, [const_p+12];
	ld.const.u32 	%r11211, [const_p+16];
	ld.const.u32 	%r11212, [const_p+20];
	ld.const.u32 	%r11213, [const_p+24];
	// begin inline asm
	sub.cc.u32 %r14391, %r14391, %r11207;
	subc.cc.u32 %r14392, %r14392, %r11208;
	subc.cc.u32 %r14393, %r14393, %r11209;
	subc.cc.u32 %r14394, %r14394, %r11210;
	subc.cc.u32 %r14395, %r14395, %r11211;
	subc.cc.u32 %r14396, %r14396, %r11212;
	subc.cc.u32 %r14397, %r14397, %r11213;
	subc.u32 %r14398, %r14398, %r14334;
	
	// end inline asm
$L__BB3_3518:
	setp.gt.u32 	%p4309, %r14398, %r14334;
	@%p4309 bra 	$L__BB3_3531;
	bra.uni 	$L__BB3_3532;
$L__BB3_3519:
	ld.const.u32 	%r5707, [const_p+24];
	setp.gt.u32 	%p4311, %r14397, %r5707;
	@%p4311 bra 	$L__BB3_3531;
	setp.lt.u32 	%p4312, %r14397, %r5707;
	@%p4312 bra 	$L__BB3_3533;
	ld.const.u32 	%r5708, [const_p+20];
	setp.gt.u32 	%p4313, %r14396, %r5708;
	@%p4313 bra 	$L__BB3_3531;
	setp.lt.u32 	%p4314, %r14396, %r5708;
	@%p4314 bra 	$L__BB3_3533;
	ld.const.u32 	%r5709, [const_p+16];
	setp.gt.u32 	%p4315, %r14395, %r5709;
	@%p4315 bra 	$L__BB3_3531;
	setp.lt.u32 	%p4316, %r14395, %r5709;
	@%p4316 bra 	$L__BB3_3533;
	ld.const.u32 	%r5710, [const_p+12];
	setp.gt.u32 	%p4317, %r14394, %r5710;
	@%p4317 bra 	$L__BB3_3531;
	setp.lt.u32 	%p4318, %r14394, %r5710;
	@%p4318 bra 	$L__BB3_3533;
	ld.const.u32 	%r5711, [const_p+8];
	setp.gt.u32 	%p4319, %r14393, %r5711;
	@%p4319 bra 	$L__BB3_3531;
	setp.lt.u32 	%p4320, %r14393, %r5711;
	@%p4320 bra 	$L__BB3_3533;
	ld.const.u32 	%r5712, [const_p+4];
	setp.gt.u32 	%p4321, %r14392, %r5712;
	@%p4321 bra 	$L__BB3_3531;
	setp.lt.u32 	%p4322, %r14392, %r5712;
	ld.const.u32 	%r11215, [const_p];
	setp.lt.u32 	%p4323, %r14391, %r11215;
	or.pred  	%p4324, %p4322, %p4323;
	@%p4324 bra 	$L__BB3_3533;
$L__BB3_3531:
	ld.const.u32 	%r11233, [const_p];
	ld.const.u32 	%r11234, [const_p+4];
	ld.const.u32 	%r11235, [const_p+8];
	ld.const.u32 	%r11236, [const_p+12];
	ld.const.u32 	%r11237, [const_p+16];
	ld.const.u32 	%r11238, [const_p+20];
	ld.const.u32 	%r11239, [const_p+24];
	// begin inline asm
	sub.cc.u32 %r14391, %r14391, %r11233;
	subc.cc.u32 %r14392, %r14392, %r11234;
	subc.cc.u32 %r14393, %r14393, %r11235;
	subc.cc.u32 %r14394, %r14394, %r11236;
	subc.cc.u32 %r14395, %r14395, %r11237;
	subc.cc.u32 %r14396, %r14396, %r11238;
	subc.cc.u32 %r14397, %r14397, %r11239;
	subc.u32 %r14398, %r14398, %r14334;
	
	// end inline asm
	bra.uni 	$L__BB3_3533;
$L__BB3_3532:
	setp.lt.u32 	%p4310, %r14398, %r14334;
	@%p4310 bra 	$L__BB3_3533;
	bra.uni 	$L__BB3_3519;
$L__BB3_3533:
	st.global.u32 	[%rd2077+32], %r14391;
	st.global.u32 	[%rd2077+36], %r14392;
	st.global.u32 	[%rd2077+40], %r14393;
	st.global.u32 	[%rd2077+44], %r14394;
	st.global.u32 	[%rd2077+48], %r14395;
	st.global.u32 	[%rd2077+52], %r14396;
	st.global.u32 	[%rd2077+56], %r14397;
	st.global.u32 	[%rd2077+60], %r14398;
	mov.b16 	%rs40, 0;
	st.global.u8 	[%rd2077+64], %rs40;
$L__BB3_3534:
	ret;

}


// ===== COMPILED SASS (sm_100) =====

	.target	sm_100

	.elftype	@"ET_EXEC"


//--------------------- .note.nv.tkinfo           --------------------------
	.section	.note.nv.tkinfo,"",@"SHT_NOTE"
	.sectionflags	@"SHF_NOTE_NV_TKINFO"
	.tkinfo
        /*0018*/ 	.word	0x00000002
        /*0030*/ 	.string	""
        /*0030*/ 	.string	"ptxas"
        /*0030*/ 	.string	"Cuda compilation tools, release 13.0, V13.0.88"
        /*0030*/ 	.string	"Build cuda_13.0.r13.0/compiler.36424714_0"
        /*0030*/ 	.string	"-arch sm_100 -m 64 "



//--------------------- .note.nv.cuinfo           --------------------------
	.section	.note.nv.cuinfo,"",@"SHT_NOTE"
	.sectionflags	@"SHF_NOTE_NV_CUINFO"
        /*0018*/ 	.short	0x0002
        /*001a*/ 	.short	0x0064
        /*001c*/ 	.short	0x0082
	.zero		2


//--------------------- .nv.info                  --------------------------
	.section	.nv.info,"",@"SHT_CUDA_INFO"
	.align	4


	//----- nvinfo : EIATTR_REGCOUNT
	.align		4
        /*0000*/ 	.byte	0x04, 0x2f
        /*0002*/ 	.short	(.L_12 - .L_11)
	.align		4
.L_11:
        /*0004*/ 	.word	index@(_Z29compute_precomputed_table_gpuP10ECPointJac)
        /*0008*/ 	.word	0x00000080


	//----- nvinfo : EIATTR_FRAME_SIZE
	.align		4
.L_12:
        /*000c*/ 	.byte	0x04, 0x11
        /*000e*/ 	.short	(.L_14 - .L_13)
	.align		4
.L_13:
        /*0010*/ 	.word	index@(_Z29compute_precomputed_table_gpuP10ECPointJac)
        /*0014*/ 	.word	0x00000000


	//----- nvinfo : EIATTR_REGCOUNT
	.align		4
.L_14:
        /*0018*/ 	.byte	0x04, 0x2f
        /*001a*/ 	.short	(.L_16 - .L_15)
	.align		4
.L_15:
        /*001c*/ 	.word	index@(_Z21compute_batch_precompP10ECPointJacii)
        /*0020*/ 	.word	0x0000006c


	//----- nvinfo : EIATTR_FRAME_SIZE
	.align		4
.L_16:
        /*0024*/ 	.byte	0x04, 0x11
        /*0026*/ 	.short	(.L_18 - .L_17)
	.align		4
.L_17:
        /*0028*/ 	.word	index@(_Z21compute_batch_precompP10ECPointJacii)
        /*002c*/ 	.word	0x00000000


	//----- nvinfo : EIATTR_REGCOUNT
	.align		4
.L_18:
        /*0030*/ 	.byte	0x04, 0x2f
        /*0032*/ 	.short	(.L_20 - .L_19)
	.align		4
.L_19:
        /*0034*/ 	.word	index@(_Z35compute_batch_precomp_kernel_robustP10ECPointJacii)
        /*0038*/ 	.word	0x0000004a


	//----- nvinfo : EIATTR_FRAME_SIZE
	.align		4
.L_20:
        /*003c*/ 	.byte	0x04, 0x11
        /*003e*/ 	.short	(.L_22 - .L_21)
	.align		4
.L_21:
        /*0040*/ 	.word	index@(_Z35compute_batch_precomp_kernel_robustP10ECPointJacii)
        /*0044*/ 	.word	0x00000000


	//----- nvinfo : EIATTR_REGCOUNT
	.align		4
.L_22:
        /*0048*/ 	.byte	0x04, 0x2f
        /*004a*/ 	.short	(.L_24 - .L_23)
	.align		4
.L_23:
        /*004c*/ 	.word	index@(_Z26test_scalar_multiplicationP7ECPointP6BigInti)
        /*0050*/ 	.word	0x0000006e


	//----- nvinfo : EIATTR_FRAME_SIZE
	.align		4
.L_24:
        /*0054*/ 	.byte	0x04, 0x11
        /*0056*/ 	.short	(.L_26 - .L_25)
	.align		4
.L_25:
        /*0058*/ 	.word	index@(_Z26test_scalar_multiplicationP7ECPointP6BigInti)
        /*005c*/ 	.word	0x00000000


	//----- nvinfo : EIATTR_MIN_STACK_SIZE
	.align		4
.L_26:
        /*0060*/ 	.byte	0x04, 0x12
        /*0062*/ 	.short	(.L_28 - .L_27)
	.align		4
.L_27:
        /*0064*/ 	.word	index@(_Z26test_scalar_multiplicationP7ECPointP6BigInti)
        /*0068*/ 	.word	0x00000000


	//----- nvinfo : EIATTR_MIN_STACK_SIZE
	.align		4
.L_28:
        /*006c*/ 	.byte	0x04, 0x12
        /*006e*/ 	.short	(.L_30 - .L_29)
	.align		4
.L_29:
        /*0070*/ 	.word	index@(_Z35compute_batch_precomp_kernel_robustP10ECPointJacii)
        /*0074*/ 	.word	0x00000000


	//----- nvinfo : EIATTR_MIN_STACK_SIZE
	.align		4
.L_30:
        /*0078*/ 	.byte	0x04, 0x12
        /*007a*/ 	.short	(.L_32 - .L_31)
	.align		4
.L_31:
        /*007c*/ 	.word	index@(_Z21compute_batch_precompP10ECPointJacii)
        /*0080*/ 	.word	0x00000000


	//----- nvinfo : EIATTR_MIN_STACK_SIZE
	.align		4
.L_32:
        /*0084*/ 	.byte	0x04, 0x12
        /*0086*/ 	.short	(.L_34 - .L_33)
	.align		4
.L_33:
        /*0088*/ 	.word	index@(_Z29compute_precomputed_table_gpuP10ECPointJac)
        /*008c*/ 	.word	0x00000000
.L_34:


//--------------------- .nv.compat                --------------------------
	.section	.nv.compat,"",@"SHT_CUDA_COMPAT_INFO"
	.align	4
        /*0000*/ 	.byte	0x02, 0x09, 0x00, 0x00, 0x02, 0x02, 0x01, 0x00, 0x02, 0x05, 0x05, 0x00, 0x03, 0x07, 0x01, 0x01
        /*0010*/ 	.byte	0x02, 0x03, 0x00, 0x00, 0x02, 0x06, 0x01, 0x00, 0x04, 0x0b, 0x08, 0x00, 0x09, 0x00, 0x00, 0x00
        /*0020*/ 	.byte	0x00, 0x00, 0x00, 0x00


//--------------------- .nv.info._Z26test_scalar_multiplicationP7ECPointP6BigInti --------------------------
	.section	.nv.info._Z26test_scalar_multiplicationP7ECPointP6BigInti,"",@"SHT_CUDA_INFO"
	.sectionflags	@""
	.align	4


	//----- nvinfo : EIATTR_CUDA_API_VERSION
	.align		4
        /*0000*/ 	.byte	0x04, 0x37
        /*0002*/ 	.short	(.L_36 - .L_35)
.L_35:
        /*0004*/ 	.word	0x00000082


	//----- nvinfo : EIATTR_KPARAM_INFO
	.align		4
.L_36:
        /*0008*/ 	.byte	0x04, 0x17
        /*000a*/ 	.short	(.L_38 - .L_37)
.L_37:
        /*000c*/ 	.word	0x00000000
        /*0010*/ 	.short	0x0002
        /*0012*/ 	.short	0x0010
        /*0014*/ 	.byte	0x00, 0xf0, 0x11, 0x00


	//----- nvinfo : EIATTR_KPARAM_INFO
	.align		4
.L_38:
        /*0018*/ 	.byte	0x04, 0x17
        /*001a*/ 	.short	(.L_40 - .L_39)
.L_39:
        /*001c*/ 	.word	0x00000000
        /*0020*/ 	.short	0x0001
        /*0022*/ 	.short	0x0008
        /*0024*/ 	.byte	0x00, 0xf5, 0x21, 0x00


	//----- nvinfo : EIATTR_KPARAM_INFO
	.align		4
.L_40:
        /*0028*/ 	.byte	0x04, 0x17
        /*002a*/ 	.short	(.L_42 - .L_41)
.L_41:
        /*002c*/ 	.word	0x00000000
        /*0030*/ 	.short	0x0000
        /*0032*/ 	.short	0x0000
        /*0034*/ 	.byte	0x00, 0xf5, 0x21, 0x00


	//----- nvinfo : EIATTR_SPARSE_MMA_MASK
	.align		4
.L_42:
        /*0038*/ 	.byte	0x03, 0x50
        /*003a*/ 	.short	0x0000


	//----- nvinfo : EIATTR_MAXREG_COUNT
	.align		4
        /*003c*/ 	.byte	0x03, 0x1b
        /*003e*/ 	.short	0x00ff


	//----- nvinfo : EIATTR_MERCURY_ISA_VERSION
	.align		4
        /*0040*/ 	.byte	0x03, 0x5f
        /*0042*/ 	.short	0x0101


	//----- nvinfo : EIATTR_VRC_CTA_INIT_COUNT
	.align		4
        /*0044*/ 	.byte	0x02, 0x4a
	.zero		1
	.zero		1


	//----- nvinfo : EIATTR_EXIT_INSTR_OFFSETS
	.align		4
        /*0048*/ 	.byte	0x04, 0x1c
        /*004a*/ 	.short	(.L_44 - .L_43)


	//   ....[0]....
.L_43:
        /*004c*/ 	.word	0x00000070


	//   ....[1]....
        /*0050*/ 	.word	0x0003a430


	//   ....[2]....
        /*0054*/ 	.word	0x00081810


	//----- nvinfo : EIATTR_CRS_STACK_SIZE
	.align		4
.L_44:
        /*0058*/ 	.byte	0x04, 0x1e
        /*005a*/ 	.short	(.L_46 - .L_45)
.L_45:
        /*005c*/ 	.word	0x00000000


	//----- nvinfo : EIATTR_CBANK_PARAM_SIZE
	.align		4
.L_46:
        /*0060*/ 	.byte	0x03, 0x19
        /*0062*/ 	.short	0x0014


	//----- nvinfo : EIATTR_PARAM_CBANK
	.align		4
        /*0064*/ 	.byte	0x04, 0x0a
        /*0066*/ 	.short	(.L_48 - .L_47)
	.align		4
.L_47:
        /*0068*/ 	.word	index@(.nv.constant0._Z26test_scalar_multiplicationP7ECPointP6BigInti)
        /*006c*/ 	.short	0x0380
        /*006e*/ 	.short	0x0014


	//----- nvinfo : EIATTR_SW_WAR
	.align		4
.L_48:
        /*0070*/ 	.byte	0x04, 0x36
        /*0072*/ 	.short	(.L_50 - .L_49)
.L_49:
        /*0074*/ 	.word	0x00000008
.L_50:


//--------------------- .nv.info._Z35compute_batch_precomp_kernel_robustP10ECPointJacii --------------------------
	.section	.nv.info._Z35compute_batch_precomp_kernel_robustP10ECPointJacii,"",@"SHT_CUDA_INFO"
	.sectionflags	@""
	.align	4


	//----- nvinfo : EIATTR_CUDA_API_VERSION
	.align		4
        /*0000*/ 	.byte	0x04, 0x37
        /*0002*/ 	.short	(.L_52 - .L_51)
.L_51:
        /*0004*/ 	.word	0x00000082


	//----- nvinfo : EIATTR_KPARAM_INFO
	.align		4
.L_52:
        /*0008*/ 	.byte	0x04, 0x17
        /*000a*/ 	.short	(.L_54 - .L_53)
.L_53:
        /*000c*/ 	.word	0x00000000
        /*0010*/ 	.short	0x0002
        /*0012*/ 	.short	0x000c
        /*0014*/ 	.byte	0x00, 0xf0, 0x11, 0x00


	//----- nvinfo : EIATTR_KPARAM_INFO
	.align		4
.L_54:
        /*0018*/ 	.byte	0x04, 0x17
        /*001a*/ 	.short	(.L_56 - .L_55)
.L_55:
        /*001c*/ 	.word	0x00000000
        /*0020*/ 	.short	0x0001
        /*0022*/ 	.short	0x0008
        /*0024*/ 	.byte	0x00, 0xf0, 0x11, 0x00


	//----- nvinfo : EIATTR_KPARAM_INFO
	.align		4
.L_56:
        /*0028*/ 	.byte	0x04, 0x17
        /*002a*/ 	.short	(.L_58 - .L_57)
.L_57:
        /*002c*/ 	.word	0x00000000
        /*0030*/ 	.short	0x0000
        /*0032*/ 	.short	0x0000
        /*0034*/ 	.byte	0x00, 0xf5, 0x21, 0x00


	//----- nvinfo : EIATTR_SPARSE_MMA_MASK
	.align		4
.L_58:
        /*0038*/ 	.byte	0x03, 0x50
        /*003a*/ 	.short	0x0000


	//----- nvinfo : EIATTR_MAXREG_COUNT
	.align		4
        /*003c*/ 	.byte	0x03, 0x1b
        /*003e*/ 	.short	0x00ff


	//----- nvinfo : EIATTR_NUM_BARRIERS
	.align		4
        /*0040*/ 	.byte	0x02, 0x4c
        /*0042*/ 	.byte	0x01
	.zero		1


	//----- nvinfo : EIATTR_MERCURY_ISA_VERSION
	.align		4
        /*0044*/ 	.byte	0x03, 0x5f
        /*0046*/ 	.short	0x0101


	//----- nvinfo : EIATTR_VRC_CTA_INIT_COUNT
	.align		4
        /*0048*/ 	.byte	0x02, 0x4a
	.zero		1
	.zero		1


	//----- nvinfo : EIATTR_EXIT_INSTR_OFFSETS
	.align		4
        /*004c*/ 	.byte	0x04, 0x1c
        /*004e*/ 	.short	(.L_60 - .L_59)


	//   ....[0]....
.L_59:
        /*0050*/ 	.word	0x00000030


	//   ....[1]....
        /*0054*/ 	.word	0x000293b0


	//----- nvinfo : EIATTR_CBANK_PARAM_SIZE
	.align		4
.L_60:
        /*0058*/ 	.byte	0x03, 0x19
        /*005a*/ 	.short	0x0010


	//----- nvinfo : EIATTR_PARAM_CBANK
	.align		4
        /*005c*/ 	.byte	0x04, 0x0a
        /*005e*/ 	.short	(.L_62 - .L_61)
	.align		4
.L_61:
        /*0060*/ 	.word	index@(.nv.constant0._Z35compute_batch_precomp_kernel_robustP10ECPointJacii)
        /*0064*/ 	.short	0x0380
        /*0066*/ 	.short	0x0010


	//----- nvinfo : EIATTR_SW_WAR
	.align		4
.L_62:
        /*0068*/ 	.byte	0x04, 0x36
        /*006a*/ 	.short	(.L_64 - .L_63)
.L_63:
        /*006c*/ 	.word	0x00000008
.L_64:


//--------------------- .nv.info._Z21compute_batch_precompP10ECPointJacii --------------------------
	.section	.nv.info._Z21compute_batch_precompP10ECPointJacii,"",@"SHT_CUDA_INFO"
	.sectionflags	@""
	.align	4


	//----- nvinfo : EIATTR_CUDA_API_VERSION
	.align		4
        /*0000*/ 	.byte	0x04, 0x37
        /*0002*/ 	.short	(.L_66 - .L_65)
.L_65:
        /*0004*/ 	.word	0x00000082


	//----- nvinfo : EIATTR_KPARAM_INFO
	.align		4
.L_66:
        /*0008*/ 	.byte	0x04, 0x17
        /*000a*/ 	.short	(.L_68 - .L_67)
.L_67:
        /*000c*/ 	.word	0x00000000
        /*0010*/ 	.short	0x0002
        /*0012*/ 	.short	0x000c
        /*0014*/ 	.byte	0x00, 0xf0, 0x11, 0x00


	//----- nvinfo : EIATTR_KPARAM_INFO
	.align		4
.L_68:
        /*0018*/ 	.byte	0x04, 0x17
        /*001a*/ 	.short	(.L_70 - .L_69)
.L_69:
        /*001c*/ 	.word	0x00000000
        /*0020*/ 	.short	0x0001
        /*0022*/ 	.short	0x0008
        /*0024*/ 	.byte	0x00, 0xf0, 0x11, 0x00


	//----- nvinfo : EIATTR_KPARAM_INFO
	.align		4
.L_70:
        /*0028*/ 	.byte	0x04, 0x17
        /*002a*/ 	.short	(.L_72 - .L_71)
.L_71:
        /*002c*/ 	.word	0x00000000
        /*0030*/ 	.short	0x0000
        /*0032*/ 	.short	0x0000
        /*0034*/ 	.byte	0x00, 0xf5, 0x21, 0x00


	//----- nvinfo : EIATTR_SPARSE_MMA_MASK
	.align		4
.L_72:
        /*0038*/ 	.byte	0x03, 0x50
        /*003a*/ 	.short	0x0000


	//----- nvinfo : EIATTR_MAXREG_COUNT
	.align		4
        /*003c*/ 	.byte	0x03, 0x1b
        /*003e*/ 	.short	0x00ff


	//----- nvinfo : EIATTR_MERCURY_ISA_VERSION
	.align		4
        /*0040*/ 	.byte	0x03, 0x5f
        /*0042*/ 	.short	0x0101


	//----- nvinfo : EIATTR_VRC_CTA_INIT_COUNT
	.align		4
        /*0044*/ 	.byte	0x02, 0x4a
	.zero		1
	.zero		1


	//----- nvinfo : EIATTR_EXIT_INSTR_OFFSETS
	.align		4
        /*0048*/ 	.byte	0x04, 0x1c
        /*004a*/ 	.short	(.L_74 - .L_73)


	//   ....[0]....
.L_73:
        /*004c*/ 	.word	0x00000070


	//   ....[1]....
        /*0050*/ 	.word	0x00000370


	//   ....[2]....
        /*0054*/ 	.word	0x000006c0


	//   ....[3]....
        /*0058*/ 	.word	0x0000ca00


	//   ....[4]....
        /*005c*/ 	.word	0x0001b780


	//   ....[5]....
        /*0060*/ 	.word	0x0001b7b0


	//   ....[6]....
        /*0064*/ 	.word	0x00029820


	//   ....[7]....
        /*0068*/ 	.word	0x00029840


	//   ....[8]....
        /*006c*/ 	.word	0x00029b20


	//   ....[9]....
        /*0070*/ 	.word	0x00029e70


	//   ....[10]....
        /*0074*/ 	.word	0x00035ef0


	//   ....[11]....
        /*0078*/ 	.word	0x000453a0


	//   ....[12]....
        /*007c*/ 	.word	0x000453d0


	//   ....[13]....
        /*0080*/ 	.word	0x00053ba0


	//----- nvinfo : EIATTR_CRS_STACK_SIZE
	.align		4
.L_74:
        /*0084*/ 	.byte	0x04, 0x1e
        /*0086*/ 	.short	(.L_76 - .L_75)
.L_75:
        /*0088*/ 	.word	0x00000000


	//----- nvinfo : EIATTR_CBANK_PARAM_SIZE
	.align		4
.L_76:
        /*008c*/ 	.byte	0x03, 0x19
        /*008e*/ 	.short	0x0010


	//----- nvinfo : EIATTR_PARAM_CBANK
	.align		4
        /*0090*/ 	.byte	0x04, 0x0a
        /*0092*/ 	.short	(.L_78 - .L_77)
	.align		4
.L_77:
        /*0094*/ 	.word	index@(.nv.constant0._Z21compute_batch_precompP10ECPointJacii)
        /*0098*/ 	.short	0x0380
        /*009a*/ 	.short	0x0010


	//----- nvinfo : EIATTR_SW_WAR
	.align		4
.L_78:
        /*009c*/ 	.byte	0x04, 0x36
        /*009e*/ 	.short	(.L_80 - .L_79)
.L_79:
        /*00a0*/ 	.word	0x00000008
.L_80:


//--------------------- .nv.info._Z29compute_precomputed_table_gpuP10ECPointJac --------------------------
	.section	.nv.info._Z29compute_precomputed_table_gpuP10ECPointJac,"",@"SHT_CUDA_INFO"
	.sectionflags	@""
	.align	4


	//----- nvinfo : EIATTR_CUDA_API_VERSION
	.align		4
        /*0000*/ 	.byte	0x04, 0x37
        /*0002*/ 	.short	(.L_82 - .L_81)
.L_81:
        /*0004*/ 	.word	0x00000082


	//----- nvinfo : EIATTR_KPARAM_INFO
	.align		4
.L_82:
        /*0008*/ 	.byte	0x04, 0x17
        /*000a*/ 	.short	(.L_84 - .L_83)
.L_83:
        /*000c*/ 	.word	0x00000000
        /*0010*/ 	.short	0x0000
        /*0012*/ 	.short	0x0000
        /*0014*/ 	.byte	0x00, 0xf5, 0x21, 0x00


	//----- nvinfo : EIATTR_SPARSE_MMA_MASK
	.align		4
.L_84:
        /*0018*/ 	.byte	0x03, 0x50
        /*001a*/ 	.short	0x0000


	//----- nvinfo : EIATTR_MAXREG_COUNT
	.align		4
        /*001c*/ 	.byte	0x03, 0x1b
        /*001e*/ 	.short	0x00ff


	//----- nvinfo : EIATTR_MERCURY_ISA_VERSION
	.align		4
        /*0020*/ 	.byte	0x03, 0x5f
        /*0022*/ 	.short	0x0101


	//----- nvinfo : EIATTR_VRC_CTA_INIT_COUNT
	.align		4
        /*0024*/ 	.byte	0x02, 0x4a
	.zero		1
	.zero		1


	//----- nvinfo : EIATTR_EXIT_INSTR_OFFSETS
	.align		4
        /*0028*/ 	.byte	0x04, 0x1c
        /*002a*/ 	.short	(.L_86 - .L_85)


	//   ....[0]....
.L_85:
        /*002c*/ 	.word	0x00000060


	//   ....[1]....
        /*0030*/ 	.word	0x000000c0


	//   ....[2]....
        /*0034*/ 	.word	0x000373e0


	//----- nvinfo : EIATTR_CRS_STACK_SIZE
	.align		4
.L_86:
        /*0038*/ 	.byte	0x04, 0x1e
        /*003a*/ 	.short	(.L_88 - .L_87)
.L_87:
        /*003c*/ 	.word	0x00000000


	//----- nvinfo : EIATTR_CBANK_PARAM_SIZE
	.align		4
.L_88:
        /*0040*/ 	.byte	0x03, 0x19
        /*0042*/ 	.short	0x0008


	//----- nvinfo : EIATTR_PARAM_CBANK
	.align		4
        /*0044*/ 	.byte	0x04, 0x0a
        /*0046*/ 	.short	(.L_90 - .L_89)
	.align		4
.L_89:
        /*0048*/ 	.word	index@(.nv.constant0._Z29compute_precomputed_table_gpuP10ECPointJac)
        /*004c*/ 	.short	0x0380
        /*004e*/ 	.short	0x0008


	//----- nvinfo : EIATTR_SW_WAR
	.align		4
.L_90:
        /*0050*/ 	.byte	0x04, 0x36
        /*0052*/ 	.short	(.L_92 - .L_91)
.L_91:
        /*0054*/ 	.word	0x00000008
.L_92:


//--------------------- .nv.callgraph             --------------------------
	.section	.nv.callgraph,"",@"SHT_CUDA_CALLGRAPH"
	.align	4
	.sectionentsize	8
	.align		4
        /*0000*/ 	.word	0x00000000
	.align		4
        /*0004*/ 	.word	0xffffffff
	.align		4
        /*0008*/ 	.word	0x00000000
	.align		4
        /*000c*/ 	.word	0xfffffffe
	.align		4
        /*0010*/ 	.word	0x00000000
	.align		4
        /*0014*/ 	.word	0xfffffffd
	.align		4
        /*0018*/ 	.word	0x00000000
	.align		4
        /*001c*/ 	.word	0xfffffffc


//--------------------- .nv.constant3             --------------------------
	.section	.nv.constant3,"a",@progbits
	.align	4
.nv.constant3:
	.type		const_p,@object
	.size		const_p,(const_G_jacobian - const_p)
const_p:
	.zero		32
	.type		const_G_jacobian,@object
	.size		const_G_jacobian,(const_n - const_G_jacobian)
const_G_jacobian:
	.zero		100
	.type		const_n,@object
	.size		const_n,(mont_R2_mod_p - const_n)
const_n:
	.zero		32
	.type		mont_R2_mod_p,@object
	.size		mont_R2_mod_p,(mont_k0 - mont_R2_mod_p)
mont_R2_mod_p:
	.zero		32
	.type		mont_k0,@object
	.size		mont_k0,(const_one_mont - mont_k0)
mont_k0:
        /*00c4*/ 	.byte	0x31, 0x35, 0x25, 0xd2
	.type		const_one_mont,@object
	.size		const_one_mont,(const_two_mont - const_one_mont)
const_one_mont:
	.zero		32
	.type		const_two_mont,@object
	.size		const_two_mont,(const_three_mont - const_two_mont)
const_two_mont:
	.zero		32
	.type		const_three_mont,@object
	.size		const_three_mont,(const_four_mont - const_three_mont)
const_three_mont:
	.zero		32
	.type		const_four_mont,@object
	.size		const_four_mont,(const_eight_mont - const_four_mont)
const_four_mont:
	.zero		32
	.type		const_eight_mont,@object
	.size		const_eight_mont,(.L_9 - const_eight_mont)
const_eight_mont:
	.zero		32
.L_9:


//--------------------- .nv.constant4             --------------------------
	.section	.nv.constant4,"a",@progbits
	.align	8
	.align		8
.nv.constant4:
        /*0000*/ 	.dword	d_precomp_G


//--------------------- .text._Z26test_scalar_multiplicationP7ECPointP6BigInti --------------------------
	.section	.text._Z26test_scalar_multiplicationP7ECPointP6BigInti,"ax",@progbits
	.align	128
        .global         _Z26test_scalar_multiplicationP7ECPointP6BigInti
        .type           _Z26test_scalar_multiplicationP7ECPointP6BigInti,@function
        .size           _Z26test_scalar_multiplicationP7ECPointP6BigInti,(.L_x_1949 - _Z26test_scalar_multiplicationP7ECPointP6BigInti)
        .other          _Z26test_scalar_multiplicationP7ECPointP6BigInti,@"STO_CUDA_ENTRY STV_DEFAULT"
_Z26test_scalar_multiplicationP7ECPointP6BigInti:
.text._Z26test_scalar_multiplicationP7ECPointP6BigInti:
[----:B------:R-:W-:Y:S01]  /*0000*/  LDC R1, c[0x0][0x37c] ;  /* 0x0000df00ff017b82 */ /* 0x000fe20000000800 */
[----:B------:R-:W0:Y:S07]  /*0010*/  S2R R3, SR_TID.X ;  /* 0x0000000000037919 */ /* 0x000e2e0000002100 */
[----:B------:R-:W0:Y:S01]  /*0020*/  S2UR UR4, SR_CTAID.X ;  /* 0x00000000000479c3 */ /* 0x000e220000002500 */
[----:B------:R-:W1:Y:S07]  /*0030*/  LDCU UR5, c[0x0][0x390] ;  /* 0x00007200ff0577ac */ /* 0x000e6e0008000800 */
[----:B------:R-:W0:Y:S02]  /*0040*/  LDC R0, c[0x0][0x360] ;  /* 0x0000d800ff007b82 */ /* 0x000e240000000800 */
[----:B0-----:R-:W-:-:S05]  /*0050*/  IMAD R0, R0, UR4, R3 ;  /* 0x0000000400007c24 */ /* 0x001fca000f8e0203 */
[----:B-1----:R-:W-:-:S13]  /*0060*/  ISETP.GE.AND P0, PT, R0, UR5, PT ;  /* 0x0000000500007c0c */ /* 0x002fda000bf06270 */
[----:B------:R-:W-:Y:S05]  /*0070*/  @P0 EXIT ;  /* 0x000000000000094d */ /* 0x000fea0003800000 */
[----:B------:R-:W-:Y:S01]  /*0080*/  IMAD.MOV.U32 R75, RZ, RZ, 0x1 ;  /* 0x00000001ff4b7424 */ /* 0x000fe200078e00ff */
[----:B------:R-:W0:Y:S01]  /*0090*/  LDCU.64 UR6, c[0x0][0x358] ;  /* 0x00006b00ff0677ac */ /* 0x000e220008000a00 */
[----:B------:R-:W-:-:S07]  /*00a0*/  IMAD.MOV.U32 R2, RZ, RZ, 0xf8 ;  /* 0x000000f8ff027424 */ /* 0x000fce00078e00ff */
.L_x_447:
[----:B-----5:R-:W-:Y:S01]  /*00b0*/  PRMT R52, R75, 0x7610, R52 ;  /* 0x000076104b347816 */ /* 0x020fe20000000034 */
[----:B------:R-:W-:Y:S01]  /*00c0*/  IMAD.MOV.U32 R3, RZ, RZ, R71 ;  /* 0x000000ffff037224 */ /* 0x000fe200078e0047 */
[----:B------:R-:W-:Y:S01]  /*00d0*/  MOV R18, R78 ;  /* 0x0000004e00127202 */ /* 0x000fe20000000f00 */
[----:B------:R-:W-:Y:S01]  /*00e0*/  IMAD.MOV.U32 R4, RZ, RZ, R74 ;  /* 0x000000ffff047224 */ /* 0x000fe200078e004a */
[----:B------:R-:W1:Y:S01]  /*00f0*/  LDCU UR16, c[0x3][0x18] ;  /* 0x00c00300ff1077ac */ /* 0x000e620008000800 */
[----:B------:R-:W-:Y:S02]  /*0100*/  IMAD.MOV.U32 R5, RZ, RZ, R66 ;  /* 0x000000ffff057224 */ /* 0x000fe400078e0042 */
[----:B------:R-:W-:Y:S01]  /*0110*/  IMAD.MOV.U32 R6, RZ, RZ, R72 ;  /* 0x000000ffff067224 */ /* 0x000fe200078e0048 */
[----:B------:R-:W2:Y:S01]  /*0120*/  LDCU.64 UR12, c[0x3][0x10] ;  /* 0x00c00200ff0c77ac */ /* 0x000ea20008000a00 */
[----:B------:R-:W-:Y:S02]  /*0130*/  IMAD.MOV.U32 R7, RZ, RZ, R64 ;  /* 0x000000ffff077224 */ /* 0x000fe400078e0040 */
[----:B------:R-:W-:Y:S01]  /*0140*/  IMAD.MOV.U32 R8, RZ, RZ, R65 ;  /* 0x000000ffff087224 */ /* 0x000fe200078e0041 */
[----:B------:R-:W3:Y:S01]  /*0150*/  LDCU.64 UR14, c[0x3][URZ] ;  /* 0x00c00000ff0e77ac */ /* 0x000ee20008000a00 */
[----:B------:R-:W-:-:S02]  /*0160*/  IMAD.MOV.U32 R9, RZ, RZ, R67 ;  /* 0x000000ffff097224 */ /* 0x000fc400078e0043 */
[----:B------:R-:W-:Y:S01]  /*0170*/  IMAD.MOV.U32 R10, RZ, RZ, R73 ;  /* 0x000000ffff0a7224 */ /* 0x000fe200078e0049 */
[----:B------:R-:W4:Y:S01]  /*0180*/  LDCU.128 UR8, c[0x3][URZ] ;  /* 0x00c00000ff0877ac */ /* 0x000f220008000c00 */
[----:B------:R-:W-:Y:S02]  /*0190*/  IMAD.MOV.U32 R11, RZ, RZ, R69 ;  /* 0x000000ffff0b7224 */ /* 0x000fe400078e0045 */
[----:B------:R-:W-:Y:S01]  /*01a0*/  IMAD.MOV.U32 R12, RZ, RZ, R63 ;  /* 0x000000ffff0c7224 */ /* 0x000fe200078e003f */
[----:B------:R-:W-:Y:S01]  /*01b0*/  UMOV UR4, URZ ;  /* 0x000000ff00047c82 */ /* 0x000fe20008000000 */
[----:B------:R-:W-:Y:S02]  /*01c0*/  IMAD.MOV.U32 R13, RZ, RZ, R62 ;  /* 0x000000ffff0d7224 */ /* 0x000fe400078e003e */
[----:B------:R-:W-:Y:S02]  /*01d0*/  IMAD.MOV.U32 R14, RZ, RZ, R51 ;  /* 0x000000ffff0e7224 */ /* 0x000fe400078e0033 */
[----:B------:R-:W-:-:S02]  /*01e0*/  IMAD.MOV.U32 R15, RZ, RZ, R50 ;  /* 0x000000ffff0f7224 */ /* 0x000fc400078e0032 */
[----:B------:R-:W-:Y:S02]  /*01f0*/  IMAD.MOV.U32 R16, RZ, RZ, R68 ;  /* 0x000000ffff107224 */ /* 0x000fe400078e0044 */
[----:B------:R-:W-:Y:S02]  /*0200*/  IMAD.MOV.U32 R17, RZ, RZ, R76 ;  /* 0x000000ffff117224 */ /* 0x000fe400078e004c */
[----:B------:R-:W-:Y:S02]  /*0210*/  IMAD.MOV.U32 R19, RZ, RZ, R39 ;  /* 0x000000ffff137224 */ /* 0x000fe400078e0027 */
[----:B------:R-:W-:Y:S02]  /*0220*/  IMAD.MOV.U32 R20, RZ, RZ, R41 ;  /* 0x000000ffff147224 */ /* 0x000fe400078e0029 */
[----:B------:R-:W-:Y:S02]  /*0230*/  IMAD.MOV.U32 R21, RZ, RZ, R43 ;  /* 0x000000ffff157224 */ /* 0x000fe400078e002b */
[----:B------:R-:W-:-:S02]  /*0240*/  IMAD.MOV.U32 R22, RZ, RZ, R45 ;  /* 0x000000ffff167224 */ /* 0x000fc400078e002d */
[----:B------:R-:W-:Y:S02]  /*0250*/  IMAD.MOV.U32 R23, RZ, RZ, R46 ;  /* 0x000000ffff177224 */ /* 0x000fe400078e002e */
[----:B------:R-:W-:Y:S02]  /*0260*/  IMAD.MOV.U32 R24, RZ, RZ, R47 ;  /* 0x000000ffff187224 */ /* 0x000fe400078e002f */
[----:B------:R-:W-:Y:S02]  /*0270*/  IMAD.MOV.U32 R25, RZ, RZ, R48 ;  /* 0x000000ffff197224 */ /* 0x000fe400078e0030 */
[----:B-1234-:R-:W-:-:S07]  /*0280*/  IMAD.MOV.U32 R26, RZ, RZ, R49 ;  /* 0x000000ffff1a7224 */ /* 0x01efce00078e0031 */
.L_x_111:
[----:B------:R-:W-:Y:S01]  /*0290*/  LOP3.LUT P1, RZ, R52, 0xff, RZ, 0xc0, !PT ;  /* 0x000000ff34ff7812 */ /* 0x000fe2000782c0ff */
[----:B------:R-:W-:Y:S01]  /*02a0*/  UIADD3 UR4, UPT, UPT, UR4, 0x1, URZ ;  /* 0x0000000104047890 */ /* 0x000fe2000fffe0ff */
[----:B------:R-:W-:Y:S01]  /*02b0*/  BSSY.RECONVERGENT B0, `(.L_x_0) ;  /* 0x0000e70000007945 */ /* 0x000fe20003800200 */
[----:B------:R-:W-:Y:S01]  /*02c0*/  PLOP3.LUT P0, PT, PT, PT, PT, 0x8, 0x80 ;  /* 0x000000000080781c */ /* 0x000fe20003f0e170 */
[----:B------:R-:W-:Y:S01]  /*02d0*/  IMAD.MOV.U32 R52, RZ, RZ, 0x1 ;  /* 0x00000001ff347424 */ /* 0x000fe200078e00ff */
[----:B------:R-:W-:-:S08]  /*02e0*/  UISETP.NE.AND UP0, UPT, UR4, 0x8, UPT ;  /* 0x000000080400788c */ /* 0x000fd0000bf05270 */
[----:B------:R-:W-:Y:S05]  /*02f0*/  @P1 BRA `(.L_x_1) ;  /* 0x000000e400ac1947 */ /* 0x000fea0003800000 */
[--C-:B------:R-:W-:Y:S01]  /*0300*/  LOP3.LUT R27, R16, R18, R17.reuse, 0xfe, !PT ;  /* 0x00000012101b7212 */ /* 0x100fe200078efe11 */
[----:B------:R-:W-:Y:S02]  /*0310*/  IMAD.MOV.U32 R36, RZ, RZ, R18 ;  /* 0x000000ffff247224 */ /* 0x000fe400078e0012 */
[----:B------:R-:W-:Y:S02]  /*0320*/  HFMA2 R18, -RZ, RZ, 0, 0 ;  /* 0x00000000ff127431 */ /* 0x000fe400000001ff */
[----:B------:R-:W-:Y:S01]  /*0330*/  IMAD.MOV.U32 R33, RZ, RZ, R17 ;  /* 0x000000ffff217224 */ /* 0x000fe200078e0011 */
[--C-:B------:R-:W-:Y:S01]  /*0340*/  LOP3.LUT R27, R14, R27, R15.reuse, 0xfe, !PT ;  /* 0x0000001b0e1b7212 */ /* 0x100fe200078efe0f */
[----:B------:R-:W-:Y:S01]  /*0350*/  IMAD.MOV.U32 R34, RZ, RZ, R16 ;  /* 0x000000ffff227224 */ /* 0x000fe200078e0010 */
[----:B------:R-:W-:Y:S01]  /*0360*/  CS2R R16, SRZ ;  /* 0x0000000000107805 */ /* 0x000fe2000001ff00 */
[----:B------:R-:W-:Y:S01]  /*0370*/  IMAD.MOV.U32 R31, RZ, RZ, R15 ;  /* 0x000000ffff1f7224 */ /* 0x000fe200078e000f */
[--C-:B------:R-:W-:Y:S01]  /*0380*/  LOP3.LUT R28, R12, R27, R13.reuse, 0xfe, !PT ;  /* 0x0000001b0c1c7212 */ /* 0x100fe200078efe0d */
[----:B------:R-:W-:Y:S01]  /*0390*/  IMAD.MOV.U32 R32, RZ, RZ, R14 ;  /* 0x000000ffff207224 */ /* 0x000fe200078e000e */
[----:B------:R-:W-:Y:S01]  /*03a0*/  CS2R R14, SRZ ;  /* 0x00000000000e7805 */ /* 0x000fe2000001ff00 */
[----:B------:R-:W-:Y:S01]  /*03b0*/  IMAD.MOV.U32 R29, RZ, RZ, R13 ;  /* 0x000000ffff1d7224 */ /* 0x000fe200078e000d */
[----:B------:R-:W-:Y:S01]  /*03c0*/  LOP3.LUT P1, RZ, R28, R11, RZ, 0xfc, !PT ;  /* 0x0000000b1cff7212 */ /* 0x000fe2000782fcff */
[----:B------:R-:W-:Y:S01]  /*03d0*/  IMAD.MOV.U32 R30, RZ, RZ, R12 ;  /* 0x000000ffff1e7224 */ /* 0x000fe200078e000c */
[----:B------:R-:W-:Y:S01]  /*03e0*/  CS2R R12, SRZ ;  /* 0x00000000000c7805 */ /* 0x000fe2000001ff00 */
[----:B------:R-:W-:-:S02]  /*03f0*/  IMAD.MOV.U32 R27, RZ, RZ, R11 ;  /* 0x000000ffff1b7224 */ /* 0x000fc400078e000b */
[----:B------:R-:W-:-:S08]  /*0400*/  IMAD.MOV.U32 R11, RZ, RZ, RZ ;  /* 0x000000ffff0b7224 */ /* 0x000fd000078e00ff */
[----:B------:R-:W-:Y:S05]  /*0410*/  @!P1 BRA `(.L_x_1) ;  /* 0x000000e400649947 */ /* 0x000fea0003800000 */
[----:B------:R-:W-:Y:S01]  /*0420*/  IMAD.WIDE.U32 R46, R36, R36, RZ ;  /* 0x00000024242e7225 */ /* 0x000fe200078e00ff */
[----:B------:R-:W-:Y:S01]  /*0430*/  UMOV UR5, URZ ;  /* 0x000000ff00057c82 */ /* 0x000fe20008000000 */
[----:B------:R-:W-:Y:S02]  /*0440*/  BSSY.RECONVERGENT B1, `(.L_x_2) ;  /* 0x0000121000017945 */ /* 0x000fe40003800200 */
[----:B------:R-:W-:Y:S01]  /*0450*/  IMAD.MOV.U32 R12, RZ, RZ, R47 ;  /* 0x000000ffff0c7224 */ /* 0x000fe200078e002f */
[----:B------:R-:W-:Y:S01]  /*0460*/  LOP3.LUT R11, R46, 0xfffffffd, RZ, 0xc0, !PT ;  /* 0xfffffffd2e0b7812 */ /* 0x000fe200078ec0ff */
[----:B------:R-:W-:Y:S02]  /*0470*/  IMAD.MOV.U32 R13, RZ, RZ, RZ ;  /* 0x000000ffff0d7224 */ /* 0x000fe400078e00ff */
[----:B------:R-:W-:Y:S02]  /*0480*/  IMAD.MOV.U32 R15, RZ, RZ, RZ ;  /* 0x000000ffff0f7224 */ /* 0x000fe400078e00ff */
[----:B------:R-:W-:-:S04]  /*0490*/  IMAD.WIDE.U32 R12, R36, R33, R12 ;  /* 0x00000021240c7225 */ /* 0x000fc800078e000c */
[----:B------:R-:W-:Y:S02]  /*04a0*/  IMAD.MOV.U32 R14, RZ, RZ, R13 ;  /* 0x000000ffff0e7224 */ /* 0x000fe400078e000d */
[----:B------:R-:W-:Y:S02]  /*04b0*/  IMAD.MOV.U32 R44, RZ, RZ, R12 ;  /* 0x000000ffff2c7224 */ /* 0x000fe400078e000c */
[----:B------:R-:W-:Y:S02]  /*04c0*/  IMAD.MOV.U32 R45, RZ, RZ, RZ ;  /* 0x000000ffff2d7224 */ /* 0x000fe400078e00ff */
[----:B------:R-:W-:-:S04]  /*04d0*/  IMAD.WIDE.U32 R12, R36, R34, R14 ;  /* 0x00000022240c7225 */ /* 0x000fc800078e000e */
[----:B------:R-:W-:-:S04]  /*04e0*/  IMAD.WIDE.U32 R44, R36, R33, R44 ;  /* 0x00000021242c7225 */ /* 0x000fc800078e002c */
[----:B------:R-:W-:Y:S01]  /*04f0*/  IMAD.MOV.U32 R43, RZ, RZ, RZ ;  /* 0x000000ffff2b7224 */ /* 0x000fe200078e00ff */
[----:B------:R-:W-:Y:S01]  /*0500*/  IADD3 R14, P0, PT, R12, R45, RZ ;  /* 0x0000002d0c0e7210 */ /* 0x000fe20007f1e0ff */
[----:B------:R-:W-:Y:S02]  /*0510*/  IMAD.MOV.U32 R12, RZ, RZ, R13 ;  /* 0x000000ffff0c7224 */ /* 0x000fe400078e000d */
[----:B------:R-:W-:Y:S02]  /*0520*/  IMAD.MOV.U32 R13, RZ, RZ, RZ ;  /* 0x000000ffff0d7224 */ /* 0x000fe400078e00ff */
[----:B------:R-:W-:Y:S02]  /*0530*/  IMAD.X R15, RZ, RZ, RZ, P0 ;  /* 0x000000ffff0f7224 */ /* 0x000fe400000e06ff */
[----:B------:R-:W-:-:S04]  /*0540*/  IMAD.WIDE.U32 R12, R36, R31, R12 ;  /* 0x0000001f240c7225 */ /* 0x000fc800078e000c */
[----:B------:R-:W-:-:S04]  /*0550*/  IMAD.WIDE.U32 R14, R33, R33, R14 ;  /* 0x00000021210e7225 */ /* 0x000fc800078e000e */
[----:B------:R-:W-:Y:S01]  /*0560*/  IMAD.MOV.U32 R42, RZ, RZ, R14 ;  /* 0x000000ffff2a7224 */ /* 0x000fe200078e000e */
[----:B------:R-:W-:Y:S01]  /*0570*/  IADD3 R16, P0, PT, R12, R15, RZ ;  /* 0x0000000f0c107210 */ /* 0x000fe20007f1e0ff */
[----:B------:R-:W-:Y:S02]  /*0580*/  IMAD.MOV.U32 R12, RZ, RZ, R13 ;  /* 0x000000ffff0c7224 */ /* 0x000fe400078e000d */
[----:B------:R-:W-:Y:S02]  /*0590*/  IMAD.MOV.U32 R13, RZ, RZ, RZ ;  /* 0x000000ffff0d7224 */ /* 0x000fe400078e00ff */
[----:B------:R-:W-:Y:S02]  /*05a0*/  IMAD.X R17, RZ, RZ, RZ, P0 ;  /* 0x000000ffff117224 */ /* 0x000fe400000e06ff */
[----:B------:R-:W-:-:S04]  /*05b0*/  IMAD.WIDE.U32 R12, R36, R32, R12 ;  /* 0x00000020240c7225 */ /* 0x000fc800078e000c */
[----:B------:R-:W-:-:S04]  /*05c0*/  IMAD.WIDE.U32 R14, R33, R34, R16 ;  /* 0x00000022210e7225 */ /* 0x000fc800078e0010 */
[----:B------:R-:W-:Y:S01]  /*05d0*/  IMAD.WIDE.U32 R42, R36, R34, R42 ;  /* 0x00000022242a7225 */ /* 0x000fe200078e002a */
[----:B------:R-:W-:Y:S02]  /*05e0*/  IADD3 R16, P0, PT, R12, R15, RZ ;  /* 0x0000000f0c107210 */ /* 0x000fe40007f1e0ff */
[----:B------:R-:W-:Y:S01]  /*05f0*/  MOV R12, R13 ;  /* 0x0000000d000c7202 */ /* 0x000fe20000000f00 */
[----:B------:R-:W-:Y:S01]  /*0600*/  IMAD.MOV.U32 R13, RZ, RZ, RZ ;  /* 0x000000ffff0d7224 */ /* 0x000fe200078e00ff */
[----:B------:R-:W-:Y:S01]  /*0610*/  IADD3 R38, P1, PT, R14, R43, RZ ;  /* 0x0000002b0e267210 */ /* 0x000fe20007f3e0ff */
[----:B------:R-:W-:Y:S02]  /*0620*/  IMAD.X R17, RZ, RZ, RZ, P0 ;  /* 0x000000ffff117224 */ /* 0x000fe400000e06ff */
[----:B------:R-:W-:-:S04]  /*0630*/  IMAD.WIDE.U32 R12, R36, R29, R12 ;  /* 0x0000001d240c7225 */ /* 0x000fc800078e000c */
[----:B------:R-:W-:Y:S02]  /*0640*/  IMAD.X R39, RZ, RZ, RZ, P1 ;  /* 0x000000ffff277224 */ /* 0x000fe400008e06ff */
[----:B------:R-:W-:-:S04]  /*0650*/  IMAD.WIDE.U32 R14, R33, R31, R16 ;  /* 0x0000001f210e7225 */ /* 0x000fc800078e0010 */
[----:B------:R-:W-:Y:S01]  /*0660*/  IMAD.WIDE.U32 R16, R33, R34, R38 ;  /* 0x0000002221107225 */ /* 0x000fe200078e0026 */
[----:B------:R-:W-:-:S03]  /*0670*/  IADD3 R38, P0, PT, R12, R15, RZ ;  /* 0x0000000f0c267210 */ /* 0x000fc60007f1e0ff */
[----:B------:R-:W-:Y:S01]  /*0680*/  IMAD.MOV.U32 R12, RZ, RZ, R13 ;  /* 0x000000ffff0c7224 */ /* 0x000fe200078e000d */
[----:B------:R-:W-:Y:S01]  /*0690*/  IADD3 R40, P1, PT, R14, R17, RZ ;  /* 0x000000110e287210 */ /* 0x000fe20007f3e0ff */
[----:B------:R-:W-:Y:S02]  /*06a0*/  IMAD.X R39, RZ, RZ, RZ, P0 ;  /* 0x000000ffff277224 */ /* 0x000fe400000e06ff */
[----:B------:R-:W-:Y:S02]  /*06b0*/  IMAD.MOV.U32 R13, RZ, RZ, RZ ;  /* 0x000000ffff0d7224 */ /* 0x000fe400078e00ff */
[----:B------:R-:W-:Y:S02]  /*06c0*/  IMAD.X R41, RZ, RZ, RZ, P1 ;  /* 0x000000ffff297224 */ /* 0x000fe400008e06ff */
[----:B------:R-:W-:Y:S02]  /*06d0*/  IMAD.MOV.U32 R48, RZ, RZ, R16 ;  /* 0x000000ffff307224 */ /* 0x000fe400078e0010 */
[----:B------:R-:W-:-:S02]  /*06e0*/  IMAD.MOV.U32 R49, RZ, RZ, RZ ;  /* 0x000000ffff317224 */ /* 0x000fc400078e00ff */
[----:B------:R-:W-:-:S04]  /*06f0*/  IMAD.WIDE.U32 R12, R36, R30, R12 ;  /* 0x0000001e240c7225 */ /* 0x000fc800078e000c */
[----:B------:R-:W-:-:S04]  /*0700*/  IMAD.WIDE.U32 R14, R33, R32, R38 ;  /* 0x00000020210e7225 */ /* 0x000fc800078e0026 */
[----:B------:R-:W-:Y:S01]  /*0710*/  IMAD.WIDE.U32 R16, R34, R34, R40 ;  /* 0x0000002222107225 */ /* 0x000fe200078e0028 */
[----:B------:R-:W-:-:S03]  /*0720*/  IADD3 R38, P0, PT, R12, R15, RZ ;  /* 0x0000000f0c267210 */ /* 0x000fc60007f1e0ff */
[----:B------:R-:W-:Y:S01]  /*0730*/  IMAD.WIDE.U32 R40, R36, R31, R48 ;  /* 0x0000001f24287225 */ /* 0x000fe200078e0030 */
[----:B------:R-:W-:-:S03]  /*0740*/  IADD3 R48, P1, PT, R14, R17, RZ ;  /* 0x000000110e307210 */ /* 0x000fc60007f3e0ff */
[----:B------:R-:W-:Y:S01]  /*0750*/  IMAD.MOV.U32 R12, RZ, RZ, R13 ;  /* 0x000000ffff0c7224 */ /* 0x000fe200078e000d */
[----:B------:R-:W-:Y:S01]  /*0760*/  IADD3 R50, P2, PT, R16, R41, RZ ;  /* 0x0000002910327210 */ /* 0x000fe20007f5e0ff */
[----:B------:R-:W-:Y:S02]  /*0770*/  IMAD.X R39, RZ, RZ, RZ, P0 ;  /* 0x000000ffff277224 */ /* 0x000fe400000e06ff */
[----:B------:R-:W-:Y:S02]  /*0780*/  IMAD.X R49, RZ, RZ, RZ, P1 ;  /* 0x000000ffff317224 */ /* 0x000fe400008e06ff */
[----:B------:R-:W-:Y:S02]  /*0790*/  IMAD.MOV.U32 R13, RZ, RZ, RZ ;  /* 0x000000ffff0d7224 */ /* 0x000fe400078e00ff */
[----:B------:R-:W-:Y:S02]  /*07a0*/  IMAD.X R51, RZ, RZ, RZ, P2 ;  /* 0x000000ffff337224 */ /* 0x000fe400010e06ff */
[----:B------:R-:W-:-:S04]  /*07b0*/  IMAD.WIDE.U32 R12, R36, R27, R12 ;  /* 0x0000001b240c7225 */ /* 0x000fc800078e000c */
[----:B------:R-:W-:-:S04]  /*07c0*/  IMAD.WIDE.U32 R14, R33, R29, R38 ;  /* 0x0000001d210e7225 */ /* 0x000fc800078e0026 */
[----:B------:R-:W-:Y:S01]  /*07d0*/  IMAD.WIDE.U32 R16, R34, R31, R48 ;  /* 0x0000001f22107225 */ /* 0x000fe200078e0030 */
[----:B------:R-:W-:-:S03]  /*07e0*/  IADD3 R48, P0, PT, R12, R15, RZ ;  /* 0x0000000f0c307210 */ /* 0x000fc60007f1e0ff */
[----:B------:R-:W-:Y:S01]  /*07f0*/  IMAD.WIDE.U32 R38, R33, R31, R50 ;  /* 0x0000001f21267225 */ /* 0x000fe200078e0032 */
[----:B------:R-:W-:-:S03]  /*0800*/  IADD3 R14, P1, PT, R14, R17, RZ ;  /* 0x000000110e0e7210 */ /* 0x000fc60007f3e0ff */
[----:B------:R-:W-:Y:S01]  /*0810*/  IMAD.X R49, RZ, RZ, RZ, P0 ;  /* 0x000000ffff317224 */ /* 0x000fe200000e06ff */
[----:B------:R-:W-:Y:S01]  /*0820*/  IADD3 R50, P2, PT, R16, R39, RZ ;  /* 0x0000002710327210 */ /* 0x000fe20007f5e0ff */
[----:B------:R-:W-:Y:S02]  /*0830*/  IMAD.X R15, RZ, RZ, RZ, P1 ;  /* 0x000000ffff0f7224 */ /* 0x000fe400008e06ff */
[----:B------:R-:W-:Y:S02]  /*0840*/  IMAD.MOV.U32 R52, RZ, RZ, R38 ;  /* 0x000000ffff347224 */ /* 0x000fe400078e0026 */
[----:B------:R-:W-:Y:S02]  /*0850*/  IMAD.X R51, RZ, RZ, RZ, P2 ;  /* 0x000000ffff337224 */ /* 0x000fe400010e06ff */
[----:B------:R-:W-:Y:S02]  /*0860*/  IMAD.MOV.U32 R53, RZ, RZ, RZ ;  /* 0x000000ffff357224 */ /* 0x000fe400078e00ff */
[----:B------:R-:W-:-:S04]  /*0870*/  IMAD.WIDE.U32 R16, R33, R30, R48 ;  /* 0x0000001e21107225 */ /* 0x000fc800078e0030 */
[----:B------:R-:W-:Y:S01]  /*0880*/  IMAD.WIDE.U32 R38, R34, R32, R14 ;  /* 0x0000002022267225 */ /* 0x000fe200078e000e */
[----:B------:R-:W-:-:S03]  /*0890*/  IADD3 R12, P0, PT, R13, R17, RZ ;  /* 0x000000110d0c7210 */ /* 0x000fc60007f1e0ff */
[----:B------:R-:W-:Y:S01]  /*08a0*/  IMAD.WIDE.U32 R48, R34, R31, R50 ;  /* 0x0000001f22307225 */ /* 0x000fe200078e0032 */
[----:B------:R-:W-:Y:S02]  /*08b0*/  IADD3 R16, P1, PT, R16, R39, RZ ;  /* 0x0000002710107210 */ /* 0x000fe40007f3e0ff */
[----:B------:R-:W-:Y:S01]  /*08c0*/  IADD3.X R13, PT, PT, RZ, RZ, RZ, P0, !PT ;  /* 0x000000ffff0d7210 */ /* 0x000fe200007fe4ff */
[----:B------:R-:W-:Y:S01]  /*08d0*/  IMAD.WIDE.U32 R14, R36, R32, R52 ;  /* 0x00000020240e7225 */ /* 0x000fe200078e0034 */
[----:B------:R-:W-:-:S03]  /*08e0*/  IADD3 R38, P2, PT, R38, R49, RZ ;  /* 0x0000003126267210 */ /* 0x000fc60007f5e0ff */
[----:B------:R-:W-:Y:S01]  /*08f0*/  IMAD.X R17, RZ, RZ, RZ, P1 ;  /* 0x000000ffff117224 */ /* 0x000fe200008e06ff */
[----:B------:R-:W-:Y:S01]  /*0900*/  IADD3 R48, P3, PT, R48, R15, RZ ;  /* 0x0000000f30307210 */ /* 0x000fe20007f7e0ff */
[----:B------:R-:W-:Y:S02]  /*0910*/  IMAD.X R39, RZ, RZ, RZ, P2 ;  /* 0x000000ffff277224 */ /* 0x000fe400010e06ff */
[----:B------:R-:W-:-:S04]  /*0920*/  IMAD.WIDE.U32 R12, R33, R27, R12 ;  /* 0x0000001b210c7225 */ /* 0x000fc800078e000c */
[----:B------:R-:W-:Y:S02]  /*0930*/  IMAD.X R49, RZ, RZ, RZ, P3 ;  /* 0x000000ffff317224 */ /* 0x000fe400018e06ff */
        /* <DEDUP_REMOVED lines=15> */
[----:B------:R-:W-:-:S03]  /*0a30*/  IADD3 R52, P1, PT, R38, R49, RZ ;  /* 0x0000003126347210 */ /* 0x000fc60007f3e0ff */
[----:B------:R-:W-:Y:S01]  /*0a40*/  IMAD.WIDE.U32 R16, R36, R29, R54 ;  /* 0x0000001d24107225 */ /* 0x000fe200078e0036 */
[----:B------:R-:W-:-:S03]  /*0a50*/  IADD3 R48, P2, PT, R48, R51, RZ ;  /* 0x0000003330307210 */ /* 0x000fc60007f5e0ff */
[----:B------:R-:W-:Y:S01]  /*0a60*/  IMAD.X R13, RZ, RZ, RZ, P0 ;  /* 0x000000ffff0d7224 */ /* 0x000fe200000e06ff */
[----:B------:R-:W-:Y:S01]  /*0a70*/  IADD3 R50, P3, PT, R50, R17, RZ ;  /* 0x0000001132327210 */ /* 0x000fe20007f7e0ff */
[----:B------:R-:W-:Y:S02]  /*0a80*/  IMAD.X R53, RZ, RZ, RZ, P1 ;  /* 0x000000ffff357224 */ /* 0x000fe400008e06ff */
[----:B------:R-:W-:Y:S02]  /*0a90*/  IMAD.X R49, RZ, RZ, RZ, P2 ;  /* 0x000000ffff317224 */ /* 0x000fe400010e06ff */
        /* <DEDUP_REMOVED lines=57> */
[----:B------:R-:W-:-:S04]  /*0e30*/  IMAD.WIDE.U32 R60, R50, 0x3d1, RZ ;  /* 0x000003d1323c7825 */ /* 0x000fc800078e00ff */
[----:B------:R-:W-:Y:S01]  /*0e40*/  IMAD.X R47, RZ, RZ, RZ, P2 ;  /* 0x000000ffff2f7224 */ /* 0x000fe200010e06ff */
[----:B------:R-:W-:Y:S01]  /*0e50*/  IADD3 R52, P0, PT, R11, R60, RZ ;  /* 0x0000003c0b347210 */ /* 0x000fe20007f1e0ff */
[----:B------:R-:W-:Y:S02]  /*0e60*/  IMAD.X R59, RZ, RZ, RZ, P1 ;  /* 0x000000ffff3b7224 */ /* 0x000fe400008e06ff */
[----:B------:R-:W-:-:S04]  /*0e70*/  IMAD.WIDE.U32 R46, R34, R27, R46 ;  /* 0x0000001b222e7225 */ /* 0x000fc800078e002e */
[----:B------:R-:W-:Y:S02]  /*0e80*/  VIADD R60, R61, UR5 ;  /* 0x000000053d3c7c36 */ /* 0x000fe40008000000 */
[----:B------:R-:W-:Y:S02]  /*0e90*/  IMAD.X R45, RZ, RZ, RZ, P0 ;  /* 0x000000ffff2d7224 */ /* 0x000fe400000e06ff */
[----:B------:R-:W-:-:S03]  /*0ea0*/  IMAD.WIDE.U32 R56, R29, R30, R56 ;  /* 0x0000001e1d387225 */ /* 0x000fc600078e0038 */
[----:B------:R-:W-:Y:S01]  /*0eb0*/  IADD3 R45, P3, P4, R44, R45, R60 ;  /* 0x0000002d2c2d7210 */ /* 0x000fe20007c7e03c */
[-C--:B------:R-:W-:Y:S01]  /*0ec0*/  IMAD.WIDE.U32 R58, R32, R30.reuse, R58 ;  /* 0x0000001e203a7225 */ /* 0x080fe200078e003a */
[----:B------:R-:W-:Y:S02]  /*0ed0*/  IADD3 R44, P0, PT, R49, R57, RZ ;  /* 0x00000039312c7210 */ /* 0x000fe40007f1e0ff */
[----:B------:R-:W-:Y:S01]  /*0ee0*/  IADD3.X R11, PT, PT, RZ, RZ, RZ, P3, P4 ;  /* 0x000000ffff0b7210 */ /* 0x000fe20001fe84ff */
[----:B------:R-:W-:Y:S01]  /*0ef0*/  IMAD.WIDE.U32 R54, R46, 0x3d1, RZ ;  /* 0x000003d12e367825 */ /* 0x000fe200078e00ff */
[----:B------:R-:W-:Y:S02]  /*0f00*/  IADD3 R56, P1, PT, R56, R59, RZ ;  /* 0x0000003b38387210 */ /* 0x000fe40007f3e0ff */
[----:B------:R-:W-:Y:S01]  /*0f10*/  IADD3 R48, P2, PT, R58, R47, RZ ;  /* 0x0000002f3a307210 */ /* 0x000fe20007f5e0ff */
[----:B------:R-:W-:Y:S01]  /*0f20*/  VIADD R55, R55, UR5 ;  /* 0x0000000537377c36 */ /* 0x000fe20008000000 */
[----:B------:R-:W-:Y:S01]  /*0f30*/  IADD3 R53, P5, P6, R50, R45, R54 ;  /* 0x0000002d32357210 */ /* 0x000fe20007ebe036 */
[----:B------:R-:W-:Y:S01]  /*0f40*/  IMAD.X R57, RZ, RZ, RZ, P1 ;  /* 0x000000ffff397224 */ /* 0x000fe200008e06ff */
[----:B------:R-:W-:Y:S01]  /*0f50*/  IADD3.X R45, PT, PT, RZ, RZ, RZ, P0, !PT ;  /* 0x000000ffff2d7210 */ /* 0x000fe200007fe4ff */
[----:B------:R-:W-:Y:S01]  /*0f60*/  IMAD.X R49, RZ, RZ, RZ, P2 ;  /* 0x000000ffff317224 */ /* 0x000fe200010e06ff */
[----:B------:R-:W-:Y:S01]  /*0f70*/  IADD3.X R11, PT, PT, RZ, R11, RZ, P5, P6 ;  /* 0x0000000bff0b7210 */ /* 0x000fe20002fec4ff */
[----:B------:R-:W-:-:S03]  /*0f80*/  IMAD.WIDE.U32 R50, R29, R30, R56 ;  /* 0x0000001e1d327225 */ /* 0x000fc600078e0038 */
[----:B------:R-:W-:Y:S01]  /*0f90*/  IADD3 R11, P2, P3, R42, R11, R55 ;  /* 0x0000000b2a0b7210 */ /* 0x000fe20007b5e037 */
[----:B------:R-:W-:-:S03]  /*0fa0*/  IMAD.WIDE.U32 R44, R29, R27, R44 ;  /* 0x0000001b1d2c7225 */ /* 0x000fc600078e002c */
[----:B------:R-:W-:Y:S01]  /*0fb0*/  IADD3.X R41, PT, PT, RZ, RZ, RZ, P2, P3 ;  /* 0x000000ffff297210 */ /* 0x000fe200017e64ff */
[----:B------:R-:W-:Y:S01]  /*0fc0*/  IMAD.WIDE.U32 R48, R31, R27, R48 ;  /* 0x0000001b1f307225 */ /* 0x000fe200078e0030 */
[----:B------:R-:W-:-:S04]  /*0fd0*/  IADD3 R54, P0, PT, R44, R51, RZ ;  /* 0x000000332c367210 */ /* 0x000fc80007f1e0ff */
[----:B------:R-:W-:Y:S01]  /*0fe0*/  IADD3 R56, P1, PT, R50, R49, RZ ;  /* 0x0000003132387210 */ /* 0x000fe20007f3e0ff */
[----:B------:R-:W-:-:S04]  /*0ff0*/  IMAD.WIDE.U32 R50, R48, 0x3d1, RZ ;  /* 0x000003d130327825 */ /* 0x000fc800078e00ff */
[----:B------:R-:W-:Y:S02]  /*1000*/  IMAD.X R55, RZ, RZ, RZ, P0 ;  /* 0x000000ffff377224 */ /* 0x000fe400000e06ff */
[----:B------:R-:W-:Y:S01]  /*1010*/  IMAD.X R57, RZ, RZ, RZ, P1 ;  /* 0x000000ffff397224 */ /* 0x000fe200008e06ff */
[----:B------:R-:W-:Y:S01]  /*1020*/  IADD3 R11, P0, P1, R46, R11, R50 ;  /* 0x0000000b2e0b7210 */ /* 0x000fe2000791e032 */
[----:B------:R-:W-:-:S03]  /*1030*/  IMAD.WIDE.U32 R46, R30, R30, R54 ;  /* 0x0000001e1e2e7225 */ /* 0x000fc600078e0036 */
[----:B------:R-:W-:Y:S01]  /*1040*/  IADD3.X R41, PT, PT, RZ, R41, RZ, P0, P1 ;  /* 0x00000029ff297210 */ /* 0x000fe200007e24ff */
[----:B------:R-:W-:Y:S01]  /*1050*/  IMAD.WIDE.U32 R42, R32, R27, R56 ;  /* 0x0000001b202a7225 */ /* 0x000fe200078e0038 */
[----:B------:R-:W-:-:S03]  /*1060*/  IADD3 R44, P0, PT, R45, R47, RZ ;  /* 0x0000002f2d2c7210 */ /* 0x000fc60007f1e0ff */
[----:B------:R-:W-:Y:S01]  /*1070*/  VIADD R51, R51, UR5 ;  /* 0x0000000533337c36 */ /* 0x000fe20008000000 */
[----:B------:R-:W-:Y:S01]  /*1080*/  IADD3 R50, P1, PT, R46, R43, RZ ;  /* 0x0000002b2e327210 */ /* 0x000fe20007f3e0ff */
[----:B------:R-:W-:-:S03]  /*1090*/  IMAD.WIDE.U32 R54, R42, 0x3d1, RZ ;  /* 0x000003d12a367825 */ /* 0x000fc600078e00ff */
[----:B------:R-:W-:Y:S01]  /*10a0*/  IADD3 R41, P2, P3, R40, R41, R51 ;  /* 0x0000002928297210 */ /* 0x000fe20007b5e033 */
[----:B------:R-:W-:Y:S02]  /*10b0*/  IMAD.X R45, RZ, RZ, RZ, P0 ;  /* 0x000000ffff2d7224 */ /* 0x000fe400000e06ff */
[----:B------:R-:W-:Y:S01]  /*10c0*/  IMAD.X R51, RZ, RZ, RZ, P1 ;  /* 0x000000ffff337224 */ /* 0x000fe200008e06ff */
[----:B------:R-:W-:Y:S01]  /*10d0*/  IADD3 R60, P0, P1, R48, R41, R54 ;  /* 0x00000029303c7210 */ /* 0x000fe2000791e036 */
[----:B------:R-:W-:Y:S01]  /*10e0*/  IMAD.WIDE.U32 R46, R30, R27, R44 ;  /* 0x0000001b1e2e7225 */ /* 0x000fe200078e002c */
[----:B------:R-:W-:-:S03]  /*10f0*/  IADD3.X R15, PT, PT, RZ, RZ, RZ, P2, P3 ;  /* 0x000000ffff0f7210 */ /* 0x000fc600017e64ff */
[----:B------:R-:W-:Y:S01]  /*1100*/  IMAD.WIDE.U32 R44, R29, R27, R50 ;  /* 0x0000001b1d2c7225 */ /* 0x000fe200078e0032 */
[----:B------:R-:W-:-:S03]  /*1110*/  IADD3.X R15, PT, PT, RZ, R15, RZ, P0, P1 ;  /* 0x0000000fff0f7210 */ /* 0x000fc600007e24ff */
[----:B------:R-:W-:Y:S01]  /*1120*/  VIADD R54, R55, UR5 ;  /* 0x0000000537367c36 */ /* 0x000fe20008000000 */
[----:B------:R-:W-:Y:S01]  /*1130*/  IADD3 R40, P0, PT, R46, R45, RZ ;  /* 0x0000002d2e287210 */ /* 0x000fe20007f1e0ff */
[----:B------:R-:W-:-:S03]  /*1140*/  IMAD.WIDE.U32 R48, R44, 0x3d1, RZ ;  /* 0x000003d12c307825 */ /* 0x000fc600078e00ff */
[----:B------:R-:W-:Y:S01]  /*1150*/  IADD3 R15, P1, P2, R14, R15, R54 ;  /* 0x0000000f0e0f7210 */ /* 0x000fe20007a3e036 */
[----:B------:R-:W-:-:S03]  /*1160*/  IMAD.X R41, RZ, RZ, RZ, P0 ;  /* 0x000000ffff297224 */ /* 0x000fc600000e06ff */
[----:B------:R-:W-:Y:S01]  /*1170*/  IADD3 R58, P0, P3, R42, R15, R48 ;  /* 0x0000000f2a3a7210 */ /* 0x000fe20007b1e030 */
[----:B------:R-:W-:Y:S01]  /*1180*/  IMAD.WIDE.U32 R40, R30, R27, R40 ;  /* 0x0000001b1e287225 */ /* 0x000fe200078e0028 */
[----:B------:R-:W-:-:S03]  /*1190*/  IADD3.X R17, PT, PT, RZ, RZ, RZ, P1, P2 ;  /* 0x000000ffff117210 */ /* 0x000fc60000fe44ff */
[----:B------:R-:W-:Y:S01]  /*11a0*/  VIADD R48, R49, UR5 ;  /* 0x0000000531307c36 */ /* 0x000fe20008000000 */
[----:B------:R-:W-:Y:S01]  /*11b0*/  IADD3.X R17, PT, PT, RZ, R17, RZ, P0, P3 ;  /* 0x00000011ff117210 */ /* 0x000fe200007e64ff */
[----:B------:R-:W-:Y:S01]  /*11c0*/  IMAD.WIDE.U32 R42, R40, 0x3d1, RZ ;  /* 0x000003d1282a7825 */ /* 0x000fe200078e00ff */
[----:B------:R-:W-:Y:S02]  /*11d0*/  IADD3 R14, P0, PT, R47, R41, RZ ;  /* 0x000000292f0e7210 */ /* 0x000fe40007f1e0ff */
[----:B------:R-:W-:-:S03]  /*11e0*/  IADD3 R17, P1, P2, R16, R17, R48 ;  /* 0x0000001110117210 */ /* 0x000fc60007a3e030 */
[----:B------:R-:W-:Y:S01]  /*11f0*/  IMAD.X R15, RZ, RZ, RZ, P0 ;  /* 0x000000ffff0f7224 */ /* 0x000fe200000e06ff */
[----:B------:R-:W-:Y:S01]  /*1200*/  IADD3 R51, P0, P3, R44, R17, R42 ;  /* 0x000000112c337210 */ /* 0x000fe20007b1e02a */
[----:B------:R-:W-:Y:S01]  /*1210*/  VIADD R42, R43, UR5 ;  /* 0x000000052b2a7c36 */ /* 0x000fe20008000000 */
[----:B------:R-:W-:Y:S01]  /*1220*/  IADD3.X R17, PT, PT, RZ, RZ, RZ, P1, P2 ;  /* 0x000000ffff117210 */ /* 0x000fe20000fe44ff */
[----:B------:R-:W-:-:S03]  /*1230*/  IMAD.WIDE.U32 R14, R27, R27, R14 ;  /* 0x0000001b1b0e7225 */ /* 0x000fc600078e000e */
[----:B------:R-:W-:-:S04]  /*1240*/  IADD3.X R17, PT, PT, RZ, R17, RZ, P0, P3 ;  /* 0x00000011ff117210 */ /* 0x000fc800007e64ff */
[----:B------:R-:W-:Y:S01]  /*1250*/  IADD3 R17, P0, P1, R12, R17, R42 ;  /* 0x000000110c117210 */ /* 0x000fe2000791e02a */
[----:B------:R-:W-:-:S03]  /*1260*/  IMAD.WIDE.U32 R12, R14, 0x3d1, RZ ;  /* 0x000003d10e0c7825 */ /* 0x000fc600078e00ff */
[----:B------:R-:W-:Y:S01]  /*1270*/  IADD3.X R39, PT, PT, RZ, RZ, RZ, P0, P1 ;  /* 0x000000ffff277210 */ /* 0x000fe200007e24ff */
[----:B------:R-:W-:Y:S01]  /*1280*/  VIADD R16, R13, UR5 ;  /* 0x000000050d107c36 */ /* 0x000fe20008000000 */
[----:B------:R-:W-:Y:S01]  /*1290*/  IADD3 R18, P0, P1, R40, R17, R12 ;  /* 0x0000001128127210 */ /* 0x000fe2000791e00c */
[----:B------:R-:W-:-:S03]  /*12a0*/  IMAD.WIDE.U32 R12, R15, 0x3d1, RZ ;  /* 0x000003d10f0c7825 */ /* 0x000fc600078e00ff */
[----:B------:R-:W-:-:S04]  /*12b0*/  IADD3.X R39, PT, PT, RZ, R39, RZ, P0, P1 ;  /* 0x00000027ff277210 */ /* 0x000fc800007e24ff */
[----:B------:R-:W-:-:S04]  /*12c0*/  IADD3 R39, P0, P1, R38, R39, R16 ;  /* 0x0000002726277210 */ /* 0x000fc8000791e010 */
[----:B------:R-:W-:Y:S01]  /*12d0*/  IADD3 R47, P2, P3, R14, R39, R12 ;  /* 0x000000270e2f7210 */ /* 0x000fe20007b5e00c */
[----:B------:R-:W-:Y:S01]  /*12e0*/  VIADD R14, R13, UR5 ;  /* 0x000000050d0e7c36 */ /* 0x000fe20008000000 */
[----:B------:R-:W-:Y:S02]  /*12f0*/  IADD3.X R12, PT, PT, RZ, RZ, RZ, P0, P1 ;  /* 0x000000ffff0c7210 */ /* 0x000fe400007e24ff */
[----:B------:R-:W-:Y:S02]  /*1300*/  PLOP3.LUT P0, PT, PT, PT, PT, 0x8, 0x80 ;  /* 0x000000000080781c */ /* 0x000fe40003f0e170 */
[----:B------:R-:W-:-:S04]  /*1310*/  IADD3.X R13, PT, PT, RZ, R12, RZ, P2, P3 ;  /* 0x0000000cff0d7210 */ /* 0x000fc800017e64ff */
[----:B------:R-:W-:-:S04]  /*1320*/  IADD3 R14, PT, PT, R15, R13, R14 ;  /* 0x0000000d0f0e7210 */ /* 0x000fc80007ffe00e */
[----:B------:R-:W-:-:S13]  /*1330*/  ISETP.NE.AND P1, PT, R14, RZ, PT ;  /* 0x000000ff0e00720c */ /* 0x000fda0003f25270 */
[----:B------:R-:W-:Y:S05]  /*1340*/  @!P1 BRA `(.L_x_3) ;  /* 0x0000000000c09947 */ /* 0x000fea0003800000 */
[----:B------:R-:W-:-:S03]  /*1350*/  IMAD.WIDE.U32 R12, R14, 0x3d1, RZ ;  /* 0x000003d10e0c7825 */ /* 0x000fc600078e00ff */
[----:B------:R-:W-:Y:S02]  /*1360*/  IADD3 R52, P1, PT, R12, R52, RZ ;  /* 0x000000340c347210 */ /* 0x000fe40007f3e0ff */
[----:B------:R-:W-:-:S03]  /*1370*/  IADD3 R53, P2, P3, R14, R13, R53 ;  /* 0x0000000d0e357210 */ /* 0x000fc60007b5e035 */
[----:B------:R-:W-:-:S05]  /*1380*/  IMAD.X R12, RZ, RZ, RZ, P1 ;  /* 0x000000ffff0c7224 */ /* 0x000fca00008e06ff */
[----:B------:R-:W-:Y:S02]  /*1390*/  IADD3 R53, P4, PT, R53, R12, RZ ;  /* 0x0000000c35357210 */ /* 0x000fe40007f9e0ff */
[----:B------:R-:W-:Y:S02]  /*13a0*/  IADD3.X R12, PT, PT, RZ, RZ, RZ, P2, P3 ;  /* 0x000000ffff0c7210 */ /* 0x000fe400017e64ff */
[----:B------:R-:W-:-:S03]  /*13b0*/  ISETP.GE.U32.AND P1, PT, R53, RZ, PT ;  /* 0x000000ff3500720c */ /* 0x000fc60003f26070 */
[----:B------:R-:W-:-:S05]  /*13c0*/  IMAD.X R12, RZ, RZ, R12, P4 ;  /* 0x000000ffff0c7224 */ /* 0x000fca00020e060c */
[----:B------:R-:W-:-:S13]  /*13d0*/  ISETP.GE.U32.AND.EX P1, PT, R12, 0x1, PT, P1 ;  /* 0x000000010c00780c */ /* 0x000fda0003f26110 */
[----:B------:R-:W-:Y:S05]  /*13e0*/  @!P1 BRA `(.L_x_3) ;  /* 0x0000000000989947 */ /* 0x000fea0003800000 */
[----:B------:R-:W-:-:S04]  /*13f0*/  IADD3 R11, P2, PT, R11, R12, RZ ;  /* 0x0000000c0b0b7210 */ /* 0x000fc80007f5e0ff */
[----:B------:R-:W-:Y:S02]  /*1400*/  ISETP.GE.U32.AND P1, PT, R11, RZ, PT ;  /* 0x000000ff0b00720c */ /* 0x000fe40003f26070 */
[----:B------:R-:W-:-:S04]  /*1410*/  IADD3.X R13, PT, PT, RZ, RZ, RZ, P2, !PT ;  /* 0x000000ffff0d7210 */ /* 0x000fc800017fe4ff */
[----:B------:R-:W-:-:S13]  /*1420*/  ISETP.GE.U32.AND.EX P1, PT, R13, 0x1, PT, P1 ;  /* 0x000000010d00780c */ /* 0x000fda0003f26110 */
[----:B------:R-:W-:Y:S05]  /*1430*/  @!P1 BRA `(.L_x_3) ;  /* 0x0000000000849947 */ /* 0x000fea0003800000 */
[----:B------:R-:W-:-:S04]  /*1440*/  IADD3 R60, P2, PT, R60, R13, RZ ;  /* 0x0000000d3c3c7210 */ /* 0x000fc80007f5e0ff */
[----:B------:R-:W-:Y:S01]  /*1450*/  ISETP.GE.U32.AND P1, PT, R60, RZ, PT ;  /* 0x000000ff3c00720c */ /* 0x000fe20003f26070 */
[----:B------:R-:W-:-:S05]  /*1460*/  IMAD.X R12, RZ, RZ, RZ, P2 ;  /* 0x000000ffff0c7224 */ /* 0x000fca00010e06ff */
[----:B------:R-:W-:-:S13]  /*1470*/  ISETP.GE.U32.AND.EX P1, PT, R12, 0x1, PT, P1 ;  /* 0x000000010c00780c */ /* 0x000fda0003f26110 */
[----:B------:R-:W-:Y:S05]  /*1480*/  @!P1 BRA `(.L_x_3) ;  /* 0x0000000000709947 */ /* 0x000fea0003800000 */
[----:B------:R-:W-:Y:S01]  /*1490*/  IADD3 R58, P2, PT, R58, R12, RZ ;  /* 0x0000000c3a3a7210 */ /* 0x000fe20007f5e0ff */
[----:B------:R-:W-:-:S03]  /*14a0*/  IMAD.MOV.U32 R60, RZ, RZ, RZ ;  /* 0x000000ffff3c7224 */ /* 0x000fc600078e00ff */
[----:B------:R-:W-:Y:S01]  /*14b0*/  ISETP.GE.U32.AND P1, PT, R58, RZ, PT ;  /* 0x000000ff3a00720c */ /* 0x000fe20003f26070 */
[----:B------:R-:W-:-:S05]  /*14c0*/  IMAD.X R12, RZ, RZ, RZ, P2 ;  /* 0x000000ffff0c7224 */ /* 0x000fca00010e06ff */
[----:B------:R-:W-:-:S13]  /*14d0*/  ISETP.GE.U32.AND.EX P1, PT, R12, 0x1, PT, P1 ;  /* 0x000000010c00780c */ /* 0x000fda0003f26110 */
[----:B------:R-:W-:Y:S05]  /*14e0*/  @!P1 BRA `(.L_x_3) ;  /* 0x0000000000589947 */ /* 0x000fea0003800000 */
[----:B------:R-:W-:Y:S01]  /*14f0*/  IADD3 R51, P2, PT, R51, R12, RZ ;  /* 0x0000000c33337210 */ /* 0x000fe20007f5e0ff */
[----:B------:R-:W-:Y:S02]  /*1500*/  IMAD.MOV.U32 R58, RZ, RZ, RZ ;  /* 0x000000ffff3a7224 */ /* 0x000fe400078e00ff */
[----:B------:R-:W-:Y:S01]  /*1510*/  IMAD.MOV.U32 R60, RZ, RZ, RZ ;  /* 0x000000ffff3c7224 */ /* 0x000fe200078e00ff */
        /* <DEDUP_REMOVED lines=8> */
[----:B------:R-:W-:Y:S02]  /*15a0*/  IMAD.X R12, RZ, RZ, RZ, P2 ;  /* 0x000000ffff0c7224 */ /* 0x000fe400010e06ff */
[----:B------:R-:W-:-:S03]  /*15b0*/  IMAD.MOV.U32 R60, RZ, RZ, RZ ;  /* 0x000000ffff3c7224 */ /* 0x000fc600078e00ff */
[----:B------:R-:W-:-:S13]  /*15c0*/  ISETP.GE.U32.AND.EX P1, PT, R12, 0x1, PT, P1 ;  /* 0x000000010c00780c */ /* 0x000fda0003f26110 */
[----:B------:R-:W-:Y:S01]  /*15d0*/  @P1 IADD3 R12, P3, PT, R47, R12, RZ ;  /* 0x0000000c2f0c1210 */ /* 0x000fe20007f7e0ff */
[----:B------:R-:W-:-:S03]  /*15e0*/  @P1 IMAD.MOV.U32 R18, RZ, RZ, RZ ;  /* 0x000000ffff121224 */ /* 0x000fc600078e00ff */
[C---:B------:R-:W-:Y:S01]  /*15f0*/  @P1 ISETP.LT.U32.AND P2, PT, R12.reuse, RZ, PT ;  /* 0x000000ff0c00120c */ /* 0x040fe20003f41070 */
[----:B------:R-:W-:Y:S01]  /*1600*/  @P1 IMAD.X R13, RZ, RZ, RZ, P3 ;  /* 0x000000ffff0d1224 */ /* 0x000fe200018e06ff */
[----:B------:R-:W-:-:S04]  /*1610*/  @P1 ISETP.GT.U32.AND P3, PT, R12, -0x1, PT ;  /* 0xffffffff0c00180c */ /* 0x000fc80003f64070 */
[C---:B------:R-:W-:Y:S02]  /*1620*/  @P1 ISETP.LT.U32.AND.EX P2, PT, R13.reuse, 0x1, PT, P2 ;  /* 0x000000010d00180c */ /* 0x040fe40003f41120 */
[----:B------:R-:W-:Y:S02]  /*1630*/  @P1 ISETP.GT.U32.AND.EX P0, PT, R13, RZ, PT, P3 ;  /* 0x000000ff0d00120c */ /* 0x000fe40003f04130 */
[----:B------:R-:W-:-:S11]  /*1640*/  @P1 SEL R47, R12, RZ, P2 ;  /* 0x000000ff0c2f1207 */ /* 0x000fd60001000000 */
.L_x_3:
[----:B0-----:R-:W-:Y:S05]  /*1650*/  BSYNC.RECONVERGENT B1 ;  /* 0x0000000000017941 */ /* 0x001fea0003800200 */
.L_x_2:
[----:B------:R-:W0:Y:S01]  /*1660*/  LDC R28, c[0x3][0x1c] ;  /* 0x00c00700ff1c7b82 */ /* 0x000e220000000800 */
[----:B------:R-:W-:Y:S01]  /*1670*/  BSSY.RECONVERGENT B1, `(.L_x_4) ;  /* 0x0000029000017945 */ /* 0x000fe20003800200 */
[----:B0-----:R-:W-:-:S13]  /*1680*/  ISETP.GT.U32.OR P0, PT, R47, R28, P0 ;  /* 0x0000001c2f00720c */ /* 0x001fda0000704470 */
[----:B------:R-:W-:Y:S05]  /*1690*/  @P0 BRA `(.L_x_5) ;  /* 0x0000000000780947 */ /* 0x000fea0003800000 */
[----:B------:R-:W-:-:S13]  /*16a0*/  ISETP.LT.U32.AND P0, PT, R47, R28, PT ;  /* 0x0000001c2f00720c */ /* 0x000fda0003f01070 */
[----:B------:R-:W-:Y:S05]  /*16b0*/  @P0 BRA `(.L_x_6) ;  /* 0x0000000000900947 */ /* 0x000fea0003800000 */
[----:B------:R-:W0:Y:S02]  /*16c0*/  LDC R13, c[0x3][0x18] ;  /* 0x00c00600ff0d7b82 */ /* 0x000e240000000800 */
[----:B0-----:R-:W-:-:S13]  /*16d0*/  ISETP.GT.U32.AND P0, PT, R18, R13, PT ;  /* 0x0000000d1200720c */ /* 0x001fda0003f04070 */
[----:B------:R-:W-:Y:S05]  /*16e0*/  @P0 BRA `(.L_x_5) ;  /* 0x0000000000640947 */ /* 0x000fea0003800000 */
[----:B------:R-:W-:-:S13]  /*16f0*/  ISETP.GE.U32.AND P0, PT, R18, R13, PT ;  /* 0x0000000d1200720c */ /* 0x000fda0003f06070 */
[----:B------:R-:W-:Y:S05]  /*1700*/  @!P0 BRA `(.L_x_6) ;  /* 0x00000000007c8947 */ /* 0x000fea0003800000 */
        /* <DEDUP_REMOVED lines=18> */
[----:B------:R-:W-:-:S04]  /*1830*/  ISETP.GE.U32.AND P0, PT, R52, UR14, PT ;  /* 0x0000000e34007c0c */ /* 0x000fc8000bf06070 */
[----:B------:R-:W-:-:S04]  /*1840*/  ISETP.LT.U32.OR P0, PT, R53, UR15, !P0 ;  /* 0x0000000f35007c0c */ /* 0x000fc8000c701470 */
[----:B------:R-:W-:-:S04]  /*1850*/  ISETP.LE.U32.AND P0, PT, R53, UR15, P0 ;  /* 0x0000000f35007c0c */ /* 0x000fc80008703070 */
[----:B------:R-:W-:-:S13]  /*1860*/  ISETP.LT.U32.OR P0, PT, R11, R12, P0 ;  /* 0x0000000c0b00720c */ /* 0x000fda0000701470 */
[----:B------:R-:W-:Y:S05]  /*1870*/  @P0 BRA `(.L_x_6) ;  /* 0x0000000000200947 */ /* 0x000fea0003800000 */
.L_x_5:
[----:B------:R-:W-:-:S04]  /*1880*/  IADD3 R52, P0, PT, R52, -UR8, RZ ;  /* 0x8000000834347c10 */ /* 0x000fc8000ff1e0ff */
[----:B------:R-:W-:-:S04]  /*1890*/  IADD3.X R53, P0, PT, R53, ~UR9, RZ, P0, !PT ;  /* 0x8000000935357c10 */ /* 0x000fc8000871e4ff */
[----:B------:R-:W-:-:S04]  /*18a0*/  IADD3.X R11, P0, PT, R11, ~UR10, RZ, P0, !PT ;  /* 0x8000000a0b0b7c10 */ /* 0x000fc8000871e4ff */
[----:B------:R-:W-:-:S04]  /*18b0*/  IADD3.X R60, P0, PT, R60, ~UR11, RZ, P0, !PT ;  /* 0x8000000b3c3c7c10 */ /* 0x000fc8000871e4ff */
[----:B------:R-:W-:-:S04]  /*18c0*/  IADD3.X R58, P0, PT, R58, ~UR12, RZ, P0, !PT ;  /* 0x8000000c3a3a7c10 */ /* 0x000fc8000871e4ff */
[----:B------:R-:W-:-:S04]  /*18d0*/  IADD3.X R51, P0, PT, R51, ~UR13, RZ, P0, !PT ;  /* 0x8000000d33337c10 */ /* 0x000fc8000871e4ff */
[----:B------:R-:W-:-:S05]  /*18e0*/  IADD3.X R18, P0, PT, R18, ~UR16, RZ, P0, !PT ;  /* 0x8000001012127c10 */ /* 0x000fca000871e4ff */
[----:B------:R-:W-:-:S08]  /*18f0*/  IMAD.X R47, R47, 0x1, ~R28, P0 ;  /* 0x000000012f2f7824 */ /* 0x000fd000000e0e1c */
.L_x_6:
[----:B------:R-:W-:Y:S05]  /*1900*/  BSYNC.RECONVERGENT B1 ;  /* 0x0000000000017941 */ /* 0x000fea0003800200 */
.L_x_4:
[----:B------:R-:W-:Y:S01]  /*1910*/  ISETP.GT.U32.AND P0, PT, R47, R28, PT ;  /* 0x0000001c2f00720c */ /* 0x000fe20003f04070 */
[----:B------:R-:W-:-:S12]  /*1920*/  BSSY.RECONVERGENT B1, `(.L_x_7) ;  /* 0x0000028000017945 */ /* 0x000fd80003800200 */
        /* <DEDUP_REMOVED lines=31> */
.L_x_8:
        /* <DEDUP_REMOVED lines=8> */
.L_x_9:
[----:B------:R-:W-:Y:S05]  /*1ba0*/  BSYNC.RECONVERGENT B1 ;  /* 0x0000000000017941 */ /* 0x000fea0003800200 */
.L_x_7:
[----:B------:R-:W-:Y:S01]  /*1bb0*/  IMAD.WIDE.U32 R68, R52, R26, RZ ;  /* 0x0000001a34447225 */ /* 0x000fe200078e00ff */
[----:B------:R-:W-:-:S03]  /*1bc0*/  MOV R15, RZ ;  /* 0x000000ff000f7202 */ /* 0x000fc60000000f00 */
[----:B------:R-:W-:Y:S01]  /*1bd0*/  HFMA2 R41, -RZ, RZ, 0, 0 ;  /* 0x00000000ff297431 */ /* 0x000fe200000001ff */
[----:B------:R-:W-:Y:S01]  /*1be0*/  UMOV UR5, URZ ;  /* 0x000000ff00057c82 */ /* 0x000fe20008000000 */
[----:B------:R-:W-:Y:S01]  /*1bf0*/  IMAD.MOV.U32 R12, RZ, RZ, R69 ;  /* 0x000000ffff0c7224 */ /* 0x000fe200078e0045 */
[----:B------:R-:W-:Y:S01]  /*1c00*/  BSSY.RECONVERGENT B1, `(.L_x_10) ;  /* 0x0000119000017945 */ /* 0x000fe20003800200 */
[----:B------:R-:W-:Y:S02]  /*1c10*/  IMAD.MOV.U32 R13, RZ, RZ, RZ ;  /* 0x000000ffff0d7224 */ /* 0x000fe400078e00ff */
[----:B------:R-:W-:Y:S02]  /*1c20*/  IMAD.MOV.U32 R67, RZ, RZ, RZ ;  /* 0x000000ffff437224 */ /* 0x000fe400078e00ff */
[----:B------:R-:W-:-:S04]  /*1c30*/  IMAD.WIDE.U32 R12, R26, R53, R12 ;  /* 0x000000351a0c7225 */ /* 0x000fc800078e000c */
[----:B------:R-:W-:Y:S02]  /*1c40*/  IMAD.MOV.U32 R14, RZ, RZ, R13 ;  /* 0x000000ffff0e7224 */ /* 0x000fe400078e000d */
[----:B------:R-:W-:Y:S02]  /*1c50*/  IMAD.MOV.U32 R66, RZ, RZ, R12 ;  /* 0x000000ffff427224 */ /* 0x000fe400078e000c */
        /* <DEDUP_REMOVED lines=30> */
[----:B------:R-:W-:Y:S02]  /*1e40*/  IMAD.MOV.U32 R12, RZ, RZ, R16 ;  /* 0x000000ffff0c7224 */ /* 0x000fe400078e0010 */
[----:B------:R-:W-:Y:S02]  /*1e50*/  IMAD.X R15, RZ, RZ, RZ, P1 ;  /* 0x000000ffff0f7224 */ /* 0x000fe400008e06ff */
[----:B------:R-:W-:Y:S02]  /*1e60*/  IMAD.MOV.U32 R13, RZ, RZ, RZ ;  /* 0x000000ffff0d7224 */ /* 0x000fe400078e00ff */
        /* <DEDUP_REMOVED lines=21> */
[----:B------:R-:W-:Y:S02]  /*1fc0*/  IMAD.MOV.U32 R15, RZ, RZ, RZ ;  /* 0x000000ffff0f7224 */ /* 0x000fe400078e00ff */
[----:B------:R-:W-:Y:S02]  /*1fd0*/  IMAD.X R17, RZ, RZ, RZ, P2 ;  /* 0x000000ffff117224 */ /* 0x000fe400010e06ff */
        /* <DEDUP_REMOVED lines=21> */
[----:B------:R-:W-:Y:S01]  /*2130*/  IMAD.MOV.U32 R17, RZ, RZ, RZ ;  /* 0x000000ffff117224 */ /* 0x000fe200078e00ff */
[----:B------:R-:W-:Y:S01]  /*2140*/  IADD3.X R39, PT, PT, RZ, RZ, RZ, P2, !PT ;  /* 0x000000ffff277210 */ /* 0x000fe200017fe4ff */
        /* <DEDUP_REMOVED lines=51> */
[----:B------:R-:W-:Y:S02]  /*2480*/  IADD3 R62, P1, PT, R62, R57, RZ ;  /* 0x000000393e3e7210 */ /* 0x000fe40007f3e0ff */
[----:B------:R-:W-:Y:S02]  /*2490*/  IADD3.X R45, PT, PT, RZ, RZ, RZ, P0, !PT ;  /* 0x000000ffff2d7210 */ /* 0x000fe400007fe4ff */
[----:B------:R-:W-:Y:S01]  /*24a0*/  IADD3 R42, P3, PT, R42, R41, RZ ;  /* 0x000000292a2a7210 */ /* 0x000fe20007f7e0ff */
[----:B------:R-:W-:Y:S01]  /*24b0*/  IMAD.X R63, RZ, RZ, RZ, P1 ;  /* 0x000000ffff3f7224 */ /* 0x000fe200008e06ff */
[----:B------:R-:W-:Y:S01]  /*24c0*/  IADD3 R56, P2, PT, R56, R43, RZ ;  /* 0x0000002b38387210 */ /* 0x000fe20007f5e0ff */
[----:B------:R-:W-:-:S04]  /*24d0*/  IMAD.WIDE.U32 R44, R22, R47, R44 ;  /* 0x0000002f162c7225 */ /* 0x000fc800078e002c */
[----:B------:R-:W-:Y:S02]  /*24e0*/  IMAD.X R43, RZ, RZ, RZ, P3 ;  /* 0x000000ffff2b7224 */ /* 0x000fe400018e06ff */
[----:B------:R-:W-:Y:S02]  /*24f0*/  IMAD.X R57, RZ, RZ, RZ, P2 ;  /* 0x000000ffff397224 */ /* 0x000fe400010e06ff */
[----:B------:R-:W-:-:S04]  /*2500*/  IMAD.WIDE.U32 R42, R19, R53, R42 ;  /* 0x00000035132a7225 */ /* 0x000fc800078e002a */
[----:B------:R-:W-:-:S04]  /*2510*/  IMAD.WIDE.U32 R62, R21, R51, R62 ;  /* 0x00000033153e7225 */ /* 0x000fc800078e003e */
[----:B------:R-:W-:Y:S01]  /*2520*/  IMAD.WIDE.U32 R56, R20, R60, R56 ;  /* 0x0000003c14387225 */ /* 0x000fe200078e0038 */
[----:B------:R-:W-:-:S03]  /*2530*/  IADD3 R54, P0, PT, R44, R63, RZ ;  /* 0x0000003f2c367210 */ /* 0x000fc60007f1e0ff */
[----:B------:R-:W-:Y:S01]  /*2540*/  IMAD.WIDE.U32 R48, R42, 0x3d1, RZ ;  /* 0x000003d12a307825 */ /* 0x000fe200078e00ff */
[----:B------:R-:W-:Y:S02]  /*2550*/  IADD3 R56, P2, PT, R56, R43, RZ ;  /* 0x0000002b38387210 */ /* 0x000fe40007f5e0ff */
[----:B------:R-:W-:Y:S01]  /*2560*/  IADD3 R62, P1, PT, R62, R57, RZ ;  /* 0x000000393e3e7210 */ /* 0x000fe20007f3e0ff */
[----:B------:R-:W-:Y:S01]  /*2570*/  IMAD.X R55, RZ, RZ, RZ, P0 ;  /* 0x000000ffff377224 */ /* 0x000fe200000e06ff */
[----:B------:R-:W-:Y:S01]  /*2580*/  IADD3 R68, P3, PT, R68, R48, RZ ;  /* 0x0000003044447210 */ /* 0x000fe20007f7e0ff */
[----:B------:R-:W-:Y:S02]  /*2590*/  IMAD.X R57, RZ, RZ, RZ, P2 ;  /* 0x000000ffff397224 */ /* 0x000fe400010e06ff */
[----:B------:R-:W-:Y:S02]  /*25a0*/  IMAD.X R63, RZ, RZ, RZ, P1 ;  /* 0x000000ffff3f7224 */ /* 0x000fe400008e06ff */
[----:B------:R-:W-:-:S04]  /*25b0*/  IMAD.WIDE.U32 R56, R19, R11, R56 ;  /* 0x0000000b13387225 */ /* 0x000fc800078e0038 */
[----:B------:R-:W-:-:S04]  /*25c0*/  IMAD.WIDE.U32 R54, R21, R18, R54 ;  /* 0x0000001215367225 */ /* 0x000fc800078e0036 */
[----:B------:R-:W-:Y:S01]  /*25d0*/  IMAD.WIDE.U32 R62, R20, R58, R62 ;  /* 0x0000003a143e7225 */ /* 0x000fe200078e003e */
[----:B------:R-:W-:-:S03]  /*25e0*/  IADD3 R44, P0, PT, R45, R55, RZ ;  /* 0x000000372d2c7210 */ /* 0x000fc60007f1e0ff */
[----:B------:R-:W-:Y:S01]  /*25f0*/  VIADD R13, R49, UR5 ;  /* 0x00000005310d7c36 */ /* 0x000fe20008000000 */
[----:B------:R-:W-:Y:S01]  /*2600*/  IADD3 R54, P1, PT, R54, R63, RZ ;  /* 0x0000003f36367210 */ /* 0x000fe20007f3e0ff */
[----:B------:R-:W-:Y:S01]  /*2610*/  IMAD.X R15, RZ, RZ, RZ, P3 ;  /* 0x000000ffff0f7224 */ /* 0x000fe200018e06ff */
[----:B------:R-:W-:Y:S01]  /*2620*/  IADD3 R62, P2, PT, R62, R57, RZ ;  /* 0x000000393e3e7210 */ /* 0x000fe20007f5e0ff */
[----:B------:R-:W-:Y:S02]  /*2630*/  IMAD.X R45, RZ, RZ, RZ, P0 ;  /* 0x000000ffff2d7224 */ /* 0x000fe400000e06ff */
[----:B------:R-:W-:Y:S01]  /*2640*/  IMAD.X R55, RZ, RZ, RZ, P1 ;  /* 0x000000ffff377224 */ /* 0x000fe200008e06ff */
[----:B------:R-:W-:Y:S01]  /*2650*/  IADD3 R15, P3, P4, R66, R15, R13 ;  /* 0x0000000f420f7210 */ /* 0x000fe20007c7e00d */
[----:B------:R-:W-:Y:S02]  /*2660*/  IMAD.X R63, RZ, RZ, RZ, P2 ;  /* 0x000000ffff3f7224 */ /* 0x000fe400010e06ff */
[----:B------:R-:W-:Y:S01]  /*2670*/  IMAD.WIDE.U32 R48, R56, 0x3d1, RZ ;  /* 0x000003d138307825 */ /* 0x000fe200078e00ff */
[----:B------:R-:W-:-:S03]  /*2680*/  IADD3.X R65, PT, PT, RZ, RZ, RZ, P3, P4 ;  /* 0x000000ffff417210 */ /* 0x000fc60001fe84ff */
[----:B------:R-:W-:Y:S01]  /*2690*/  IMAD.WIDE.U32 R44, R21, R47, R44 ;  /* 0x0000002f152c7225 */ /* 0x000fe200078e002c */
[----:B------:R-:W-:-:S03]  /*26a0*/  IADD3 R15, P5, P6, R42, R15, R48 ;  /* 0x0000000f2a0f7210 */ /* 0x000fc60007ebe030 */
[----:B------:R-:W-:Y:S01]  /*26b0*/  IMAD.WIDE.U32 R54, R20, R51, R54 ;  /* 0x0000003314367225 */ /* 0x000fe200078e0036 */
[----:B------:R-:W-:-:S03]  /*26c0*/  IADD3.X R65, PT, PT, RZ, R65, RZ, P5, P6 ;  /* 0x00000041ff417210 */ /* 0x000fc60002fec4ff */
        /* <DEDUP_REMOVED lines=12> */
[----:B------:R-:W-:Y:S02]  /*2790*/  IADD3.X R13, PT, PT, RZ, R13, RZ, P0, P1 ;  /* 0x0000000dff0d7210 */ /* 0x000fe400007e24ff */
[----:B------:R-:W-:Y:S01]  /*27a0*/  IADD3 R44, P0, PT, R45, R43, RZ ;  /* 0x0000002b2d2c7210 */ /* 0x000fe20007f1e0ff */
[----:B------:R-:W-:Y:S01]  /*27b0*/  VIADD R49, R49, UR5 ;  /* 0x0000000531317c36 */ /* 0x000fe20008000000 */
[----:B------:R-:W-:Y:S01]  /*27c0*/  IADD3 R48, P1, PT, R42, R55, RZ ;  /* 0x000000372a307210 */ /* 0x000fe20007f3e0ff */
[----:B------:R-:W-:-:S03]  /*27d0*/  IMAD.WIDE.U32 R42, R54, 0x3d1, RZ ;  /* 0x000003d1362a7825 */ /* 0x000fc600078e00ff */
[----:B------:R-:W-:Y:S01]  /*27e0*/  IADD3 R13, P2, P3, R12, R13, R49 ;  /* 0x0000000d0c0d7210 */ /* 0x000fe20007b5e031 */
[----:B------:R-:W-:Y:S01]  /*27f0*/  IMAD.X R45, RZ, RZ, RZ, P0 ;  /* 0x000000ffff2d7224 */ /* 0x000fe200000e06ff */
[----:B------:R-:W-:Y:S01]  /*2800*/  IADD3 R43, PT, PT, R43, UR5, RZ ;  /* 0x000000052b2b7c10 */ /* 0x000fe2000fffe0ff */
[----:B------:R-:W-:Y:S01]  /*2810*/  IMAD.X R49, RZ, RZ, RZ, P1 ;  /* 0x000000ffff317224 */ /* 0x000fe200008e06ff */
[----:B------:R-:W-:Y:S01]  /*2820*/  IADD3 R62, P0, P1, R62, R13, R42 ;  /* 0x0000000d3e3e7210 */ /* 0x000fe2000791e02a */
[----:B------:R-:W-:Y:S01]  /*2830*/  IMAD.WIDE.U32 R44, R20, R47, R44 ;  /* 0x0000002f142c7225 */ /* 0x000fe200078e002c */
[----:B------:R-:W-:-:S03]  /*2840*/  IADD3.X R17, PT, PT, RZ, RZ, RZ, P2, P3 ;  /* 0x000000ffff117210 */ /* 0x000fc600017e64ff */
[----:B------:R-:W-:Y:S01]  /*2850*/  IMAD.WIDE.U32 R48, R19, R51, R48 ;  /* 0x0000003313307225 */ /* 0x000fe200078e0030 */
[----:B------:R-:W-:-:S04]  /*2860*/  IADD3.X R17, PT, PT, RZ, R17, RZ, P0, P1 ;  /* 0x00000011ff117210 */ /* 0x000fc800007e24ff */
[----:B------:R-:W-:Y:S01]  /*2870*/  IADD3 R42, P0, PT, R44, R49, RZ ;  /* 0x000000312c2a7210 */ /* 0x000fe20007f1e0ff */
[----:B------:R-:W-:Y:S01]  /*2880*/  IMAD.WIDE.U32 R12, R48, 0x3d1, RZ ;  /* 0x000003d1300c7825 */ /* 0x000fe200078e00ff */
[----:B------:R-:W-:-:S03]  /*2890*/  IADD3 R17, P1, P2, R14, R17, R43 ;  /* 0x000000110e117210 */ /* 0x000fc60007a3e02b */
[----:B------:R-:W-:Y:S01]  /*28a0*/  IMAD.X R43, RZ, RZ, RZ, P0 ;  /* 0x000000ffff2b7224 */ /* 0x000fe200000e06ff */
[----:B------:R-:W-:Y:S01]  /*28b0*/  IADD3 R54, P0, P3, R54, R17, R12 ;  /* 0x0000001136367210 */ /* 0x000fe20007b1e00c */
[----:B------:R-:W-:Y:S01]  /*28c0*/  VIADD R14, R13, UR5 ;  /* 0x000000050d0e7c36 */ /* 0x000fe20008000000 */
[----:B------:R-:W-:Y:S01]  /*28d0*/  IADD3.X R17, PT, PT, RZ, RZ, RZ, P1, P2 ;  /* 0x000000ffff117210 */ /* 0x000fe20000fe44ff */
[----:B------:R-:W-:-:S03]  /*28e0*/  IMAD.WIDE.U32 R42, R19, R18, R42 ;  /* 0x00000012132a7225 */ /* 0x000fc600078e002a */
[----:B------:R-:W-:Y:S02]  /*28f0*/  IADD3.X R17, PT, PT, RZ, R17, RZ, P0, P3 ;  /* 0x00000011ff117210 */ /* 0x000fe400007e64ff */
        /* <DEDUP_REMOVED lines=28> */
[----:B------:R-:W-:Y:S01]  /*2ac0*/  IMAD.X R12, RZ, RZ, RZ, P1 ;  /* 0x000000ffff0c7224 */ /* 0x000fe200008e06ff */
[----:B------:R-:W-:-:S04]  /*2ad0*/  IADD3.X R13, PT, PT, RZ, RZ, RZ, P2, P3 ;  /* 0x000000ffff0d7210 */ /* 0x000fc800017e64ff */
[----:B------:R-:W-:-:S04]  /*2ae0*/  IADD3 R15, P4, PT, R15, R12, RZ ;  /* 0x0000000c0f0f7210 */ /* 0x000fc80007f9e0ff */
[----:B------:R-:W-:Y:S01]  /*2af0*/  ISETP.GE.U32.AND P1, PT, R15, RZ, PT ;  /* 0x000000ff0f00720c */ /* 0x000fe20003f26070 */
[----:B------:R-:W-:-:S05]  /*2b00*/  IMAD.X R13, RZ, RZ, R13, P4 ;  /* 0x000000ffff0d7224 */ /* 0x000fca00020e060d */
[----:B------:R-:W-:-:S13]  /*2b10*/  ISETP.GE.U32.AND.EX P1, PT, R13, 0x1, PT, P1 ;  /* 0x000000010d00780c */ /* 0x000fda0003f26110 */
[----:B------:R-:W-:Y:S05]  /*2b20*/  @!P1 BRA `(.L_x_11) ;  /* 0x0000000000989947 */ /* 0x000fea0003800000 */
[----:B------:R-:W-:-:S04]  /*2b30*/  IADD3 R56, P2, PT, R56, R13, RZ ;  /* 0x0000000d38387210 */ /* 0x000fc80007f5e0ff */
[----:B------:R-:W-:Y:S01]  /*2b40*/  ISETP.GE.U32.AND P1, PT, R56, RZ, PT ;  /* 0x000000ff3800720c */ /* 0x000fe20003f26070 */
[----:B------:R-:W-:-:S05]  /*2b50*/  IMAD.X R13, RZ, RZ, RZ, P2 ;  /* 0x000000ffff0d7224 */ /* 0x000fca00010e06ff */
        /* <DEDUP_REMOVED lines=21> */
[----:B------:R-:W-:Y:S02]  /*2cb0*/  HFMA2 R35, -RZ, RZ, 0, 0 ;  /* 0x00000000ff237431 */ /* 0x000fe400000001ff */
        /* <DEDUP_REMOVED lines=13> */
.L_x_11:
[----:B------:R-:W-:Y:S05]  /*2d90*/  BSYNC.RECONVERGENT B1 ;  /* 0x0000000000017941 */ /* 0x000fea0003800200 */
.L_x_10:
[----:B------:R-:W-:Y:S01]  /*2da0*/  ISETP.GT.U32.OR P0, PT, R43, R28, P0 ;  /* 0x0000001c2b00720c */ /* 0x000fe20000704470 */
[----:B------:R-:W-:Y:S01]  /*2db0*/  BSSY.RECONVERGENT B1, `(.L_x_12) ;  /* 0x0000029000017945 */ /* 0x000fe20003800200 */
[----:B------:R-:W-:-:S11]  /*2dc0*/  IMAD.MOV.U32 R44, RZ, RZ, R15 ;  /* 0x000000ffff2c7224 */ /* 0x000fd600078e000f */
        /* <DEDUP_REMOVED lines=31> */
.L_x_13:
        /* <DEDUP_REMOVED lines=8> */
.L_x_14:
[----:B------:R-:W-:Y:S05]  /*3040*/  BSYNC.RECONVERGENT B1 ;  /* 0x0000000000017941 */ /* 0x000fea0003800200 */
.L_x_12:
        /* <DEDUP_REMOVED lines=33> */
.L_x_16:
        /* <DEDUP_REMOVED lines=8> */
.L_x_17:
[----:B------:R-:W-:Y:S05]  /*32e0*/  BSYNC.RECONVERGENT B1 ;  /* 0x0000000000017941 */ /* 0x000fea0003800200 */
.L_x_15:
[----:B------:R-:W-:Y:S01]  /*32f0*/  IMAD.WIDE.U32 R12, R62, 0x4, RZ ;  /* 0x000000043e0c7825 */ /* 0x000fe200078e00ff */
[----:B------:R-:W-:Y:S01]  /*3300*/  UMOV UR5, URZ ;  /* 0x000000ff00057c82 */ /* 0x000fe20008000000 */
[----:B------:R-:W-:Y:S02]  /*3310*/  BSSY.RECONVERGENT B1, `(.L_x_18) ;  /* 0x0000058000017945 */ /* 0x000fe40003800200 */
[----:B------:R-:W-:Y:S01]  /*3320*/  IMAD.MOV.U32 R14, RZ, RZ, R13 ;  /* 0x000000ffff0e7224 */ /* 0x000fe200078e000d */
[----:B------:R-:W-:Y:S01]  /*3330*/  SHF.R.U32.HI R13, RZ, 0x1e, R68 ;  /* 0x0000001eff0d7819 */ /* 0x000fe20000011644 */
[----:B------:R-:W-:Y:S02]  /*3340*/  IMAD.MOV.U32 R15, RZ, RZ, RZ ;  /* 0x000000ffff0f7224 */ /* 0x000fe400078e00ff */
[----:B------:R-:W-:Y:S02]  /*3350*/  IMAD.MOV.U32 R17, RZ, RZ, RZ ;  /* 0x000000ffff117224 */ /* 0x000fe400078e00ff */
[----:B------:R-:W-:-:S04]  /*3360*/  IMAD.WIDE.U32 R14, R54, 0x4, R14 ;  /* 0x00000004360e7825 */ /* 0x000fc800078e000e */
[----:B------:R-:W-:Y:S02]  /*3370*/  IMAD.MOV.U32 R16, RZ, RZ, R15 ;  /* 0x000000ffff107224 */ /* 0x000fe400078e000f */
[----:B------:R-:W-:Y:S02]  /*3380*/  IMAD.MOV.U32 R39, RZ, RZ, RZ ;  /* 0x000000ffff277224 */ /* 0x000fe400078e00ff */
[----:B------:R-:W-:-:S04]  /*3390*/  IMAD.WIDE.U32 R16, R35, 0x4, R16 ;  /* 0x0000000423107825 */ /* 0x000fc800078e0010 */
[----:B------:R-:W-:Y:S02]  /*33a0*/  IMAD.MOV.U32 R38, RZ, RZ, R17 ;  /* 0x000000ffff267224 */ /* 0x000fe400078e0011 */
[----:B------:R-:W-:Y:S02]  /*33b0*/  IMAD.MOV.U32 R41, RZ, RZ, RZ ;  /* 0x000000ffff297224 */ /* 0x000fe400078e00ff */
[----:B------:R-:W-:-:S04]  /*33c0*/  IMAD.WIDE.U32 R38, R37, 0x4, R38 ;  /* 0x0000000425267825 */ /* 0x000fc800078e0026 */
[----:B------:R-:W-:Y:S02]  /*33d0*/  IMAD.MOV.U32 R40, RZ, RZ, R39 ;  /* 0x000000ffff287224 */ /* 0x000fe400078e0027 */
[----:B------:R-:W-:Y:S02]  /*33e0*/  IMAD.SHL.U32 R42, R68, 0x4, RZ ;  /* 0x00000004442a7824 */ /* 0x000fe400078e00ff */
[----:B------:R-:W-:-:S04]  /*33f0*/  IMAD.WIDE.U32 R40, R43, 0x4, R40 ;  /* 0x000000042b287825 */ /* 0x000fc800078e0028 */
[----:B------:R-:W-:Y:S02]  /*3400*/  IMAD.MOV.U32 R43, RZ, RZ, RZ ;  /* 0x000000ffff2b7224 */ /* 0x000fe400078e00ff */
[----:B------:R-:W-:-:S04]  /*3410*/  IMAD.WIDE.U32 R44, R44, 0x4, RZ ;  /* 0x000000042c2c7825 */ /* 0x000fc800078e00ff */
[----:B------:R-:W-:Y:S01]  /*3420*/  IMAD.WIDE.U32 R42, R41, 0x3d1, R42 ;  /* 0x000003d1292a7825 */ /* 0x000fe200078e002a */
[----:B------:R-:W-:-:S03]  /*3430*/  LOP3.LUT R62, R44, R13, RZ, 0xfc, !PT ;  /* 0x0000000d2c3e7212 */ /* 0x000fc600078efcff */
[----:B------:R-:W-:Y:S02]  /*3440*/  VIADD R13, R43, UR5 ;  /* 0x000000052b0d7c36 */ /* 0x000fe40008000000 */
[----:B------:R-:W-:-:S03]  /*3450*/  IMAD.WIDE.U32 R48, R56, 0x4, RZ ;  /* 0x0000000438307825 */ /* 0x000fc600078e00ff */
[----:B------:R-:W-:Y:S02]  /*3460*/  IADD3 R62, P0, P1, R41, R13, R62 ;  /* 0x0000000d293e7210 */ /* 0x000fe4000791e03e */
[----:B------:R-:W-:Y:S02]  /*3470*/  LOP3.LUT R44, R48, R45, RZ, 0xfc, !PT ;  /* 0x0000002d302c7212 */ /* 0x000fe400078efcff */
[----:B------:R-:W-:Y:S02]  /*3480*/  IADD3.X R35, PT, PT, RZ, RZ, RZ, P0, P1 ;  /* 0x000000ffff237210 */ /* 0x000fe400007e24ff */
[----:B------:R-:W-:Y:S02]  /*3490*/  LOP3.LUT R13, R12, R49, RZ, 0xfc, !PT ;  /* 0x000000310c0d7212 */ /* 0x000fe400078efcff */
[----:B------:R-:W-:-:S04]  /*34a0*/  IADD3 R35, P0, PT, R35, R44, RZ ;  /* 0x0000002c23237210 */ /* 0x000fc80007f1e0ff */
[----:B------:R-:W-:-:S04]  /*34b0*/  IADD3.X R50, PT, PT, RZ, RZ, RZ, P0, !PT ;  /* 0x000000ffff327210 */ /* 0x000fc800007fe4ff */
[----:B------:R-:W-:-:S05]  /*34c0*/  IADD3 R50, P0, PT, R50, R13, RZ ;  /* 0x0000000d32327210 */ /* 0x000fca0007f1e0ff */
[----:B------:R-:W-:-:S05]  /*34d0*/  IMAD.X R37, RZ, RZ, RZ, P0 ;  /* 0x000000ffff257224 */ /* 0x000fca00000e06ff */
[----:B------:R-:W-:-:S05]  /*34e0*/  IADD3 R37, P0, PT, R14, R37, RZ ;  /* 0x000000250e257210 */ /* 0x000fca0007f1e0ff */
[----:B------:R-:W-:-:S05]  /*34f0*/  IMAD.X R13, RZ, RZ, RZ, P0 ;  /* 0x000000ffff0d7224 */ /* 0x000fca00000e06ff */
[----:B------:R-:W-:-:S05]  /*3500*/  IADD3 R46, P0, PT, R16, R13, RZ ;  /* 0x0000000d102e7210 */ /* 0x000fca0007f1e0ff */
[----:B------:R-:W-:-:S05]  /*3510*/  IMAD.X R61, RZ, RZ, RZ, P0 ;  /* 0x000000ffff3d7224 */ /* 0x000fca00000e06ff */
[----:B------:R-:W-:-:S05]  /*3520*/  IADD3 R61, P0, PT, R38, R61, RZ ;  /* 0x0000003d263d7210 */ /* 0x000fca0007f1e0ff */
[----:B------:R-:W-:-:S05]  /*3530*/  IMAD.X R59, RZ, RZ, RZ, P0 ;  /* 0x000000ffff3b7224 */ /* 0x000fca00000e06ff */
[----:B------:R-:W-:-:S04]  /*3540*/  IADD3 R59, P0, PT, R40, R59, RZ ;  /* 0x0000003b283b7210 */ /* 0x000fc80007f1e0ff */
[----:B------:R-:W-:Y:S01]  /*3550*/  ISETP.GE.U32.AND P1, PT, R59, RZ, PT ;  /* 0x000000ff3b00720c */ /* 0x000fe20003f26070 */
[----:B------:R-:W-:-:S05]  /*3560*/  IMAD.X R15, RZ, RZ, RZ, P0 ;  /* 0x000000ffff0f7224 */ /* 0x000fca00000e06ff */
[C---:B------:R-:W-:Y:S02]  /*3570*/  ISETP.GE.U32.AND.EX P1, PT, R15.reuse, 0x1, PT, P1 ;  /* 0x000000010f00780c */ /* 0x040fe40003f26110 */
[----:B------:R-:W-:-:S11]  /*3580*/  ISETP.NE.AND P0, PT, R15, RZ, PT ;  /* 0x000000ff0f00720c */ /* 0x000fd60003f05270 */
[----:B------:R-:W-:Y:S05]  /*3590*/  @!P1 BRA `(.L_x_19) ;  /* 0x0000000000bc9947 */ /* 0x000fea0003800000 */
[----:B------:R-:W-:Y:S01]  /*35a0*/  IMAD.MOV.U32 R12, RZ, RZ, R42 ;  /* 0x000000ffff0c7224 */ /* 0x000fe200078e002a */
[----:B------:R-:W-:Y:S01]  /*35b0*/  UMOV UR5, URZ ;  /* 0x000000ff00057c82 */ /* 0x000fe20008000000 */
[----:B------:R-:W-:Y:S02]  /*35c0*/  IMAD.MOV.U32 R13, RZ, RZ, RZ ;  /* 0x000000ffff0d7224 */ /* 0x000fe400078e00ff */
[----:B------:R-:W-:Y:S02]  /*35d0*/  IMAD.MOV.U32 R59, RZ, RZ, RZ ;  /* 0x000000ffff3b7224 */ /* 0x000fe400078e00ff */
[----:B------:R-:W-:-:S04]  /*35e0*/  IMAD.WIDE.U32 R12, R15, 0x3d1, R12 ;  /* 0x000003d10f0c7825 */ /* 0x000fc800078e000c */
[----:B------:R-:W-:Y:S02]  /*35f0*/  VIADD R13, R13, UR5 ;  /* 0x000000050d0d7c36 */ /* 0x000fe40008000000 */
[----:B------:R-:W-:-:S03]  /*3600*/  IMAD.MOV.U32 R42, RZ, RZ, R12 ;  /* 0x000000ffff2a7224 */ /* 0x000fc600078e000c */
[----:B------:R-:W-:-:S04]  /*3610*/  IADD3 R62, P0, P2, R13, R62, R15 ;  /* 0x0000003e0d3e7210 */ /* 0x000fc80007a1e00f */
[----:B------:R-:W-:Y:S02]  /*3620*/  ISETP.GE.U32.AND P1, PT, R62, RZ, PT ;  /* 0x000000ff3e00720c */ /* 0x000fe40003f26070 */
[----:B------:R-:W-:Y:S02]  /*3630*/  IADD3.X R13, PT, PT, RZ, RZ, RZ, P0, P2 ;  /* 0x000000ffff0d7210 */ /* 0x000fe400007e44ff */
[----:B------:R-:W-:Y:S02]  /*3640*/  PLOP3.LUT P0, PT, PT, PT, PT, 0x8, 0x80 ;  /* 0x000000000080781c */ /* 0x000fe40003f0e170 */
        /* <DEDUP_REMOVED lines=25> */
[----:B------:R-:W-:Y:S01]  /*37e0*/  IMAD.MOV.U32 R35, RZ, RZ, RZ ;  /* 0x000000ffff237224 */ /* 0x000fe200078e00ff */
[----:B------:R-:W-:-:S04]  /*37f0*/  IADD3.X R12, PT, PT, RZ, RZ, RZ, P1, !PT ;  /* 0x000000ffff0c7210 */ /* 0x000fc80000ffe4ff */
[----:B------:R-:W-:-:S13]  /*3800*/  ISETP.GE.U32.AND.EX P2, PT, R12, 0x1, PT, P2 ;  /* 0x000000010c00780c */ /* 0x000fda0003f46120 */
[----:B------:R-:W-:Y:S01]  /*3810*/  @P2 IADD3 R12, P3, PT, R61, R12, RZ ;  /* 0x0000000c3d0c2210 */ /* 0x000fe20007f7e0ff */
[----:B------:R-:W-:Y:S02]  /*3820*/  @P2 IMAD.MOV.U32 R46, RZ, RZ, RZ ;  /* 0x000000ffff2e2224 */ /* 0x000fe400078e00ff */
[----:B------:R-:W-:Y:S01]  /*3830*/  @P2 IMAD.MOV.U32 R50, RZ, RZ, RZ ;  /* 0x000000ffff322224 */ /* 0x000fe200078e00ff */
[----:B------:R-:W-:Y:S01]  /*3840*/  @P2 ISETP.GT.U32.AND P1, PT, R12, -0x1, PT ;  /* 0xffffffff0c00280c */ /* 0x000fe20003f24070 */
[----:B------:R-:W-:-:S05]  /*3850*/  @P2 IMAD.X R13, RZ, RZ, RZ, P3 ;  /* 0x000000ffff0d2224 */ /* 0x000fca00018e06ff */
[----:B------:R-:W-:-:S04]  /*3860*/  @P2 ISETP.GT.U32.AND.EX P1, PT, R13, RZ, PT, P1 ;  /* 0x000000ff0d00220c */ /* 0x000fc80003f24110 */
[----:B------:R-:W-:Y:S02]  /*3870*/  @P2 SEL R61, R12, RZ, !P1 ;  /* 0x000000ff0c3d2207 */ /* 0x000fe40004800000 */
[----:B------:R-:W-:-:S07]  /*3880*/  @P2 SEL R59, RZ, 0x1, !P1 ;  /* 0x00000001ff3b2807 */ /* 0x000fce0004800000 */
.L_x_19:
[----:B------:R-:W-:Y:S05]  /*3890*/  BSYNC.RECONVERGENT B1 ;  /* 0x0000000000017941 */ /* 0x000fea0003800200 */
.L_x_18:
        /* <DEDUP_REMOVED lines=34> */
.L_x_21:
        /* <DEDUP_REMOVED lines=8> */
.L_x_22:
[----:B------:R-:W-:Y:S05]  /*3b40*/  BSYNC.RECONVERGENT B1 ;  /* 0x0000000000017941 */ /* 0x000fea0003800200 */
.L_x_20:
        /* <DEDUP_REMOVED lines=33> */
.L_x_24:
        /* <DEDUP_REMOVED lines=8> */
.L_x_25:
[----:B------:R-:W-:Y:S05]  /*3de0*/  BSYNC.RECONVERGENT B1 ;  /* 0x0000000000017941 */ /* 0x000fea0003800200 */
.L_x_23:
[-C--:B------:R-:W-:Y:S01]  /*3df0*/  IMAD.WIDE.U32 R48, R52, R52.reuse, RZ ;  /* 0x0000003434307225 */ /* 0x080fe200078e00ff */
[----:B------:R-:W-:Y:S01]  /*3e00*/  UMOV UR5, URZ ;  /* 0x000000ff00057c82 */ /* 0x000fe20008000000 */
[----:B------:R-:W-:Y:S02]  /*3e10*/  BSSY.RECONVERGENT B1, `(.L_x_26) ;  /* 0x000011a000017945 */ /* 0x000fe40003800200 */
[----:B------:R-:W-:Y:S02]  /*3e20*/  IMAD.MOV.U32 R66, RZ, RZ, R49 ;  /* 0x000000ffff427224 */ /* 0x000fe400078e0031 */
[----:B------:R-:W-:Y:S02]  /*3e30*/  IMAD.MOV.U32 R67, RZ, RZ, RZ ;  /* 0x000000ffff437224 */ /* 0x000fe400078e00ff */
[----:B------:R-:W-:Y:S02]  /*3e40*/  IMAD.MOV.U32 R45, RZ, RZ, RZ ;  /* 0x000000ffff2d7224 */ /* 0x000fe400078e00ff */
[----:B------:R-:W-:-:S04]  /*3e50*/  IMAD.WIDE.U32 R66, R53, R52, R66 ;  /* 0x0000003435427225 */ /* 0x000fc800078e0042 */
[----:B------:R-:W-:Y:S02]  /*3e60*/  IMAD.MOV.U32 R44, RZ, RZ, R67 ;  /* 0x000000ffff2c7224 */ /* 0x000fe400078e0043 */
[----:B------:R-:W-:Y:S02]  /*3e70*/  IMAD.MOV.U32 R67, RZ, RZ, RZ ;  /* 0x000000ffff437224 */ /* 0x000fe400078e00ff */
[----:B------:R-:W-:-:S04]  /*3e80*/  IMAD.WIDE.U32 R44, R11, R52, R44 ;  /* 0x000000340b2c7225 */ /* 0x000fc800078e002c */
[----:B------:R-:W-:-:S05]  /*3e90*/  IMAD.WIDE.U32 R66, R53, R52, R66 ;  /* 0x0000003435427225 */ /* 0x000fca00078e0042 */
[----:B------:R-:W-:Y:S01]  /*3ea0*/  IADD3 R64, P0, PT, R44, R67, RZ ;  /* 0x000000432c407210 */ /* 0x000fe20007f1e0ff */
[----:B------:R-:W-:Y:S02]  /*3eb0*/  IMAD.MOV.U32 R44, RZ, RZ, R45 ;  /* 0x000000ffff2c7224 */ /* 0x000fe400078e002d */
[----:B------:R-:W-:Y:S02]  /*3ec0*/  IMAD.MOV.U32 R45, RZ, RZ, RZ ;  /* 0x000000ffff2d7224 */ /* 0x000fe400078e00ff */
[----:B------:R-:W-:Y:S02]  /*3ed0*/  IMAD.X R65, RZ, RZ, RZ, P0 ;  /* 0x000000ffff417224 */ /* 0x000fe400000e06ff */
[----:B------:R-:W-:-:S04]  /*3ee0*/  IMAD.WIDE.U32 R44, R60, R52, R44 ;  /* 0x000000343c2c7225 */ /* 0x000fc800078e002c */
[----:B------:R-:W-:-:S05]  /*3ef0*/  IMAD.WIDE.U32 R64, R53, R53, R64 ;  /* 0x0000003535407225 */ /* 0x000fca00078e0040 */
[----:B------:R-:W-:Y:S01]  /*3f00*/  IADD3 R12, P0, PT, R44, R65, RZ ;  /* 0x000000412c0c7210 */ /* 0x000fe20007f1e0ff */
[----:B------:R-:W-:Y:S02]  /*3f10*/  IMAD.MOV.U32 R44, RZ, RZ, R45 ;  /* 0x000000ffff2c7224 */ /* 0x000fe400078e002d */
[----:B------:R-:W-:Y:S01]  /*3f20*/  IMAD.MOV.U32 R45, RZ, RZ, RZ ;  /* 0x000000ffff2d7224 */ /* 0x000fe200078e00ff */
[----:B------:R-:W-:Y:S01]  /*3f30*/  IADD3.X R13, PT, PT, RZ, RZ, RZ, P0, !PT ;  /* 0x000000ffff0d7210 */ /* 0x000fe200007fe4ff */
[----:B------:R-:W-:Y:S02]  /*3f40*/  IMAD.MOV.U32 R65, RZ, RZ, RZ ;  /* 0x000000ffff417224 */ /* 0x000fe400078e00ff */
        /* <DEDUP_REMOVED lines=27> */
[----:B------:R-:W-:Y:S01]  /*4100*/  IMAD.X R39, RZ, RZ, RZ, P0 ;  /* 0x000000ffff277224 */ /* 0x000fe200000e06ff */
[----:B------:R-:W-:Y:S01]  /*4110*/  LOP3.LUT R13, R48, 0xfffffffd, RZ, 0xc0, !PT ;  /* 0xfffffffd300d7812 */ /* 0x000fe200078ec0ff */
[----:B------:R-:W-:Y:S02]  /*4120*/  IMAD.X R17, RZ, RZ, RZ, P1 ;  /* 0x000000ffff117224 */ /* 0x000fe400008e06ff */
[----:B------:R-:W-:Y:S02]  /*4130*/  IMAD.X R15, RZ, RZ, RZ, P2 ;  /* 0x000000ffff0f7224 */ /* 0x000fe400010e06ff */
[----:B------:R-:W-:Y:S02]  /*4140*/  IMAD.MOV.U32 R45, RZ, RZ, RZ ;  /* 0x000000ffff2d7224 */ /* 0x000fe400078e00ff */
        /* <DEDUP_REMOVED lines=8> */
[----:B------:R-:W-:Y:S02]  /*41d0*/  IMAD.X R39, RZ, RZ, RZ, P1 ;  /* 0x000000ffff277224 */ /* 0x000fe400008e06ff */
[----:B------:R-:W-:Y:S02]  /*41e0*/  IMAD.MOV.U32 R15, RZ, RZ, RZ ;  /* 0x000000ffff0f7224 */ /* 0x000fe400078e00ff */
[----:B------:R-:W-:-:S02]  /*41f0*/  IMAD.X R17, RZ, RZ, RZ, P2 ;  /* 0x000000ffff117224 */ /* 0x000fc400010e06ff */
        /* <DEDUP_REMOVED lines=64> */
[----:B------:R-:W-:Y:S01]  /*4600*/  IMAD.MOV.U32 R41, RZ, RZ, RZ ;  /* 0x000000ffff297224 */ /* 0x000fe200078e00ff */
        /* <DEDUP_REMOVED lines=12> */
[----:B------:R-:W-:Y:S01]  /*46d0*/  IMAD.X R55, RZ, RZ, RZ, P2 ;  /* 0x000000ffff377224 */ /* 0x000fe200010e06ff */
[----:B------:R-:W-:Y:S01]  /*46e0*/  IADD3 R44, P0, PT, R45, R57, RZ ;  /* 0x000000392d2c7210 */ /* 0x000fe20007f1e0ff */
[----:B------:R-:W-:-:S04]  /*46f0*/  IMAD.WIDE.U32 R42, R47, R53, R42 ;  /* 0x000000352f2a7225 */ /* 0x000fc800078e002a */
[----:B------:R-:W-:Y:S02]  /*4700*/  IMAD.X R57, RZ, RZ, RZ, P1 ;  /* 0x000000ffff397224 */ /* 0x000fe400008e06ff */
[----:B------:R-:W-:Y:S02]  /*4710*/  IMAD.X R45, RZ, RZ, RZ, P0 ;  /* 0x000000ffff2d7224 */ /* 0x000fe400000e06ff */
[----:B------:R-:W-:-:S04]  /*4720*/  IMAD.WIDE.U32 R54, R18, R60, R54 ;  /* 0x0000003c12367225 */ /* 0x000fc800078e0036 */
[----:B------:R-:W-:Y:S01]  /*4730*/  IMAD.WIDE.U32 R56, R51, R51, R56 ;  /* 0x0000003333387225 */ /* 0x000fe200078e0038 */
[----:B------:R-:W-:-:S03]  /*4740*/  IADD3 R48, P2, PT, R54, R43, RZ ;  /* 0x0000002b36307210 */ /* 0x000fc60007f5e0ff */
[----:B------:R-:W-:Y:S01]  /*4750*/  IMAD.WIDE.U32 R44, R47, R58, R44 ;  /* 0x0000003a2f2c7225 */ /* 0x000fe200078e002c */
[----:B------:R-:W-:-:S03]  /*4760*/  IADD3 R54, P1, PT, R56, R55, RZ ;  /* 0x0000003738367210 */ /* 0x000fc60007f3e0ff */
[----:B------:R-:W-:Y:S01]  /*4770*/  IMAD.WIDE.U32 R52, R42, 0x3d1, RZ ;  /* 0x000003d12a347825 */ /* 0x000fe200078e00ff */
[----:B------:R-:W-:-:S03]  /*4780*/  IADD3 R56, P0, PT, R44, R57, RZ ;  /* 0x000000392c387210 */ /* 0x000fc60007f1e0ff */
[----:B------:R-:W-:Y:S01]  /*4790*/  IMAD.X R49, RZ, RZ, RZ, P2 ;  /* 0x000000ffff317224 */ /* 0x000fe200010e06ff */
[----:B------:R-:W-:Y:S01]  /*47a0*/  IADD3 R13, P2, PT, R13, R52, RZ ;  /* 0x000000340d0d7210 */ /* 0x000fe20007f5e0ff */
[----:B------:R-:W-:Y:S02]  /*47b0*/  IMAD.X R55, RZ, RZ, RZ, P1 ;  /* 0x000000ffff377224 */ /* 0x000fe400008e06ff */
[----:B------:R-:W-:Y:S02]  /*47c0*/  IMAD.X R57, RZ, RZ, RZ, P0 ;  /* 0x000000ffff397224 */ /* 0x000fe400000e06ff */
[----:B------:R-:W-:Y:S01]  /*47d0*/  IMAD.WIDE.U32 R48, R47, R11, R48 ;  /* 0x0000000b2f307225 */ /* 0x000fe200078e0030 */
[----:B------:R-:W-:-:S03]  /*47e0*/  IADD3.X R11, PT, PT, RZ, RZ, RZ, P2, !PT ;  /* 0x000000ffff0b7210 */ /* 0x000fc600017fe4ff */
[----:B------:R-:W-:-:S04]  /*47f0*/  IMAD.WIDE.U32 R54, R18, R58, R54 ;  /* 0x0000003a12367225 */ /* 0x000fc800078e0036 */
[----:B------:R-:W-:Y:S01]  /*4800*/  IMAD.WIDE.U32 R56, R18, R51, R56 ;  /* 0x0000003312387225 */ /* 0x000fe200078e0038 */
[----:B------:R-:W-:-:S03]  /*4810*/  IADD3 R44, P2, PT, R54, R49, RZ ;  /* 0x00000031362c7210 */ /* 0x000fc60007f5e0ff */
[----:B------:R-:W-:Y:S01]  /*4820*/  VIADD R52, R53, UR5 ;  /* 0x0000000535347c36 */ /* 0x000fe20008000000 */
[----:B------:R-:W-:Y:S02]  /*4830*/  IADD3 R56, P1, PT, R56, R55, RZ ;  /* 0x0000003738387210 */ /* 0x000fe40007f3e0ff */
[----:B------:R-:W-:Y:S01]  /*4840*/  IADD3 R54, P0, PT, R45, R57, RZ ;  /* 0x000000392d367210 */ /* 0x000fe20007f1e0ff */
[----:B------:R-:W-:Y:S01]  /*4850*/  IMAD.X R45, RZ, RZ, RZ, P2 ;  /* 0x000000ffff2d7224 */ /* 0x000fe200010e06ff */
[----:B------:R-:W-:Y:S01]  /*4860*/  IADD3 R11, P3, P4, R66, R11, R52 ;  /* 0x0000000b420b7210 */ /* 0x000fe20007c7e034 */
[----:B------:R-:W-:Y:S02]  /*4870*/  IMAD.X R57, RZ, RZ, RZ, P1 ;  /* 0x000000ffff397224 */ /* 0x000fe400008e06ff */
[----:B------:R-:W-:Y:S01]  /*4880*/  IMAD.WIDE.U32 R52, R48, 0x3d1, RZ ;  /* 0x000003d130347825 */ /* 0x000fe200078e00ff */
[----:B------:R-:W-:-:S03]  /*4890*/  IADD3.X R17, PT, PT, RZ, RZ, RZ, P3, P4 ;  /* 0x000000ffff117210 */ /* 0x000fc60001fe84ff */
[----:B------:R-:W-:Y:S01]  /*48a0*/  IMAD.X R55, RZ, RZ, RZ, P0 ;  /* 0x000000ffff377224 */ /* 0x000fe200000e06ff */
[----:B------:R-:W-:Y:S01]  /*48b0*/  IADD3 R11, P2, P5, R42, R11, R52 ;  /* 0x0000000b2a0b7210 */ /* 0x000fe20007d5e034 */
[----:B------:R-:W-:-:S03]  /*48c0*/  IMAD.WIDE.U32 R44, R47, R60, R44 ;  /* 0x0000003c2f2c7225 */ /* 0x000fc600078e002c */
[----:B------:R-:W-:Y:S01]  /*48d0*/  IADD3.X R17, PT, PT, RZ, R17, RZ, P2, P5 ;  /* 0x00000011ff117210 */ /* 0x000fe200017ea4ff */
[----:B------:R-:W-:-:S04]  /*48e0*/  IMAD.WIDE.U32 R56, R18, R51, R56 ;  /* 0x0000003312387225 */ /* 0x000fc800078e0038 */
        /* <DEDUP_REMOVED lines=14> */
[----:B------:R-:W-:Y:S02]  /*49d0*/  IADD3 R48, P1, PT, R56, R53, RZ ;  /* 0x0000003538307210 */ /* 0x000fe40007f3e0ff */
[----:B------:R-:W-:Y:S02]  /*49e0*/  IADD3 R54, P0, PT, R55, R57, RZ ;  /* 0x0000003937367210 */ /* 0x000fe40007f1e0ff */
[----:B------:R-:W-:Y:S01]  /*49f0*/  IADD3 R15, P2, P3, R12, R15, R42 ;  /* 0x0000000f0c0f7210 */ /* 0x000fe20007b5e02a */
[----:B------:R-:W-:-:S03]  /*4a00*/  IMAD.WIDE.U32 R42, R52, 0x3d1, RZ ;  /* 0x000003d1342a7825 */ /* 0x000fc600078e00ff */
[----:B------:R-:W-:Y:S01]  /*4a10*/  IADD3.X R39, PT, PT, RZ, RZ, RZ, P2, P3 ;  /* 0x000000ffff277210 */ /* 0x000fe200017e64ff */
[----:B------:R-:W-:Y:S01]  /*4a20*/  IMAD.X R49, RZ, RZ, RZ, P1 ;  /* 0x000000ffff317224 */ /* 0x000fe200008e06ff */
[----:B------:R-:W-:Y:S01]  /*4a30*/  IADD3 R44, P1, P4, R44, R15, R42 ;  /* 0x0000000f2c2c7210 */ /* 0x000fe20007c3e02a */
[----:B------:R-:W-:Y:S02]  /*4a40*/  IMAD.X R55, RZ, RZ, RZ, P0 ;  /* 0x000000ffff377224 */ /* 0x000fe400000e06ff */
[----:B------:R-:W-:Y:S01]  /*4a50*/  IMAD.WIDE.U32 R48, R47, R51, R48 ;  /* 0x000000332f307225 */ /* 0x000fe200078e0030 */
[----:B------:R-:W-:-:S03]  /*4a60*/  IADD3.X R39, PT, PT, RZ, R39, RZ, P1, P4 ;  /* 0x00000027ff277210 */ /* 0x000fc60000fe84ff */
[----:B------:R-:W-:-:S04]  /*4a70*/  IMAD.WIDE.U32 R54, R47, R18, R54 ;  /* 0x000000122f367225 */ /* 0x000fc800078e0036 */
[----:B------:R-:W-:Y:S01]  /*4a80*/  VIADD R43, R43, UR5 ;  /* 0x000000052b2b7c36 */ /* 0x000fe20008000000 */
[----:B------:R-:W-:-:S04]  /*4a90*/  IADD3 R42, P0, PT, R54, R49, RZ ;  /* 0x00000031362a7210 */ /* 0x000fc80007f1e0ff */
[----:B------:R-:W-:Y:S01]  /*4aa0*/  IADD3 R39, P1, P2, R14, R39, R43 ;  /* 0x000000270e277210 */ /* 0x000fe20007a3e02b */
[----:B------:R-:W-:-:S03]  /*4ab0*/  IMAD.WIDE.U32 R14, R48, 0x3d1, RZ ;  /* 0x000003d1300e7825 */ /* 0x000fc600078e00ff */
[----:B------:R-:W-:Y:S01]  /*4ac0*/  IADD3.X R12, PT, PT, RZ, RZ, RZ, P1, P2 ;  /* 0x000000ffff0c7210 */ /* 0x000fe20000fe44ff */
[----:B------:R-:W-:Y:S01]  /*4ad0*/  IMAD.X R43, RZ, RZ, RZ, P0 ;  /* 0x000000ffff2b7224 */ /* 0x000fe200000e06ff */
[----:B------:R-:W-:Y:S01]  /*4ae0*/  IADD3 R52, P0, P1, R52, R39, R14 ;  /* 0x0000002734347210 */ /* 0x000fe2000791e00e */
[----:B------:R-:W-:-:S03]  /*4af0*/  IMAD.WIDE.U32 R42, R47, R18, R42 ;  /* 0x000000122f2a7225 */ /* 0x000fc600078e002a */
[----:B------:R-:W-:Y:S01]  /*4b00*/  IADD3.X R39, PT, PT, RZ, R12, RZ, P0, P1 ;  /* 0x0000000cff277210 */ /* 0x000fe200007e24ff */
[----:B------:R-:W-:Y:S01]  /*4b10*/  VIADD R18, R15, UR5 ;  /* 0x000000050f127c36 */ /* 0x000fe20008000000 */
[----:B------:R-:W-:Y:S01]  /*4b20*/  IADD3 R54, P0, PT, R55, R43, RZ ;  /* 0x0000002b37367210 */ /* 0x000fe20007f1e0ff */
[----:B------:R-:W-:-:S03]  /*4b30*/  IMAD.WIDE.U32 R14, R42, 0x3d1, RZ ;  /* 0x000003d12a0e7825 */ /* 0x000fc600078e00ff */
[----:B------:R-:W-:Y:S01]  /*4b40*/  IADD3 R39, P1, P2, R16, R39, R18 ;  /* 0x0000002710277210 */ /* 0x000fe20007a3e012 */
[----:B------:R-:W-:-:S03]  /*4b50*/  IMAD.X R55, RZ, RZ, RZ, P0 ;  /* 0x000000ffff377224 */ /* 0x000fc600000e06ff */
        /* <DEDUP_REMOVED lines=27> */
[----:B------:R-:W-:Y:S02]  /*4d10*/  ISETP.GE.U32.AND P1, PT, R11, RZ, PT ;  /* 0x000000ff0b00720c */ /* 0x000fe40003f26070 */
[----:B------:R-:W-:-:S04]  /*4d20*/  IADD3.X R12, PT, PT, RZ, R12, RZ, P4, !PT ;  /* 0x0000000cff0c7210 */ /* 0x000fc800027fe4ff */
        /* <DEDUP_REMOVED lines=40> */
.L_x_27:
[----:B------:R-:W-:Y:S05]  /*4fb0*/  BSYNC.RECONVERGENT B1 ;  /* 0x0000000000017941 */ /* 0x000fea0003800200 */
.L_x_26:
[----:B------:R-:W-:Y:S01]  /*4fc0*/  ISETP.GT.U32.OR P0, PT, R43, R28, P0 ;  /* 0x0000001c2b00720c */ /* 0x000fe20000704470 */
[----:B------:R-:W-:Y:S01]  /*4fd0*/  BSSY.RECONVERGENT B1, `(.L_x_28) ;  /* 0x000002a000017945 */ /* 0x000fe20003800200 */
[----:B------:R-:W-:Y:S02]  /*4fe0*/  IMAD.MOV.U32 R18, RZ, RZ, R13 ;  /* 0x000000ffff127224 */ /* 0x000fe400078e000d */
[----:B------:R-:W-:-:S09]  /*4ff0*/  IMAD.MOV.U32 R48, RZ, RZ, R17 ;  /* 0x000000ffff307224 */ /* 0x000fd200078e0011 */
        /* <DEDUP_REMOVED lines=31> */
.L_x_29:
        /* <DEDUP_REMOVED lines=8> */
.L_x_30:
[----:B------:R-:W-:Y:S05]  /*5270*/  BSYNC.RECONVERGENT B1 ;  /* 0x0000000000017941 */ /* 0x000fea0003800200 */
.L_x_28:
        /* <DEDUP_REMOVED lines=33> */
.L_x_32:
        /* <DEDUP_REMOVED lines=8> */
.L_x_33:
[----:B------:R-:W-:Y:S05]  /*5510*/  BSYNC.RECONVERGENT B1 ;  /* 0x0000000000017941 */ /* 0x000fea0003800200 */
.L_x_31:
[----:B------:R-:W-:Y:S01]  /*5520*/  IMAD.WIDE.U32 R12, R44, 0x8, RZ ;  /* 0x000000082c0c7825 */ /* 0x000fe200078e00ff */
[----:B------:R-:W-:Y:S01]  /*5530*/  UMOV UR5, URZ ;  /* 0x000000ff00057c82 */ /* 0x000fe20008000000 */
[----:B------:R-:W-:Y:S02]  /*5540*/  BSSY.RECONVERGENT B1, `(.L_x_34) ;  /* 0x0000057000017945 */ /* 0x000fe40003800200 */
[----:B------:R-:W-:Y:S01]  /*5550*/  IMAD.MOV.U32 R15, RZ, RZ, RZ ;  /* 0x000000ffff0f7224 */ /* 0x000fe200078e00ff */
[----:B------:R-:W-:Y:S01]  /*5560*/  MOV R14, R13 ;  /* 0x0000000d000e7202 */ /* 0x000fe20000000f00 */
[----:B------:R-:W-:Y:S01]  /*5570*/  IMAD.MOV.U32 R17, RZ, RZ, RZ ;  /* 0x000000ffff117224 */ /* 0x000fe200078e00ff */
[----:B------:R-:W-:Y:S01]  /*5580*/  SHF.R.U32.HI R13, RZ, 0x1d, R18 ;  /* 0x0000001dff0d7819 */ /* 0x000fe20000011612 */
[----:B------:R-:W-:Y:S02]  /*5590*/  IMAD.SHL.U32 R42, R18, 0x8, RZ ;  /* 0x00000008122a7824 */ /* 0x000fe400078e00ff */
[----:B------:R-:W-:-:S04]  /*55a0*/  IMAD.WIDE.U32 R14, R52, 0x8, R14 ;  /* 0x00000008340e7825 */ /* 0x000fc800078e000e */
[----:B------:R-:W-:Y:S02]  /*55b0*/  IMAD.MOV.U32 R16, RZ, RZ, R15 ;  /* 0x000000ffff107224 */ /* 0x000fe400078e000f */
[----:B------:R-:W-:-:S04]  /*55c0*/  IMAD.WIDE.U32 R44, R11, 0x8, RZ ;  /* 0x000000080b2c7825 */ /* 0x000fc800078e00ff */
[----:B------:R-:W-:Y:S01]  /*55d0*/  IMAD.WIDE.U32 R16, R39, 0x8, R16 ;  /* 0x0000000827107825 */ /* 0x000fe200078e0010 */
[----:B------:R-:W-:-:S03]  /*55e0*/  LOP3.LUT R13, R44, R13, RZ, 0xfc, !PT ;  /* 0x0000000d2c0d7212 */ /* 0x000fc600078efcff */
[----:B------:R-:W-:Y:S02]  /*55f0*/  IMAD.MOV.U32 R38, RZ, RZ, R17 ;  /* 0x000000ffff267224 */ /* 0x000fe400078e0011 */
[----:B------:R-:W-:Y:S02]  /*5600*/  IMAD.MOV.U32 R39, RZ, RZ, RZ ;  /* 0x000000ffff277224 */ /* 0x000fe400078e00ff */
[----:B------:R-:W-:-:S04]  /*5610*/  IMAD.WIDE.U32 R48, R48, 0x8, RZ ;  /* 0x0000000830307825 */ /* 0x000fc800078e00ff */
[----:B------:R-:W-:Y:S01]  /*5620*/  IMAD.WIDE.U32 R38, R41, 0x8, R38 ;  /* 0x0000000829267825 */ /* 0x000fe200078e0026 */
[----:B------:R-:W-:Y:S02]  /*5630*/  LOP3.LUT R45, R48, R45, RZ, 0xfc, !PT ;  /* 0x0000002d302d7212 */ /* 0x000fe400078efcff */
[----:B------:R-:W-:Y:S01]  /*5640*/  LOP3.LUT R12, R12, R49, RZ, 0xfc, !PT ;  /* 0x000000310c0c7212 */ /* 0x000fe200078efcff */
[----:B------:R-:W-:Y:S02]  /*5650*/  IMAD.MOV.U32 R40, RZ, RZ, R39 ;  /* 0x000000ffff287224 */ /* 0x000fe400078e0027 */
[----:B------:R-:W-:Y:S02]  /*5660*/  IMAD.MOV.U32 R41, RZ, RZ, RZ ;  /* 0x000000ffff297224 */ /* 0x000fe400078e00ff */
[----:B------:R-:W-:-:S04]  /*5670*/  IMAD.WIDE.U32 R40, R43, 0x8, R40 ;  /* 0x000000082b287825 */ /* 0x000fc800078e0028 */
[----:B------:R-:W-:Y:S02]  /*5680*/  IMAD.MOV.U32 R43, RZ, RZ, RZ ;  /* 0x000000ffff2b7224 */ /* 0x000fe400078e00ff */
[----:B------:R-:W-:-:S04]  /*5690*/  IMAD.WIDE.U32 R42, R41, 0x3d1, R42 ;  /* 0x000003d1292a7825 */ /* 0x000fc800078e002a */
[----:B------:R-:W-:-:S05]  /*56a0*/  VIADD R17, R43, UR5 ;  /* 0x000000052b117c36 */ /* 0x000fca0008000000 */
[----:B------:R-:W-:-:S04]  /*56b0*/  IADD3 R17, P0, P1, R41, R17, R13 ;  /* 0x0000001129117210 */ /* 0x000fc8000791e00d */
[----:B------:R-:W-:-:S04]  /*56c0*/  IADD3.X R48, PT, PT, RZ, RZ, RZ, P0, P1 ;  /* 0x000000ffff307210 */ /* 0x000fc800007e24ff */
[----:B------:R-:W-:-:S05]  /*56d0*/  IADD3 R48, P0, PT, R48, R45, RZ ;  /* 0x0000002d30307210 */ /* 0x000fca0007f1e0ff */
[----:B------:R-:W-:-:S05]  /*56e0*/  IMAD.X R15, RZ, RZ, RZ, P0 ;  /* 0x000000ffff0f7224 */ /* 0x000fca00000e06ff */
[----:B------:R-:W-:Y:S01]  /*56f0*/  IADD3 R15, P0, PT, R15, R12, RZ ;  /* 0x0000000c0f0f7210 */ /* 0x000fe20007f1e0ff */
[----:B------:R-:W-:-:S04]  /*5700*/  IMAD.MOV.U32 R12, RZ, RZ, R42 ;  /* 0x000000ffff0c7224 */ /* 0x000fc800078e002a */
        /* <DEDUP_REMOVED lines=13> */
[----:B------:R-:W-:Y:S01]  /*57e0*/  HFMA2 R13, -RZ, RZ, 0, 0 ;  /* 0x00000000ff0d7431 */ /* 0x000fe200000001ff */
[----:B------:R-:W-:Y:S01]  /*57f0*/  UMOV UR5, URZ ;  /* 0x000000ff00057c82 */ /* 0x000fe20008000000 */
[----:B------:R-:W-:Y:S02]  /*5800*/  IMAD.MOV.U32 R41, RZ, RZ, RZ ;  /* 0x000000ffff297224 */ /* 0x000fe400078e00ff */
[----:B------:R-:W-:-:S04]  /*5810*/  IMAD.WIDE.U32 R12, R16, 0x3d1, R12 ;  /* 0x000003d1100c7825 */ /* 0x000fc800078e000c */
[----:B------:R-:W-:-:S05]  /*5820*/  VIADD R11, R13, UR5 ;  /* 0x000000050d0b7c36 */ /* 0x000fca0008000000 */
        /* <DEDUP_REMOVED lines=40> */
.L_x_35:
[----:B------:R-:W-:Y:S05]  /*5ab0*/  BSYNC.RECONVERGENT B1 ;  /* 0x0000000000017941 */ /* 0x000fea0003800200 */
.L_x_34:
[----:B------:R-:W-:Y:S01]  /*5ac0*/  ISETP.GT.U32.OR P0, PT, R41, R28, P0 ;  /* 0x0000001c2900720c */ /* 0x000fe20000704470 */
[----:B------:R-:W-:Y:S01]  /*5ad0*/  BSSY.RECONVERGENT B1, `(.L_x_36) ;  /* 0x000002d000017945 */ /* 0x000fe20003800200 */
[----:B------:R-:W-:Y:S01]  /*5ae0*/  IMAD.MOV.U32 R18, RZ, RZ, R12 ;  /* 0x000000ffff127224 */ /* 0x000fe200078e000c */
[----:B------:R-:W-:Y:S01]  /*5af0*/  MOV R16, R48 ;  /* 0x0000003000107202 */ /* 0x000fe20000000f00 */
[----:B------:R-:W-:Y:S02]  /*5b00*/  IMAD.MOV.U32 R13, RZ, RZ, R44 ;  /* 0x000000ffff0d7224 */ /* 0x000fe400078e002c */
[----:B------:R-:W-:Y:S02]  /*5b10*/  IMAD.MOV.U32 R12, RZ, RZ, R38 ;  /* 0x000000ffff0c7224 */ /* 0x000fe400078e0026 */
[----:B------:R-:W-:-:S05]  /*5b20*/  IMAD.MOV.U32 R11, RZ, RZ, R41 ;  /* 0x000000ffff0b7224 */ /* 0x000fca00078e0029 */
        /* <DEDUP_REMOVED lines=31> */
.L_x_37:
        /* <DEDUP_REMOVED lines=8> */
.L_x_38:
[----:B------:R-:W-:Y:S05]  /*5da0*/  BSYNC.RECONVERGENT B1 ;  /* 0x0000000000017941 */ /* 0x000fea0003800200 */
.L_x_36:
        /* <DEDUP_REMOVED lines=33> */
.L_x_40:
        /* <DEDUP_REMOVED lines=8> */
.L_x_41:
[----:B------:R-:W-:Y:S05]  /*6040*/  BSYNC.RECONVERGENT B1 ;  /* 0x0000000000017941 */ /* 0x000fea0003800200 */
.L_x_39:
        /* <DEDUP_REMOVED lines=19> */
[----:B------:R-:W-:Y:S02]  /*6180*/  IMAD.MOV.U32 R57, RZ, RZ, RZ ;  /* 0x000000ffff397224 */ /* 0x000fe400078e00ff */
[----:B------:R-:W-:Y:S02]  /*6190*/  IMAD.X R65, RZ, RZ, RZ, P0 ;  /* 0x000000ffff417224 */ /* 0x000fe400000e06ff */
[----:B------:R-:W-:Y:S02]  /*61a0*/  IMAD.MOV.U32 R67, RZ, RZ, RZ ;  /* 0x000000ffff437224 */ /* 0x000fe400078e00ff */
[----:B------:R-:W-:-:S04]  /*61b0*/  IMAD.WIDE.U32 R56, R22, R26, R56 ;  /* 0x0000001a16387225 */ /* 0x000fc800078e0038 */
[----:B------:R-:W-:-:S04]  /*61c0*/  IMAD.WIDE.U32 R64, R24, R25, R64 ;  /* 0x0000001918407225 */ /* 0x000fc800078e0040 */
[----:B------:R-:W-:Y:S01]  /*61d0*/  IMAD.WIDE.U32 R66, R24, R26, R66 ;  /* 0x0000001a18427225 */ /* 0x000fe200078e0042 */
[----:B------:R-:W-:-:S03]  /*61e0*/  IADD3 R54, P0, PT, R56, R65, RZ ;  /* 0x0000004138367210 */ /* 0x000fc60007f1e0ff */
[----:B------:R-:W-:Y:S01]  /*61f0*/  IMAD.MOV.U32 R56, RZ, RZ, R57 ;  /* 0x000000ffff387224 */ /* 0x000fe200078e0039 */
[----:B------:R-:W-:Y:S01]  /*6200*/  IADD3 R64, P1, PT, R64, R67, RZ ;  /* 0x0000004340407210 */ /* 0x000fe20007f3e0ff */
[----:B------:R-:W-:Y:S01]  /*6210*/  IMAD.MOV.U32 R57, RZ, RZ, RZ ;  /* 0x000000ffff397224 */ /* 0x000fe200078e00ff */
[----:B------:R-:W-:-:S03]  /*6220*/  IADD3.X R55, PT, PT, RZ, RZ, RZ, P0, !PT ;  /* 0x000000ffff377210 */ /* 0x000fc600007fe4ff */
        /* <DEDUP_REMOVED lines=89> */
[----:B------:R-:W-:Y:S01]  /*67c0*/  IMAD.X R39, RZ, RZ, RZ, P1 ;  /* 0x000000ffff277224 */ /* 0x000fe200008e06ff */
[----:B------:R-:W-:Y:S01]  /*67d0*/  IADD3.X R41, PT, PT, RZ, RZ, RZ, P2, !PT ;  /* 0x000000ffff297210 */ /* 0x000fe200017fe4ff */
        /* <DEDUP_REMOVED lines=17> */
[----:B------:R-:W-:-:S04]  /*68f0*/  IADD3 R56, P0, PT, R57, R45, RZ ;  /* 0x0000002d39387210 */ /* 0x000fc80007f1e0ff */
[----:B------:R-:W-:Y:S01]  /*6900*/  IADD3 R44, P1, PT, R44, R39, RZ ;  /* 0x000000272c2c7210 */ /* 0x000fe20007f3e0ff */
[----:B------:R-:W-:Y:S01]  /*6910*/  IMAD.X R57, RZ, RZ, RZ, P0 ;  /* 0x000000ffff397224 */ /* 0x000fe200000e06ff */
[----:B------:R-:W-:Y:S01]  /*6920*/  IADD3 R38, P2, PT, R38, R41, RZ ;  /* 0x0000002926267210 */ /* 0x000fe20007f5e0ff */
[----:B------:R-:W-:Y:S02]  /*6930*/  IMAD.X R41, RZ, RZ, RZ, P3 ;  /* 0x000000ffff297224 */ /* 0x000fe400018e06ff */
[----:B------:R-:W-:Y:S02]  /*6940*/  IMAD.X R45, RZ, RZ, RZ, P1 ;  /* 0x000000ffff2d7224 */ /* 0x000fe400008e06ff */
[----:B------:R-:W-:Y:S02]  /*6950*/  IMAD.X R39, RZ, RZ, RZ, P2 ;  /* 0x000000ffff277224 */ /* 0x000fe400010e06ff */
[----:B------:R-:W-:Y:S01]  /*6960*/  IMAD.WIDE.U32 R40, R19, R25, R40 ;  /* 0x0000001913287225 */ /* 0x000fe200078e0028 */
[----:B------:R-:W-:-:S03]  /*6970*/  LOP3.LUT R25, R70, 0xfffffffd, RZ, 0xc0, !PT ;  /* 0xfffffffd46197812 */ /* 0x000fc600078ec0ff */
        /* <DEDUP_REMOVED lines=11> */
[----:B------:R-:W-:-:S04]  /*6a30*/  IMAD.WIDE.U32 R38, R19, R24, R38 ;  /* 0x0000001813267225 */ /* 0x000fc800078e0026 */
[----:B------:R-:W-:-:S04]  /*6a40*/  IMAD.WIDE.U32 R44, R20, R22, R44 ;  /* 0x00000016142c7225 */ /* 0x000fc800078e002c */
[----:B------:R-:W-:-:S04]  /*6a50*/  IMAD.WIDE.U32 R74, R20, R21, R74 ;  /* 0x00000015144a7225 */ /* 0x000fc800078e004a */
[----:B------:R-:W-:Y:S01]  /*6a60*/  IMAD.X R69, RZ, RZ, RZ, P2 ;  /* 0x000000ffff457224 */ /* 0x000fe200010e06ff */
[----:B------:R-:W-:Y:S01]  /*6a70*/  IADD3 R44, P2, PT, R44, R39, RZ ;  /* 0x000000272c2c7210 */ /* 0x000fe20007f5e0ff */
[----:B------:R-:W-:Y:S01]  /*6a80*/  VIADD R70, R71, UR5 ;  /* 0x0000000547467c36 */ /* 0x000fe20008000000 */
[----:B------:R-:W-:Y:S01]  /*6a90*/  IADD3 R74, P1, PT, R74, R45, RZ ;  /* 0x0000002d4a4a7210 */ /* 0x000fe20007f3e0ff */
[----:B------:R-:W-:Y:S01]  /*6aa0*/  IMAD.WIDE.U32 R24, R38, 0x3d1, RZ ;  /* 0x000003d126187825 */ /* 0x000fe200078e00ff */
[----:B------:R-:W-:Y:S02]  /*6ab0*/  IADD3 R56, P0, PT, R57, R75, RZ ;  /* 0x0000004b39387210 */ /* 0x000fe40007f1e0ff */
[----:B------:R-:W-:Y:S01]  /*6ac0*/  IADD3 R69, P3, P4, R68, R69, R70 ;  /* 0x0000004544457210 */ /* 0x000fe20007c7e046 */
[----:B------:R-:W-:Y:S01]  /*6ad0*/  IMAD.X R45, RZ, RZ, RZ, P2 ;  /* 0x000000ffff2d7224 */ /* 0x000fe200010e06ff */
[----:B------:R-:W-:Y:S01]  /*6ae0*/  IADD3.X R57, PT, PT, RZ, RZ, RZ, P0, !PT ;  /* 0x000000ffff397210 */ /* 0x000fe200007fe4ff */
[----:B------:R-:W-:Y:S01]  /*6af0*/  IMAD.X R75, RZ, RZ, RZ, P1 ;  /* 0x000000ffff4b7224 */ /* 0x000fe200008e06ff */
[----:B------:R-:W-:Y:S01]  /*6b00*/  IADD3 R39, P2, P5, R40, R69, R24 ;  /* 0x0000004528277210 */ /* 0x000fe20007d5e018 */
[----:B------:R-:W-:Y:S01]  /*6b10*/  IMAD.WIDE.U32 R44, R19, R23, R44 ;  /* 0x00000017132c7225 */ /* 0x000fe200078e002c */
[----:B------:R-:W-:-:S03]  /*6b20*/  IADD3.X R67, PT, PT, RZ, RZ, RZ, P3, P4 ;  /* 0x000000ffff437210 */ /* 0x000fc60001fe84ff */
[----:B------:R-:W-:Y:S01]  /*6b30*/  IMAD.WIDE.U32 R74, R20, R21, R74 ;  /* 0x00000015144a7225 */ /* 0x000fe200078e004a */
[----:B------:R-:W-:-:S03]  /*6b40*/  IADD3.X R67, PT, PT, RZ, R67, RZ, P2, P5 ;  /* 0x00000043ff437210 */ /* 0x000fc600017ea4ff */
[----:B------:R-:W-:Y:S01]  /*6b50*/  IMAD.WIDE.U32 R56, R19, R21, R56 ;  /* 0x0000001513387225 */ /* 0x000fe200078e0038 */
[----:B------:R-:W-:-:S03]  /*6b60*/  IADD3 R40, P1, PT, R74, R45, RZ ;  /* 0x0000002d4a287210 */ /* 0x000fc60007f3e0ff */
[----:B------:R-:W-:Y:S01]  /*6b70*/  VIADD R24, R25, UR5 ;  /* 0x0000000519187c36 */ /* 0x000fe20008000000 */
[----:B------:R-:W-:Y:S01]  /*6b80*/  IADD3 R74, P0, PT, R56, R75, RZ ;  /* 0x0000004b384a7210 */ /* 0x000fe20007f1e0ff */
[----:B------:R-:W-:-:S03]  /*6b90*/  IMAD.X R41, RZ, RZ, RZ, P1 ;  /* 0x000000ffff297224 */ /* 0x000fc600008e06ff */
[----:B------:R-:W-:Y:S01]  /*6ba0*/  IADD3 R67, P2, P3, R66, R67, R24 ;  /* 0x0000004342437210 */ /* 0x000fe20007b5e018 */
[----:B------:R-:W-:-:S03]  /*6bb0*/  IMAD.WIDE.U32 R24, R44, 0x3d1, RZ ;  /* 0x000003d12c187825 */ /* 0x000fc600078e00ff */
[----:B------:R-:W-:Y:S01]  /*6bc0*/  IADD3.X R23, PT, PT, RZ, RZ, RZ, P2, P3 ;  /* 0x000000ffff177210 */ /* 0x000fe200017e64ff */
[----:B------:R-:W-:Y:S01]  /*6bd0*/  IMAD.X R75, RZ, RZ, RZ, P0 ;  /* 0x000000ffff4b7224 */ /* 0x000fe200000e06ff */
[----:B------:R-:W-:Y:S01]  /*6be0*/  IADD3 R38, P1, P4, R38, R67, R24 ;  /* 0x0000004326267210 */ /* 0x000fe20007c3e018 */
[----:B------:R-:W-:-:S03]  /*6bf0*/  IMAD.WIDE.U32 R40, R19, R22, R40 ;  /* 0x0000001613287225 */ /* 0x000fc600078e0028 */
[----:B------:R-:W-:Y:S01]  /*6c00*/  IADD3.X R23, PT, PT, RZ, R23, RZ, P1, P4 ;  /* 0x00000017ff177210 */ /* 0x000fe20000fe84ff */
[----:B------:R-:W-:-:S04]  /*6c10*/  IMAD.WIDE.U32 R74, R20, R20, R74 ;  /* 0x00000014144a7225 */ /* 0x000fc800078e004a */
        /* <DEDUP_REMOVED lines=13> */
[----:B------:R-:W-:Y:S01]  /*6cf0*/  IADD3 R22, P0, PT, R56, R25, RZ ;  /* 0x0000001938167210 */ /* 0x000fe20007f1e0ff */
[----:B------:R-:W-:-:S03]  /*6d00*/  IMAD.WIDE.U32 R44, R24, 0x3d1, RZ ;  /* 0x000003d1182c7825 */ /* 0x000fc600078e00ff */
[----:B------:R-:W-:Y:S01]  /*6d10*/  IADD3 R55, P1, P2, R54, R55, R23 ;  /* 0x0000003736377210 */ /* 0x000fe20007a3e017 */
[----:B------:R-:W-:-:S03]  /*6d20*/  IMAD.X R23, RZ, RZ, RZ, P0 ;  /* 0x000000ffff177224 */ /* 0x000fc600000e06ff */
[----:B------:R-:W-:Y:S01]  /*6d30*/  IADD3.X R21, PT, PT, RZ, RZ, RZ, P1, P2 ;  /* 0x000000ffff157210 */ /* 0x000fe20000fe44ff */
[----:B------:R-:W-:Y:S01]  /*6d40*/  IMAD.WIDE.U32 R22, R19, R20, R22 ;  /* 0x0000001413167225 */ /* 0x000fe200078e0016 */
[----:B------:R-:W-:-:S03]  /*6d50*/  IADD3 R40, P0, P1, R40, R55, R44 ;  /* 0x0000003728287210 */ /* 0x000fc6000791e02c */
        /* <DEDUP_REMOVED lines=48> */
[----:B------:R-:W-:-:S03]  /*7060*/  HFMA2 R41, -RZ, RZ, 0, 0 ;  /* 0x00000000ff297431 */ /* 0x000fc600000001ff */
[----:B------:R-:W-:Y:S01]  /*7070*/  ISETP.GE.U32.AND P1, PT, R40, RZ, PT ;  /* 0x000000ff2800720c */ /* 0x000fe20003f26070 */
[----:B------:R-:W-:-:S05]  /*7080*/  IMAD.X R19, RZ, RZ, RZ, P2 ;  /* 0x000000ffff137224 */ /* 0x000fca00010e06ff */
[----:B------:R-:W-:-:S13]  /*7090*/  ISETP.GE.U32.AND.EX P1, PT, R19, 0x1, PT, P1 ;  /* 0x000000011300780c */ /* 0x000fda0003f26110 */
[----:B------:R-:W-:Y:S05]  /*70a0*/  @!P1 BRA `(.L_x_43) ;  /* 0x0000000000509947 */ /* 0x000fea0003800000 */
[----:B------:R-:W-:Y:S02]  /*70b0*/  IADD3 R45, P2, PT, R45, R19, RZ ;  /* 0x000000132d2d7210 */ /* 0x000fe40007f5e0ff */
[----:B------:R-:W-:Y:S02]  /*70c0*/  CS2R R40, SRZ ;  /* 0x0000000000287805 */ /* 0x000fe4000001ff00 */
[----:B------:R-:W-:Y:S01]  /*70d0*/  ISETP.GE.U32.AND P1, PT, R45, RZ, PT ;  /* 0x000000ff2d00720c */ /* 0x000fe20003f26070 */
[----:B------:R-:W-:-:S05]  /*70e0*/  IMAD.X R19, RZ, RZ, RZ, P2 ;  /* 0x000000ffff137224 */ /* 0x000fca00010e06ff */
[----:B------:R-:W-:-:S13]  /*70f0*/  ISETP.GE.U32.AND.EX P1, PT, R19, 0x1, PT, P1 ;  /* 0x000000011300780c */ /* 0x000fda0003f26110 */
[----:B------:R-:W-:Y:S05]  /*7100*/  @!P1 BRA `(.L_x_43) ;  /* 0x0000000000389947 */ /* 0x000fea0003800000 */
[----:B------:R-:W-:Y:S01]  /*7110*/  IADD3 R47, P2, PT, R47, R19, RZ ;  /* 0x000000132f2f7210 */ /* 0x000fe20007f5e0ff */
[----:B------:R-:W-:Y:S01]  /*7120*/  IMAD.MOV.U32 R45, RZ, RZ, RZ ;  /* 0x000000ffff2d7224 */ /* 0x000fe200078e00ff */
[----:B------:R-:W-:Y:S02]  /*7130*/  CS2R R40, SRZ ;  /* 0x0000000000287805 */ /* 0x000fe4000001ff00 */
[----:B------:R-:W-:Y:S01]  /*7140*/  ISETP.GE.U32.AND P1, PT, R47, RZ, PT ;  /* 0x000000ff2f00720c */ /* 0x000fe20003f26070 */
[----:B------:R-:W-:-:S05]  /*7150*/  IMAD.X R19, RZ, RZ, RZ, P2 ;  /* 0x000000ffff137224 */ /* 0x000fca00010e06ff */
        /* <DEDUP_REMOVED lines=9> */
.L_x_43:
[----:B------:R-:W-:Y:S05]  /*71f0*/  BSYNC.RECONVERGENT B1 ;  /* 0x0000000000017941 */ /* 0x000fea0003800200 */
.L_x_42:
        /* <DEDUP_REMOVED lines=34> */
.L_x_45:
        /* <DEDUP_REMOVED lines=8> */
.L_x_46:
[----:B------:R-:W-:Y:S05]  /*74a0*/  BSYNC.RECONVERGENT B1 ;  /* 0x0000000000017941 */ /* 0x000fea0003800200 */
.L_x_44:
        /* <DEDUP_REMOVED lines=33> */
.L_x_48:
        /* <DEDUP_REMOVED lines=8> */
.L_x_49:
[----:B------:R-:W-:Y:S05]  /*7740*/  BSYNC.RECONVERGENT B1 ;  /* 0x0000000000017941 */ /* 0x000fea0003800200 */
.L_x_47:
[----:B------:R-:W-:Y:S01]  /*7750*/  IMAD.WIDE.U32 R20, R26, 0x3, RZ ;  /* 0x000000031a147825 */ /* 0x000fe200078e00ff */
[----:B------:R-:W-:Y:S01]  /*7760*/  MOV R43, RZ ;  /* 0x000000ff002b7202 */ /* 0x000fe20000000f00 */
[----:B------:R-:W-:Y:S01]  /*7770*/  UMOV UR5, URZ ;  /* 0x000000ff00057c82 */ /* 0x000fe20008000000 */
[----:B------:R-:W-:Y:S01]  /*7780*/  BSSY.RECONVERGENT B1, `(.L_x_50) ;  /* 0x0000057000017945 */ /* 0x000fe20003800200 */
[----:B------:R-:W-:Y:S02]  /*7790*/  IMAD.MOV.U32 R22, RZ, RZ, R21 ;  /* 0x000000ffff167224 */ /* 0x000fe400078e0015 */
        /* <DEDUP_REMOVED lines=10> */
[----:B------:R-:W-:Y:S02]  /*7840*/  IMAD.MOV.U32 R41, RZ, RZ, RZ ;  /* 0x000000ffff297224 */ /* 0x000fe400078e00ff */
[----:B------:R-:W-:Y:S02]  /*7850*/  IMAD.MOV.U32 R21, RZ, RZ, RZ ;  /* 0x000000ffff157224 */ /* 0x000fe400078e00ff */
[----:B------:R-:W-:-:S04]  /*7860*/  IMAD.WIDE.U32 R40, R19, 0x3, R40 ;  /* 0x0000000313287825 */ /* 0x000fc800078e0028 */
[----:B------:R-:W-:-:S04]  /*7870*/  IMAD.MOV.U32 R42, RZ, RZ, R41 ;  /* 0x000000ffff2a7224 */ /* 0x000fc800078e0029 */
[----:B------:R-:W-:-:S04]  /*7880*/  IMAD.WIDE.U32 R42, R45, 0x3, R42 ;  /* 0x000000032d2a7825 */ /* 0x000fc800078e002a */
[----:B------:R-:W-:Y:S02]  /*7890*/  IMAD.MOV.U32 R44, RZ, RZ, R43 ;  /* 0x000000ffff2c7224 */ /* 0x000fe400078e002b */
[----:B------:R-:W-:Y:S02]  /*78a0*/  IMAD.MOV.U32 R45, RZ, RZ, RZ ;  /* 0x000000ffff2d7224 */ /* 0x000fe400078e00ff */
[----:B------:R-:W-:-:S04]  /*78b0*/  IMAD.WIDE.U32 R44, R47, 0x3, R44 ;  /* 0x000000032f2c7825 */ /* 0x000fc800078e002c */
[----:B------:R-:W-:-:S04]  /*78c0*/  IMAD.MOV.U32 R48, RZ, RZ, R45 ;  /* 0x000000ffff307224 */ /* 0x000fc800078e002d */
[----:B------:R-:W-:-:S06]  /*78d0*/  IMAD.WIDE.U32 R48, R51, 0x3, R48 ;  /* 0x0000000333307825 */ /* 0x000fcc00078e0030 */
[----:B------:R-:W-:-:S04]  /*78e0*/  IMAD.WIDE.U32 R20, R49, 0x3d1, R20 ;  /* 0x000003d131147825 */ /* 0x000fc800078e0014 */
[----:B------:R-:W-:-:S05]  /*78f0*/  VIADD R51, R21, UR5 ;  /* 0x0000000515337c36 */ /* 0x000fca0008000000 */
[----:B------:R-:W-:-:S04]  /*7900*/  IADD3 R51, P0, P1, R49, R51, R22 ;  /* 0x0000003331337210 */ /* 0x000fc8000791e016 */
[----:B------:R-:W-:-:S04]  /*7910*/  IADD3.X R19, PT, PT, RZ, RZ, RZ, P0, P1 ;  /* 0x000000ffff137210 */ /* 0x000fc800007e24ff */
        /* <DEDUP_REMOVED lines=16> */
[----:B------:R-:W-:Y:S01]  /*7a20*/  IMAD.MOV.U32 R21, RZ, RZ, RZ ;  /* 0x000000ffff157224 */ /* 0x000fe200078e00ff */
        /* <DEDUP_REMOVED lines=44> */
.L_x_51:
[----:B------:R-:W-:Y:S05]  /*7cf0*/  BSYNC.RECONVERGENT B1 ;  /* 0x0000000000017941 */ /* 0x000fea0003800200 */
.L_x_50:
        /* <DEDUP_REMOVED lines=34> */
.L_x_53:
        /* <DEDUP_REMOVED lines=8> */
.L_x_54:
[----:B------:R-:W-:Y:S05]  /*7fa0*/  BSYNC.RECONVERGENT B1 ;  /* 0x0000000000017941 */ /* 0x000fea0003800200 */
.L_x_52:
        /* <DEDUP_REMOVED lines=33> */
.L_x_56:
        /* <DEDUP_REMOVED lines=8> */
.L_x_57:
[----:B------:R-:W-:Y:S05]  /*8240*/  BSYNC.RECONVERGENT B1 ;  /* 0x0000000000017941 */ /* 0x000fea0003800200 */
.L_x_55:
[-C--:B------:R-:W-:Y:S01]  /*8250*/  IMAD.WIDE.U32 R48, R47, R47.reuse, RZ ;  /* 0x0000002f2f307225 */ /* 0x080fe200078e00ff */
[----:B------:R-:W-:Y:S01]  /*8260*/  MOV R43, RZ ;  /* 0x000000ff002b7202 */ /* 0x000fe20000000f00 */
[----:B------:R-:W-:Y:S01]  /*8270*/  UMOV UR5, URZ ;  /* 0x000000ff00057c82 */ /* 0x000fe20008000000 */
[----:B------:R-:W-:Y:S01]  /*8280*/  BSSY.RECONVERGENT B1, `(.L_x_58) ;  /* 0x0000117000017945 */ /* 0x000fe20003800200 */
[----:B------:R-:W-:Y:S01]  /*8290*/  IMAD.MOV.U32 R70, RZ, RZ, R49 ;  /* 0x000000ffff467224 */ /* 0x000fe200078e0031 */
[----:B------:R-:W-:Y:S01]  /*82a0*/  LOP3.LUT R19, R48, 0xfffffffd, RZ, 0xc0, !PT ;  /* 0xfffffffd30137812 */ /* 0x000fe200078ec0ff */
        /* <DEDUP_REMOVED lines=42> */
[----:B------:R-:W-:Y:S01]  /*8550*/  IADD3.X R39, PT, PT, RZ, RZ, RZ, P0, !PT ;  /* 0x000000ffff277210 */ /* 0x000fe200007fe4ff */
[----:B------:R-:W-:Y:S01]  /*8560*/  IMAD.MOV.U32 R42, RZ, RZ, R43 ;  /* 0x000000ffff2a7224 */ /* 0x000fe200078e002b */
[----:B------:R-:W-:Y:S01]  /*8570*/  IADD3 R22, P2, PT, R22, R21, RZ ;  /* 0x0000001516167210 */ /* 0x000fe20007f5e0ff */
[----:B------:R-:W-:Y:S02]  /*8580*/  IMAD.X R25, RZ, RZ, RZ, P1 ;  /* 0x000000ffff197224 */ /* 0x000fe400008e06ff */
[----:B------:R-:W-:Y:S02]  /*8590*/  IMAD.MOV.U32 R43, RZ, RZ, RZ ;  /* 0x000000ffff2b7224 */ /* 0x000fe400078e00ff */
[----:B------:R-:W-:-:S02]  /*85a0*/  IMAD.X R23, RZ, RZ, RZ, P2 ;  /* 0x000000ffff177224 */ /* 0x000fc400010e06ff */
        /* <DEDUP_REMOVED lines=40> */
[----:B------:R-:W-:Y:S02]  /*8830*/  IADD3 R40, P2, PT, R40, R39, RZ ;  /* 0x0000002728287210 */ /* 0x000fe40007f5e0ff */
[----:B------:R-:W-:Y:S01]  /*8840*/  IADD3.X R45, PT, PT, RZ, RZ, RZ, P1, !PT ;  /* 0x000000ffff2d7210 */ /* 0x000fe20000ffe4ff */
        /* <DEDUP_REMOVED lines=48> */
[----:B------:R-:W-:Y:S01]  /*8b50*/  IMAD.X R53, RZ, RZ, RZ, P2 ;  /* 0x000000ffff357224 */ /* 0x000fe200010e06ff */
[----:B------:R-:W-:Y:S01]  /*8b60*/  IADD3.X R45, PT, PT, RZ, RZ, RZ, P3, !PT ;  /* 0x000000ffff2d7210 */ /* 0x000fe20001ffe4ff */
        /* <DEDUP_REMOVED lines=22> */
[----:B------:R-:W-:Y:S02]  /*8cd0*/  IMAD.X R43, RZ, RZ, RZ, P0 ;  /* 0x000000ffff2b7224 */ /* 0x000fe400000e06ff */
[----:B------:R-:W-:Y:S01]  /*8ce0*/  IMAD.X R49, RZ, RZ, RZ, P1 ;  /* 0x000000ffff317224 */ /* 0x000fe200008e06ff */
[----:B------:R-:W-:Y:S01]  /*8cf0*/  IADD3 R21, P5, P6, R44, R21, R54 ;  /* 0x000000152c157210 */ /* 0x000fe20007ebe036 */
[----:B------:R-:W-:Y:S01]  /*8d00*/  IMAD.X R57, RZ, RZ, RZ, P2 ;  /* 0x000000ffff397224 */ /* 0x000fe200010e06ff */
[----:B------:R-:W-:Y:S01]  /*8d10*/  IADD3.X R25, PT, PT, RZ, RZ, RZ, P3, P4 ;  /* 0x000000ffff197210 */ /* 0x000fe20001fe84ff */
        /* <DEDUP_REMOVED lines=40> */
[----:B------:R-:W-:Y:S02]  /*8fa0*/  IADD3 R53, P1, P2, R24, R39, R44 ;  /* 0x0000002718357210 */ /* 0x000fe40007a3e02c */
[----:B------:R-:W-:Y:S02]  /*8fb0*/  IADD3.X R43, PT, PT, RZ, RZ, RZ, P0, !PT ;  /* 0x000000ffff2b7210 */ /* 0x000fe400007fe4ff */
        /* <DEDUP_REMOVED lines=67> */
.L_x_59:
[----:B------:R-:W-:Y:S05]  /*93f0*/  BSYNC.RECONVERGENT B1 ;  /* 0x0000000000017941 */ /* 0x000fea0003800200 */
.L_x_58:
[----:B------:R-:W-:Y:S01]  /*9400*/  ISETP.GT.U32.OR P0, PT, R39, R28, P0 ;  /* 0x0000001c2700720c */ /* 0x000fe20000704470 */
[----:B------:R-:W-:Y:S01]  /*9410*/  BSSY.RECONVERGENT B1, `(.L_x_60) ;  /* 0x000002c000017945 */ /* 0x000fe20003800200 */
[----:B------:R-:W-:Y:S01]  /*9420*/  IMAD.MOV.U32 R26, RZ, RZ, R19 ;  /* 0x000000ffff1a7224 */ /* 0x000fe200078e0013 */
[----:B------:R-:W-:Y:S01]  /*9430*/  MOV R19, R39 ;  /* 0x0000002700137202 */ /* 0x000fe20000000f00 */
[----:B------:R-:W-:Y:S02]  /*9440*/  IMAD.MOV.U32 R57, RZ, RZ, R21 ;  /* 0x000000ffff397224 */ /* 0x000fe400078e0015 */
[----:B------:R-:W-:-:S07]  /*9450*/  IMAD.MOV.U32 R56, RZ, RZ, R25 ;  /* 0x000000ffff387224 */ /* 0x000fce00078e0019 */
        /* <DEDUP_REMOVED lines=31> */
.L_x_61:
        /* <DEDUP_REMOVED lines=8> */
.L_x_62:
[----:B------:R-:W-:Y:S05]  /*96d0*/  BSYNC.RECONVERGENT B1 ;  /* 0x0000000000017941 */ /* 0x000fea0003800200 */
.L_x_60:
        /* <DEDUP_REMOVED lines=33> */
.L_x_64:
        /* <DEDUP_REMOVED lines=8> */
.L_x_65:
[----:B------:R-:W-:Y:S05]  /*9970*/  BSYNC.RECONVERGENT B1 ;  /* 0x0000000000017941 */ /* 0x000fea0003800200 */
.L_x_63:
[----:B------:R-:W-:Y:S01]  /*9980*/  IMAD.WIDE.U32 R42, R50, 0x2, RZ ;  /* 0x00000002322a7825 */ /* 0x000fe200078e00ff */
[----:B------:R-:W-:Y:S01]  /*9990*/  UMOV UR5, URZ ;  /* 0x000000ff00057c82 */ /* 0x000fe20008000000 */
[----:B------:R-:W-:Y:S02]  /*99a0*/  BSSY.RECONVERGENT B1, `(.L_x_66) ;  /* 0x0000058000017945 */ /* 0x000fe40003800200 */
        /* <DEDUP_REMOVED lines=10> */
[----:B------:R-:W-:Y:S01]  /*9a50*/  IMAD.MOV.U32 R22, RZ, RZ, R21 ;  /* 0x000000ffff167224 */ /* 0x000fe200078e0015 */
[----:B------:R-:W-:Y:S01]  /*9a60*/  SHF.R.U32.HI R21, RZ, 0x1f, R73 ;  /* 0x0000001fff157819 */ /* 0x000fe20000011649 */
        /* <DEDUP_REMOVED lines=21> */
[----:B------:R-:W-:-:S04]  /*9bc0*/  IADD3.X R45, PT, PT, RZ, RZ, RZ, P0, !PT ;  /* 0x000000ffff2d7210 */ /* 0x000fc800007fe4ff */
        /* <DEDUP_REMOVED lines=53> */
.L_x_67:
[----:B------:R-:W-:Y:S05]  /*9f20*/  BSYNC.RECONVERGENT B1 ;  /* 0x0000000000017941 */ /* 0x000fea0003800200 */
.L_x_66:
[----:B------:R-:W-:Y:S01]  /*9f30*/  ISETP.GT.U32.OR P0, PT, R45, R28, P0 ;  /* 0x0000001c2d00720c */ /* 0x000fe20000704470 */
[----:B------:R-:W-:Y:S01]  /*9f40*/  BSSY.RECONVERGENT B1, `(.L_x_68) ;  /* 0x000002a000017945 */ /* 0x000fe20003800200 */
[----:B------:R-:W-:Y:S02]  /*9f50*/  IMAD.MOV.U32 R21, RZ, RZ, R24 ;  /* 0x000000ffff157224 */ /* 0x000fe400078e0018 */
[----:B------:R-:W-:-:S09]  /*9f60*/  IMAD.MOV.U32 R20, RZ, RZ, R25 ;  /* 0x000000ffff147224 */ /* 0x000fd200078e0019 */
        /* <DEDUP_REMOVED lines=31> */
.L_x_69:
        /* <DEDUP_REMOVED lines=8> */
.L_x_70:
[----:B------:R-:W-:Y:S05]  /*a1e0*/  BSYNC.RECONVERGENT B1 ;  /* 0x0000000000017941 */ /* 0x000fea0003800200 */
.L_x_68:
        /* <DEDUP_REMOVED lines=33> */
.L_x_72:
        /* <DEDUP_REMOVED lines=8> */
.L_x_73:
[----:B------:R-:W-:Y:S05]  /*a480*/  BSYNC.RECONVERGENT B1 ;  /* 0x0000000000017941 */ /* 0x000fea0003800200 */
.L_x_71:
[----:B------:R-:W-:Y:S01]  /*a490*/  ISETP.GT.U32.AND P0, PT, R19, R45, PT ;  /* 0x0000002d1300720c */ /* 0x000fe20003f04070 */
[----:B------:R-:W-:-:S12]  /*a4a0*/  BSSY.RECONVERGENT B1, `(.L_x_74) ;  /* 0x000003b000017945 */ /* 0x000fd80003800200 */
[----:B------:R-:W-:Y:S05]  /*a4b0*/  @P0 BRA `(.L_x_75) ;  /* 0x0000000000800947 */ /* 0x000fea0003800000 */
[----:B------:R-:W-:Y:S01]  /*a4c0*/  ISETP.GE.U32.AND P0, PT, R19, R45, PT ;  /* 0x0000002d1300720c */ /* 0x000fe20003f06070 */
[----:B------:R-:W-:-:S12]  /*a4d0*/  BSSY.RELIABLE B2, `(.L_x_76) ;  /* 0x0000028000027945 */ /* 0x000fd80003800100 */
[----:B------:R-:W-:Y:S05]  /*a4e0*/  @!P0 BRA `(.L_x_77) ;  /* 0x0000000000988947 */ /* 0x000fea0003800000 */
[----:B------:R-:W-:-:S13]  /*a4f0*/  ISETP.GT.U32.AND P0, PT, R52, R43, PT ;  /* 0x0000002b3400720c */ /* 0x000fda0003f04070 */
[----:B------:R-:W-:Y:S05]  /*a500*/  @P0 BREAK.RELIABLE B2 ;  /* 0x0000000000020942 */ /* 0x000fea0003800100 */
[----:B------:R-:W-:Y:S05]  /*a510*/  @P0 BRA `(.L_x_75) ;  /* 0x0000000000680947 */ /* 0x000fea0003800000 */
[----:B------:R-:W-:-:S13]  /*a520*/  ISETP.GE.U32.AND P0, PT, R52, R43, PT ;  /* 0x0000002b3400720c */ /* 0x000fda0003f06070 */
        /* <DEDUP_REMOVED lines=19> */
[----:B------:R-:W-:-:S04]  /*a660*/  ISETP.GE.U32.AND P0, PT, R26, R21, PT ;  /* 0x000000151a00720c */ /* 0x000fc80003f06070 */
[----:B------:R-:W-:-:S04]  /*a670*/  ISETP.LT.U32.OR P0, PT, R57, R23, !P0 ;  /* 0x000000173900720c */ /* 0x000fc80004701470 */
[----:B------:R-:W-:-:S04]  /*a680*/  ISETP.LE.U32.AND P0, PT, R57, R23, P0 ;  /* 0x000000173900720c */ /* 0x000fc80000703070 */
[----:B------:R-:W-:-:S13]  /*a690*/  ISETP.LT.U32.OR P0, PT, R56, R39, P0 ;  /* 0x000000273800720c */ /* 0x000fda0000701470 */
[----:B------:R-:W-:Y:S05]  /*a6a0*/  @!P0 BREAK.RELIABLE B2 ;  /* 0x0000000000028942 */ /* 0x000fea0003800100 */
[----:B------:R-:W-:Y:S05]  /*a6b0*/  @P0 BRA `(.L_x_77) ;  /* 0x0000000000240947 */ /* 0x000fea0003800000 */
.L_x_75:
[----:B------:R-:W-:-:S04]  /*a6c0*/  IADD3 R26, P0, PT, -R21, R26, RZ ;  /* 0x0000001a151a7210 */ /* 0x000fc80007f1e1ff */
[----:B------:R-:W-:-:S04]  /*a6d0*/  IADD3.X R25, P0, PT, ~R23, R57, RZ, P0, !PT ;  /* 0x0000003917197210 */ /* 0x000fc8000071e5ff */
[----:B------:R-:W-:-:S04]  /*a6e0*/  IADD3.X R24, P0, PT, ~R39, R56, RZ, P0, !PT ;  /* 0x0000003827187210 */ /* 0x000fc8000071e5ff */
[----:B------:R-:W-:-:S04]  /*a6f0*/  IADD3.X R23, P0, PT, ~R20, R55, RZ, P0, !PT ;  /* 0x0000003714177210 */ /* 0x000fc8000071e5ff */
[----:B------:R-:W-:-:S04]  /*a700*/  IADD3.X R22, P0, PT, ~R41, R54, RZ, P0, !PT ;  /* 0x0000003629167210 */ /* 0x000fc8000071e5ff */
[----:B------:R-:W-:-:S04]  /*a710*/  IADD3.X R21, P0, PT, ~R38, R53, RZ, P0, !PT ;  /* 0x0000003526157210 */ /* 0x000fc8000071e5ff */
[----:B------:R-:W-:-:S05]  /*a720*/  IADD3.X R20, P0, PT, ~R43, R52, RZ, P0, !PT ;  /* 0x000000342b147210 */ /* 0x000fca000071e5ff */
[----:B------:R-:W-:Y:S01]  /*a730*/  IMAD.X R19, R19, 0x1, ~R45, P0 ;  /* 0x0000000113137824 */ /* 0x000fe200000e0e2d */
[----:B------:R-:W-:Y:S07]  /*a740*/  BRA `(.L_x_78) ;  /* 0x0000000000407947 */ /* 0x000fee0003800000 */
.L_x_77:
[----:B------:R-:W-:Y:S05]  /*a750*/  BSYNC.RELIABLE B2 ;  /* 0x0000000000027941 */ /* 0x000fea0003800100 */
.L_x_76:
[----:B------:R-:W-:-:S04]  /*a760*/  IADD3 R26, P0, PT, R26, UR8, RZ ;  /* 0x000000081a1a7c10 */ /* 0x000fc8000ff1e0ff */
[----:B------:R-:W-:Y:S02]  /*a770*/  IADD3 R26, P1, PT, R26, -R21, RZ ;  /* 0x800000151a1a7210 */ /* 0x000fe40007f3e0ff */
[----:B------:R-:W-:-:S04]  /*a780*/  IADD3.X R22, P0, PT, R57, UR9, RZ, P0, !PT ;  /* 0x0000000939167c10 */ /* 0x000fc8000871e4ff */
[----:B------:R-:W-:Y:S02]  /*a790*/  IADD3.X R25, P1, PT, R22, ~R23, RZ, P1, !PT ;  /* 0x8000001716197210 */ /* 0x000fe40000f3e4ff */
        /* <DEDUP_REMOVED lines=9> */
[----:B------:R-:W-:-:S04]  /*a830*/  IADD3.X R20, P1, PT, R20, ~R43, RZ, P1, !PT ;  /* 0x8000002b14147210 */ /* 0x000fc80000f3e4ff */
[----:B------:R-:W-:-:S09]  /*a840*/  IADD3.X R19, PT, PT, ~R45, R28, R19, P1, P0 ;  /* 0x0000001c2d137210 */ /* 0x000fd20000fe0513 */
.L_x_78:
[----:B------:R-:W-:Y:S05]  /*a850*/  BSYNC.RECONVERGENT B1 ;  /* 0x0000000000017941 */ /* 0x000fea0003800200 */
.L_x_74:
        /* <DEDUP_REMOVED lines=35> */
.L_x_80:
        /* <DEDUP_REMOVED lines=9> */
.L_x_82:
[----:B------:R-:W-:Y:S05]  /*ab20*/  BSYNC.RELIABLE B2 ;  /* 0x0000000000027941 */ /* 0x000fea0003800100 */
.L_x_81:
[----:B------:R-:W-:-:S04]  /*ab30*/  IADD3 R73, P0, PT, R73, UR8, RZ ;  /* 0x0000000849497c10 */ /* 0x000fc8000ff1e0ff */
[----:B------:R-:W-:Y:S02]  /*ab40*/  IADD3.X R62, P0, PT, R62, UR9, RZ, P0, !PT ;  /* 0x000000093e3e7c10 */ /* 0x000fe4000871e4ff */
[----:B------:R-:W-:Y:S02]  /*ab50*/  IADD3 R73, P1, PT, -R26, R73, RZ ;  /* 0x000000491a497210 */ /* 0x000fe40007f3e1ff */
[----:B------:R-:W-:Y:S02]  /*ab60*/  IADD3.X R35, P0, PT, R35, UR10, RZ, P0, !PT ;  /* 0x0000000a23237c10 */ /* 0x000fe4000871e4ff */
[----:B------:R-:W-:Y:S02]  /*ab70*/  IADD3.X R71, P1, PT, ~R25, R62, RZ, P1, !PT ;  /* 0x0000003e19477210 */ /* 0x000fe40000f3e5ff */
[----:B------:R-:W-:Y:S02]  /*ab80*/  IADD3.X R50, P0, PT, R50, UR11, RZ, P0, !PT ;  /* 0x0000000b32327c10 */ /* 0x000fe4000871e4ff */
[----:B------:R-:W-:-:S02]  /*ab90*/  IADD3.X R35, P1, PT, ~R24, R35, RZ, P1, !PT ;  /* 0x0000002318237210 */ /* 0x000fc40000f3e5ff */
[----:B------:R-:W-:Y:S02]  /*aba0*/  IADD3.X R37, P0, PT, R37, UR12, RZ, P0, !PT ;  /* 0x0000000c25257c10 */ /* 0x000fe4000871e4ff */
[----:B------:R-:W-:Y:S02]  /*abb0*/  IADD3.X R67, P1, PT, ~R23, R50, RZ, P1, !PT ;  /* 0x0000003217437210 */ /* 0x000fe40000f3e5ff */
[----:B------:R-:W-:Y:S02]  /*abc0*/  IADD3.X R46, P0, PT, R46, UR13, RZ, P0, !PT ;  /* 0x0000000d2e2e7c10 */ /* 0x000fe4000871e4ff */
[----:B------:R-:W-:Y:S02]  /*abd0*/  IADD3.X R37, P1, PT, ~R22, R37, RZ, P1, !PT ;  /* 0x0000002516257210 */ /* 0x000fe40000f3e5ff */
[----:B------:R-:W-:Y:S02]  /*abe0*/  IADD3.X R61, P0, PT, R61, UR16, RZ, P0, !PT ;  /* 0x000000103d3d7c10 */ /* 0x000fe4000871e4ff */
[----:B------:R-:W-:-:S04]  /*abf0*/  IADD3.X R65, P1, PT, ~R21, R46, RZ, P1, !PT ;  /* 0x0000002e15417210 */ /* 0x000fc80000f3e5ff */
[----:B------:R-:W-:-:S04]  /*ac00*/  IADD3.X R62, P1, PT, ~R20, R61, RZ, P1, !PT ;  /* 0x0000003d143e7210 */ /* 0x000fc80000f3e5ff */
[----:B------:R-:W-:-:S09]  /*ac10*/  IADD3.X R64, PT, PT, ~R19, R28, R59, P1, P0 ;  /* 0x0000001c13407210 */ /* 0x000fd20000fe053b */
.L_x_83:
[----:B------:R-:W-:Y:S05]  /*ac20*/  BSYNC.RECONVERGENT B1 ;  /* 0x0000000000017941 */ /* 0x000fea0003800200 */
.L_x_79:
        /* <DEDUP_REMOVED lines=18> */
[----:B------:R-:W-:Y:S01]  /*ad50*/  IMAD.MOV.U32 R41, RZ, RZ, RZ ;  /* 0x000000ffff297224 */ /* 0x000fe200078e00ff */
[----:B------:R-:W-:Y:S01]  /*ad60*/  MOV R38, R39 ;  /* 0x0000002700267202 */ /* 0x000fe20000000f00 */
        /* <DEDUP_REMOVED lines=41> */
[----:B------:R-:W-:Y:S01]  /*b000*/  IMAD.MOV.U32 R53, RZ, RZ, RZ ;  /* 0x000000ffff357224 */ /* 0x000fe200078e00ff */
[----:B------:R-:W-:Y:S01]  /*b010*/  IADD3.X R49, PT, PT, RZ, RZ, RZ, P1, !PT ;  /* 0x000000ffff317210 */ /* 0x000fe20000ffe4ff */
[----:B------:R-:W-:-:S04]  /*b020*/  IMAD.WIDE.U32 R46, R62, R51, R46 ;  /* 0x000000333e2e7225 */ /* 0x000fc800078e002e */
[----:B------:R-:W-:Y:S01]  /*b030*/  IMAD.X R55, RZ, RZ, RZ, P2 ;  /* 0x000000ffff377224 */ /* 0x000fe200010e06ff */
[----:B------:R-:W-:Y:S01]  /*b040*/  IADD3 R38, P0, PT, R39, R47, RZ ;  /* 0x0000002f27267210 */ /* 0x000fe20007f1e0ff */
        /* <DEDUP_REMOVED lines=37> */
[----:B------:R-:W-:Y:S02]  /*b2a0*/  HFMA2 R49, -RZ, RZ, 0, 0 ;  /* 0x00000000ff317431 */ /* 0x000fe400000001ff */
[----:B------:R-:W-:-:S05]  /*b2b0*/  IMAD.WIDE.U32 R50, R65, R60, R50 ;  /* 0x0000003c41327225 */ /* 0x000fca00078e0032 */
[----:B------:R-:W-:Y:S02]  /*b2c0*/  IADD3 R58, P0, PT, R38, R51, RZ ;  /* 0x00000033263a7210 */ /* 0x000fe40007f1e0ff */
[----:B------:R-:W-:Y:S01]  /*b2d0*/  IADD3 R50, P1, PT, R50, R47, RZ ;  /* 0x0000002f32327210 */ /* 0x000fe20007f3e0ff */
[----:B------:R-:W-:Y:S02]  /*b2e0*/  IMAD.X R47, RZ, RZ, RZ, P2 ;  /* 0x000000ffff2f7224 */ /* 0x000fe400010e06ff */
[----:B------:R-:W-:Y:S02]  /*b2f0*/  IMAD.X R59, RZ, RZ, RZ, P0 ;  /* 0x000000ffff3b7224 */ /* 0x000fe400000e06ff */
        /* <DEDUP_REMOVED lines=56> */
[----:B------:R-:W-:Y:S01]  /*b680*/  IMAD.X R43, RZ, RZ, RZ, P2 ;  /* 0x000000ffff2b7224 */ /* 0x000fe200010e06ff */
[----:B------:R-:W-:Y:S02]  /*b690*/  IADD3.X R71, PT, PT, RZ, RZ, RZ, P0, !PT ;  /* 0x000000ffff477210 */ /* 0x000fe400007fe4ff */
        /* <DEDUP_REMOVED lines=8> */
[----:B------:R-:W-:-:S04]  /*b720*/  IMAD.WIDE.U32 R60, R65, R66, R60 ;  /* 0x00000042413c7225 */ /* 0x000fc800078e003c */
        /* <DEDUP_REMOVED lines=14> */
[----:B------:R-:W-:-:S03]  /*b810*/  IADD3 R50, P1, PT, R50, R45, RZ ;  /* 0x0000002d32327210 */ /* 0x000fc60007f3e0ff */
[----:B------:R-:W-:Y:S01]  /*b820*/  IMAD.X R71, RZ, RZ, RZ, P0 ;  /* 0x000000ffff477224 */ /* 0x000fe200000e06ff */
        /* <DEDUP_REMOVED lines=9> */
[----:B------:R-:W-:Y:S01]  /*b8c0*/  IADD3 R38, P0, PT, R70, R51, RZ ;  /* 0x0000003346267210 */ /* 0x000fe20007f1e0ff */
[----:B------:R-:W-:-:S03]  /*b8d0*/  IMAD.WIDE.U32 R42, R50, 0x3d1, RZ ;  /* 0x000003d1322a7825 */ /* 0x000fc600078e00ff */
[----:B------:R-:W-:Y:S01]  /*b8e0*/  IADD3 R53, P1, P2, R52, R53, R39 ;  /* 0x0000003534357210 */ /* 0x000fe20007a3e027 */
[----:B------:R-:W-:Y:S02]  /*b8f0*/  IMAD.X R39, RZ, RZ, RZ, P0 ;  /* 0x000000ffff277224 */ /* 0x000fe400000e06ff */
[----:B------:R-:W-:Y:S01]  /*b900*/  VIADD R40, R43, UR5 ;  /* 0x000000052b287c36 */ /* 0x000fe20008000000 */
[----:B------:R-:W-:Y:S01]  /*b910*/  IADD3.X R51, PT, PT, RZ, RZ, RZ, P1, P2 ;  /* 0x000000ffff337210 */ /* 0x000fe20000fe44ff */
[----:B------:R-:W-:Y:S01]  /*b920*/  IMAD.WIDE.U32 R38, R62, R63, R38 ;  /* 0x0000003f3e267225 */ /* 0x000fe200078e0026 */
[----:B------:R-:W-:-:S04]  /*b930*/  IADD3 R44, P0, P1, R44, R53, R42 ;  /* 0x000000352c2c7210 */ /* 0x000fc8000791e02a */
        /* <DEDUP_REMOVED lines=12> */
[----:B------:R-:W-:Y:S02]  /*ba00*/  IADD3.X R39, PT, PT, RZ, RZ, RZ, P0, P1 ;  /* 0x000000ffff277210 */ /* 0x000fe400007e24ff */
[----:B------:R-:W-:Y:S01]  /*ba10*/  IADD3 R45, P0, P1, R38, R45, R42 ;  /* 0x0000002d262d7210 */ /* 0x000fe2000791e02a */
[----:B------:R-:W-:-:S03]  /*ba20*/  VIADD R42, R43, UR5 ;  /* 0x000000052b2a7c36 */ /* 0x000fc60008000000 */
[----:B------:R-:W-:Y:S01]  /*ba30*/  IADD3.X R43, PT, PT, RZ, R39, RZ, P0, P1 ;  /* 0x00000027ff2b7210 */ /* 0x000fe200007e24ff */
[----:B------:R-:W-:-:S03]  /*ba40*/  IMAD.WIDE.U32 R38, R71, 0x3d1, RZ ;  /* 0x000003d147267825 */ /* 0x000fc600078e00ff */
        /* <DEDUP_REMOVED lines=55> */
[----:B------:R-:W-:Y:S01]  /*bdc0*/  @P1 SEL R43, R37, RZ, P2 ;  /* 0x000000ff252b1207 */ /* 0x000fe20001000000 */
[----:B------:R-:W-:-:S10]  /*bdd0*/  IMAD.MOV.U32 R37, RZ, RZ, RZ ;  /* 0x000000ffff257224 */ /* 0x000fd400078e00ff */
.L_x_85:
[----:B------:R-:W-:Y:S05]  /*bde0*/  BSYNC.RECONVERGENT B1 ;  /* 0x0000000000017941 */ /* 0x000fea0003800200 */
.L_x_84:
        /* <DEDUP_REMOVED lines=35> */
.L_x_87:
        /* <DEDUP_REMOVED lines=8> */
.L_x_88:
[----:B------:R-:W-:Y:S05]  /*c0a0*/  BSYNC.RECONVERGENT B1 ;  /* 0x0000000000017941 */ /* 0x000fea0003800200 */
.L_x_86:
        /* <DEDUP_REMOVED lines=33> */
.L_x_90:
        /* <DEDUP_REMOVED lines=8> */
.L_x_91:
[----:B------:R-:W-:Y:S05]  /*c340*/  BSYNC.RECONVERGENT B1 ;  /* 0x0000000000017941 */ /* 0x000fea0003800200 */
.L_x_89:
        /* <DEDUP_REMOVED lines=35> */
.L_x_93:
[----:B------:R-:W-:-:S04]  /*c580*/  IADD3 R18, P0, PT, R41, -R18, RZ ;  /* 0x8000001229127210 */ /* 0x000fc80007f1e0ff */
[----:B------:R-:W-:-:S04]  /*c590*/  IADD3.X R17, P0, PT, R35, ~R17, RZ, P0, !PT ;  /* 0x8000001123117210 */ /* 0x000fc8000071e4ff */
[----:B------:R-:W-:-:S04]  /*c5a0*/  IADD3.X R16, P0, PT, R58, ~R16, RZ, P0, !PT ;  /* 0x800000103a107210 */ /* 0x000fc8000071e4ff */
[----:B------:R-:W-:-:S04]  /*c5b0*/  IADD3.X R15, P0, PT, R37, ~R15, RZ, P0, !PT ;  /* 0x8000000f250f7210 */ /* 0x000fc8000071e4ff */
[----:B------:R-:W-:-:S04]  /*c5c0*/  IADD3.X R14, P0, PT, R44, ~R14, RZ, P0, !PT ;  /* 0x8000000e2c0e7210 */ /* 0x000fc8000071e4ff */
[----:B------:R-:W-:-:S04]  /*c5d0*/  IADD3.X R13, P0, PT, R38, ~R13, RZ, P0, !PT ;  /* 0x8000000d260d7210 */ /* 0x000fc8000071e4ff */
[----:B------:R-:W-:-:S05]  /*c5e0*/  IADD3.X R12, P0, PT, R39, ~R12, RZ, P0, !PT ;  /* 0x8000000c270c7210 */ /* 0x000fca000071e4ff */
[----:B------:R-:W-:Y:S01]  /*c5f0*/  IMAD.X R11, R43, 0x1, ~R11, P0 ;  /* 0x000000012b0b7824 */ /* 0x000fe200000e0e0b */
[----:B------:R-:W-:Y:S07]  /*c600*/  BRA `(.L_x_96) ;  /* 0x0000000000407947 */ /* 0x000fee0003800000 */
.L_x_95:
[----:B------:R-:W-:Y:S05]  /*c610*/  BSYNC.RELIABLE B2 ;  /* 0x0000000000027941 */ /* 0x000fea0003800100 */
.L_x_94:
        /* <DEDUP_REMOVED lines=15> */
.L_x_96:
[----:B------:R-:W-:Y:S05]  /*c710*/  BSYNC.RECONVERGENT B1 ;  /* 0x0000000000017941 */ /* 0x000fea0003800200 */
.L_x_92:
[----:B------:R-:W-:Y:S01]  /*c720*/  IMAD.WIDE.U32 R38, R31, 0x2, RZ ;  /* 0x000000021f267825 */ /* 0x000fe200078e00ff */
[----:B------:R-:W-:Y:S01]  /*c730*/  UMOV UR5, URZ ;  /* 0x000000ff00057c82 */ /* 0x000fe20008000000 */
[----:B------:R-:W-:Y:S02]  /*c740*/  BSSY.RECONVERGENT B1, `(.L_x_97) ;  /* 0x0000056000017945 */ /* 0x000fe40003800200 */
[----:B------:R-:W-:Y:S01]  /*c750*/  IMAD.MOV.U32 R41, RZ, RZ, RZ ;  /* 0x000000ffff297224 */ /* 0x000fe200078e00ff */
[----:B------:R-:W-:Y:S01]  /*c760*/  MOV R40, R39 ;  /* 0x0000002700287202 */ /* 0x000fe20000000f00 */
[----:B------:R-:W-:Y:S02]  /*c770*/  IMAD.MOV.U32 R43, RZ, RZ, RZ ;  /* 0x000000ffff2b7224 */ /* 0x000fe400078e00ff */
[----:B------:R-:W-:Y:S02]  /*c780*/  IMAD.MOV.U32 R45, RZ, RZ, RZ ;  /* 0x000000ffff2d7224 */ /* 0x000fe400078e00ff */
[----:B------:R-:W-:-:S04]  /*c790*/  IMAD.WIDE.U32 R40, R32, 0x2, R40 ;  /* 0x0000000220287825 */ /* 0x000fc800078e0028 */
[----:B------:R-:W-:Y:S02]  /*c7a0*/  IMAD.MOV.U32 R42, RZ, RZ, R41 ;  /* 0x000000ffff2a7224 */ /* 0x000fe400078e0029 */
[----:B------:R-:W-:Y:S02]  /*c7b0*/  IMAD.SHL.U32 R32, R36, 0x2, RZ ;  /* 0x0000000224207824 */ /* 0x000fe400078e00ff */
[----:B------:R-:W-:-:S04]  /*c7c0*/  IMAD.WIDE.U32 R42, R29, 0x2, R42 ;  /* 0x000000021d2a7825 */ /* 0x000fc800078e002a */
[----:B------:R-:W-:Y:S02]  /*c7d0*/  IMAD.MOV.U32 R44, RZ, RZ, R43 ;  /* 0x000000ffff2c7224 */ /* 0x000fe400078e002b */
[----:B------:R-:W-:-:S04]  /*c7e0*/  IMAD.WIDE.U32 R34, R34, 0x2, RZ ;  /* 0x0000000222227825 */ /* 0x000fc800078e00ff */
[----:B------:R-:W-:Y:S01]  /*c7f0*/  IMAD.WIDE.U32 R30, R30, 0x2, R44 ;  /* 0x000000021e1e7825 */ /* 0x000fe200078e002c */
[----:B------:R-:W-:-:S03]  /*c800*/  LOP3.LUT R35, R35, R38, RZ, 0xfc, !PT ;  /* 0x0000002623237212 */ /* 0x000fc600078efcff */
[----:B------:R-:W-:-:S04]  /*c810*/  IMAD.MOV.U32 R44, RZ, RZ, R31 ;  /* 0x000000ffff2c7224 */ /* 0x000fc800078e001f */
[----:B------:R-:W-:Y:S01]  /*c820*/  IMAD.WIDE.U32 R44, R27, 0x2, R44 ;  /* 0x000000021b2c7825 */ /* 0x000fe200078e002c */
[----:B------:R-:W-:-:S03]  /*c830*/  SHF.R.U32.HI R27, RZ, 0x1f, R36 ;  /* 0x0000001fff1b7819 */ /* 0x000fc60000011624 */
[----:B------:R-:W-:-:S04]  /*c840*/  IMAD.WIDE.U32 R36, R33, 0x2, RZ ;  /* 0x0000000221247825 */ /* 0x000fc800078e00ff */
[----:B------:R-:W-:Y:S01]  /*c850*/  IMAD.MOV.U32 R33, RZ, RZ, RZ ;  /* 0x000000ffff217224 */ /* 0x000fe200078e00ff */
[----:B------:R-:W-:Y:S02]  /*c860*/  LOP3.LUT R27, R36, R27, RZ, 0xfc, !PT ;  /* 0x0000001b241b7212 */ /* 0x000fe400078efcff */
[----:B------:R-:W-:Y:S01]  /*c870*/  LOP3.LUT R37, R37, R34, RZ, 0xfc, !PT ;  /* 0x0000002225257212 */ /* 0x000fe200078efcff */
        /* <DEDUP_REMOVED lines=12> */
[----:B------:R-:W-:Y:S01]  /*c940*/  IADD3 R29, P0, PT, R30, R29, RZ ;  /* 0x0000001d1e1d7210 */ /* 0x000fe20007f1e0ff */
[----:B------:R-:W-:-:S04]  /*c950*/  IMAD.MOV.U32 R30, RZ, RZ, R32 ;  /* 0x000000ffff1e7224 */ /* 0x000fc800078e0020 */
        /* <DEDUP_REMOVED lines=9> */
[----:B------:R-:W-:-:S05]  /*c9f0*/  IMAD.WIDE.U32 R30, R38, 0x3d1, R30 ;  /* 0x000003d1261e7825 */ /* 0x000fca00078e001e */
[----:B------:R-:W-:Y:S01]  /*ca00*/  IADD3 R27, PT, PT, R31, UR5, RZ ;  /* 0x000000051f1b7c10 */ /* 0x000fe2000fffe0ff */
[----:B------:R-:W-:-:S03]  /*ca10*/  IMAD.MOV.U32 R31, RZ, RZ, RZ ;  /* 0x000000ffff1f7224 */ /* 0x000fc600078e00ff */
        /* <DEDUP_REMOVED lines=32> */
[----:B------:R-:W-:Y:S02]  /*cc20*/  @P2 IMAD.MOV.U32 R34, RZ, RZ, RZ ;  /* 0x000000ffff222224 */ /* 0x000fe400078e00ff */
[----:B------:R-:W-:Y:S01]  /*cc30*/  @P2 IMAD.MOV.U32 R46, RZ, RZ, RZ ;  /* 0x000000ffff2e2224 */ /* 0x000fe200078e00ff */
[----:B------:R-:W-:Y:S01]  /*cc40*/  @P2 ISETP.GT.U32.AND P1, PT, R27, -0x1, PT ;  /* 0xffffffff1b00280c */ /* 0x000fe20003f24070 */
[----:B------:R-:W-:-:S05]  /*cc50*/  @P2 IMAD.X R31, RZ, RZ, RZ, P3 ;  /* 0x000000ffff1f2224 */ /* 0x000fca00018e06ff */
[----:B------:R-:W-:Y:S01]  /*cc60*/  @P2 ISETP.GT.U32.AND.EX P1, PT, R31, RZ, PT, P1 ;  /* 0x000000ff1f00220c */ /* 0x000fe20003f24110 */
[----:B------:R-:W-:-:S03]  /*cc70*/  IMAD.MOV.U32 R31, RZ, RZ, RZ ;  /* 0x000000ffff1f7224 */ /* 0x000fc600078e00ff */
[----:B------:R-:W-:Y:S02]  /*cc80*/  @P2 SEL R29, R27, RZ, !P1 ;  /* 0x000000ff1b1d2207 */ /* 0x000fe40004800000 */
[----:B------:R-:W-:-:S07]  /*cc90*/  @P2 SEL R31, RZ, 0x1, !P1 ;  /* 0x00000001ff1f2807 */ /* 0x000fce0004800000 */
.L_x_98:
[----:B------:R-:W-:Y:S05]  /*cca0*/  BSYNC.RECONVERGENT B1 ;  /* 0x0000000000017941 */ /* 0x000fea0003800200 */
.L_x_97:
        /* <DEDUP_REMOVED lines=37> */
.L_x_100:
        /* <DEDUP_REMOVED lines=8> */
.L_x_101:
[----:B------:R-:W-:Y:S05]  /*cf80*/  BSYNC.RECONVERGENT B1 ;  /* 0x0000000000017941 */ /* 0x000fea0003800200 */
.L_x_99:
        /* <DEDUP_REMOVED lines=33> */
.L_x_103:
        /* <DEDUP_REMOVED lines=8> */
.L_x_104:
[----:B------:R-:W-:Y:S05]  /*d220*/  BSYNC.RECONVERGENT B1 ;  /* 0x0000000000017941 */ /* 0x000fea0003800200 */
.L_x_102:
[----:B------:R-:W-:-:S04]  /*d230*/  IMAD.WIDE.U32 R32, R10, R40, RZ ;  /* 0x000000280a207225 */ /* 0x000fc800078e00ff */
[----:B------:R-:W-:Y:S01]  /*d240*/  HFMA2 R57, -RZ, RZ, 0, 0 ;  /* 0x00000000ff397431 */ /* 0x000fe200000001ff */
[----:B------:R-:W-:Y:S01]  /*d250*/  UMOV UR5, URZ ;  /* 0x000000ff00057c82 */ /* 0x000fe20008000000 */
[----:B------:R-:W-:Y:S01]  /*d260*/  BSSY.RECONVERGENT B1, `(.L_x_105) ;  /* 0x000011b000017945 */ /* 0x000fe20003800200 */
[----:B------:R-:W-:Y:S02]  /*d270*/  IMAD.MOV.U32 R30, RZ, RZ, R33 ;  /* 0x000000ffff1e7224 */ /* 0x000fe400078e0021 */
        /* <DEDUP_REMOVED lines=27> */
[----:B------:R-:W-:Y:S01]  /*d430*/  IMAD.MOV.U32 R37, RZ, RZ, RZ ;  /* 0x000000ffff257224 */ /* 0x000fe200078e00ff */
[----:B------:R-:W-:Y:S01]  /*d440*/  IADD3.X R51, PT, PT, RZ, RZ, RZ, P1, !PT ;  /* 0x000000ffff337210 */ /* 0x000fe20000ffe4ff */
        /* <DEDUP_REMOVED lines=19> */
[----:B------:R-:W-:Y:S02]  /*d580*/  IMAD.MOV.U32 R53, RZ, RZ, RZ ;  /* 0x000000ffff357224 */ /* 0x000fe400078e00ff */
        /* <DEDUP_REMOVED lines=51> */
[----:B------:R-:W-:-:S04]  /*d8c0*/  IMAD.WIDE.U32 R50, R7, R45, R52 ;  /* 0x0000002d07327225 */ /* 0x000fc800078e0034 */
[----:B------:R-:W-:Y:S01]  /*d8d0*/  IMAD.WIDE.U32 R52, R9, R44, R54 ;  /* 0x0000002c09347225 */ /* 0x000fe200078e0036 */
[----:B------:R-:W-:Y:S02]  /*d8e0*/  IADD3 R54, P0, PT, R48, R43, RZ ;  /* 0x0000002b30367210 */ /* 0x000fe40007f1e0ff */
[----:B------:R-:W-:Y:S01]  /*d8f0*/  IADD3 R42, P1, PT, R42, R51, RZ ;  /* 0x000000332a2a7210 */ /* 0x000fe20007f3e0ff */
[----:B------:R-:W-:Y:S01]  /*d900*/  IMAD.MOV.U32 R58, RZ, RZ, R52 ;  /* 0x000000ffff3a7224 */ /* 0x000fe200078e0034 */
[----:B------:R-:W-:Y:S01]  /*d910*/  IADD3 R56, P2, PT, R50, R53, RZ ;  /* 0x0000003532387210 */ /* 0x000fe20007f5e0ff */
[----:B------:R-:W-:Y:S02]  /*d920*/  IMAD.X R55, RZ, RZ, RZ, P0 ;  /* 0x000000ffff377224 */ /* 0x000fe400000e06ff */
[----:B------:R-:W-:Y:S02]  /*d930*/  IMAD.X R43, RZ, RZ, RZ, P1 ;  /* 0x000000ffff2b7224 */ /* 0x000fe400008e06ff */
[----:B------:R-:W-:-:S02]  /*d940*/  IMAD.X R57, RZ, RZ, RZ, P2 ;  /* 0x000000ffff397224 */ /* 0x000fc400010e06ff */
        /* <DEDUP_REMOVED lines=14> */
[----:B------:R-:W-:-:S04]  /*da30*/  IMAD.WIDE.U32 R54, R9, R29, R54 ;  /* 0x0000001d09367225 */ /* 0x000fc800078e0036 */
[----:B------:R-:W-:Y:S01]  /*da40*/  IMAD.WIDE.U32 R52, R5, R45, R50 ;  /* 0x0000002d05347225 */ /* 0x000fe200078e0032 */
[----:B------:R-:W-:-:S03]  /*da50*/  IADD3 R56, P2, PT, R46, R55, RZ ;  /* 0x000000372e387210 */ /* 0x000fc60007f5e0ff */
[----:B------:R-:W-:Y:S01]  /*da60*/  IMAD.MOV.U32 R46, RZ, RZ, R54 ;  /* 0x000000ffff2e7224 */ /* 0x000fe200078e0036 */
[----:B------:R-:W-:Y:S01]  /*da70*/  IADD3 R50, P0, PT, R48, R53, RZ ;  /* 0x0000003530327210 */ /* 0x000fe20007f1e0ff */
[----:B------:R-:W-:Y:S01]  /*da80*/  IMAD.X R57, RZ, RZ, RZ, P2 ;  /* 0x000000ffff397224 */ /* 0x000fe200010e06ff */
[----:B------:R-:W-:Y:S01]  /*da90*/  IADD3 R52, P1, PT, R52, R47, RZ ;  /* 0x0000002f34347210 */ /* 0x000fe20007f3e0ff */
        /* <DEDUP_REMOVED lines=19> */
[----:B------:R-:W-:Y:S02]  /*dbd0*/  IADD3 R56, P2, PT, R54, R49, RZ ;  /* 0x0000003136387210 */ /* 0x000fe40007f5e0ff */
[----:B------:R-:W-:Y:S01]  /*dbe0*/  IADD3 R52, P1, PT, R52, R55, RZ ;  /* 0x0000003734347210 */ /* 0x000fe20007f3e0ff */
        /* <DEDUP_REMOVED lines=17> */
[----:B------:R-:W-:-:S04]  /*dd00*/  IMAD.WIDE.U32 R34, R8, 0x3d1, RZ ;  /* 0x000003d108227825 */ /* 0x000fc800078e00ff */
[----:B------:R-:W-:Y:S01]  /*dd10*/  IMAD.X R53, RZ, RZ, RZ, P1 ;  /* 0x000000ffff357224 */ /* 0x000fe200008e06ff */
[----:B------:R-:W-:Y:S01]  /*dd20*/  IADD3 R9, P0, P2, R48, R31, R34 ;  /* 0x0000001f30097210 */ /* 0x000fe20007a1e022 */
[----:B------:R-:W-:Y:S01]  /*dd30*/  IMAD.WIDE.U32 R44, R3, R44, R50 ;  /* 0x0000002c032c7225 */ /* 0x000fe200078e0032 */
[----:B------:R-:W-:-:S03]  /*dd40*/  IADD3.X R31, PT, PT, RZ, RZ, RZ, P3, P4 ;  /* 0x000000ffff1f7210 */ /* 0x000fc60001fe84ff */
[----:B------:R-:W-:Y:S01]  /*dd50*/  IMAD.WIDE.U32 R32, R7, R27, R54 ;  /* 0x0000001b07207225 */ /* 0x000fe200078e0036 */
[----:B------:R-:W-:-:S03]  /*dd60*/  IADD3.X R31, PT, PT, RZ, R31, RZ, P0, P2 ;  /* 0x0000001fff1f7210 */ /* 0x000fc600007e44ff */
        /* <DEDUP_REMOVED lines=37> */
[----:B------:R-:W-:Y:S01]  /*dfc0*/  IADD3 R41, P1, P2, R40, R41, R36 ;  /* 0x0000002928297210 */ /* 0x000fe20007a3e024 */
[----:B------:R-:W-:Y:S02]  /*dfd0*/  VIADD R35, R35, UR5 ;  /* 0x0000000523237c36 */ /* 0x000fe40008000000 */
[----:B------:R-:W-:Y:S01]  /*dfe0*/  IMAD.X R33, RZ, RZ, RZ, P0 ;  /* 0x000000ffff217224 */ /* 0x000fe200000e06ff */
[----:B------:R-:W-:Y:S02]  /*dff0*/  IADD3 R34, P0, P3, R30, R41, R34 ;  /* 0x000000291e227210 */ /* 0x000fe40007b1e022 */
[----:B------:R-:W-:Y:S01]  /*e000*/  IADD3.X R43, PT, PT, RZ, RZ, RZ, P1, P2 ;  /* 0x000000ffff2b7210 */ /* 0x000fe20000fe44ff */
[----:B------:R-:W-:-:S03]  /*e010*/  IMAD.WIDE.U32 R30, R3, R27, R32 ;  /* 0x0000001b031e7225 */ /* 0x000fc600078e0020 */
[----:B------:R-:W-:Y:S01]  /*e020*/  IADD3.X R43, PT, PT, RZ, R43, RZ, P0, P3 ;  /* 0x0000002bff2b7210 */ /* 0x000fe200007e64ff */
[----:B------:R-:W-:-:S03]  /*e030*/  IMAD.WIDE.U32 R32, R30, 0x3d1, RZ ;  /* 0x000003d11e207825 */ /* 0x000fc600078e00ff */
[----:B------:R-:W-:Y:S01]  /*e040*/  IADD3 R43, P0, P1, R42, R43, R35 ;  /* 0x0000002b2a2b7210 */ /* 0x000fe2000791e023 */
[----:B------:R-:W-:-:S03]  /*e050*/  VIADD R33, R33, UR5 ;  /* 0x0000000521217c36 */ /* 0x000fc60008000000 */
[----:B------:R-:W-:Y:S02]  /*e060*/  IADD3.X R27, PT, PT, RZ, RZ, RZ, P0, P1 ;  /* 0x000000ffff1b7210 */ /* 0x000fe400007e24ff */
        /* <DEDUP_REMOVED lines=58> */
.L_x_106:
[----:B------:R-:W-:Y:S05]  /*e410*/  BSYNC.RECONVERGENT B1 ;  /* 0x0000000000017941 */ /* 0x000fea0003800200 */
.L_x_105:
[----:B------:R-:W-:Y:S01]  /*e420*/  ISETP.GT.U32.OR P0, PT, R27, R28, P0 ;  /* 0x0000001c1b00720c */ /* 0x000fe20000704470 */
[----:B------:R-:W-:Y:S01]  /*e430*/  BSSY.RECONVERGENT B1, `(.L_x_107) ;  /* 0x000002b000017945 */ /* 0x000fe20003800200 */
[----:B------:R-:W-:Y:S02]  /*e440*/  IMAD.MOV.U32 R5, RZ, RZ, R34 ;  /* 0x000000ffff057224 */ /* 0x000fe400078e0022 */
        /* <DEDUP_REMOVED lines=33> */
.L_x_108:
        /* <DEDUP_REMOVED lines=8> */
.L_x_109:
[----:B------:R-:W-:Y:S05]  /*e6e0*/  BSYNC.RECONVERGENT B1 ;  /* 0x0000000000017941 */ /* 0x000fea0003800200 */
.L_x_107:
[----:B------:R-:W-:-:S13]  /*e6f0*/  ISETP.GT.U32.AND P0, PT, R3, R28, PT ;  /* 0x0000001c0300720c */ /* 0x000fda0003f04070 */
[----:B------:R-:W-:Y:S05]  /*e700*/  @P0 BRA `(.L_x_110) ;  /* 0x0000000000800947 */ /* 0x000fea0003800000 */
[----:B------:R-:W-:Y:S02]  /*e710*/  ISETP.GE.U32.AND P1, PT, R3, R28, PT ;  /* 0x0000001c0300720c */ /* 0x000fe40003f26070 */
[----:B------:R-:W-:Y:S02]  /*e720*/  PLOP3.LUT P0, PT, PT, PT, PT, 0x80, 0x8 ;  /* 0x000000000008781c */ /* 0x000fe40003f0f070 */
[----:B------:R-:W-:-:S09]  /*e730*/  PRMT R52, RZ, 0x7610, R52 ;  /* 0x00007610ff347816 */ /* 0x000fd20000000034 */
        /* <DEDUP_REMOVED lines=29> */
.L_x_110:
[----:B------:R-:W-:Y:S02]  /*e910*/  IADD3 R10, P0, PT, R10, -UR8, RZ ;  /* 0x800000080a0a7c10 */ /* 0x000fe4000ff1e0ff */
[----:B------:R-:W-:Y:S02]  /*e920*/  PRMT R52, RZ, 0x7610, R52 ;  /* 0x00007610ff347816 */ /* 0x000fe40000000034 */
[----:B------:R-:W-:-:S04]  /*e930*/  IADD3.X R9, P0, PT, R9, ~UR9, RZ, P0, !PT ;  /* 0x8000000909097c10 */ /* 0x000fc8000871e4ff */
[----:B------:R-:W-:-:S04]  /*e940*/  IADD3.X R8, P0, PT, R8, ~UR10, RZ, P0, !PT ;  /* 0x8000000a08087c10 */ /* 0x000fc8000871e4ff */
[----:B------:R-:W-:-:S04]  /*e950*/  IADD3.X R7, P0, PT, R7, ~UR11, RZ, P0, !PT ;  /* 0x8000000b07077c10 */ /* 0x000fc8000871e4ff */
[----:B------:R-:W-:-:S04]  /*e960*/  IADD3.X R6, P0, PT, R6, ~UR12, RZ, P0, !PT ;  /* 0x8000000c06067c10 */ /* 0x000fc8000871e4ff */
[----:B------:R-:W-:Y:S02]  /*e970*/  IADD3.X R5, P1, PT, R5, ~UR13, RZ, P0, !PT ;  /* 0x8000000d05057c10 */ /* 0x000fe4000873e4ff */
[----:B------:R-:W-:Y:S02]  /*e980*/  PLOP3.LUT P0, PT, PT, PT, PT, 0x80, 0x8 ;  /* 0x000000000008781c */ /* 0x000fe40003f0f070 */
[----:B------:R-:W-:-:S05]  /*e990*/  IADD3.X R4, P1, PT, R4, ~UR16, RZ, P1, !PT ;  /* 0x8000001004047c10 */ /* 0x000fca0008f3e4ff */
[----:B------:R-:W-:-:S08]  /*e9a0*/  IMAD.X R3, R3, 0x1, ~R28, P1 ;  /* 0x0000000103037824 */ /* 0x000fd000008e0e1c */
.L_x_1:
[----:B0-----:R-:W-:Y:S05]  /*e9b0*/  BSYNC.RECONVERGENT B0 ;  /* 0x0000000000007941 */ /* 0x001fea0003800200 */
.L_x_0:
[----:B------:R-:W-:Y:S05]  /*e9c0*/  WARPSYNC.ALL ;  /* 0x0000000000007948 */ /* 0x000fea0003800000 */
[----:B------:R-:W-:Y:S05]  /*e9d0*/  BRA.U UP0, `(.L_x_111) ;  /* 0xffffff19002c7547 */ /* 0x000fea000b83ffff */
[----:B------:R-:W0:Y:S01]  /*e9e0*/  LDC.64 R28, c[0x0][0x388] ;  /* 0x0000e200ff1c7b82 */ /* 0x000e220000000a00 */
[C---:B------:R-:W-:Y:S01]  /*e9f0*/  VIADD R44, R2.reuse, 0x5 ;  /* 0x00000005022c7836 */ /* 0x040fe20000000000 */
[C---:B------:R-:W-:Y:S01]  /*ea00*/  IADD3 R46, PT, PT, R2.reuse, 0x3, RZ ;  /* 0x00000003022e7810 */ /* 0x040fe20007ffe0ff */
[C---:B------:R-:W-:Y:S02]  /*ea10*/  VIADD R27, R2.reuse, 0x7 ;  /* 0x00000007021b7836 */ /* 0x040fe40000000000 */
[C---:B------:R-:W-:Y:S01]  /*ea20*/  VIADD R43, R2.reuse, 0x6 ;  /* 0x00000006022b7836 */ /* 0x040fe20000000000 */
[----:B------:R-:W-:Y:S01]  /*ea30*/  SHF.R.U32.HI R35, RZ, 0x5, R44 ;  /* 0x00000005ff237819 */ /* 0x000fe2000001162c */
[----:B------:R-:W-:Y:S01]  /*ea40*/  VIADD R45, R2, 0x4 ;  /* 0x00000004022d7836 */ /* 0x000fe20000000000 */
[----:B------:R-:W-:Y:S02]  /*ea50*/  SHF.R.U32.HI R31, RZ, 0x5, R27 ;  /* 0x00000005ff1f7819 */ /* 0x000fe4000001161b */
[----:B------:R-:W-:-:S02]  /*ea60*/  SHF.R.U32.HI R33, RZ, 0x5, R43 ;  /* 0x00000005ff217819 */ /* 0x000fc4000001162b */
[----:B------:R-:W-:Y:S01]  /*ea70*/  SHF.R.U32.HI R39, RZ, 0x5, R46 ;  /* 0x00000005ff277819 */ /* 0x000fe2000001162e */
[----:B0-----:R-:W-:Y:S01]  /*ea80*/  IMAD.WIDE R28, R0, 0x20, R28 ;  /* 0x00000020001c7825 */ /* 0x001fe200078e021c */
[----:B------:R-:W-:-:S03]  /*ea90*/  SHF.R.U32.HI R37, RZ, 0x5, R45 ;  /* 0x00000005ff257819 */ /* 0x000fc6000001162d */
[----:B------:R-:W-:-:S04]  /*eaa0*/  IMAD.WIDE.U32 R34, R35, 0x4, R28 ;  /* 0x0000000423227825 */ /* 0x000fc800078e001c */
[--C-:B------:R-:W-:Y:S02]  /*eab0*/  IMAD.WIDE.U32 R30, R31, 0x4, R28.reuse ;  /* 0x000000041f1e7825 */ /* 0x100fe400078e001c */
[----:B------:R-:W2:Y:S02]  /*eac0*/  LDG.E R35, desc[UR6][R34.64] ;  /* 0x0000000622237981 */ /* 0x000ea4000c1e1900 */
[--C-:B------:R-:W-:Y:S02]  /*ead0*/  IMAD.WIDE.U32 R32, R33, 0x4, R28.reuse ;  /* 0x0000000421207825 */ /* 0x100fe400078e001c */
[----:B------:R0:W3:Y:S02]  /*eae0*/  LDG.E R42, desc[UR6][R30.64] ;  /* 0x000000061e2a7981 */ /* 0x0000e4000c1e1900 */
[----:B------:R-:W-:Y:S02]  /*eaf0*/  VIADD R48, R2, 0x1 ;  /* 0x0000000102307836 */ /* 0x000fe40000000000 */
[----:B------:R1:W4:Y:S01]  /*eb00*/  LDG.E R32, desc[UR6][R32.64] ;  /* 0x0000000620207981 */ /* 0x000322000c1e1900 */
[----:B------:R-:W-:-:S04]  /*eb10*/  IMAD.WIDE.U32 R38, R39, 0x4, R28 ;  /* 0x0000000427267825 */ /* 0x000fc800078e001c */
[----:B------:R-:W-:Y:S01]  /*eb20*/  VIADD R47, R2, 0x2 ;  /* 0x00000002022f7836 */ /* 0x000fe20000000000 */
[----:B------:R-:W-:Y:S01]  /*eb30*/  SHF.R.U32.HI R41, RZ, 0x5, R48 ;  /* 0x00000005ff297819 */ /* 0x000fe20000011630 */
[----:B------:R-:W-:Y:S01]  /*eb40*/  IMAD.WIDE.U32 R36, R37, 0x4, R28 ;  /* 0x0000000425247825 */ /* 0x000fe200078e001c */
[----:B------:R-:W5:Y:S02]  /*eb50*/  LDG.E R39, desc[UR6][R38.64] ;  /* 0x0000000626277981 */ /* 0x000f64000c1e1900 */
[----:B0-----:R-:W-:Y:S01]  /*eb60*/  SHF.R.U32.HI R31, RZ, 0x5, R47 ;  /* 0x00000005ff1f7819 */ /* 0x001fe2000001162f */
[--C-:B------:R-:W-:Y:S02]  /*eb70*/  IMAD.WIDE.U32 R40, R41, 0x4, R28.reuse ;  /* 0x0000000429287825 */ /* 0x100fe400078e001c */
[----:B------:R-:W5:Y:S02]  /*eb80*/  LDG.E R36, desc[UR6][R36.64] ;  /* 0x0000000624247981 */ /* 0x000f64000c1e1900 */
[----:B------:R-:W-:Y:S01]  /*eb90*/  IMAD.WIDE.U32 R30, R31, 0x4, R28 ;  /* 0x000000041f1e7825 */ /* 0x000fe200078e001c */
[----:B-1----:R-:W-:Y:S01]  /*eba0*/  SHF.R.U32.HI R33, RZ, 0x5, R2 ;  /* 0x00000005ff217819 */ /* 0x002fe20000011602 */
[----:B------:R-:W5:Y:S04]  /*ebb0*/  LDG.E R41, desc[UR6][R40.64] ;  /* 0x0000000628297981 */ /* 0x000f68000c1e1900 */
[----:B------:R-:W5:Y:S01]  /*ebc0*/  LDG.E R30, desc[UR6][R30.64] ;  /* 0x000000061e1e7981 */ /* 0x000f62000c1e1900 */
[----:B------:R-:W-:-:S06]  /*ebd0*/  IMAD.WIDE.U32 R28, R33, 0x4, R28 ;  /* 0x00000004211c7825 */ /* 0x000fcc00078e001c */
[----:B------:R0:W5:Y:S01]  /*ebe0*/  LDG.E R29, desc[UR6][R28.64] ;  /* 0x000000061c1d7981 */ /* 0x000162000c1e1900 */
[----:B------:R-:W-:Y:S01]  /*ebf0*/  BSSY.RECONVERGENT B0, `(.L_x_112) ;  /* 0x0002b65000007945 */ /* 0x000fe20003800200 */
[----:B------:R-:W-:Y:S01]  /*ec00*/  PRMT R75, R52, 0x7610, R75 ;  /* 0x00007610344b7816 */ /* 0x000fe2000000004b */
[----:B------:R-:W-:Y:S01]  /*ec10*/  IMAD.MOV.U32 R71, RZ, RZ, R3 ;  /* 0x000000ffff477224 */ /* 0x000fe200078e0003 */
[----:B------:R-:W-:Y:S01]  /*ec20*/  MOV R67, R9 ;  /* 0x0000000900437202 */ /* 0x000fe20000000f00 */
[----:B------:R-:W-:Y:S02]  /*ec30*/  IMAD.MOV.U32 R74, RZ, RZ, R4 ;  /* 0x000000ffff4a7224 */ /* 0x000fe400078e0004 */
        /* <DEDUP_REMOVED lines=13> */
[----:B------:R-:W-:Y:S01]  /*ed10*/  IMAD.MOV.U32 R49, RZ, RZ, R26 ;  /* 0x000000ffff317224 */ /* 0x000fe200078e001a */
[----:B--2---:R-:W-:Y:S02]  /*ed20*/  SHF.R.W.U32.HI R35, RZ, R44, R35 ;  /* 0x0000002cff237219 */ /* 0x004fe40000011e23 */
[----:B---3--:R-:W-:-:S03]  /*ed30*/  SHF.R.W.U32.HI R42, RZ, R27, R42 ;  /* 0x0000001bff2a7219 */ /* 0x008fc60000011e2a */
[----:B------:R-:W-:Y:S01]  /*ed40*/  IMAD.SHL.U32 R35, R35, 0x2, RZ ;  /* 0x0000000223237824 */ /* 0x000fe200078e00ff */
[----:B----4-:R-:W-:Y:S01]  /*ed50*/  SHF.R.W.U32.HI R32, RZ, R43, R32 ;  /* 0x0000002bff207219 */ /* 0x010fe20000011e20 */
[----:B------:R-:W-:-:S03]  /*ed60*/  IMAD.SHL.U32 R42, R42, 0x2, RZ ;  /* 0x000000022a2a7824 */ /* 0x000fc600078e00ff */
[----:B------:R-:W-:Y:S02]  /*ed70*/  LOP3.LUT R27, R32, 0x1, RZ, 0xc0, !PT ;  /* 0x00000001201b7812 */ /* 0x000fe400078ec0ff */
[----:B------:R-:W-:Y:S02]  /*ed80*/  LOP3.LUT R32, R35, 0x2, RZ, 0xc0, !PT ;  /* 0x0000000223207812 */ /* 0x000fe400078ec0ff */
[----:B-----5:R-:W-:Y:S02]  /*ed90*/  SHF.R.W.U32.HI R39, RZ, R46, R39 ;  /* 0x0000002eff277219 */ /* 0x020fe40000011e27 */
[----:B------:R-:W-:Y:S02]  /*eda0*/  LOP3.LUT R27, R27, 0x2, R42, 0xf8, !PT ;  /* 0x000000021b1b7812 */ /* 0x000fe400078ef82a */
[----:B------:R-:W-:Y:S01]  /*edb0*/  SHF.R.W.U32.HI R36, RZ, R45, R36 ;  /* 0x0000002dff247219 */ /* 0x000fe20000011e24 */
[----:B------:R-:W-:Y:S02]  /*edc0*/  IMAD.SHL.U32 R39, R39, 0x2, RZ ;  /* 0x0000000227277824 */ /* 0x000fe400078e00ff */
[----:B------:R-:W-:Y:S01]  /*edd0*/  IMAD R27, R27, 0x4, R32 ;  /* 0x000000041b1b7824 */ /* 0x000fe200078e0220 */
[----:B------:R-:W-:-:S02]  /*ede0*/  LOP3.LUT R36, R36, 0x1, RZ, 0xc0, !PT ;  /* 0x0000000124247812 */ /* 0x000fc400078ec0ff */
[----:B------:R-:W-:Y:S02]  /*edf0*/  SHF.R.W.U32.HI R41, RZ, R48, R41 ;  /* 0x00000030ff297219 */ /* 0x000fe40000011e29 */
[----:B0-----:R-:W-:Y:S01]  /*ee00*/  LOP3.LUT R28, R39, 0x2, RZ, 0xc0, !PT ;  /* 0x00000002271c7812 */ /* 0x001fe200078ec0ff */
[----:B------:R-:W-:Y:S01]  /*ee10*/  IMAD.IADD R27, R27, 0x1, R36 ;  /* 0x000000011b1b7824 */ /* 0x000fe200078e0224 */
[----:B------:R-:W-:Y:S01]  /*ee20*/  SHF.R.W.U32.HI R30, RZ, R47, R30 ;  /* 0x0000002fff1e7219 */ /* 0x000fe20000011e1e */
[----:B------:R-:W-:Y:S02]  /*ee30*/  IMAD.SHL.U32 R41, R41, 0x2, RZ ;  /* 0x0000000229297824 */ /* 0x000fe400078e00ff */
[----:B------:R-:W-:Y:S01]  /*ee40*/  IMAD R27, R27, 0x4, R28 ;  /* 0x000000041b1b7824 */ /* 0x000fe200078e021c */
[----:B------:R-:W-:Y:S02]  /*ee50*/  LOP3.LUT R30, R30, 0x1, RZ, 0xc0, !PT ;  /* 0x000000011e1e7812 */ /* 0x000fe400078ec0ff */
[----:B------:R-:W-:-:S02]  /*ee60*/  LOP3.LUT R28, R41, 0x2, RZ, 0xc0, !PT ;  /* 0x00000002291c7812 */ /* 0x000fc400078ec0ff */
[----:B------:R-:W-:Y:S01]  /*ee70*/  SHF.R.W.U32.HI R29, RZ, R2, R29 ;  /* 0x00000002ff1d7219 */ /* 0x000fe20000011e1d */
[----:B------:R-:W-:-:S03]  /*ee80*/  IMAD.IADD R27, R27, 0x1, R30 ;  /* 0x000000011b1b7824 */ /* 0x000fc600078e021e */
[----:B------:R-:W-:Y:S01]  /*ee90*/  LOP3.LUT R30, R29, 0x1, RZ, 0xc0, !PT ;  /* 0x000000011d1e7812 */ /* 0x000fe200078ec0ff */
[----:B------:R-:W-:-:S05]  /*eea0*/  IMAD R27, R27, 0x4, R28 ;  /* 0x000000041b1b7824 */ /* 0x000fca00078e021c */
[----:B------:R-:W-:Y:S01]  /*eeb0*/  LOP3.LUT P1, R27, R30, RZ, R27, 0xfa, !PT ;  /* 0x000000ff1e1b7212 */ /* 0x000fe2000782fa1b */
[----:B------:R-:W-:Y:S02]  /*eec0*/  IMAD.MOV.U32 R39, RZ, RZ, R19 ;  /* 0x000000ffff277224 */ /* 0x000fe400078e0013 */
[----:B------:R-:W-:Y:S02]  /*eed0*/  IMAD.MOV.U32 R41, RZ, RZ, R20 ;  /* 0x000000ffff297224 */ /* 0x000fe400078e0014 */
[----:B------:R-:W-:Y:S02]  /*eee0*/  IMAD.MOV.U32 R43, RZ, RZ, R21 ;  /* 0x000000ffff2b7224 */ /* 0x000fe400078e0015 */
[----:B------:R-:W-:Y:S02]  /*eef0*/  IMAD.MOV.U32 R45, RZ, RZ, R22 ;  /* 0x000000ffff2d7224 */ /* 0x000fe400078e0016 */
[----:B------:R-:W-:Y:S02]  /*ef00*/  IMAD.MOV.U32 R46, RZ, RZ, R23 ;  /* 0x000000ffff2e7224 */ /* 0x000fe400078e0017 */
[----:B------:R-:W-:-:S02]  /*ef10*/  IMAD.MOV.U32 R47, RZ, RZ, R24 ;  /* 0x000000ffff2f7224 */ /* 0x000fc400078e0018 */
[----:B------:R-:W-:Y:S01]  /*ef20*/  IMAD.MOV.U32 R48, RZ, RZ, R25 ;  /* 0x000000ffff307224 */ /* 0x000fe200078e0019 */
[----:B------:R-:W-:Y:S06]  /*ef30*/  @!P1 BRA `(.L_x_113) ;  /* 0x000002b000c09947 */ /* 0x000fec0003800000 */
[----:B------:R-:W0:Y:S02]  /*ef40*/  LDC.64 R34, c[0x4][RZ] ;  /* 0x01000000ff227b82 */ /* 0x000e240000000a00 */
[----:B0-----:R-:W2:Y:S02]  /*ef50*/  LDG.E.64 R34, desc[UR6][R34.64] ;  /* 0x0000000622227981 */ /* 0x001ea4000c1e1b00 */
[----:B--2---:R-:W-:-:S05]  /*ef60*/  IMAD.WIDE.U32 R50, R27, 0x64, R34 ;  /* 0x000000641b327825 */ /* 0x004fca00078e0022 */
[----:B------:R-:W2:Y:S04]  /*ef70*/  LDG.E.CONSTANT R70, desc[UR6][R50.64] ;  /* 0x0000000632467981 */ /* 0x000ea8000c1e9900 */
[----:B------:R-:W3:Y:S04]  /*ef80*/  LDG.E.CONSTANT R27, desc[UR6][R50.64+0x20] ;  /* 0x00002006321b7981 */ /* 0x000ee8000c1e9900 */
[----:B------:R-:W4:Y:S04]  /*ef90*/  LDG.E.CONSTANT R28, desc[UR6][R50.64+0x40] ;  /* 0x00004006321c7981 */ /* 0x000f28000c1e9900 */
        /* <DEDUP_REMOVED lines=21> */
[----:B------:R0:W5:Y:S01]  /*f0f0*/  LD.E.U8 R75, desc[UR6][R50.64+0x60] ;  /* 0x00006006324b7980 */ /* 0x000162000c101100 */
[----:B--2---:R-:W-:Y:S01]  /*f100*/  MOV R49, R70 ;  /* 0x0000004600317202 */ /* 0x004fe20000000f00 */
[----:B---3--:R-:W-:-:S02]  /*f110*/  IMAD.MOV.U32 R78, RZ, RZ, R27 ;  /* 0x000000ffff4e7224 */ /* 0x008fc400078e001b */
[----:B----4-:R-:W-:Y:S02]  /*f120*/  IMAD.MOV.U32 R73, RZ, RZ, R28 ;  /* 0x000000ffff497224 */ /* 0x010fe400078e001c */
[----:B------:R-:W-:Y:S02]  /*f130*/  IMAD.MOV.U32 R48, RZ, RZ, R40 ;  /* 0x000000ffff307224 */ /* 0x000fe400078e0028 */
[----:B------:R-:W-:Y:S02]  /*f140*/  IMAD.MOV.U32 R76, RZ, RZ, R29 ;  /* 0x000000ffff4c7224 */ /* 0x000fe400078e001d */
[----:B------:R-:W-:Y:S02]  /*f150*/  IMAD.MOV.U32 R67, RZ, RZ, R31 ;  /* 0x000000ffff437224 */ /* 0x000fe400078e001f */
[----:B------:R-:W-:Y:S02]  /*f160*/  IMAD.MOV.U32 R47, RZ, RZ, R44 ;  /* 0x000000ffff2f7224 */ /* 0x000fe400078e002c */
[----:B------:R-:W-:-:S02]  /*f170*/  IMAD.MOV.U32 R68, RZ, RZ, R30 ;  /* 0x000000ffff447224 */ /* 0x000fc400078e001e */
[----:B------:R-:W-:Y:S02]  /*f180*/  IMAD.MOV.U32 R65, RZ, RZ, R32 ;  /* 0x000000ffff417224 */ /* 0x000fe400078e0020 */
[----:B------:R-:W-:Y:S02]  /*f190*/  IMAD.MOV.U32 R46, RZ, RZ, R38 ;  /* 0x000000ffff2e7224 */ /* 0x000fe400078e0026 */
[----:B0-----:R-:W-:Y:S02]  /*f1a0*/  IMAD.MOV.U32 R50, RZ, RZ, R33 ;  /* 0x000000ffff327224 */ /* 0x001fe400078e0021 */
[----:B------:R-:W-:Y:S02]  /*f1b0*/  IMAD.MOV.U32 R64, RZ, RZ, R35 ;  /* 0x000000ffff407224 */ /* 0x000fe400078e0023 */
[----:B------:R-:W-:Y:S02]  /*f1c0*/  IMAD.MOV.U32 R45, RZ, RZ, R42 ;  /* 0x000000ffff2d7224 */ /* 0x000fe400078e002a */
[----:B------:R-:W-:-:S02]  /*f1d0*/  IMAD.MOV.U32 R51, RZ, RZ, R34 ;  /* 0x000000ffff337224 */ /* 0x000fc400078e0022 */
[----:B------:R-:W-:Y:S02]  /*f1e0*/  IMAD.MOV.U32 R72, RZ, RZ, R36 ;  /* 0x000000ffff487224 */ /* 0x000fe400078e0024 */
[----:B------:R-:W-:Y:S02]  /*f1f0*/  IMAD.MOV.U32 R43, RZ, RZ, R82 ;  /* 0x000000ffff2b7224 */ /* 0x000fe400078e0052 */
[----:B------:R-:W-:Y:S02]  /*f200*/  IMAD.MOV.U32 R62, RZ, RZ, R37 ;  /* 0x000000ffff3e7224 */ /* 0x000fe400078e0025 */
[----:B------:R-:W-:Y:S01]  /*f210*/  IMAD.MOV.U32 R66, RZ, RZ, R57 ;  /* 0x000000ffff427224 */ /* 0x000fe200078e0039 */
[----:B------:R-:W-:Y:S01]  /*f220*/  MOV R41, R86 ;  /* 0x0000005600297202 */ /* 0x000fe20000000f00 */
[----:B------:R-:W-:Y:S02]  /*f230*/  IMAD.MOV.U32 R63, RZ, RZ, R56 ;  /* 0x000000ffff3f7224 */ /* 0x000fe400078e0038 */
[----:B------:R-:W-:-:S02]  /*f240*/  IMAD.MOV.U32 R74, RZ, RZ, R58 ;  /* 0x000000ffff4a7224 */ /* 0x000fc400078e003a */
[----:B------:R-:W-:Y:S02]  /*f250*/  IMAD.MOV.U32 R39, RZ, RZ, R84 ;  /* 0x000000ffff277224 */ /* 0x000fe400078e0054 */
[----:B------:R-:W-:Y:S02]  /*f260*/  IMAD.MOV.U32 R69, RZ, RZ, R59 ;  /* 0x000000ffff457224 */ /* 0x000fe400078e003b */
[----:B------:R-:W-:Y:S01]  /*f270*/  IMAD.MOV.U32 R71, RZ, RZ, R61 ;  /* 0x000000ffff477224 */ /* 0x000fe200078e003d */
[----:B------:R-:W-:Y:S06]  /*f280*/  @!P0 BRA `(.L_x_113) ;  /* 0x000002ac00ec8947 */ /* 0x000fec0003800000 */
[----:B-----5:R-:W-:Y:S01]  /*f290*/  PRMT R39, R75, 0x9910, RZ ;  /* 0x000099104b277816 */ /* 0x020fe200000000ff */
[----:B------:R-:W-:Y:S01]  /*f2a0*/  IMAD.MOV.U32 R71, RZ, RZ, R3 ;  /* 0x000000ffff477224 */ /* 0x000fe200078e0003 */
[----:B------:R-:W-:Y:S01]  /*f2b0*/  MOV R50, R15 ;  /* 0x0000000f00327202 */ /* 0x000fe20000000f00 */
[----:B------:R-:W-:Y:S01]  /*f2c0*/  IMAD.MOV.U32 R74, RZ, RZ, R4 ;  /* 0x000000ffff4a7224 */ /* 0x000fe200078e0004 */
[----:B------:R-:W-:Y:S01]  /*f2d0*/  ISETP.NE.AND P0, PT, R39, RZ, PT ;  /* 0x000000ff2700720c */ /* 0x000fe20003f05270 */
[----:B------:R-:W-:Y:S01]  /*f2e0*/  IMAD.MOV.U32 R66, RZ, RZ, R5 ;  /* 0x000000ffff427224 */ /* 0x000fe200078e0005 */
[----:B------:R-:W-:Y:S01]  /*f2f0*/  PRMT R75, R52, 0x7610, R75 ;  /* 0x00007610344b7816 */ /* 0x000fe2000000004b */
        /* <DEDUP_REMOVED lines=20> */
[----:B------:R-:W-:Y:S06]  /*f440*/  @P0 BRA `(.L_x_113) ;  /* 0x000002ac007c0947 */ /* 0x000fec0003800000 */
[-C--:B------:R-:W-:Y:S01]  /*f450*/  IMAD.WIDE.U32 R46, R10, R10.reuse, RZ ;  /* 0x0000000a0a2e7225 */ /* 0x080fe200078e00ff */
        /* <DEDUP_REMOVED lines=8> */
[----:B------:R-:W-:Y:S02]  /*f4e0*/  IMAD.MOV.U32 R79, RZ, RZ, RZ ;  /* 0x000000ffff4f7224 */ /* 0x000fe400078e00ff */
[----:B------:R-:W-:-:S04]  /*f4f0*/  IMAD.WIDE.U32 R68, R8, R10, R68 ;  /* 0x0000000a08447225 */ /* 0x000fc800078e0044 */
[----:B------:R-:W-:-:S05]  /*f500*/  IMAD.WIDE.U32 R78, R9, R10, R78 ;  /* 0x0000000a094e7225 */ /* 0x000fca00078e004e */
[----:B------:R-:W-:Y:S02]  /*f510*/  IADD3 R76, P0, PT, R68, R79, RZ ;  /* 0x0000004f444c7210 */ /* 0x000fe40007f1e0ff */
[----:B------:R-:W-:Y:S01]  /*f520*/  MOV R68, R69 ;  /* 0x0000004500447202 */ /* 0x000fe20000000f00 */
        /* <DEDUP_REMOVED lines=31> */
[----:B------:R-:W-:Y:S02]  /*f720*/  IADD3 R64, P0, PT, R68, R67, RZ ;  /* 0x0000004344407210 */ /* 0x000fe40007f1e0ff */
[----:B------:R-:W-:Y:S01]  /*f730*/  MOV R68, R69 ;  /* 0x0000004500447202 */ /* 0x000fe20000000f00 */
        /* <DEDUP_REMOVED lines=107> */
[----:B------:R-:W-:Y:S01]  /*fdf0*/  IMAD.WIDE.U32 R46, R54, 0x3d1, RZ ;  /* 0x000003d1362e7825 */ /* 0x000fe200078e00ff */
[----:B------:R-:W-:-:S03]  /*fe00*/  IADD3.X R51, PT, PT, RZ, RZ, RZ, P1, !PT ;  /* 0x000000ffff337210 */ /* 0x000fc60000ffe4ff */
[----:B------:R-:W-:Y:S01]  /*fe10*/  IMAD.X R49, RZ, RZ, RZ, P2 ;  /* 0x000000ffff317224 */ /* 0x000fe200010e06ff */
[----:B------:R-:W-:Y:S01]  /*fe20*/  IADD3 R39, P0, PT, R39, R46, RZ ;  /* 0x0000002e27277210 */ /* 0x000fe20007f1e0ff */
        /* <DEDUP_REMOVED lines=47> */
[----:B------:R-:W-:Y:S02]  /*10120*/  IMAD.X R53, RZ, RZ, RZ, P0 ;  /* 0x000000ffff357224 */ /* 0x000fe400000e06ff */
[----:B------:R-:W-:Y:S01]  /*10130*/  VIADD R43, R47, UR4 ;  /* 0x000000042f2b7c36 */ /* 0x000fe20008000000 */
[----:B------:R-:W-:Y:S01]  /*10140*/  IADD3 R54, P0, P3, R54, R73, R46 ;  /* 0x0000004936367210 */ /* 0x000fe20007b1e02e */
[----:B------:R-:W-:Y:S01]  /*10150*/  IMAD.WIDE.U32 R52, R3, R4, R52 ;  /* 0x0000000403347225 */ /* 0x000fe200078e0034 */
[----:B------:R-:W-:-:S04]  /*10160*/  IADD3.X R49, PT, PT, RZ, RZ, RZ, P1, P2 ;  /* 0x000000ffff317210 */ /* 0x000fc80000fe44ff */
        /* <DEDUP_REMOVED lines=18> */
[----:B------:R-:W-:Y:S02]  /*10290*/  IADD3 R93, P2, P3, R68, R63, R46 ;  /* 0x0000003f445d7210 */ /* 0x000fe40007b5e02e */
[----:B------:R-:W-:Y:S02]  /*102a0*/  IADD3.X R43, PT, PT, RZ, RZ, RZ, P0, P1 ;  /* 0x000000ffff2b7210 */ /* 0x000fe400007e24ff */
[----:B------:R-:W-:Y:S02]  /*102b0*/  IADD3 R68, PT, PT, R47, UR4, RZ ;  /* 0x000000042f447c10 */ /* 0x000fe4000fffe0ff */
[----:B------:R-:W-:Y:S02]  /*102c0*/  IADD3.X R43, PT, PT, RZ, R43, RZ, P2, P3 ;  /* 0x0000002bff2b7210 */ /* 0x000fe400017e64ff */
[----:B------:R-:W-:Y:S02]  /*102d0*/  PLOP3.LUT P0, PT, PT, PT, PT, 0x8, 0x80 ;  /* 0x000000000080781c */ /* 0x000fe40003f0e170 */
        /* <DEDUP_REMOVED lines=51> */
.L_x_115:
[----:B------:R-:W-:Y:S05]  /*10610*/  BSYNC.RECONVERGENT B1 ;  /* 0x0000000000017941 */ /* 0x000fea0003800200 */
.L_x_114:
[----:B------:R-:W0:Y:S01]  /*10620*/  LDC R60, c[0x3][0x1c] ;  /* 0x00c00700ff3c7b82 */ /* 0x000e220000000800 */
[----:B------:R-:W-:Y:S04]  /*10630*/  BSSY.RECONVERGENT B1, `(.L_x_116) ;  /* 0x0000038000017945 */ /* 0x000fe80003800200 */
[----:B------:R-:W-:Y:S01]  /*10640*/  BSSY.RELIABLE B2, `(.L_x_117) ;  /* 0x000002b000027945 */ /* 0x000fe20003800100 */
[----:B------:R-:W-:Y:S01]  /*10650*/  IMAD.MOV.U32 R53, RZ, RZ, R39 ;  /* 0x000000ffff357224 */ /* 0x000fe200078e0027 */
[----:B------:R-:W-:Y:S01]  /*10660*/  MOV R47, R54 ;  /* 0x00000036002f7202 */ /* 0x000fe20000000f00 */
[----:B------:R-:W-:Y:S01]  /*10670*/  IMAD.MOV.U32 R52, RZ, RZ, R41 ;  /* 0x000000ffff347224 */ /* 0x000fe200078e0029 */
[----:B0-----:R-:W-:-:S13]  /*10680*/  ISETP.GT.U32.OR P0, PT, R93, R60, P0 ;  /* 0x0000003c5d00720c */ /* 0x001fda0000704470 */
[----:B------:R-:W-:Y:S05]  /*10690*/  @P0 BRA `(.L_x_118) ;  /* 0x0000000000940947 */ /* 0x000fea0003800000 */
[----:B------:R-:W-:-:S13]  /*106a0*/  ISETP.GE.U32.AND P0, PT, R93, R60, PT ;  /* 0x0000003c5d00720c */ /* 0x000fda0003f06070 */
[----:B------:R-:W-:Y:S05]  /*106b0*/  @!P0 BREAK.RELIABLE B2 ;  /* 0x0000000000028942 */ /* 0x000fea0003800100 */
[----:B------:R-:W-:Y:S05]  /*106c0*/  @!P0 BRA `(.L_x_119) ;  /* 0x0000000000b88947 */ /* 0x000fea0003800000 */
[----:B------:R-:W0:Y:S02]  /*106d0*/  LDC R46, c[0x3][0x18] ;  /* 0x00c00600ff2e7b82 */ /* 0x000e240000000800 */
[----:B0-----:R-:W-:-:S13]  /*106e0*/  ISETP.GT.U32.AND P0, PT, R95, R46, PT ;  /* 0x0000002e5f00720c */ /* 0x001fda0003f04070 */
        /* <DEDUP_REMOVED lines=25> */
[----:B------:R-:W0:Y:S02]  /*10880*/  LDCU.64 UR4, c[0x3][URZ] ;  /* 0x00c00000ff0477ac */ /* 0x000e240008000a00 */
[----:B0-----:R-:W-:-:S04]  /*10890*/  ISETP.GE.U32.AND P0, PT, R53, UR4, PT ;  /* 0x0000000435007c0c */ /* 0x001fc8000bf06070 */
[----:B------:R-:W-:-:S04]  /*108a0*/  ISETP.LT.U32.OR P0, PT, R52, UR5, !P0 ;  /* 0x0000000534007c0c */ /* 0x000fc8000c701470 */
[----:B------:R-:W-:-:S04]  /*108b0*/  ISETP.LE.U32.AND P0, PT, R52, UR5, P0 ;  /* 0x0000000534007c0c */ /* 0x000fc80008703070 */
[----:B------:R-:W-:-:S13]  /*108c0*/  ISETP.LT.U32.OR P0, PT, R51, R46, P0 ;  /* 0x0000002e3300720c */ /* 0x000fda0000701470 */
[----:B------:R-:W-:Y:S05]  /*108d0*/  @P0 BREAK.RELIABLE B2 ;  /* 0x0000000000020942 */ /* 0x000fea0003800100 */
[----:B------:R-:W-:Y:S05]  /*108e0*/  @P0 BRA `(.L_x_119) ;  /* 0x0000000000300947 */ /* 0x000fea0003800000 */
.L_x_118:
[----:B------:R-:W-:Y:S05]  /*108f0*/  BSYNC.RELIABLE B2 ;  /* 0x0000000000027941 */ /* 0x000fea0003800100 */
.L_x_117:
[----:B------:R-:W0:Y:S01]  /*10900*/  LDCU.128 UR8, c[0x3][URZ] ;  /* 0x00c00000ff0877ac */ /* 0x000e220008000c00 */
[----:B------:R-:W1:Y:S01]  /*10910*/  LDCU.64 UR4, c[0x3][0x10] ;  /* 0x00c00200ff0477ac */ /* 0x000e620008000a00 */
[----:B0-----:R-:W-:Y:S01]  /*10920*/  IADD3 R53, P0, PT, R53, -UR8, RZ ;  /* 0x8000000835357c10 */ /* 0x001fe2000ff1e0ff */
[----:B------:R-:W0:Y:S03]  /*10930*/  LDCU UR8, c[0x3][0x18] ;  /* 0x00c00300ff0877ac */ /* 0x000e260008000800 */
[----:B------:R-:W-:-:S04]  /*10940*/  IADD3.X R52, P0, PT, R52, ~UR9, RZ, P0, !PT ;  /* 0x8000000934347c10 */ /* 0x000fc8000871e4ff */
[----:B------:R-:W-:-:S04]  /*10950*/  IADD3.X R51, P0, PT, R51, ~UR10, RZ, P0, !PT ;  /* 0x8000000a33337c10 */ /* 0x000fc8000871e4ff */
[----:B------:R-:W-:-:S04]  /*10960*/  IADD3.X R50, P0, PT, R50, ~UR11, RZ, P0, !PT ;  /* 0x8000000b32327c10 */ /* 0x000fc8000871e4ff */
[----:B-1----:R-:W-:-:S04]  /*10970*/  IADD3.X R47, P0, PT, R47, ~UR4, RZ, P0, !PT ;  /* 0x800000042f2f7c10 */ /* 0x002fc8000871e4ff */
[----:B------:R-:W-:-:S04]  /*10980*/  IADD3.X R49, P0, PT, R49, ~UR5, RZ, P0, !PT ;  /* 0x8000000531317c10 */ /* 0x000fc8000871e4ff */
[----:B0-----:R-:W-:-:S05]  /*10990*/  IADD3.X R95, P0, PT, R95, ~UR8, RZ, P0, !PT ;  /* 0x800000085f5f7c10 */ /* 0x001fca000871e4ff */
[----:B------:R-:W-:-:S08]  /*109a0*/  IMAD.X R93, R93, 0x1, ~R60, P0 ;  /* 0x000000015d5d7824 */ /* 0x000fd000000e0e3c */
.L_x_119:
[----:B------:R-:W-:Y:S05]  /*109b0*/  BSYNC.RECONVERGENT B1 ;  /* 0x0000000000017941 */ /* 0x000fea0003800200 */
.L_x_116:
[----:B------:R-:W-:Y:S01]  /*109c0*/  ISETP.GT.U32.AND P0, PT, R93, R60, PT ;  /* 0x0000003c5d00720c */ /* 0x000fe20003f04070 */
[----:B------:R-:W-:Y:S04]  /*109d0*/  BSSY.RECONVERGENT B1, `(.L_x_120) ;  /* 0x0000034000017945 */ /* 0x000fe80003800200 */
[----:B------:R-:W-:Y:S08]  /*109e0*/  BSSY.RELIABLE B2, `(.L_x_121) ;  /* 0x0000027000027945 */ /* 0x000ff00003800100 */
        /* <DEDUP_REMOVED lines=38> */
.L_x_122:
[----:B------:R-:W-:Y:S05]  /*10c50*/  BSYNC.RELIABLE B2 ;  /* 0x0000000000027941 */ /* 0x000fea0003800100 */
.L_x_121:
        /* <DEDUP_REMOVED lines=11> */
.L_x_123:
[----:B------:R-:W-:Y:S05]  /*10d10*/  BSYNC.RECONVERGENT B1 ;  /* 0x0000000000017941 */ /* 0x000fea0003800200 */
.L_x_120:
        /* <DEDUP_REMOVED lines=27> */
[----:B------:R-:W-:Y:S02]  /*10ed0*/  IMAD.MOV.U32 R76, RZ, RZ, R77 ;  /* 0x000000ffff4c7224 */ /* 0x000fe400078e004d */
[----:B------:R-:W-:Y:S01]  /*10ee0*/  HFMA2 R77, -RZ, RZ, 0, 0 ;  /* 0x00000000ff4d7431 */ /* 0x000fe200000001ff */
[----:B------:R-:W-:Y:S01]  /*10ef0*/  IADD3 R88, P1, PT, R88, R91, RZ ;  /* 0x0000005b58587210 */ /* 0x000fe20007f3e0ff */
[----:B------:R-:W-:-:S04]  /*10f00*/  IMAD.X R81, RZ, RZ, RZ, P0 ;  /* 0x000000ffff517224 */ /* 0x000fc800000e06ff */
        /* <DEDUP_REMOVED lines=158> */
[----:B------:R-:W-:Y:S02]  /*118f0*/  IADD3.X R89, PT, PT, RZ, R89, RZ, P0, P1 ;  /* 0x00000059ff597210 */ /* 0x000fe400007e24ff */
[----:B------:R-:W-:Y:S02]  /*11900*/  IADD3 R76, P0, PT, R77, R65, RZ ;  /* 0x000000414d4c7210 */ /* 0x000fe40007f1e0ff */
[----:B------:R-:W-:Y:S01]  /*11910*/  IADD3 R64, P1, PT, R64, R63, RZ ;  /* 0x0000003f40407210 */ /* 0x000fe20007f3e0ff */
[----:B------:R-:W-:Y:S01]  /*11920*/  IMAD.WIDE.U32 R54, R62, 0x3d1, RZ ;  /* 0x000003d13e367825 */ /* 0x000fe200078e00ff */
[----:B------:R-:W-:-:S03]  /*11930*/  IADD3 R89, P2, P3, R88, R89, R43 ;  /* 0x0000005958597210 */ /* 0x000fc60007b5e02b */
[----:B------:R-:W-:Y:S01]  /*11940*/  IMAD.X R77, RZ, RZ, RZ, P0 ;  /* 0x000000ffff4d7224 */ /* 0x000fe200000e06ff */
        /* <DEDUP_REMOVED lines=81> */
[----:B------:R-:W-:Y:S02]  /*11e60*/  IMAD.MOV.U32 R46, RZ, RZ, RZ ;  /* 0x000000ffff2e7224 */ /* 0x000fe400078e00ff */
[----:B------:R-:W-:Y:S01]  /*11e70*/  @P1 IMAD.MOV.U32 R91, RZ, RZ, RZ ;  /* 0x000000ffff5b1224 */ /* 0x000fe200078e00ff */
[C---:B------:R-:W-:Y:S01]  /*11e80*/  @P1 ISETP.LT.U32.AND P2, PT, R43.reuse, RZ, PT ;  /* 0x000000ff2b00120c */ /* 0x040fe20003f41070 */
[----:B------:R-:W-:Y:S01]  /*11e90*/  @P1 IMAD.X R45, RZ, RZ, RZ, P3 ;  /* 0x000000ffff2d1224 */ /* 0x000fe200018e06ff */
[----:B------:R-:W-:-:S04]  /*11ea0*/  @P1 ISETP.GT.U32.AND P3, PT, R43, -0x1, PT ;  /* 0xffffffff2b00180c */ /* 0x000fc80003f64070 */
[C---:B------:R-:W-:Y:S02]  /*11eb0*/  @P1 ISETP.LT.U32.AND.EX P2, PT, R45.reuse, 0x1, PT, P2 ;  /* 0x000000012d00180c */ /* 0x040fe40003f41120 */
[----:B------:R-:W-:Y:S02]  /*11ec0*/  @P1 ISETP.GT.U32.AND.EX P0, PT, R45, RZ, PT, P3 ;  /* 0x000000ff2d00120c */ /* 0x000fe40003f04130 */
[----:B------:R-:W-:-:S11]  /*11ed0*/  @P1 SEL R89, R43, RZ, P2 ;  /* 0x000000ff2b591207 */ /* 0x000fd60001000000 */
.L_x_125:
[----:B------:R-:W-:Y:S05]  /*11ee0*/  BSYNC.RECONVERGENT B1 ;  /* 0x0000000000017941 */ /* 0x000fea0003800200 */
.L_x_124:
[----:B------:R-:W-:Y:S01]  /*11ef0*/  ISETP.GT.U32.OR P0, PT, R89, R60, P0 ;  /* 0x0000003c5900720c */ /* 0x000fe20000704470 */
[----:B------:R-:W-:Y:S04]  /*11f00*/  BSSY.RECONVERGENT B1, `(.L_x_126) ;  /* 0x0000037000017945 */ /* 0x000fe80003800200 */
[----:B------:R-:W-:Y:S01]  /*11f10*/  BSSY.RELIABLE B2, `(.L_x_127) ;  /* 0x000002a000027945 */ /* 0x000fe20003800100 */
[----:B------:R-:W-:Y:S02]  /*11f20*/  IMAD.MOV.U32 R78, RZ, RZ, R41 ;  /* 0x000000ffff4e7224 */ /* 0x000fe400078e0029 */
[----:B------:R-:W-:Y:S02]  /*11f30*/  IMAD.MOV.U32 R55, RZ, RZ, R39 ;  /* 0x000000ffff377224 */ /* 0x000fe400078e0027 */
[----:B------:R-:W-:-:S03]  /*11f40*/  IMAD.MOV.U32 R54, RZ, RZ, R68 ;  /* 0x000000ffff367224 */ /* 0x000fc600078e0044 */
        /* <DEDUP_REMOVED lines=38> */
.L_x_128:
[----:B------:R-:W-:Y:S05]  /*121b0*/  BSYNC.RELIABLE B2 ;  /* 0x0000000000027941 */ /* 0x000fea0003800100 */
.L_x_127:
        /* <DEDUP_REMOVED lines=11> */
.L_x_129:
[----:B------:R-:W-:Y:S05]  /*12270*/  BSYNC.RECONVERGENT B1 ;  /* 0x0000000000017941 */ /* 0x000fea0003800200 */
.L_x_126:
        /* <DEDUP_REMOVED lines=41> */
.L_x_132:
[----:B------:R-:W-:Y:S05]  /*12510*/  BSYNC.RELIABLE B2 ;  /* 0x0000000000027941 */ /* 0x000fea0003800100 */
.L_x_131:
        /* <DEDUP_REMOVED lines=11> */
.L_x_133:
[----:B------:R-:W-:Y:S05]  /*125d0*/  BSYNC.RECONVERGENT B1 ;  /* 0x0000000000017941 */ /* 0x000fea0003800200 */
.L_x_130:
[----:B------:R-:W-:Y:S01]  /*125e0*/  IMAD.WIDE.U32 R106, R78, R26, RZ ;  /* 0x0000001a4e6a7225 */ /* 0x000fe200078e00ff */
        /* <DEDUP_REMOVED lines=125> */
[----:B------:R-:W-:-:S04]  /*12dc0*/  IMAD.WIDE.U32 R72, R22, R87, R72 ;  /* 0x0000005716487225 */ /* 0x000fc800078e0048 */
[----:B------:R-:W-:Y:S01]  /*12dd0*/  IMAD.MOV.U32 R75, RZ, RZ, RZ ;  /* 0x000000ffff4b7224 */ /* 0x000fe200078e00ff */
[----:B------:R-:W-:Y:S02]  /*12de0*/  IADD3 R68, P0, PT, R80, R73, RZ ;  /* 0x0000004950447210 */ /* 0x000fe40007f1e0ff */
        /* <DEDUP_REMOVED lines=26> */
[----:B------:R-:W-:Y:S01]  /*12f90*/  IMAD.X R73, RZ, RZ, RZ, P2 ;  /* 0x000000ffff497224 */ /* 0x000fe200010e06ff */
[----:B------:R-:W-:Y:S01]  /*12fa0*/  IADD3.X R69, PT, PT, RZ, RZ, RZ, P1, !PT ;  /* 0x000000ffff457210 */ /* 0x000fe20000ffe4ff */
[----:B------:R-:W-:Y:S02]  /*12fb0*/  VIADD R39, R63, UR4 ;  /* 0x000000043f277c36 */ /* 0x000fe40008000000 */
[----:B------:R-:W-:-:S02]  /*12fc0*/  IMAD.X R80, RZ, RZ, RZ, P3 ;  /* 0x000000ffff507224 */ /* 0x000fc400018e06ff */
[----:B------:R-:W-:-:S03]  /*12fd0*/  IMAD.WIDE.U32 R72, R19, R54, R72 ;  /* 0x0000003613487225 */ /* 0x000fc600078e0048 */
[----:B------:R-:W-:Y:S01]  /*12fe0*/  IADD3 R39, P3, P4, R104, R80, R39 ;  /* 0x0000005068277210 */ /* 0x000fe20007c7e027 */
[----:B------:R-:W-:-:S03]  /*12ff0*/  IMAD.WIDE.U32 R64, R21, R91, R64 ;  /* 0x0000005b15407225 */ /* 0x000fc600078e0040 */
[----:B------:R-:W-:Y:S01]  /*13000*/  IADD3.X R88, PT, PT, RZ, RZ, RZ, P3, P4 ;  /* 0x000000ffff587210 */ /* 0x000fe20001fe84ff */
[----:B------:R-:W-:Y:S01]  /*13010*/  IMAD.WIDE.U32 R68, R20, R46, R68 ;  /* 0x0000002e14447225 */ /* 0x000fe200078e0044 */
[----:B------:R-:W-:-:S03]  /*13020*/  IADD3 R80, P0, PT, R81, R65, RZ ;  /* 0x0000004151507210 */ /* 0x000fc60007f1e0ff */
[----:B------:R-:W-:Y:S01]  /*13030*/  IMAD.WIDE.U32 R62, R72, 0x3d1, RZ ;  /* 0x000003d1483e7825 */ /* 0x000fe200078e00ff */
[----:B------:R-:W-:Y:S02]  /*13040*/  IADD3 R64, P1, PT, R64, R69, RZ ;  /* 0x0000004540407210 */ /* 0x000fe40007f3e0ff */
[----:B------:R-:W-:Y:S01]  /*13050*/  IADD3 R68, P2, PT, R68, R73, RZ ;  /* 0x0000004944447210 */ /* 0x000fe20007f5e0ff */
[----:B------:R-:W-:Y:S01]  /*13060*/  IMAD.X R81, RZ, RZ, RZ, P0 ;  /* 0x000000ffff517224 */ /* 0x000fe200000e06ff */
[----:B------:R-:W-:Y:S01]  /*13070*/  IADD3 R39, P5, P6, R66, R39, R62 ;  /* 0x0000002742277210 */ /* 0x000fe20007ebe03e */
[----:B------:R-:W-:Y:S02]  /*13080*/  IMAD.X R65, RZ, RZ, RZ, P1 ;  /* 0x000000ffff417224 */ /* 0x000fe400008e06ff */
[----:B------:R-:W-:Y:S01]  /*13090*/  IMAD.X R69, RZ, RZ, RZ, P2 ;  /* 0x000000ffff457224 */ /* 0x000fe200010e06ff */
[----:B------:R-:W-:Y:S01]  /*130a0*/  IADD3.X R88, PT, PT, RZ, R88, RZ, P5, P6 ;  /* 0x00000058ff587210 */ /* 0x000fe20002fec4ff */
[----:B------:R-:W-:-:S04]  /*130b0*/  IMAD.WIDE.U32 R80, R21, R89, R80 ;  /* 0x0000005915507225 */ /* 0x000fc800078e0050 */
        /* <DEDUP_REMOVED lines=94> */
[----:B------:R-:W-:Y:S02]  /*136a0*/  IADD3 R68, P2, PT, R68, R43, RZ ;  /* 0x0000002b44447210 */ /* 0x000fe40007f5e0ff */
[----:B------:R-:W-:Y:S01]  /*136b0*/  CS2R R66, SRZ ;  /* 0x0000000000427805 */ /* 0x000fe2000001ff00 */
        /* <DEDUP_REMOVED lines=12> */
.L_x_135:
[----:B------:R-:W-:Y:S05]  /*13780*/  BSYNC.RECONVERGENT B1 ;  /* 0x0000000000017941 */ /* 0x000fea0003800200 */
.L_x_134:
        /* <DEDUP_REMOVED lines=44> */
.L_x_138:
[----:B------:R-:W-:Y:S05]  /*13a50*/  BSYNC.RELIABLE B2 ;  /* 0x0000000000027941 */ /* 0x000fea0003800100 */
.L_x_137:
        /* <DEDUP_REMOVED lines=11> */
.L_x_139:
[----:B------:R-:W-:Y:S05]  /*13b10*/  BSYNC.RECONVERGENT B1 ;  /* 0x0000000000017941 */ /* 0x000fea0003800200 */
.L_x_136:
        /* <DEDUP_REMOVED lines=41> */
.L_x_142:
[----:B------:R-:W-:Y:S05]  /*13db0*/  BSYNC.RELIABLE B2 ;  /* 0x0000000000027941 */ /* 0x000fea0003800100 */
.L_x_141:
        /* <DEDUP_REMOVED lines=9> */
[----:B0-----:R-:W-:-:S04]  /*13e50*/  IADD3.X R68, P0, PT, R68, ~UR8, RZ, P0, !PT ;  /* 0x8000000844447c10 */ /* 0x001fc8000871e4ff */
[----:B------:R-:W-:-:S09]  /*13e60*/  IADD3.X R69, PT, PT, R69, ~R60, RZ, P0, !PT ;  /* 0x8000003c45457210 */ /* 0x000fd200007fe4ff */
.L_x_143:
[----:B------:R-:W-:Y:S05]  /*13e70*/  BSYNC.RECONVERGENT B1 ;  /* 0x0000000000017941 */ /* 0x000fea0003800200 */
.L_x_140:
        /* <DEDUP_REMOVED lines=116> */
[----:B------:R-:W-:Y:S01]  /*145c0*/  IADD3 R44, P1, PT, R44, R41, RZ ;  /* 0x000000292c2c7210 */ /* 0x000fe20007f3e0ff */
[----:B------:R-:W-:Y:S01]  /*145d0*/  IMAD.X R41, RZ, RZ, RZ, P2 ;  /* 0x000000ffff297224 */ /* 0x000fe200010e06ff */
[----:B------:R-:W-:Y:S01]  /*145e0*/  IADD3 R100, P0, PT, R101, R45, RZ ;  /* 0x0000002d65647210 */ /* 0x000fe20007f1e0ff */
[----:B------:R-:W-:Y:S02]  /*145f0*/  IMAD.X R71, RZ, RZ, RZ, P3 ;  /* 0x000000ffff477224 */ /* 0x000fe400018e06ff */
[----:B------:R-:W-:Y:S02]  /*14600*/  IMAD.X R45, RZ, RZ, RZ, P1 ;  /* 0x000000ffff2d7224 */ /* 0x000fe400008e06ff */
[----:B------:R-:W-:-:S02]  /*14610*/  IMAD.X R101, RZ, RZ, RZ, P0 ;  /* 0x000000ffff657224 */ /* 0x000fc400000e06ff */
[----:B------:R-:W-:-:S04]  /*14620*/  IMAD.WIDE.U32 R40, R82, R50, R40 ;  /* 0x0000003252287225 */ /* 0x000fc800078e0028 */
[----:B------:R-:W-:-:S04]  /*14630*/  IMAD.WIDE.U32 R70, R86, R52, R70 ;  /* 0x0000003456467225 */ /* 0x000fc800078e0046 */
[----:B------:R-:W-:Y:S01]  /*14640*/  IMAD.WIDE.U32 R44, R42, R49, R44 ;  /* 0x000000312a2c7225 */ /* 0x000fe200078e002c */
[----:B------:R-:W-:-:S03]  /*14650*/  IADD3 R40, P2, PT, R40, R71, RZ ;  /* 0x0000004728287210 */ /* 0x000fc60007f5e0ff */
[----:B------:R-:W-:Y:S02]  /*14660*/  HFMA2 R71, -RZ, RZ, 0, 0 ;  /* 0x00000000ff477431 */ /* 0x000fe400000001ff */
        /* <DEDUP_REMOVED lines=31> */
[----:B------:R-:W-:Y:S02]  /*14860*/  VIADD R39, R39, UR4 ;  /* 0x0000000427277c36 */ /* 0x000fe40008000000 */
[----:B------:R-:W-:Y:S02]  /*14870*/  IMAD.X R38, RZ, RZ, RZ, P3 ;  /* 0x000000ffff267224 */ /* 0x000fe400018e06ff */
[----:B------:R-:W-:-:S03]  /*14880*/  IMAD.WIDE.U32 R40, R82, R95, R40 ;  /* 0x0000005f52287225 */ /* 0x000fc600078e0028 */
[----:B------:R-:W-:Y:S01]  /*14890*/  IADD3 R39, P3, P4, R104, R38, R39 ;  /* 0x0000002668277210 */ /* 0x000fe20007c7e027 */
[----:B------:R-:W-:Y:S01]  /*148a0*/  IMAD.WIDE.U32 R102, R86, R47, R102 ;  /* 0x0000002f56667225 */ /* 0x000fe200078e0066 */
[----:B------:R-:W-:Y:S02]  /*148b0*/  IADD3 R42, P0, PT, R43, R41, RZ ;  /* 0x000000292b2a7210 */ /* 0x000fe40007f1e0ff */
[----:B------:R-:W-:Y:S01]  /*148c0*/  IADD3.X R75, PT, PT, RZ, RZ, RZ, P3, P4 ;  /* 0x000000ffff4b7210 */ /* 0x000fe20001fe84ff */
[----:B------:R-:W-:Y:S01]  /*148d0*/  IMAD.WIDE.U32 R98, R44, 0x3d1, RZ ;  /* 0x000003d12c627825 */ /* 0x000fe200078e00ff */
[----:B------:R-:W-:Y:S02]  /*148e0*/  IADD3 R40, P1, PT, R40, R103, RZ ;  /* 0x0000006728287210 */ /* 0x000fe40007f3e0ff */
[----:B------:R-:W-:Y:S01]  /*148f0*/  IADD3 R38, P2, PT, R102, R45, RZ ;  /* 0x0000002d66267210 */ /* 0x000fe20007f5e0ff */
[----:B------:R-:W-:Y:S01]  /*14900*/  IMAD.X R43, RZ, RZ, RZ, P0 ;  /* 0x000000ffff2b7224 */ /* 0x000fe200000e06ff */
[----:B------:R-:W-:Y:S01]  /*14910*/  IADD3 R45, P5, P6, R100, R39, R98 ;  /* 0x00000027642d7210 */ /* 0x000fe20007ebe062 */
[----:B------:R-:W-:-:S02]  /*14920*/  IMAD.X R41, RZ, RZ, RZ, P1 ;  /* 0x000000ffff297224 */ /* 0x000fc400008e06ff */
[----:B------:R-:W-:Y:S01]  /*14930*/  IMAD.X R39, RZ, RZ, RZ, P2 ;  /* 0x000000ffff277224 */ /* 0x000fe200010e06ff */
[----:B------:R-:W-:Y:S01]  /*14940*/  IADD3.X R75, PT, PT, RZ, R75, RZ, P5, P6 ;  /* 0x0000004bff4b7210 */ /* 0x000fe20002fec4ff */
[----:B------:R-:W-:Y:S02]  /*14950*/  VIADD R73, R99, UR4 ;  /* 0x0000000463497c36 */ /* 0x000fe40008000000 */
[----:B------:R-:W-:-:S03]  /*14960*/  IMAD.WIDE.U32 R42, R82, R93, R42 ;  /* 0x0000005d522a7225 */ /* 0x000fc600078e002a */
[----:B------:R-:W-:Y:S01]  /*14970*/  IADD3 R73, P2, P3, R96, R75, R73 ;  /* 0x0000004b60497210 */ /* 0x000fe20007b5e049 */
[----:B------:R-:W-:-:S04]  /*14980*/  IMAD.WIDE.U32 R38, R84, R50, R38 ;  /* 0x0000003254267225 */ /* 0x000fc800078e0026 */
[----:B------:R-:W-:-:S04]  /*14990*/  IMAD.WIDE.U32 R82, R86, R49, R40 ;  /* 0x0000003156527225 */ /* 0x000fc800078e0028 */
[----:B------:R-:W-:Y:S01]  /*149a0*/  IMAD.WIDE.U32 R40, R38, 0x3d1, RZ ;  /* 0x000003d126287825 */ /* 0x000fe200078e00ff */
[----:B------:R-:W-:Y:S02]  /*149b0*/  IADD3 R96, P0, PT, R42, R83, RZ ;  /* 0x000000532a607210 */ /* 0x000fe40007f1e0ff */
[----:B------:R-:W-:Y:S01]  /*149c0*/  IADD3 R82, P1, PT, R82, R39, RZ ;  /* 0x0000002752527210 */ /* 0x000fe20007f3e0ff */
[----:B------:R-:W-:Y:S01]  /*149d0*/  VIADD R41, R41, UR4 ;  /* 0x0000000429297c36 */ /* 0x000fe20008000000 */
[----:B------:R-:W-:Y:S01]  /*149e0*/  IADD3 R73, P4, P5, R44, R73, R40 ;  /* 0x000000492c497210 */ /* 0x000fe20007d9e028 */
[----:B------:R-:W-:Y:S01]  /*149f0*/  IMAD.X R97, RZ, RZ, RZ, P0 ;  /* 0x000000ffff617224 */ /* 0x000fe200000e06ff */
[----:B------:R-:W-:Y:S01]  /*14a00*/  IADD3.X R39, PT, PT, RZ, RZ, RZ, P2, P3 ;  /* 0x000000ffff277210 */ /* 0x000fe200017e64ff */
[----:B------:R-:W-:Y:S02]  /*14a10*/  IMAD.X R83, RZ, RZ, RZ, P1 ;  /* 0x000000ffff537224 */ /* 0x000fe400008e06ff */
[----:B------:R-:W-:Y:S01]  /*14a20*/  IMAD.WIDE.U32 R96, R86, R95, R96 ;  /* 0x0000005f56607225 */ /* 0x000fe200078e0060 */
[----:B------:R-:W-:-:S03]  /*14a30*/  IADD3.X R39, PT, PT, RZ, R39, RZ, P4, P5 ;  /* 0x00000027ff277210 */ /* 0x000fc600027ea4ff */
[----:B------:R-:W-:Y:S01]  /*14a40*/  IMAD.WIDE.U32 R82, R84, R47, R82 ;  /* 0x0000002f54527225 */ /* 0x000fe200078e0052 */
[----:B------:R-:W-:Y:S02]  /*14a50*/  IADD3 R42, P0, PT, R43, R97, RZ ;  /* 0x000000612b2a7210 */ /* 0x000fe40007f1e0ff */
[----:B------:R-:W-:Y:S02]  /*14a60*/  IADD3 R39, P2, P3, R80, R39, R41 ;  /* 0x0000002750277210 */ /* 0x000fe40007b5e029 */
[----:B------:R-:W-:Y:S01]  /*14a70*/  IADD3 R96, P1, PT, R96, R83, RZ ;  /* 0x0000005360607210 */ /* 0x000fe20007f3e0ff */
[----:B------:R-:W-:Y:S01]  /*14a80*/  IMAD.WIDE.U32 R40, R82, 0x3d1, RZ ;  /* 0x000003d152287825 */ /* 0x000fe200078e00ff */
[----:B------:R-:W-:Y:S02]  /*14a90*/  IADD3.X R75, PT, PT, RZ, RZ, RZ, P2, P3 ;  /* 0x000000ffff4b7210 */ /* 0x000fe400017e64ff */
[----:B------:R-:W-:Y:S01]  /*14aa0*/  IADD3.X R97, PT, PT, RZ, RZ, RZ, P1, !PT ;  /* 0x000000ffff617210 */ /* 0x000fe20000ffe4ff */
[----:B------:R-:W-:Y:S01]  /*14ab0*/  IMAD.X R43, RZ, RZ, RZ, P0 ;  /* 0x000000ffff2b7224 */ /* 0x000fe200000e06ff */
[----:B------:R-:W-:Y:S01]  /*14ac0*/  IADD3 R38, P0, P1, R38, R39, R40 ;  /* 0x0000002726267210 */ /* 0x000fe2000791e028 */
[----:B------:R-:W-:-:S02]  /*14ad0*/  VIADD R39, R41, UR4 ;  /* 0x0000000429277c36 */ /* 0x000fc40008000000 */
[----:B------:R-:W-:Y:S01]  /*14ae0*/  IMAD.WIDE.U32 R42, R86, R93, R42 ;  /* 0x0000005d562a7225 */ /* 0x000fe200078e002a */
[----:B------:R-:W-:-:S03]  /*14af0*/  IADD3.X R75, PT, PT, RZ, R75, RZ, P0, P1 ;  /* 0x0000004bff4b7210 */ /* 0x000fc600007e24ff */
[----:B------:R-:W-:Y:S01]  /*14b00*/  IMAD.WIDE.U32 R96, R84, R49, R96 ;  /* 0x0000003154607225 */ /* 0x000fe200078e0060 */
[----:B------:R-:W-:-:S04]  /*14b10*/  IADD3 R75, P1, P2, R76, R75, R39 ;  /* 0x0000004b4c4b7210 */ /* 0x000fc80007a3e027 */
[----:B------:R-:W-:Y:S01]  /*14b20*/  IADD3 R80, P0, PT, R42, R97, RZ ;  /* 0x000000612a507210 */ /* 0x000fe20007f1e0ff */
[----:B------:R-:W-:Y:S01]  /*14b30*/  IMAD.WIDE.U32 R40, R96, 0x3d1, RZ ;  /* 0x000003d160287825 */ /* 0x000fe200078e00ff */
[----:B------:R-:W-:-:S03]  /*14b40*/  IADD3.X R39, PT, PT, RZ, RZ, RZ, P1, P2 ;  /* 0x000000ffff277210 */ /* 0x000fc60000fe44ff */
[----:B------:R-:W-:Y:S01]  /*14b50*/  IMAD.X R81, RZ, RZ, RZ, P0 ;  /* 0x000000ffff517224 */ /* 0x000fe200000e06ff */
[----:B------:R-:W-:Y:S01]  /*14b60*/  IADD3 R75, P0, P3, R82, R75, R40 ;  /* 0x0000004b524b7210 */ /* 0x000fe20007b1e028 */
[----:B------:R-:W-:Y:S02]  /*14b70*/  VIADD R44, R41, UR4 ;  /* 0x00000004292c7c36 */ /* 0x000fe40008000000 */
        /* <DEDUP_REMOVED lines=65> */
[----:B------:R-:W-:Y:S01]  /*14f90*/  @P1 IADD3 R38, P3, PT, R76, R39, RZ ;  /* 0x000000274c261210 */ /* 0x000fe20007f7e0ff */
[----:B------:R-:W-:-:S03]  /*14fa0*/  @P1 IMAD.MOV.U32 R77, RZ, RZ, RZ ;  /* 0x000000ffff4d1224 */ /* 0x000fc600078e00ff */
[C---:B------:R-:W-:Y:S02]  /*14fb0*/  @P1 ISETP.LT.U32.AND P2, PT, R38.reuse, RZ, PT ;  /* 0x000000ff2600120c */ /* 0x040fe40003f41070 */
[----:B------:R-:W-:Y:S02]  /*14fc0*/  @P1 IADD3.X R39, PT, PT, RZ, RZ, RZ, P3, !PT ;  /* 0x000000ffff271210 */ /* 0x000fe40001ffe4ff */
[C---:B------:R-:W-:Y:S02]  /*14fd0*/  @P1 ISETP.GT.U32.AND P3, PT, R38.reuse, -0x1, PT ;  /* 0xffffffff2600180c */ /* 0x040fe40003f64070 */
[C---:B------:R-:W-:Y:S02]  /*14fe0*/  @P1 ISETP.LT.U32.AND.EX P2, PT, R39.reuse, 0x1, PT, P2 ;  /* 0x000000012700180c */ /* 0x040fe40003f41120 */
[----:B------:R-:W-:Y:S02]  /*14ff0*/  @P1 ISETP.GT.U32.AND.EX P0, PT, R39, RZ, PT, P3 ;  /* 0x000000ff2700120c */ /* 0x000fe40003f04130 */
[----:B------:R-:W-:Y:S01]  /*15000*/  @P1 SEL R76, R38, RZ, P2 ;  /* 0x000000ff264c1207 */ /* 0x000fe20001000000 */
[----:B------:R-:W-:-:S10]  /*15010*/  IMAD.MOV.U32 R38, RZ, RZ, RZ ;  /* 0x000000ffff267224 */ /* 0x000fd400078e00ff */
.L_x_145:
[----:B------:R-:W-:Y:S05]  /*15020*/  BSYNC.RECONVERGENT B1 ;  /* 0x0000000000017941 */ /* 0x000fea0003800200 */
.L_x_144:
[----:B------:R-:W-:Y:S01]  /*15030*/  ISETP.GT.U32.OR P0, PT, R76, R60, P0 ;  /* 0x0000003c4c00720c */ /* 0x000fe20000704470 */
[----:B------:R-:W-:Y:S04]  /*15040*/  BSSY.RECONVERGENT B1, `(.L_x_146) ;  /* 0x0000036000017945 */ /* 0x000fe80003800200 */
[----:B------:R-:W-:Y:S01]  /*15050*/  BSSY.RELIABLE B2, `(.L_x_147) ;  /* 0x0000029000027945 */ /* 0x000fe20003800100 */
[----:B------:R-:W-:Y:S02]  /*15060*/  IMAD.MOV.U32 R70, RZ, RZ, R45 ;  /* 0x000000ffff467224 */ /* 0x000fe400078e002d */
[----:B------:R-:W-:-:S05]  /*15070*/  IMAD.MOV.U32 R72, RZ, RZ, R38 ;  /* 0x000000ffff487224 */ /* 0x000fca00078e0026 */
        /* <DEDUP_REMOVED lines=38> */
.L_x_148:
[----:B------:R-:W-:Y:S05]  /*152e0*/  BSYNC.RELIABLE B2 ;  /* 0x0000000000027941 */ /* 0x000fea0003800100 */
.L_x_147:
        /* <DEDUP_REMOVED lines=11> */
.L_x_149:
[----:B------:R-:W-:Y:S05]  /*153a0*/  BSYNC.RECONVERGENT B1 ;  /* 0x0000000000017941 */ /* 0x000fea0003800200 */
.L_x_146:
        /* <DEDUP_REMOVED lines=41> */
.L_x_152:
[----:B------:R-:W-:Y:S05]  /*15640*/  BSYNC.RELIABLE B2 ;  /* 0x0000000000027941 */ /* 0x000fea0003800100 */
.L_x_151:
        /* <DEDUP_REMOVED lines=11> */
.L_x_153:
[----:B------:R-:W-:Y:S05]  /*15700*/  BSYNC.RECONVERGENT B1 ;  /* 0x0000000000017941 */ /* 0x000fea0003800200 */
.L_x_150:
        /* <DEDUP_REMOVED lines=18> */
[----:B------:R-:W-:Y:S02]  /*15830*/  HFMA2 R99, -RZ, RZ, 0, 0 ;  /* 0x00000000ff637431 */ /* 0x000fe400000001ff */
        /* <DEDUP_REMOVED lines=30> */
[----:B------:R-:W-:Y:S02]  /*15a20*/  IMAD.MOV.U32 R43, RZ, RZ, RZ ;  /* 0x000000ffff2b7224 */ /* 0x000fe400078e00ff */
        /* <DEDUP_REMOVED lines=12> */
[----:B------:R-:W-:Y:S01]  /*15af0*/  MOV R83, RZ ;  /* 0x000000ff00537202 */ /* 0x000fe20000000f00 */
        /* <DEDUP_REMOVED lines=94> */
[----:B------:R-:W-:-:S02]  /*160e0*/  VIADD R96, R97, UR4 ;  /* 0x0000000461607c36 */ /* 0x000fc40008000000 */
[----:B------:R-:W-:-:S04]  /*160f0*/  IMAD.WIDE.U32 R44, R32, R89, R100 ;  /* 0x00000059202c7225 */ /* 0x000fc800078e0064 */
        /* <DEDUP_REMOVED lines=11> */
[----:B------:R-:W-:Y:S01]  /*161b0*/  IMAD.X R41, RZ, RZ, RZ, P1 ;  /* 0x000000ffff297224 */ /* 0x000fe200008e06ff */
[----:B------:R-:W-:Y:S01]  /*161c0*/  IADD3 R45, PT, PT, R101, UR4, RZ ;  /* 0x00000004652d7c10 */ /* 0x000fe2000fffe0ff */
[----:B------:R-:W-:Y:S01]  /*161d0*/  IMAD.X R39, RZ, RZ, RZ, P2 ;  /* 0x000000ffff277224 */ /* 0x000fe200010e06ff */
[----:B------:R-:W-:Y:S01]  /*161e0*/  IADD3.X R48, PT, PT, RZ, R48, RZ, P5, P6 ;  /* 0x00000030ff307210 */ /* 0x000fe20002fec4ff */
        /* <DEDUP_REMOVED lines=19> */
[----:B------:R-:W-:-:S03]  /*16320*/  IADD3.X R83, PT, PT, RZ, RZ, RZ, P2, P3 ;  /* 0x000000ffff537210 */ /* 0x000fc600017e64ff */
[----:B------:R-:W-:Y:S02]  /*16330*/  IMAD.X R43, RZ, RZ, RZ, P0 ;  /* 0x000000ffff2b7224 */ /* 0x000fe400000e06ff */
        /* <DEDUP_REMOVED lines=62> */
[----:B------:R-:W-:Y:S02]  /*16720*/  ISETP.GE.U32.AND P1, PT, R87, RZ, PT ;  /* 0x000000ff5700720c */ /* 0x000fe40003f26070 */
[----:B------:R-:W-:-:S04]  /*16730*/  IADD3.X R40, PT, PT, RZ, RZ, RZ, P2, !PT ;  /* 0x000000ffff287210 */ /* 0x000fc800017fe4ff */
        /* <DEDUP_REMOVED lines=24> */
.L_x_155:
[----:B------:R-:W-:Y:S05]  /*168c0*/  BSYNC.RECONVERGENT B1 ;  /* 0x0000000000017941 */ /* 0x000fea0003800200 */
.L_x_154:
[----:B------:R-:W-:Y:S01]  /*168d0*/  ISETP.GT.U32.OR P0, PT, R81, R60, P0 ;  /* 0x0000003c5100720c */ /* 0x000fe20000704470 */
[----:B------:R-:W-:Y:S04]  /*168e0*/  BSSY.RECONVERGENT B1, `(.L_x_156) ;  /* 0x0000035000017945 */ /* 0x000fe80003800200 */
[----:B------:R-:W-:Y:S01]  /*168f0*/  BSSY.RELIABLE B2, `(.L_x_157) ;  /* 0x0000028000027945 */ /* 0x000fe20003800100 */
[----:B------:R-:W-:-:S07]  /*16900*/  IMAD.MOV.U32 R89, RZ, RZ, R38 ;  /* 0x000000ffff597224 */ /* 0x000fce00078e0026 */
        /* <DEDUP_REMOVED lines=38> */
.L_x_158:
[----:B------:R-:W-:Y:S05]  /*16b70*/  BSYNC.RELIABLE B2 ;  /* 0x0000000000027941 */ /* 0x000fea0003800100 */
.L_x_157:
        /* <DEDUP_REMOVED lines=11> */
.L_x_159:
[----:B------:R-:W-:Y:S05]  /*16c30*/  BSYNC.RECONVERGENT B1 ;  /* 0x0000000000017941 */ /* 0x000fea0003800200 */
.L_x_156:
        /* <DEDUP_REMOVED lines=41> */
.L_x_162:
[----:B------:R-:W-:Y:S05]  /*16ed0*/  BSYNC.RELIABLE B2 ;  /* 0x0000000000027941 */ /* 0x000fea0003800100 */
.L_x_161:
        /* <DEDUP_REMOVED lines=11> */
.L_x_163:
[----:B------:R-:W-:Y:S05]  /*16f90*/  BSYNC.RECONVERGENT B1 ;  /* 0x0000000000017941 */ /* 0x000fea0003800200 */
.L_x_160:
        /* <DEDUP_REMOVED lines=8> */
[----:B------:R-:W-:Y:S02]  /*17020*/  HFMA2 R41, -RZ, RZ, 0, 0 ;  /* 0x00000000ff297431 */ /* 0x000fe400000001ff */
        /* <DEDUP_REMOVED lines=41> */
[----:B------:R-:W-:Y:S01]  /*172c0*/  IADD3.X R55, PT, PT, RZ, RZ, RZ, P1, !PT ;  /* 0x000000ffff377210 */ /* 0x000fe20000ffe4ff */
        /* <DEDUP_REMOVED lines=75> */
[----:B------:R-:W-:-:S03]  /*17780*/  IADD3 R102, P2, PT, R102, R51, RZ ;  /* 0x0000003366667210 */ /* 0x000fc60007f5e0ff */
[----:B------:R-:W-:Y:S01]  /*17790*/  IMAD.MOV.U32 R51, RZ, RZ, RZ ;  /* 0x000000ffff337224 */ /* 0x000fe200078e00ff */
        /* <DEDUP_REMOVED lines=27> */
[----:B------:R-:W-:Y:S01]  /*17950*/  VIADD R88, R107, UR4 ;  /* 0x000000046b587c36 */ /* 0x000fe20008000000 */
[----:B------:R-:W-:Y:S01]  /*17960*/  IADD3.X R105, PT, PT, RZ, RZ, RZ, P0, !PT ;  /* 0x000000ffff697210 */ /* 0x000fe200007fe4ff */
[----:B------:R-:W-:Y:S02]  /*17970*/  IMAD.X R39, RZ, RZ, RZ, P1 ;  /* 0x000000ffff277224 */ /* 0x000fe400008e06ff */
        /* <DEDUP_REMOVED lines=56> */
[----:B------:R-:W-:Y:S02]  /*17d00*/  IADD3 R80, P0, P3, R98, R55, R38 ;  /* 0x0000003762507210 */ /* 0x000fe40007b1e026 */
[----:B------:R-:W-:Y:S01]  /*17d10*/  IADD3.X R53, PT, PT, RZ, RZ, RZ, P1, P2 ;  /* 0x000000ffff357210 */ /* 0x000fe20000fe44ff */
[----:B------:R-:W-:Y:S01]  /*17d20*/  IMAD.WIDE.U32 R42, R3, R93, R42 ;  /* 0x0000005d032a7225 */ /* 0x000fe200078e002a */
[----:B------:R-:W-:Y:S02]  /*17d30*/  IADD3 R38, PT, PT, R39, UR4, RZ ;  /* 0x0000000427267c10 */ /* 0x000fe4000fffe0ff */
[----:B------:R-:W-:-:S04]  /*17d40*/  IADD3.X R53, PT, PT, RZ, R53, RZ, P0, P3 ;  /* 0x00000035ff357210 */ /* 0x000fc800007e64ff */
[----:B------:R-:W-:Y:S01]  /*17d50*/  IADD3 R53, P0, P1, R52, R53, R38 ;  /* 0x0000003534357210 */ /* 0x000fe2000791e026 */
[----:B------:R-:W-:-:S03]  /*17d60*/  IMAD.WIDE.U32 R38, R42, 0x3d1, RZ ;  /* 0x000003d12a267825 */ /* 0x000fc600078e00ff */
[----:B------:R-:W-:Y:S02]  /*17d70*/  IADD3.X R51, PT, PT, RZ, RZ, RZ, P0, P1 ;  /* 0x000000ffff337210 */ /* 0x000fe400007e24ff */
[----:B------:R-:W-:Y:S01]  /*17d80*/  IADD3 R78, P0, P1, R40, R53, R38 ;  /* 0x00000035284e7210 */ /* 0x000fe2000791e026 */
[----:B------:R-:W-:Y:S02]  /*17d90*/  VIADD R40, R39, UR4 ;  /* 0x0000000427287c36 */ /* 0x000fe40008000000 */
[----:B------:R-:W-:Y:S01]  /*17da0*/  IMAD.WIDE.U32 R38, R43, 0x3d1, RZ ;  /* 0x000003d12b267825 */ /* 0x000fe200078e00ff */
        /* <DEDUP_REMOVED lines=52> */
[C---:B------:R-:W-:Y:S01]  /*180f0*/  @P1 ISETP.LT.U32.AND P2, PT, R38.reuse, RZ, PT ;  /* 0x000000ff2600120c */ /* 0x040fe20003f41070 */
[----:B------:R-:W-:Y:S01]  /*18100*/  @P1 IMAD.X R39, RZ, RZ, RZ, P3 ;  /* 0x000000ffff271224 */ /* 0x000fe200018e06ff */
[----:B------:R-:W-:-:S04]  /*18110*/  @P1 ISETP.GT.U32.AND P3, PT, R38, -0x1, PT ;  /* 0xffffffff2600180c */ /* 0x000fc80003f64070 */
[C---:B------:R-:W-:Y:S02]  /*18120*/  @P1 ISETP.LT.U32.AND.EX P2, PT, R39.reuse, 0x1, PT, P2 ;  /* 0x000000012700180c */ /* 0x040fe40003f41120 */
[----:B------:R-:W-:Y:S02]  /*18130*/  @P1 ISETP.GT.U32.AND.EX P0, PT, R39, RZ, PT, P3 ;  /* 0x000000ff2700120c */ /* 0x000fe40003f04130 */
[----:B------:R-:W-:-:S11]  /*18140*/  @P1 SEL R79, R38, RZ, P2 ;  /* 0x000000ff264f1207 */ /* 0x000fd60001000000 */
.L_x_165:
[----:B------:R-:W-:Y:S05]  /*18150*/  BSYNC.RECONVERGENT B1 ;  /* 0x0000000000017941 */ /* 0x000fea0003800200 */
.L_x_164:
[----:B------:R-:W-:Y:S01]  /*18160*/  ISETP.GT.U32.OR P0, PT, R79, R60, P0 ;  /* 0x0000003c4f00720c */ /* 0x000fe20000704470 */
[----:B------:R-:W-:Y:S04]  /*18170*/  BSSY.RECONVERGENT B1, `(.L_x_166) ;  /* 0x0000035000017945 */ /* 0x000fe80003800200 */
[----:B------:R-:W-:Y:S01]  /*18180*/  BSSY.RELIABLE B2, `(.L_x_167) ;  /* 0x0000028000027945 */ /* 0x000fe20003800100 */
[----:B------:R-:W-:-:S07]  /*18190*/  MOV R90, R47 ;  /* 0x0000002f005a7202 */ /* 0x000fce0000000f00 */
        /* <DEDUP_REMOVED lines=38> */
.L_x_168:
[----:B------:R-:W-:Y:S05]  /*18400*/  BSYNC.RELIABLE B2 ;  /* 0x0000000000027941 */ /* 0x000fea0003800100 */
.L_x_167:
        /* <DEDUP_REMOVED lines=11> */
.L_x_169:
[----:B------:R-:W-:Y:S05]  /*184c0*/  BSYNC.RECONVERGENT B1 ;  /* 0x0000000000017941 */ /* 0x000fea0003800200 */
.L_x_166:
        /* <DEDUP_REMOVED lines=41> */
.L_x_172:
[----:B------:R-:W-:Y:S05]  /*18760*/  BSYNC.RELIABLE B2 ;  /* 0x0000000000027941 */ /* 0x000fea0003800100 */
.L_x_171:
        /* <DEDUP_REMOVED lines=11> */
.L_x_173:
[----:B------:R-:W-:Y:S05]  /*18820*/  BSYNC.RECONVERGENT B1 ;  /* 0x0000000000017941 */ /* 0x000fea0003800200 */
.L_x_170:
        /* <DEDUP_REMOVED lines=133> */
[----:B------:R-:W-:Y:S02]  /*19080*/  IMAD.X R55, RZ, RZ, RZ, P0 ;  /* 0x000000ffff377224 */ /* 0x000fe400000e06ff */
[----:B------:R-:W-:-:S04]  /*19090*/  IMAD.WIDE.U32 R46, R11, R46, R100 ;  /* 0x0000002e0b2e7225 */ /* 0x000fc800078e0064 */
[----:B------:R-:W-:Y:S01]  /*190a0*/  IMAD.WIDE.U32 R98, R13, R87, R98 ;  /* 0x000000570d627225 */ /* 0x000fe200078e0062 */
[----:B------:R-:W-:-:S03]  /*190b0*/  IADD3 R52, P3, PT, R50, R47, RZ ;  /* 0x0000002f32347210 */ /* 0x000fc60007f7e0ff */
[----:B------:R-:W-:Y:S01]  /*190c0*/  IMAD.WIDE.U32 R54, R14, R83, R54 ;  /* 0x000000530e367225 */ /* 0x000fe200078e0036 */
[----:B------:R-:W-:Y:S02]  /*190d0*/  IADD3 R98, P2, PT, R98, R51, RZ ;  /* 0x0000003362627210 */ /* 0x000fe40007f5e0ff */
        /* <DEDUP_REMOVED lines=18> */
[----:B------:R-:W-:Y:S02]  /*19200*/  VIADD R41, R101, UR4 ;  /* 0x0000000465297c36 */ /* 0x000fe40008000000 */
[----:B------:R-:W-:Y:S02]  /*19210*/  IMAD.X R50, RZ, RZ, RZ, P3 ;  /* 0x000000ffff327224 */ /* 0x000fe400018e06ff */
        /* <DEDUP_REMOVED lines=26> */
[----:B------:R-:W-:Y:S01]  /*193c0*/  IMAD.WIDE.U32 R54, R11, R87, R54 ;  /* 0x000000570b367225 */ /* 0x000fe200078e0036 */
[----:B------:R-:W-:Y:S02]  /*193d0*/  IADD3 R93, PT, PT, R93, UR4, RZ ;  /* 0x000000045d5d7c10 */ /* 0x000fe4000fffe0ff */
[----:B------:R-:W-:Y:S01]  /*193e0*/  IADD3.X R45, PT, PT, RZ, R45, RZ, P1, P4 ;  /* 0x0000002dff2d7210 */ /* 0x000fe20000fe84ff */
[----:B------:R-:W-:-:S03]  /*193f0*/  IMAD.WIDE.U32 R94, R12, R83, R94 ;  /* 0x000000530c5e7225 */ /* 0x000fc600078e005e */
[----:B------:R-:W-:Y:S01]  /*19400*/  IADD3 R45, P2, P3, R38, R45, R93 ;  /* 0x0000002d262d7210 */ /* 0x000fe20007b5e05d */
[----:B------:R-:W-:Y:S01]  /*19410*/  IMAD.WIDE.U32 R92, R54, 0x3d1, RZ ;  /* 0x000003d1365c7825 */ /* 0x000fe200078e00ff */
[----:B------:R-:W-:Y:S02]  /*19420*/  IADD3 R48, P1, PT, R94, R55, RZ ;  /* 0x000000375e307210 */ /* 0x000fe40007f3e0ff */
[----:B------:R-:W-:Y:S02]  /*19430*/  IADD3 R52, P0, PT, R53, R95, RZ ;  /* 0x0000005f35347210 */ /* 0x000fe40007f1e0ff */
        /* <DEDUP_REMOVED lines=90> */
.L_x_175:
[----:B------:R-:W-:Y:S05]  /*199e0*/  BSYNC.RECONVERGENT B1 ;  /* 0x0000000000017941 */ /* 0x000fea0003800200 */
.L_x_174:
[----:B------:R-:W-:Y:S01]  /*199f0*/  ISETP.GT.U32.OR P0, PT, R55, R60, P0 ;  /* 0x0000003c3700720c */ /* 0x000fe20000704470 */
[----:B------:R-:W-:Y:S04]  /*19a00*/  BSSY.RECONVERGENT B1, `(.L_x_176) ;  /* 0x0000038000017945 */ /* 0x000fe80003800200 */
[----:B------:R-:W-:Y:S01]  /*19a10*/  BSSY.RELIABLE B2, `(.L_x_177) ;  /* 0x000002b000027945 */ /* 0x000fe20003800100 */
[----:B------:R-:W-:Y:S02]  /*19a20*/  IMAD.MOV.U32 R81, RZ, RZ, R45 ;  /* 0x000000ffff517224 */ /* 0x000fe400078e002d */
[----:B------:R-:W-:Y:S02]  /*19a30*/  IMAD.MOV.U32 R83, RZ, RZ, R43 ;  /* 0x000000ffff537224 */ /* 0x000fe400078e002b */
[----:B------:R-:W-:-:S02]  /*19a40*/  IMAD.MOV.U32 R85, RZ, RZ, R41 ;  /* 0x000000ffff557224 */ /* 0x000fc400078e0029 */
[----:B------:R-:W-:Y:S01]  /*19a50*/  IMAD.MOV.U32 R87, RZ, RZ, R39 ;  /* 0x000000ffff577224 */ /* 0x000fe200078e0027 */
[----:B------:R-:W-:Y:S06]  /*19a60*/  @P0 BRA `(.L_x_178) ;  /* 0x0000000000940947 */ /* 0x000fec0003800000 */
        /* <DEDUP_REMOVED lines=37> */
.L_x_178:
[----:B------:R-:W-:Y:S05]  /*19cc0*/  BSYNC.RELIABLE B2 ;  /* 0x0000000000027941 */ /* 0x000fea0003800100 */
.L_x_177:
        /* <DEDUP_REMOVED lines=11> */
.L_x_179:
[----:B------:R-:W-:Y:S05]  /*19d80*/  BSYNC.RECONVERGENT B1 ;  /* 0x0000000000017941 */ /* 0x000fea0003800200 */
.L_x_176:
        /* <DEDUP_REMOVED lines=41> */
.L_x_182:
[----:B------:R-:W-:Y:S05]  /*1a020*/  BSYNC.RELIABLE B2 ;  /* 0x0000000000027941 */ /* 0x000fea0003800100 */
.L_x_181:
        /* <DEDUP_REMOVED lines=11> */
.L_x_183:
[----:B------:R-:W-:Y:S05]  /*1a0e0*/  BSYNC.RECONVERGENT B1 ;  /* 0x0000000000017941 */ /* 0x000fea0003800200 */
.L_x_180:
        /* <DEDUP_REMOVED lines=13> */
[----:B------:R-:W-:Y:S01]  /*1a1c0*/  IMAD.MOV.U32 R99, RZ, RZ, RZ ;  /* 0x000000ffff637224 */ /* 0x000fe200078e00ff */
[----:B------:R-:W-:Y:S01]  /*1a1d0*/  IADD3.X R41, PT, PT, RZ, RZ, RZ, P0, !PT ;  /* 0x000000ffff297210 */ /* 0x000fe200007fe4ff */
        /* <DEDUP_REMOVED lines=35> */
[----:B------:R-:W-:Y:S01]  /*1a410*/  IMAD.X R49, RZ, RZ, RZ, P1 ;  /* 0x000000ffff317224 */ /* 0x000fe200008e06ff */
        /* <DEDUP_REMOVED lines=103> */
[----:B------:R-:W-:Y:S01]  /*1aa90*/  IADD3.X R97, PT, PT, RZ, RZ, RZ, P0, !PT ;  /* 0x000000ffff617210 */ /* 0x000fe200007fe4ff */
[----:B------:R-:W-:Y:S01]  /*1aaa0*/  IMAD.X R95, RZ, RZ, RZ, P1 ;  /* 0x000000ffff5f7224 */ /* 0x000fe200008e06ff */
[----:B------:R-:W-:Y:S01]  /*1aab0*/  IADD3 R44, P3, PT, R44, R100, RZ ;  /* 0x000000642c2c7210 */ /* 0x000fe20007f7e0ff */
        /* <DEDUP_REMOVED lines=66> */
[----:B------:R-:W-:Y:S01]  /*1aee0*/  IMAD.WIDE.U32 R38, R99, 0x3d1, RZ ;  /* 0x000003d163267825 */ /* 0x000fe200078e00ff */
[----:B------:R-:W-:Y:S02]  /*1aef0*/  IADD3 R40, PT, PT, R41, UR4, RZ ;  /* 0x0000000429287c10 */ /* 0x000fe4000fffe0ff */
        /* <DEDUP_REMOVED lines=55> */
[----:B------:R-:W-:Y:S01]  /*1b270*/  @P1 ISETP.GT.U32.AND.EX P0, PT, R30, RZ, PT, P3 ;  /* 0x000000ff1e00120c */ /* 0x000fe20003f04130 */
[----:B------:R-:W-:Y:S01]  /*1b280*/  IMAD.MOV.U32 R30, RZ, RZ, RZ ;  /* 0x000000ffff1e7224 */ /* 0x000fe200078e00ff */
[----:B------:R-:W-:-:S11]  /*1b290*/  @P1 SEL R33, R29, RZ, P2 ;  /* 0x000000ff1d211207 */ /* 0x000fd60001000000 */
.L_x_185:
[----:B------:R-:W-:Y:S05]  /*1b2a0*/  BSYNC.RECONVERGENT B1 ;  /* 0x0000000000017941 */ /* 0x000fea0003800200 */
.L_x_184:
        /* <DEDUP_REMOVED lines=42> */
.L_x_188:
[----:B------:R-:W-:Y:S05]  /*1b550*/  BSYNC.RELIABLE B2 ;  /* 0x0000000000027941 */ /* 0x000fea0003800100 */
.L_x_187:
        /* <DEDUP_REMOVED lines=11> */
.L_x_189:
[----:B------:R-:W-:Y:S05]  /*1b610*/  BSYNC.RECONVERGENT B1 ;  /* 0x0000000000017941 */ /* 0x000fea0003800200 */
.L_x_186:
        /* <DEDUP_REMOVED lines=41> */
.L_x_192:
[----:B------:R-:W-:Y:S05]  /*1b8b0*/  BSYNC.RELIABLE B2 ;  /* 0x0000000000027941 */ /* 0x000fea0003800100 */
.L_x_191:
        /* <DEDUP_REMOVED lines=11> */
.L_x_193:
[----:B------:R-:W-:Y:S05]  /*1b970*/  BSYNC.RECONVERGENT B1 ;  /* 0x0000000000017941 */ /* 0x000fea0003800200 */
.L_x_190:
[----:B------:R-:W-:Y:S01]  /*1b980*/  ISETP.GT.U32.AND P0, PT, R69, R76, PT ;  /* 0x0000004c4500720c */ /* 0x000fe20003f04070 */
[----:B------:R-:W-:-:S12]  /*1b990*/  BSSY.RELIABLE B1, `(.L_x_194) ;  /* 0x0000fe2000017945 */ /* 0x000fd80003800100 */
[----:B------:R-:W-:Y:S05]  /*1b9a0*/  @P0 BRA `(.L_x_195) ;  /* 0x000000fc00800947 */ /* 0x000fea0003800000 */
[----:B------:R-:W-:-:S04]  /*1b9b0*/  ISETP.NE.AND P0, PT, R67, R74, PT ;  /* 0x0000004a4300720c */ /* 0x000fc80003f05270 */
[----:B------:R-:W-:-:S04]  /*1b9c0*/  ISETP.NE.OR P0, PT, R68, R77, P0 ;  /* 0x0000004d4400720c */ /* 0x000fc80000705670 */
[----:B------:R-:W-:-:S04]  /*1b9d0*/  ISETP.LT.U32.OR P0, PT, R69, R76, P0 ;  /* 0x0000004c4500720c */ /* 0x000fc80000701470 */
[----:B------:R-:W-:-:S04]  /*1b9e0*/  ISETP.NE.OR P0, PT, R66, R75, P0 ;  /* 0x0000004b4200720c */ /* 0x000fc80000705670 */
[----:B------:R-:W-:-:S04]  /*1b9f0*/  ISETP.NE.OR P0, PT, R65, R72, P0 ;  /* 0x000000484100720c */ /* 0x000fc80000705670 */
[----:B------:R-:W-:-:S04]  /*1ba00*/  ISETP.NE.OR P0, PT, R64, R73, P0 ;  /* 0x000000494000720c */ /* 0x000fc80000705670 */
[----:B------:R-:W-:-:S04]  /*1ba10*/  ISETP.NE.OR P0, PT, R63, R70, P0 ;  /* 0x000000463f00720c */ /* 0x000fc80000705670 */
[----:B------:R-:W-:-:S13]  /*1ba20*/  ISETP.NE.OR P0, PT, R62, R71, P0 ;  /* 0x000000473e00720c */ /* 0x000fda0000705670 */
[----:B------:R-:W-:Y:S05]  /*1ba30*/  @!P0 BREAK.RELIABLE B1 ;  /* 0x0000000000018942 */ /* 0x000fea0003800100 */
[----:B------:R-:W-:Y:S05]  /*1ba40*/  @P0 BRA `(.L_x_195) ;  /* 0x000000fc00580947 */ /* 0x000fea0003800000 */
[----:B------:R-:W-:Y:S01]  /*1ba50*/  ISETP.GT.U32.AND P0, PT, R55, R29, PT ;  /* 0x0000001d3700720c */ /* 0x000fe20003f04070 */
[----:B------:R-:W-:Y:S01]  /*1ba60*/  IMAD.MOV.U32 R75, RZ, RZ, 0x1 ;  /* 0x00000001ff4b7424 */ /* 0x000fe200078e00ff */
[----:B------:R-:W-:Y:S01]  /*1ba70*/  MOV R78, R18 ;  /* 0x00000012004e7202 */ /* 0x000fe20000000f00 */
        /* <DEDUP_REMOVED lines=22> */
[----:B------:R-:W-:Y:S01]  /*1bbe0*/  IMAD.MOV.U32 R49, RZ, RZ, R26 ;  /* 0x000000ffff317224 */ /* 0x000fe200078e001a */
[----:B------:R-:W-:Y:S06]  /*1bbf0*/  @P0 BRA `(.L_x_113) ;  /* 0x000001e400900947 */ /* 0x000fec0003800000 */
[----:B------:R-:W-:Y:S01]  /*1bc00*/  ISETP.NE.AND P0, PT, R53, R30, PT ;  /* 0x0000001e3500720c */ /* 0x000fe20003f05270 */
[----:B------:R-:W-:Y:S01]  /*1bc10*/  IMAD.MOV.U32 R71, RZ, RZ, R3 ;  /* 0x000000ffff477224 */ /* 0x000fe200078e0003 */
[----:B------:R-:W-:Y:S01]  /*1bc20*/  MOV R63, R12 ;  /* 0x0000000c003f7202 */ /* 0x000fe20000000f00 */
[----:B------:R-:W-:Y:S01]  /*1bc30*/  IMAD.MOV.U32 R74, RZ, RZ, R4 ;  /* 0x000000ffff4a7224 */ /* 0x000fe200078e0004 */
[----:B------:R-:W-:Y:S01]  /*1bc40*/  ISETP.NE.OR P0, PT, R54, R37, P0 ;  /* 0x000000253600720c */ /* 0x000fe20000705670 */
[----:B------:R-:W-:Y:S02]  /*1bc50*/  IMAD.MOV.U32 R66, RZ, RZ, R5 ;  /* 0x000000ffff427224 */ /* 0x000fe400078e0005 */
[----:B------:R-:W-:Y:S01]  /*1bc60*/  IMAD.MOV.U32 R72, RZ, RZ, R6 ;  /* 0x000000ffff487224 */ /* 0x000fe200078e0006 */
[----:B------:R-:W-:Y:S01]  /*1bc70*/  ISETP.LT.U32.OR P0, PT, R55, R29, P0 ;  /* 0x0000001d3700720c */ /* 0x000fe20000701470 */
[----:B------:R-:W-:Y:S02]  /*1bc80*/  IMAD.MOV.U32 R64, RZ, RZ, R7 ;  /* 0x000000ffff407224 */ /* 0x000fe400078e0007 */
[----:B------:R-:W-:Y:S01]  /*1bc90*/  IMAD.MOV.U32 R65, RZ, RZ, R8 ;  /* 0x000000ffff417224 */ /* 0x000fe200078e0008 */
[----:B------:R-:W-:Y:S01]  /*1bca0*/  ISETP.NE.OR P0, PT, R52, R88, P0 ;  /* 0x000000583400720c */ /* 0x000fe20000705670 */
[----:B------:R-:W-:-:S02]  /*1bcb0*/  IMAD.MOV.U32 R67, RZ, RZ, R9 ;  /* 0x000000ffff437224 */ /* 0x000fc400078e0009 */
[----:B------:R-:W-:Y:S01]  /*1bcc0*/  IMAD.MOV.U32 R73, RZ, RZ, R10 ;  /* 0x000000ffff497224 */ /* 0x000fe200078e000a */
[----:B------:R-:W-:Y:S01]  /*1bcd0*/  ISETP.NE.OR P0, PT, R81, R94, P0 ;  /* 0x0000005e5100720c */ /* 0x000fe20000705670 */
[----:B------:R-:W-:Y:S02]  /*1bce0*/  IMAD.MOV.U32 R69, RZ, RZ, R11 ;  /* 0x000000ffff457224 */ /* 0x000fe400078e000b */
[----:B------:R-:W-:Y:S01]  /*1bcf0*/  IMAD.MOV.U32 R62, RZ, RZ, R13 ;  /* 0x000000ffff3e7224 */ /* 0x000fe200078e000d */
[----:B------:R-:W-:Y:S01]  /*1bd00*/  ISETP.NE.OR P0, PT, R83, R92, P0 ;  /* 0x0000005c5300720c */ /* 0x000fe20000705670 */
[----:B------:R-:W-:Y:S02]  /*1bd10*/  IMAD.MOV.U32 R51, RZ, RZ, R14 ;  /* 0x000000ffff337224 */ /* 0x000fe400078e000e */
[----:B------:R-:W-:Y:S01]  /*1bd20*/  IMAD.MOV.U32 R50, RZ, RZ, R15 ;  /* 0x000000ffff327224 */ /* 0x000fe200078e000f */
[----:B------:R-:W-:Y:S01]  /*1bd30*/  ISETP.NE.OR P0, PT, R85, R27, P0 ;  /* 0x0000001b5500720c */ /* 0x000fe20000705670 */
[----:B------:R-:W-:-:S02]  /*1bd40*/  IMAD.MOV.U32 R68, RZ, RZ, R16 ;  /* 0x000000ffff447224 */ /* 0x000fc400078e0010 */
[----:B------:R-:W-:Y:S01]  /*1bd50*/  IMAD.MOV.U32 R76, RZ, RZ, R17 ;  /* 0x000000ffff4c7224 */ /* 0x000fe200078e0011 */
[----:B------:R-:W-:Y:S01]  /*1bd60*/  ISETP.NE.OR P0, PT, R87, R44, P0 ;  /* 0x0000002c5700720c */ /* 0x000fe20000705670 */
        /* <DEDUP_REMOVED lines=8> */
[----:B------:R-:W-:Y:S01]  /*1bdf0*/  IMAD.MOV.U32 R49, RZ, RZ, R26 ;  /* 0x000000ffff317224 */ /* 0x000fe200078e001a */
[----:B------:R-:W-:Y:S06]  /*1be00*/  @P0 BRA `(.L_x_113) ;  /* 0x000001e4000c0947 */ /* 0x000fec0003800000 */
[----:B------:R-:W-:Y:S02]  /*1be10*/  LOP3.LUT R27, R16, R18, R17, 0xfe, !PT ;  /* 0x00000012101b7212 */ /* 0x000fe400078efe11 */
[----:B------:R-:W-:Y:S01]  /*1be20*/  CS2R R68, SRZ ;  /* 0x0000000000447805 */ /* 0x000fe2000001ff00 */
[----:B------:R-:W-:Y:S01]  /*1be30*/  IMAD.MOV.U32 R71, RZ, RZ, R3 ;  /* 0x000000ffff477224 */ /* 0x000fe200078e0003 */
[----:B------:R-:W-:Y:S01]  /*1be40*/  MOV R72, R6 ;  /* 0x0000000600487202 */ /* 0x000fe20000000f00 */
[----:B------:R-:W-:Y:S01]  /*1be50*/  IMAD.MOV.U32 R74, RZ, RZ, R4 ;  /* 0x000000ffff4a7224 */ /* 0x000fe200078e0004 */
[----:B------:R-:W-:Y:S01]  /*1be60*/  LOP3.LUT R27, R14, R27, R15, 0xfe, !PT ;  /* 0x0000001b0e1b7212 */ /* 0x000fe200078efe0f */
[----:B------:R-:W-:Y:S01]  /*1be70*/  IMAD.MOV.U32 R66, RZ, RZ, R5 ;  /* 0x000000ffff427224 */ /* 0x000fe200078e0005 */
[----:B------:R-:W-:Y:S01]  /*1be80*/  CS2R R62, SRZ ;  /* 0x00000000003e7805 */ /* 0x000fe2000001ff00 */
[----:B------:R-:W-:Y:S01]  /*1be90*/  IMAD.MOV.U32 R64, RZ, RZ, R7 ;  /* 0x000000ffff407224 */ /* 0x000fe200078e0007 */
[----:B------:R-:W-:Y:S01]  /*1bea0*/  LOP3.LUT R28, R12, R27, R13, 0xfe, !PT ;  /* 0x0000001b0c1c7212 */ /* 0x000fe200078efe0d */
[----:B------:R-:W-:Y:S01]  /*1beb0*/  IMAD.MOV.U32 R65, RZ, RZ, R8 ;  /* 0x000000ffff417224 */ /* 0x000fe200078e0008 */
[----:B------:R-:W-:Y:S01]  /*1bec0*/  CS2R R50, SRZ ;  /* 0x0000000000327805 */ /* 0x000fe2000001ff00 */
[----:B------:R-:W-:Y:S01]  /*1bed0*/  IMAD.MOV.U32 R67, RZ, RZ, R9 ;  /* 0x000000ffff437224 */ /* 0x000fe200078e0009 */
[----:B------:R-:W-:Y:S01]  /*1bee0*/  LOP3.LUT P0, RZ, R28, R11, RZ, 0xfc, !PT ;  /* 0x0000000b1cff7212 */ /* 0x000fe2000780fcff */
[----:B------:R-:W-:-:S02]  /*1bef0*/  IMAD.MOV.U32 R73, RZ, RZ, R10 ;  /* 0x000000ffff497224 */ /* 0x000fc400078e000a */
[----:B------:R-:W-:Y:S02]  /*1bf00*/  IMAD.MOV.U32 R76, RZ, RZ, RZ ;  /* 0x000000ffff4c7224 */ /* 0x000fe400078e00ff */
[----:B------:R-:W-:Y:S02]  /*1bf10*/  IMAD.MOV.U32 R78, RZ, RZ, RZ ;  /* 0x000000ffff4e7224 */ /* 0x000fe400078e00ff */
        /* <DEDUP_REMOVED lines=8> */
[----:B------:R-:W-:Y:S06]  /*1bfa0*/  @!P0 BRA `(.L_x_113) ;  /* 0x000001e000a48947 */ /* 0x000fec0003800000 */
[----:B------:R-:W-:-:S04]  /*1bfb0*/  IMAD.WIDE.U32 R42, R18, R18, RZ ;  /* 0x00000012122a7225 */ /* 0x000fc800078e00ff */
[----:B------:R-:W-:Y:S01]  /*1bfc0*/  HFMA2 R31, -RZ, RZ, 0, 0 ;  /* 0x00000000ff1f7431 */ /* 0x000fe200000001ff */
[----:B------:R-:W-:Y:S01]  /*1bfd0*/  UMOV UR4, URZ ;  /* 0x000000ff00047c82 */ /* 0x000fe20008000000 */
[----:B------:R-:W-:Y:S01]  /*1bfe0*/  BSSY.RECONVERGENT B2, `(.L_x_196) ;  /* 0x0000120000027945 */ /* 0x000fe20003800200 */
[----:B------:R-:W-:Y:S01]  /*1bff0*/  IMAD.MOV.U32 R28, RZ, RZ, R43 ;  /* 0x000000ffff1c7224 */ /* 0x000fe200078e002b */
[----:B------:R-:W-:Y:S01]  /*1c000*/  LOP3.LUT R27, R42, 0xfffffffd, RZ, 0xc0, !PT ;  /* 0xfffffffd2a1b7812 */ /* 0x000fe200078ec0ff */
        /* <DEDUP_REMOVED lines=31> */
[----:B------:R-:W-:Y:S02]  /*1c200*/  IADD3 R34, P0, PT, R28, R31, RZ ;  /* 0x0000001f1c227210 */ /* 0x000fe40007f1e0ff */
[----:B------:R-:W-:Y:S01]  /*1c210*/  MOV R31, RZ ;  /* 0x000000ff001f7202 */ /* 0x000fe20000000f00 */
[----:B------:R-:W-:Y:S01]  /*1c220*/  IMAD.MOV.U32 R28, RZ, RZ, R32 ;  /* 0x000000ffff1c7224 */ /* 0x000fe200078e0020 */
[----:B------:R-:W-:Y:S01]  /*1c230*/  IADD3 R36, P1, PT, R30, R33, RZ ;  /* 0x000000211e247210 */ /* 0x000fe20007f3e0ff */
[----:B------:R-:W-:Y:S02]  /*1c240*/  IMAD.X R35, RZ, RZ, RZ, P0 ;  /* 0x000000ffff237224 */ /* 0x000fe400000e06ff */
[----:B------:R-:W-:Y:S02]  /*1c250*/  IMAD.MOV.U32 R30, RZ, RZ, R29 ;  /* 0x000000ffff1e7224 */ /* 0x000fe400078e001d */
[----:B------:R-:W-:-:S02]  /*1c260*/  IMAD.X R37, RZ, RZ, RZ, P1 ;  /* 0x000000ffff257224 */ /* 0x000fc400008e06ff */
        /* <DEDUP_REMOVED lines=9> */
[----:B------:R-:W-:Y:S02]  /*1c300*/  IMAD.MOV.U32 R32, RZ, RZ, R31 ;  /* 0x000000ffff207224 */ /* 0x000fe400078e001f */
        /* <DEDUP_REMOVED lines=35> */
[----:B------:R-:W-:Y:S01]  /*1c540*/  IMAD.MOV.U32 R50, RZ, RZ, R44 ;  /* 0x000000ffff327224 */ /* 0x000fe200078e002c */
[----:B------:R-:W-:Y:S01]  /*1c550*/  IADD3.X R33, PT, PT, RZ, RZ, RZ, P1, !PT ;  /* 0x000000ffff217210 */ /* 0x000fe20000ffe4ff */
        /* <DEDUP_REMOVED lines=97> */
[----:B------:R-:W-:Y:S01]  /*1cb70*/  IADD3.X R53, PT, PT, RZ, RZ, RZ, P1, !PT ;  /* 0x000000ffff357210 */ /* 0x000fe20000ffe4ff */
[----:B------:R-:W-:Y:S01]  /*1cb80*/  IMAD.X R51, RZ, RZ, RZ, P0 ;  /* 0x000000ffff337224 */ /* 0x000fe200000e06ff */
[----:B------:R-:W-:Y:S01]  /*1cb90*/  IADD3 R27, P2, P3, R38, R27, R29 ;  /* 0x0000001b261b7210 */ /* 0x000fe20007b5e01d */
[----:B------:R-:W-:-:S03]  /*1cba0*/  IMAD.WIDE.U32 R50, R12, R12, R50 ;  /* 0x0000000c0c327225 */ /* 0x000fc600078e0032 */
[----:B------:R-:W-:Y:S02]  /*1cbb0*/  IADD3 R27, P0, P1, R42, R27, R48 ;  /* 0x0000001b2a1b7210 */ /* 0x000fe4000791e030 */
[----:B------:R-:W-:Y:S01]  /*1cbc0*/  IADD3.X R29, PT, PT, RZ, RZ, RZ, P2, P3 ;  /* 0x000000ffff1d7210 */ /* 0x000fe200017e64ff */
[----:B------:R-:W-:-:S03]  /*1cbd0*/  IMAD.WIDE.U32 R38, R11, R14, R52 ;  /* 0x0000000e0b267225 */ /* 0x000fc600078e0034 */
[----:B------:R-:W-:Y:S01]  /*1cbe0*/  IADD3.X R29, PT, PT, RZ, R29, RZ, P0, P1 ;  /* 0x0000001dff1d7210 */ /* 0x000fe200007e24ff */
        /* <DEDUP_REMOVED lines=32> */
[----:B------:R-:W-:-:S04]  /*1cdf0*/  IADD3 R35, P0, P1, R34, R35, R38 ;  /* 0x0000002322237210 */ /* 0x000fc8000791e026 */
[----:B------:R-:W-:Y:S02]  /*1ce00*/  IADD3.X R37, PT, PT, RZ, RZ, RZ, P0, P1 ;  /* 0x000000ffff257210 */ /* 0x000fe400007e24ff */
[----:B------:R-:W-:Y:S01]  /*1ce10*/  IADD3 R53, P0, P1, R30, R35, R32 ;  /* 0x000000231e357210 */ /* 0x000fe2000791e020 */
[----:B------:R-:W-:Y:S02]  /*1ce20*/  VIADD R32, R33, UR4 ;  /* 0x0000000421207c36 */ /* 0x000fe40008000000 */
[----:B------:R-:W-:Y:S01]  /*1ce30*/  IMAD.WIDE.U32 R30, R29, 0x3d1, RZ ;  /* 0x000003d11d1e7825 */ /* 0x000fe200078e00ff */
[----:B------:R-:W-:-:S03]  /*1ce40*/  IADD3.X R37, PT, PT, RZ, R37, RZ, P0, P1 ;  /* 0x00000025ff257210 */ /* 0x000fc600007e24ff */
[----:B------:R-:W-:Y:S01]  /*1ce50*/  VIADD R31, R31, UR4 ;  /* 0x000000041f1f7c36 */ /* 0x000fe20008000000 */
[----:B------:R-:W-:-:S04]  /*1ce60*/  IADD3 R37, P0, P1, R36, R37, R32 ;  /* 0x0000002524257210 */ /* 0x000fc8000791e020 */
[----:B------:R-:W-:Y:S02]  /*1ce70*/  IADD3 R37, P2, P3, R28, R37, R30 ;  /* 0x000000251c257210 */ /* 0x000fe40007b5e01e */
        /* <DEDUP_REMOVED lines=54> */
.L_x_197:
[----:B------:R-:W-:Y:S05]  /*1d1e0*/  BSYNC.RECONVERGENT B2 ;  /* 0x0000000000027941 */ /* 0x000fea0003800200 */
.L_x_196:
[----:B------:R-:W-:Y:S01]  /*1d1f0*/  ISETP.GT.U32.OR P0, PT, R37, R60, P0 ;  /* 0x0000003c2500720c */ /* 0x000fe20000704470 */
        /* <DEDUP_REMOVED lines=40> */
.L_x_200:
[----:B------:R-:W-:Y:S05]  /*1d480*/  BSYNC.RELIABLE B3 ;  /* 0x0000000000037941 */ /* 0x000fea0003800100 */
.L_x_199:
        /* <DEDUP_REMOVED lines=11> */
.L_x_201:
[----:B------:R-:W-:Y:S05]  /*1d540*/  BSYNC.RECONVERGENT B2 ;  /* 0x0000000000027941 */ /* 0x000fea0003800200 */
.L_x_198:
        /* <DEDUP_REMOVED lines=41> */
.L_x_204:
[----:B------:R-:W-:Y:S05]  /*1d7e0*/  BSYNC.RELIABLE B3 ;  /* 0x0000000000037941 */ /* 0x000fea0003800100 */
.L_x_203:
        /* <DEDUP_REMOVED lines=11> */
.L_x_205:
[----:B------:R-:W-:Y:S05]  /*1d8a0*/  BSYNC.RECONVERGENT B2 ;  /* 0x0000000000027941 */ /* 0x000fea0003800200 */
.L_x_202:
        /* <DEDUP_REMOVED lines=14> */
[----:B------:R-:W-:Y:S01]  /*1d990*/  IMAD.MOV.U32 R28, RZ, RZ, R29 ;  /* 0x000000ffff1c7224 */ /* 0x000fe200078e001d */
[----:B------:R-:W-:Y:S01]  /*1d9a0*/  MOV R29, RZ ;  /* 0x000000ff001d7202 */ /* 0x000fe20000000f00 */
        /* <DEDUP_REMOVED lines=37> */
[----:B------:R-:W-:Y:S01]  /*1dc00*/  IMAD.MOV.U32 R42, RZ, RZ, R39 ;  /* 0x000000ffff2a7224 */ /* 0x000fe200078e0027 */
        /* <DEDUP_REMOVED lines=103> */
[----:B------:R-:W-:Y:S01]  /*1e280*/  IADD3.X R51, PT, PT, RZ, RZ, RZ, P2, !PT ;  /* 0x000000ffff337210 */ /* 0x000fe200017fe4ff */
[----:B------:R-:W-:Y:S01]  /*1e290*/  VIADD R29, R45, UR4 ;  /* 0x000000042d1d7c36 */ /* 0x000fe20008000000 */
[----:B------:R-:W-:Y:S01]  /*1e2a0*/  IADD3 R66, P3, PT, R66, R44, RZ ;  /* 0x0000002c42427210 */ /* 0x000fe20007f7e0ff */
[----:B------:R-:W-:Y:S02]  /*1e2b0*/  IMAD.X R55, RZ, RZ, RZ, P1 ;  /* 0x000000ffff377224 */ /* 0x000fe400008e06ff */
[----:B------:R-:W-:-:S04]  /*1e2c0*/  IMAD.WIDE.U32 R50, R19, R27, R50 ;  /* 0x0000001b13327225 */ /* 0x000fc800078e0032 */
[----:B------:R-:W-:-:S04]  /*1e2d0*/  IMAD.WIDE.U32 R48, R21, R53, R48 ;  /* 0x0000003515307225 */ /* 0x000fc800078e0030 */
[----:B------:R-:W-:Y:S01]  /*1e2e0*/  IMAD.WIDE.U32 R54, R20, R59, R54 ;  /* 0x0000003b14367225 */ /* 0x000fe200078e0036 */
[----:B------:R-:W-:-:S03]  /*1e2f0*/  IADD3 R42, P0, PT, R43, R49, RZ ;  /* 0x000000312b2a7210 */ /* 0x000fc60007f1e0ff */
[----:B------:R-:W-:Y:S01]  /*1e300*/  IMAD.X R31, RZ, RZ, RZ, P3 ;  /* 0x000000ffff1f7224 */ /* 0x000fe200018e06ff */
[----:B------:R-:W-:Y:S01]  /*1e310*/  IADD3 R48, P1, PT, R48, R55, RZ ;  /* 0x0000003730307210 */ /* 0x000fe20007f3e0ff */
[----:B------:R-:W-:Y:S01]  /*1e320*/  IMAD.X R43, RZ, RZ, RZ, P0 ;  /* 0x000000ffff2b7224 */ /* 0x000fe200000e06ff */
[----:B------:R-:W-:Y:S01]  /*1e330*/  IADD3 R54, P2, PT, R54, R51, RZ ;  /* 0x0000003336367210 */ /* 0x000fe20007f5e0ff */
[----:B------:R-:W-:Y:S01]  /*1e340*/  IMAD.WIDE.U32 R44, R50, 0x3d1, RZ ;  /* 0x000003d1322c7825 */ /* 0x000fe200078e00ff */
[----:B------:R-:W-:-:S03]  /*1e350*/  IADD3 R31, P3, P4, R64, R31, R29 ;  /* 0x0000001f401f7210 */ /* 0x000fc60007c7e01d */
        /* <DEDUP_REMOVED lines=54> */
[----:B------:R-:W-:Y:S02]  /*1e6c0*/  IADD3 R41, P0, P1, R40, R41, R28 ;  /* 0x0000002928297210 */ /* 0x000fe4000791e01c */
[----:B------:R-:W-:Y:S01]  /*1e6d0*/  IADD3 R30, PT, PT, R29, UR4, RZ ;  /* 0x000000041d1e7c10 */ /* 0x000fe2000fffe0ff */
        /* <DEDUP_REMOVED lines=59> */
.L_x_207:
[----:B------:R-:W-:Y:S05]  /*1ea90*/  BSYNC.RECONVERGENT B2 ;  /* 0x0000000000027941 */ /* 0x000fea0003800200 */
.L_x_206:
        /* <DEDUP_REMOVED lines=42> */
.L_x_210:
[----:B------:R-:W-:Y:S05]  /*1ed40*/  BSYNC.RELIABLE B3 ;  /* 0x0000000000037941 */ /* 0x000fea0003800100 */
.L_x_209:
        /* <DEDUP_REMOVED lines=11> */
.L_x_211:
[----:B------:R-:W-:Y:S05]  /*1ee00*/  BSYNC.RECONVERGENT B2 ;  /* 0x0000000000027941 */ /* 0x000fea0003800200 */
.L_x_208:
        /* <DEDUP_REMOVED lines=41> */
.L_x_214:
[----:B------:R-:W-:Y:S05]  /*1f0a0*/  BSYNC.RELIABLE B3 ;  /* 0x0000000000037941 */ /* 0x000fea0003800100 */
.L_x_213:
        /* <DEDUP_REMOVED lines=11> */
.L_x_215:
[----:B------:R-:W-:Y:S05]  /*1f160*/  BSYNC.RECONVERGENT B2 ;  /* 0x0000000000027941 */ /* 0x000fea0003800200 */
.L_x_212:
        /* <DEDUP_REMOVED lines=9> */
[----:B------:R-:W-:Y:S02]  /*1f200*/  IMAD.SHL.U32 R38, R66, 0x4, RZ ;  /* 0x0000000442267824 */ /* 0x000fe400078e00ff */
[----:B------:R-:W-:-:S04]  /*1f210*/  IMAD.WIDE.U32 R32, R35, 0x4, R32 ;  /* 0x0000000423207825 */ /* 0x000fc800078e0020 */
[----:B------:R-:W-:Y:S02]  /*1f220*/  IMAD.MOV.U32 R34, RZ, RZ, R33 ;  /* 0x000000ffff227224 */ /* 0x000fe400078e0021 */
[----:B------:R-:W-:Y:S02]  /*1f230*/  IMAD.MOV.U32 R35, RZ, RZ, RZ ;  /* 0x000000ffff237224 */ /* 0x000fe400078e00ff */
        /* <DEDUP_REMOVED lines=9> */
[----:B------:R-:W-:Y:S02]  /*1f2d0*/  IMAD.MOV.U32 R39, RZ, RZ, RZ ;  /* 0x000000ffff277224 */ /* 0x000fe400078e00ff */
        /* <DEDUP_REMOVED lines=15> */
[----:B------:R-:W-:Y:S02]  /*1f3d0*/  ISETP.GE.U32.AND P1, PT, R63, RZ, PT ;  /* 0x000000ff3f00720c */ /* 0x000fe40003f26070 */
[----:B------:R-:W-:-:S04]  /*1f3e0*/  IADD3.X R30, PT, PT, RZ, RZ, RZ, P0, !PT ;  /* 0x000000ffff1e7210 */ /* 0x000fc800007fe4ff */
        /* <DEDUP_REMOVED lines=43> */
[----:B------:R-:W-:Y:S01]  /*1f6a0*/  @P2 IMAD.MOV.U32 R52, RZ, RZ, RZ ;  /* 0x000000ffff342224 */ /* 0x000fe200078e00ff */
[----:B------:R-:W-:Y:S02]  /*1f6b0*/  @P2 MOV R67, RZ ;  /* 0x000000ff00432202 */ /* 0x000fe40000000f00 */
[----:B------:R-:W-:Y:S01]  /*1f6c0*/  @P2 ISETP.GT.U32.AND P1, PT, R28, -0x1, PT ;  /* 0xffffffff1c00280c */ /* 0x000fe20003f24070 */
[----:B------:R-:W-:-:S05]  /*1f6d0*/  @P2 IMAD.X R29, RZ, RZ, RZ, P3 ;  /* 0x000000ffff1d2224 */ /* 0x000fca00018e06ff */
[----:B------:R-:W-:-:S04]  /*1f6e0*/  @P2 ISETP.GT.U32.AND.EX P1, PT, R29, RZ, PT, P1 ;  /* 0x000000ff1d00220c */ /* 0x000fc80003f24110 */
[----:B------:R-:W-:Y:S02]  /*1f6f0*/  @P2 SEL R36, R28, RZ, !P1 ;  /* 0x000000ff1c242207 */ /* 0x000fe40004800000 */
[----:B------:R-:W-:-:S07]  /*1f700*/  @P2 SEL R63, RZ, 0x1, !P1 ;  /* 0x00000001ff3f2807 */ /* 0x000fce0004800000 */
.L_x_217:
[----:B------:R-:W-:Y:S05]  /*1f710*/  BSYNC.RECONVERGENT B2 ;  /* 0x0000000000027941 */ /* 0x000fea0003800200 */
.L_x_216:
        /* <DEDUP_REMOVED lines=42> */
.L_x_220:
[----:B------:R-:W-:Y:S05]  /*1f9c0*/  BSYNC.RELIABLE B3 ;  /* 0x0000000000037941 */ /* 0x000fea0003800100 */
.L_x_219:
        /* <DEDUP_REMOVED lines=11> */
.L_x_221:
[----:B------:R-:W-:Y:S05]  /*1fa80*/  BSYNC.RECONVERGENT B2 ;  /* 0x0000000000027941 */ /* 0x000fea0003800200 */
.L_x_218:
        /* <DEDUP_REMOVED lines=41> */
.L_x_224:
[----:B------:R-:W-:Y:S05]  /*1fd20*/  BSYNC.RELIABLE B3 ;  /* 0x0000000000037941 */ /* 0x000fea0003800100 */
.L_x_223:
        /* <DEDUP_REMOVED lines=11> */
.L_x_225:
[----:B------:R-:W-:Y:S05]  /*1fde0*/  BSYNC.RECONVERGENT B2 ;  /* 0x0000000000027941 */ /* 0x000fea0003800200 */
.L_x_222:
[C---:B------:R-:W-:Y:S01]  /*1fdf0*/  IMAD.WIDE.U32 R44, R47.reuse, R47, RZ ;  /* 0x0000002f2f2c7225 */ /* 0x040fe200078e00ff */
        /* <DEDUP_REMOVED lines=160> */
[----:B------:R-:W-:Y:S01]  /*20800*/  VIADD R46, R47, UR4 ;  /* 0x000000042f2e7c36 */ /* 0x000fe20008000000 */
[----:B------:R-:W-:Y:S01]  /*20810*/  IADD3 R50, P1, PT, R50, R49, RZ ;  /* 0x0000003132327210 */ /* 0x000fe20007f3e0ff */
[----:B------:R-:W-:Y:S01]  /*20820*/  IMAD.X R27, RZ, RZ, RZ, P2 ;  /* 0x000000ffff1b7224 */ /* 0x000fe200010e06ff */
[----:B------:R-:W-:Y:S02]  /*20830*/  IADD3 R42, P2, PT, R48, R45, RZ ;  /* 0x0000002d302a7210 */ /* 0x000fe40007f5e0ff */
[----:B------:R-:W-:Y:S01]  /*20840*/  IADD3 R48, P0, PT, R43, R51, RZ ;  /* 0x000000332b307210 */ /* 0x000fe20007f1e0ff */
[----:B------:R-:W-:Y:S01]  /*20850*/  IMAD.X R51, RZ, RZ, RZ, P1 ;  /* 0x000000ffff337224 */ /* 0x000fe200008e06ff */
        /* <DEDUP_REMOVED lines=16> */
[----:B------:R-:W-:Y:S02]  /*20960*/  IADD3.X R47, PT, PT, RZ, RZ, RZ, P1, !PT ;  /* 0x000000ffff2f7210 */ /* 0x000fe40000ffe4ff */
        /* <DEDUP_REMOVED lines=100> */
.L_x_227:
[----:B------:R-:W-:Y:S05]  /*20fb0*/  BSYNC.RECONVERGENT B2 ;  /* 0x0000000000027941 */ /* 0x000fea0003800200 */
.L_x_226:
        /* <DEDUP_REMOVED lines=43> */
.L_x_230:
[----:B------:R-:W-:Y:S05]  /*21270*/  BSYNC.RELIABLE B3 ;  /* 0x0000000000037941 */ /* 0x000fea0003800100 */
.L_x_229:
        /* <DEDUP_REMOVED lines=11> */
.L_x_231:
[----:B------:R-:W-:Y:S05]  /*21330*/  BSYNC.RECONVERGENT B2 ;  /* 0x0000000000027941 */ /* 0x000fea0003800200 */
.L_x_228:
        /* <DEDUP_REMOVED lines=41> */
.L_x_234:
[----:B------:R-:W-:Y:S05]  /*215d0*/  BSYNC.RELIABLE B3 ;  /* 0x0000000000037941 */ /* 0x000fea0003800100 */
.L_x_233:
        /* <DEDUP_REMOVED lines=11> */
.L_x_235:
[----:B------:R-:W-:Y:S05]  /*21690*/  BSYNC.RECONVERGENT B2 ;  /* 0x0000000000027941 */ /* 0x000fea0003800200 */
.L_x_232:
        /* <DEDUP_REMOVED lines=11> */
[----:B------:R-:W-:Y:S02]  /*21750*/  HFMA2 R35, -RZ, RZ, 0, 0 ;  /* 0x00000000ff237431 */ /* 0x000fe400000001ff */
[----:B------:R-:W-:Y:S02]  /*21760*/  IMAD.MOV.U32 R34, RZ, RZ, R33 ;  /* 0x000000ffff227224 */ /* 0x000fe400078e0021 */
[----:B------:R-:W-:Y:S02]  /*21770*/  IMAD.SHL.U32 R38, R43, 0x8, RZ ;  /* 0x000000082b267824 */ /* 0x000fe400078e00ff */
[----:B------:R-:W-:-:S04]  /*21780*/  IMAD.WIDE.U32 R42, R27, 0x8, RZ ;  /* 0x000000081b2a7825 */ /* 0x000fc800078e00ff */
[----:B------:R-:W-:Y:S01]  /*21790*/  IMAD.WIDE.U32 R34, R39, 0x8, R34 ;  /* 0x0000000827227825 */ /* 0x000fe200078e0022 */
[----:B------:R-:W-:-:S03]  /*217a0*/  LOP3.LUT R29, R42, R29, RZ, 0xfc, !PT ;  /* 0x0000001d2a1d7212 */ /* 0x000fc600078efcff */
[----:B------:R-:W-:Y:S02]  /*217b0*/  IMAD.MOV.U32 R40, RZ, RZ, R35 ;  /* 0x000000ffff287224 */ /* 0x000fe400078e0023 */
[----:B------:R-:W-:Y:S02]  /*217c0*/  IMAD.MOV.U32 R39, RZ, RZ, RZ ;  /* 0x000000ffff277224 */ /* 0x000fe400078e00ff */
[----:B------:R-:W-:-:S04]  /*217d0*/  IMAD.WIDE.U32 R40, R37, 0x8, R40 ;  /* 0x0000000825287825 */ /* 0x000fc800078e0028 */
[----:B------:R-:W-:-:S04]  /*217e0*/  IMAD.WIDE.U32 R44, R44, 0x8, RZ ;  /* 0x000000082c2c7825 */ /* 0x000fc800078e00ff */
[----:B------:R-:W-:Y:S01]  /*217f0*/  IMAD.WIDE.U32 R38, R41, 0x3d1, R38 ;  /* 0x000003d129267825 */ /* 0x000fe200078e0026 */
[----:B------:R-:W-:-:S03]  /*21800*/  LOP3.LUT R43, R44, R43, RZ, 0xfc, !PT ;  /* 0x0000002b2c2b7212 */ /* 0x000fc600078efcff */
[----:B------:R-:W-:-:S05]  /*21810*/  VIADD R27, R39, UR4 ;  /* 0x00000004271b7c36 */ /* 0x000fca0008000000 */
[----:B------:R-:W-:Y:S02]  /*21820*/  IADD3 R46, P0, P1, R41, R27, R29 ;  /* 0x0000001b292e7210 */ /* 0x000fe4000791e01d */
[----:B------:R-:W-:Y:S02]  /*21830*/  LOP3.LUT R29, R28, R45, RZ, 0xfc, !PT ;  /* 0x0000002d1c1d7212 */ /* 0x000fe400078efcff */
        /* <DEDUP_REMOVED lines=64> */
.L_x_237:
[----:B------:R-:W-:Y:S05]  /*21c40*/  BSYNC.RECONVERGENT B2 ;  /* 0x0000000000027941 */ /* 0x000fea0003800200 */
.L_x_236:
        /* <DEDUP_REMOVED lines=45> */
.L_x_240:
[----:B------:R-:W-:Y:S05]  /*21f20*/  BSYNC.RELIABLE B3 ;  /* 0x0000000000037941 */ /* 0x000fea0003800100 */
.L_x_239:
        /* <DEDUP_REMOVED lines=11> */
.L_x_241:
[----:B------:R-:W-:Y:S05]  /*21fe0*/  BSYNC.RECONVERGENT B2 ;  /* 0x0000000000027941 */ /* 0x000fea0003800200 */
.L_x_238:
        /* <DEDUP_REMOVED lines=41> */
.L_x_244:
[----:B------:R-:W-:Y:S05]  /*22280*/  BSYNC.RELIABLE B3 ;  /* 0x0000000000037941 */ /* 0x000fea0003800100 */
.L_x_243:
        /* <DEDUP_REMOVED lines=11> */
.L_x_245:
[----:B------:R-:W-:Y:S05]  /*22340*/  BSYNC.RECONVERGENT B2 ;  /* 0x0000000000027941 */ /* 0x000fea0003800200 */
.L_x_242:
        /* <DEDUP_REMOVED lines=33> */
[----:B------:R-:W-:Y:S01]  /*22560*/  IMAD.WIDE.U32 R48, R23, R25, R48 ;  /* 0x0000001917307225 */ /* 0x000fe200078e0030 */
[----:B------:R-:W-:-:S03]  /*22570*/  MOV R38, R35 ;  /* 0x0000002300267202 */ /* 0x000fc60000000f00 */
[----:B------:R-:W-:Y:S01]  /*22580*/  IMAD.WIDE.U32 R54, R24, R25, R54 ;  /* 0x0000001918367225 */ /* 0x000fe200078e0036 */
[----:B------:R-:W-:-:S03]  /*22590*/  IADD3 R44, P0, PT, R34, R49, RZ ;  /* 0x00000031222c7210 */ /* 0x000fc60007f1e0ff */
[----:B------:R-:W-:Y:S01]  /*225a0*/  IMAD.WIDE.U32 R38, R20, R26, R38 ;  /* 0x0000001a14267225 */ /* 0x000fe200078e0026 */
[----:B------:R-:W-:-:S03]  /*225b0*/  IADD3 R48, P1, PT, R48, R55, RZ ;  /* 0x0000003730307210 */ /* 0x000fc60007f3e0ff */
[----:B------:R-:W-:Y:S02]  /*225c0*/  IMAD.X R45, RZ, RZ, RZ, P0 ;  /* 0x000000ffff2d7224 */ /* 0x000fe400000e06ff */
[----:B------:R-:W-:Y:S02]  /*225d0*/  IMAD.X R49, RZ, RZ, RZ, P1 ;  /* 0x000000ffff317224 */ /* 0x000fe400008e06ff */
[----:B------:R-:W-:Y:S02]  /*225e0*/  IMAD.MOV.U32 R55, RZ, RZ, RZ ;  /* 0x000000ffff377224 */ /* 0x000fe400078e00ff */
        /* <DEDUP_REMOVED lines=98> */
[----:B------:R-:W-:Y:S02]  /*22c10*/  IADD3 R42, P2, PT, R42, R39, RZ ;  /* 0x000000272a2a7210 */ /* 0x000fe40007f5e0ff */
[----:B------:R-:W-:Y:S01]  /*22c20*/  IADD3.X R39, PT, PT, RZ, RZ, RZ, P3, !PT ;  /* 0x000000ffff277210 */ /* 0x000fe20001ffe4ff */
        /* <DEDUP_REMOVED lines=25> */
[----:B------:R-:W-:-:S04]  /*22dc0*/  IMAD.WIDE.U32 R24, R42, 0x3d1, RZ ;  /* 0x000003d12a187825 */ /* 0x000fc800078e00ff */
[----:B------:R-:W-:Y:S01]  /*22dd0*/  IMAD.X R47, RZ, RZ, RZ, P2 ;  /* 0x000000ffff2f7224 */ /* 0x000fe200010e06ff */
[----:B------:R-:W-:Y:S01]  /*22de0*/  IADD3 R35, P2, P5, R38, R73, R24 ;  /* 0x0000004926237210 */ /* 0x000fe20007d5e018 */
[----:B------:R-:W-:Y:S02]  /*22df0*/  IMAD.X R51, RZ, RZ, RZ, P0 ;  /* 0x000000ffff337224 */ /* 0x000fe400000e06ff */
        /* <DEDUP_REMOVED lines=21> */
[----:B------:R-:W-:-:S04]  /*22f50*/  IMAD.WIDE.U32 R22, R38, 0x3d1, RZ ;  /* 0x000003d126167825 */ /* 0x000fc800078e00ff */
[----:B------:R-:W-:Y:S01]  /*22f60*/  IMAD.X R25, RZ, RZ, RZ, P1 ;  /* 0x000000ffff197224 */ /* 0x000fe200008e06ff */
[----:B------:R-:W-:Y:S01]  /*22f70*/  IADD3 R46, P1, P4, R46, R55, R22 ;  /* 0x000000372e2e7210 */ /* 0x000fe20007c3e016 */
[----:B------:R-:W-:Y:S01]  /*22f80*/  IMAD.X R51, RZ, RZ, RZ, P0 ;  /* 0x000000ffff337224 */ /* 0x000fe200000e06ff */
[----:B------:R-:W-:Y:S01]  /*22f90*/  IADD3 R23, PT, PT, R23, UR4, RZ ;  /* 0x0000000417177c10 */ /* 0x000fe2000fffe0ff */
[----:B------:R-:W-:Y:S01]  /*22fa0*/  IMAD.WIDE.U32 R24, R19, R21, R24 ;  /* 0x0000001513187225 */ /* 0x000fe200078e0018 */
[----:B------:R-:W-:-:S03]  /*22fb0*/  IADD3.X R21, PT, PT, RZ, RZ, RZ, P2, P3 ;  /* 0x000000ffff157210 */ /* 0x000fc600017e64ff */
[----:B------:R-:W-:Y:S01]  /*22fc0*/  IMAD.WIDE.U32 R50, R19, R20, R50 ;  /* 0x0000001413327225 */ /* 0x000fe200078e0032 */
[----:B------:R-:W-:-:S03]  /*22fd0*/  IADD3.X R21, PT, PT, RZ, R21, RZ, P1, P4 ;  /* 0x00000015ff157210 */ /* 0x000fc60000fe84ff */
[----:B------:R-:W-:Y:S01]  /*22fe0*/  IMAD.WIDE.U32 R42, R24, 0x3d1, RZ ;  /* 0x000003d1182a7825 */ /* 0x000fe200078e00ff */
[----:B------:R-:W-:Y:S02]  /*22ff0*/  IADD3 R22, P0, PT, R50, R25, RZ ;  /* 0x0000001932167210 */ /* 0x000fe40007f1e0ff */
[----:B------:R-:W-:Y:S01]  /*23000*/  IADD3 R21, P1, P2, R48, R21, R23 ;  /* 0x0000001530157210 */ /* 0x000fe20007a3e017 */
[----:B------:R-:W-:Y:S02]  /*23010*/  VIADD R43, R43, UR4 ;  /* 0x000000042b2b7c36 */ /* 0x000fe40008000000 */
[----:B------:R-:W-:Y:S01]  /*23020*/  IMAD.X R23, RZ, RZ, RZ, P0 ;  /* 0x000000ffff177224 */ /* 0x000fe200000e06ff */
[----:B------:R-:W-:Y:S02]  /*23030*/  IADD3.X R25, PT, PT, RZ, RZ, RZ, P1, P2 ;  /* 0x000000ffff197210 */ /* 0x000fe40000fe44ff */
[----:B------:R-:W-:Y:S01]  /*23040*/  IADD3 R38, P0, P1, R38, R21, R42 ;  /* 0x0000001526267210 */ /* 0x000fe2000791e02a */
        /* <DEDUP_REMOVED lines=17> */
[----:B------:R-:W-:Y:S01]  /*23160*/  IADD3.X R23, PT, PT, RZ, R23, RZ, P0, P1 ;  /* 0x00000017ff177210 */ /* 0x000fe200007e24ff */
[----:B------:R-:W-:-:S03]  /*23170*/  VIADD R21, R21, UR4 ;  /* 0x0000000415157c36 */ /* 0x000fc60008000000 */
        /* <DEDUP_REMOVED lines=56> */
.L_x_247:
[----:B------:R-:W-:Y:S05]  /*23500*/  BSYNC.RECONVERGENT B2 ;  /* 0x0000000000027941 */ /* 0x000fea0003800200 */
.L_x_246:
        /* <DEDUP_REMOVED lines=43> */
.L_x_250:
[----:B------:R-:W-:Y:S05]  /*237c0*/  BSYNC.RELIABLE B3 ;  /* 0x0000000000037941 */ /* 0x000fea0003800100 */
.L_x_249:
        /* <DEDUP_REMOVED lines=11> */
.L_x_251:
[----:B------:R-:W-:Y:S05]  /*23880*/  BSYNC.RECONVERGENT B2 ;  /* 0x0000000000027941 */ /* 0x000fea0003800200 */
.L_x_248:
        /* <DEDUP_REMOVED lines=41> */
.L_x_254:
[----:B------:R-:W-:Y:S05]  /*23b20*/  BSYNC.RELIABLE B3 ;  /* 0x0000000000037941 */ /* 0x000fea0003800100 */
.L_x_253:
        /* <DEDUP_REMOVED lines=11> */
.L_x_255:
[----:B------:R-:W-:Y:S05]  /*23be0*/  BSYNC.RECONVERGENT B2 ;  /* 0x0000000000027941 */ /* 0x000fea0003800200 */
.L_x_252:
        /* <DEDUP_REMOVED lines=19> */
[----:B------:R-:W-:Y:S01]  /*23d20*/  IMAD.MOV.U32 R43, RZ, RZ, RZ ;  /* 0x000000ffff2b7224 */ /* 0x000fe200078e00ff */
[----:B------:R-:W-:-:S05]  /*23d30*/  MOV R42, R41 ;  /* 0x00000029002a7202 */ /* 0x000fca0000000f00 */
[----:B------:R-:W-:-:S04]  /*23d40*/  IMAD.WIDE.U32 R42, R45, 0x3, R42 ;  /* 0x000000032d2a7825 */ /* 0x000fc800078e002a */
[----:B------:R-:W-:Y:S02]  /*23d50*/  IMAD.MOV.U32 R44, RZ, RZ, R43 ;  /* 0x000000ffff2c7224 */ /* 0x000fe400078e002b */
[----:B------:R-:W-:Y:S02]  /*23d60*/  IMAD.MOV.U32 R45, RZ, RZ, RZ ;  /* 0x000000ffff2d7224 */ /* 0x000fe400078e00ff */
        /* <DEDUP_REMOVED lines=66> */
.L_x_257:
[----:B------:R-:W-:Y:S05]  /*24190*/  BSYNC.RECONVERGENT B2 ;  /* 0x0000000000027941 */ /* 0x000fea0003800200 */
.L_x_256:
        /* <DEDUP_REMOVED lines=43> */
.L_x_260:
[----:B------:R-:W-:Y:S05]  /*24450*/  BSYNC.RELIABLE B3 ;  /* 0x0000000000037941 */ /* 0x000fea0003800100 */
.L_x_259:
        /* <DEDUP_REMOVED lines=11> */
.L_x_261:
[----:B------:R-:W-:Y:S05]  /*24510*/  BSYNC.RECONVERGENT B2 ;  /* 0x0000000000027941 */ /* 0x000fea0003800200 */
.L_x_258:
        /* <DEDUP_REMOVED lines=41> */
.L_x_264:
[----:B------:R-:W-:Y:S05]  /*247b0*/  BSYNC.RELIABLE B3 ;  /* 0x0000000000037941 */ /* 0x000fea0003800100 */
.L_x_263:
        /* <DEDUP_REMOVED lines=11> */
.L_x_265:
[----:B------:R-:W-:Y:S05]  /*24870*/  BSYNC.RECONVERGENT B2 ;  /* 0x0000000000027941 */ /* 0x000fea0003800200 */
.L_x_262:
[C---:B------:R-:W-:Y:S01]  /*24880*/  IMAD.WIDE.U32 R46, R37.reuse, R37, RZ ;  /* 0x00000025252e7225 */ /* 0x040fe200078e00ff */
        /* <DEDUP_REMOVED lines=275> */
[----:B------:R-:W-:Y:S01]  /*259c0*/  @P1 IMAD.MOV.U32 R45, RZ, RZ, RZ ;  /* 0x000000ffff2d1224 */ /* 0x000fe200078e00ff */
[----:B------:R-:W-:Y:S02]  /*259d0*/  @P1 MOV R26, RZ ;  /* 0x000000ff001a1202 */ /* 0x000fe40000000f00 */
[C---:B------:R-:W-:Y:S01]  /*259e0*/  @P1 ISETP.LT.U32.AND P2, PT, R20.reuse, RZ, PT ;  /* 0x000000ff1400120c */ /* 0x040fe20003f41070 */
[----:B------:R-:W-:Y:S01]  /*259f0*/  @P1 IMAD.X R22, RZ, RZ, RZ, P3 ;  /* 0x000000ffff161224 */ /* 0x000fe200018e06ff */
[----:B------:R-:W-:-:S04]  /*25a00*/  @P1 ISETP.GT.U32.AND P3, PT, R20, -0x1, PT ;  /* 0xffffffff1400180c */ /* 0x000fc80003f64070 */
[C---:B------:R-:W-:Y:S02]  /*25a10*/  @P1 ISETP.LT.U32.AND.EX P2, PT, R22.reuse, 0x1, PT, P2 ;  /* 0x000000011600180c */ /* 0x040fe40003f41120 */
[----:B------:R-:W-:Y:S02]  /*25a20*/  @P1 ISETP.GT.U32.AND.EX P0, PT, R22, RZ, PT, P3 ;  /* 0x000000ff1600120c */ /* 0x000fe40003f04130 */
[----:B------:R-:W-:-:S11]  /*25a30*/  @P1 SEL R51, R20, RZ, P2 ;  /* 0x000000ff14331207 */ /* 0x000fd60001000000 */
.L_x_267:
[----:B------:R-:W-:Y:S05]  /*25a40*/  BSYNC.RECONVERGENT B2 ;  /* 0x0000000000027941 */ /* 0x000fea0003800200 */
.L_x_266:
        /* <DEDUP_REMOVED lines=43> */
.L_x_270:
[----:B------:R-:W-:Y:S05]  /*25d00*/  BSYNC.RELIABLE B3 ;  /* 0x0000000000037941 */ /* 0x000fea0003800100 */
.L_x_269:
        /* <DEDUP_REMOVED lines=11> */
.L_x_271:
[----:B------:R-:W-:Y:S05]  /*25dc0*/  BSYNC.RECONVERGENT B2 ;  /* 0x0000000000027941 */ /* 0x000fea0003800200 */
.L_x_268:
        /* <DEDUP_REMOVED lines=41> */
.L_x_274:
[----:B------:R-:W-:Y:S05]  /*26060*/  BSYNC.RELIABLE B3 ;  /* 0x0000000000037941 */ /* 0x000fea0003800100 */
.L_x_273:
        /* <DEDUP_REMOVED lines=11> */
.L_x_275:
[----:B------:R-:W-:Y:S05]  /*26120*/  BSYNC.RECONVERGENT B2 ;  /* 0x0000000000027941 */ /* 0x000fea0003800200 */
.L_x_272:
        /* <DEDUP_REMOVED lines=31> */
[----:B------:R-:W-:-:S04]  /*26320*/  IADD3 R35, P0, PT, R38, R35, RZ ;  /* 0x0000002326237210 */ /* 0x000fc80007f1e0ff */
[----:B------:R-:W-:-:S04]  /*26330*/  IADD3.X R43, PT, PT, RZ, RZ, RZ, P0, !PT ;  /* 0x000000ffff2b7210 */ /* 0x000fc800007fe4ff */
        /* <DEDUP_REMOVED lines=57> */
.L_x_277:
[----:B------:R-:W-:Y:S05]  /*266d0*/  BSYNC.RECONVERGENT B2 ;  /* 0x0000000000027941 */ /* 0x000fea0003800200 */
.L_x_276:
        /* <DEDUP_REMOVED lines=44> */
.L_x_280:
[----:B------:R-:W-:Y:S05]  /*269a0*/  BSYNC.RELIABLE B3 ;  /* 0x0000000000037941 */ /* 0x000fea0003800100 */
.L_x_279:
        /* <DEDUP_REMOVED lines=11> */
.L_x_281:
[----:B------:R-:W-:Y:S05]  /*26a60*/  BSYNC.RECONVERGENT B2 ;  /* 0x0000000000027941 */ /* 0x000fea0003800200 */
.L_x_278:
        /* <DEDUP_REMOVED lines=41> */
.L_x_284:
[----:B------:R-:W-:Y:S05]  /*26d00*/  BSYNC.RELIABLE B3 ;  /* 0x0000000000037941 */ /* 0x000fea0003800100 */
.L_x_283:
        /* <DEDUP_REMOVED lines=11> */
.L_x_285:
[----:B------:R-:W-:Y:S05]  /*26dc0*/  BSYNC.RECONVERGENT B2 ;  /* 0x0000000000027941 */ /* 0x000fea0003800200 */
.L_x_282:
        /* <DEDUP_REMOVED lines=35> */
.L_x_287:
        /* <DEDUP_REMOVED lines=9> */
.L_x_289:
[----:B------:R-:W-:Y:S05]  /*27090*/  BSYNC.RELIABLE B3 ;  /* 0x0000000000037941 */ /* 0x000fea0003800100 */
.L_x_288:
[----:B------:R-:W0:Y:S01]  /*270a0*/  LDCU.128 UR8, c[0x3][URZ] ;  /* 0x00c00000ff0877ac */ /* 0x000e220008000c00 */
[----:B------:R-:W1:Y:S01]  /*270b0*/  LDCU.64 UR4, c[0x3][0x10] ;  /* 0x00c00200ff0477ac */ /* 0x000e620008000a00 */
[----:B0-----:R-:W-:Y:S01]  /*270c0*/  IADD3 R19, P0, PT, R19, UR8, RZ ;  /* 0x0000000813137c10 */ /* 0x001fe2000ff1e0ff */
[----:B------:R-:W0:Y:S03]  /*270d0*/  LDCU UR8, c[0x3][0x18] ;  /* 0x00c00300ff0877ac */ /* 0x000e260008000800 */
[----:B------:R-:W-:Y:S02]  /*270e0*/  IADD3 R49, P1, PT, R19, -R22, RZ ;  /* 0x8000001613317210 */ /* 0x000fe40007f3e0ff */
[----:B------:R-:W-:-:S04]  /*270f0*/  IADD3.X R48, P0, PT, R48, UR9, RZ, P0, !PT ;  /* 0x0000000930307c10 */ /* 0x000fc8000871e4ff */
[----:B------:R-:W-:Y:S02]  /*27100*/  IADD3.X R48, P1, PT, R48, ~R23, RZ, P1, !PT ;  /* 0x8000001730307210 */ /* 0x000fe40000f3e4ff */
[----:B------:R-:W-:-:S04]  /*27110*/  IADD3.X R22, P0, PT, R55, UR10, RZ, P0, !PT ;  /* 0x0000000a37167c10 */ /* 0x000fc8000871e4ff */
[----:B------:R-:W-:Y:S02]  /*27120*/  IADD3.X R47, P1, PT, R22, ~R25, RZ, P1, !PT ;  /* 0x80000019162f7210 */ /* 0x000fe40000f3e4ff */
[----:B------:R-:W-:-:S04]  /*27130*/  IADD3.X R46, P0, PT, R54, UR11, RZ, P0, !PT ;  /* 0x0000000b362e7c10 */ /* 0x000fc8000871e4ff */
[----:B------:R-:W-:Y:S02]  /*27140*/  IADD3.X R46, P1, PT, R46, ~R21, RZ, P1, !PT ;  /* 0x800000152e2e7210 */ /* 0x000fe40000f3e4ff */
[----:B-1----:R-:W-:-:S04]  /*27150*/  IADD3.X R45, P0, PT, R45, UR4, RZ, P0, !PT ;  /* 0x000000042d2d7c10 */ /* 0x002fc8000871e4ff */
[----:B------:R-:W-:Y:S02]  /*27160*/  IADD3.X R45, P1, PT, R45, ~R20, RZ, P1, !PT ;  /* 0x800000142d2d7210 */ /* 0x000fe40000f3e4ff */
[----:B------:R-:W-:-:S04]  /*27170*/  IADD3.X R50, P0, PT, R50, UR5, RZ, P0, !PT ;  /* 0x0000000532327c10 */ /* 0x000fc8000871e4ff */
[----:B------:R-:W-:Y:S02]  /*27180*/  IADD3.X R43, P1, PT, R50, ~R43, RZ, P1, !PT ;  /* 0x8000002b322b7210 */ /* 0x000fe40000f3e4ff */
[----:B0-----:R-:W-:-:S04]  /*27190*/  IADD3.X R26, P0, PT, R26, UR8, RZ, P0, !PT ;  /* 0x000000081a1a7c10 */ /* 0x001fc8000871e4ff */
[----:B------:R-:W-:-:S04]  /*271a0*/  IADD3.X R41, P1, PT, R26, ~R41, RZ, P1, !PT ;  /* 0x800000291a297210 */ /* 0x000fc80000f3e4ff */
[----:B------:R-:W-:-:S09]  /*271b0*/  IADD3.X R39, PT, PT, ~R39, R60, R51, P1, P0 ;  /* 0x0000003c27277210 */ /* 0x000fd20000fe0533 */
.L_x_290:
[----:B------:R-:W-:Y:S05]  /*271c0*/  BSYNC.RECONVERGENT B2 ;  /* 0x0000000000027941 */ /* 0x000fea0003800200 */
.L_x_286:
        /* <DEDUP_REMOVED lines=35> */
.L_x_292:
        /* <DEDUP_REMOVED lines=9> */
.L_x_294:
[----:B------:R-:W-:Y:S05]  /*27490*/  BSYNC.RELIABLE B3 ;  /* 0x0000000000037941 */ /* 0x000fea0003800100 */
.L_x_293:
[----:B------:R-:W0:Y:S01]  /*274a0*/  LDCU.128 UR8, c[0x3][URZ] ;  /* 0x00c00000ff0877ac */ /* 0x000e220008000c00 */
[----:B------:R-:W1:Y:S01]  /*274b0*/  LDCU.64 UR4, c[0x3][0x10] ;  /* 0x00c00200ff0477ac */ /* 0x000e620008000a00 */
[----:B0-----:R-:W-:Y:S01]  /*274c0*/  IADD3 R68, P0, PT, R68, UR8, RZ ;  /* 0x0000000844447c10 */ /* 0x001fe2000ff1e0ff */
[----:B------:R-:W0:Y:S03]  /*274d0*/  LDCU UR8, c[0x3][0x18] ;  /* 0x00c00300ff0877ac */ /* 0x000e260008000800 */
[----:B------:R-:W-:Y:S02]  /*274e0*/  IADD3.X R75, P0, PT, R75, UR9, RZ, P0, !PT ;  /* 0x000000094b4b7c10 */ /* 0x000fe4000871e4ff */
[----:B------:R-:W-:Y:S02]  /*274f0*/  IADD3 R68, P1, PT, R68, -R49, RZ ;  /* 0x8000003144447210 */ /* 0x000fe40007f3e0ff */
[----:B------:R-:W-:-:S02]  /*27500*/  IADD3.X R70, P0, PT, R70, UR10, RZ, P0, !PT ;  /* 0x0000000a46467c10 */ /* 0x000fc4000871e4ff */
[----:B------:R-:W-:Y:S02]  /*27510*/  IADD3.X R66, P1, PT, R75, ~R48, RZ, P1, !PT ;  /* 0x800000304b427210 */ /* 0x000fe40000f3e4ff */
[----:B------:R-:W-:Y:S02]  /*27520*/  IADD3.X R67, P0, PT, R67, UR11, RZ, P0, !PT ;  /* 0x0000000b43437c10 */ /* 0x000fe4000871e4ff */
[----:B------:R-:W-:Y:S02]  /*27530*/  IADD3.X R19, P1, PT, R70, ~R47, RZ, P1, !PT ;  /* 0x8000002f46137210 */ /* 0x000fe40000f3e4ff */
[----:B-1----:R-:W-:Y:S02]  /*27540*/  IADD3.X R64, P0, PT, R64, UR4, RZ, P0, !PT ;  /* 0x0000000440407c10 */ /* 0x002fe4000871e4ff */
[----:B------:R-:W-:Y:S02]  /*27550*/  IADD3.X R42, P1, PT, R67, ~R46, RZ, P1, !PT ;  /* 0x8000002e432a7210 */ /* 0x000fe40000f3e4ff */
[----:B------:R-:W-:-:S02]  /*27560*/  IADD3.X R40, P0, PT, R52, UR5, RZ, P0, !PT ;  /* 0x0000000534287c10 */ /* 0x000fc4000871e4ff */
[----:B------:R-:W-:Y:S02]  /*27570*/  IADD3.X R67, P1, PT, R64, ~R45, RZ, P1, !PT ;  /* 0x8000002d40437210 */ /* 0x000fe40000f3e4ff */
[----:B0-----:R-:W-:Y:S02]  /*27580*/  IADD3.X R26, P0, PT, R36, UR8, RZ, P0, !PT ;  /* 0x00000008241a7c10 */ /* 0x001fe4000871e4ff */
[----:B------:R-:W-:-:S04]  /*27590*/  IADD3.X R40, P1, PT, R40, ~R43, RZ, P1, !PT ;  /* 0x8000002b28287210 */ /* 0x000fc80000f3e4ff */
[----:B------:R-:W-:-:S04]  /*275a0*/  IADD3.X R26, P1, PT, R26, ~R41, RZ, P1, !PT ;  /* 0x800000291a1a7210 */ /* 0x000fc80000f3e4ff */
[----:B------:R-:W-:-:S09]  /*275b0*/  IADD3.X R38, PT, PT, ~R39, R60, R63, P1, P0 ;  /* 0x0000003c27267210 */ /* 0x000fd20000fe053f */
.L_x_295:
[----:B------:R-:W-:Y:S05]  /*275c0*/  BSYNC.RECONVERGENT B2 ;  /* 0x0000000000027941 */ /* 0x000fea0003800200 */
.L_x_291:
        /* <DEDUP_REMOVED lines=152> */
[----:B------:R-:W-:Y:S02]  /*27f50*/  IADD3 R74, P0, PT, R72, R65, RZ ;  /* 0x00000041484a7210 */ /* 0x000fe40007f1e0ff */
[----:B------:R-:W-:Y:S01]  /*27f60*/  IADD3.X R65, PT, PT, RZ, RZ, RZ, P1, !PT ;  /* 0x000000ffff417210 */ /* 0x000fe20000ffe4ff */
[----:B------:R-:W-:Y:S01]  /*27f70*/  IMAD.X R63, RZ, RZ, RZ, P2 ;  /* 0x000000ffff3f7224 */ /* 0x000fe200010e06ff */
[----:B------:R-:W-:Y:S01]  /*27f80*/  IADD3 R23, P3, PT, R24, R20, RZ ;  /* 0x0000001418177210 */ /* 0x000fe20007f7e0ff */
        /* <DEDUP_REMOVED lines=118> */
[----:B------:R-:W-:Y:S02]  /*286f0*/  @P1 IADD3 R20, P3, PT, R69, R20, RZ ;  /* 0x0000001445141210 */ /* 0x000fe40007f7e0ff */
[----:B------:R-:W-:Y:S02]  /*28700*/  @P1 CS2R R34, SRZ ;  /* 0x0000000000221805 */ /* 0x000fe4000001ff00 */
[C---:B------:R-:W-:Y:S01]  /*28710*/  @P1 ISETP.LT.U32.AND P2, PT, R20.reuse, RZ, PT ;  /* 0x000000ff1400120c */ /* 0x040fe20003f41070 */
[----:B------:R-:W-:Y:S01]  /*28720*/  @P1 IMAD.X R21, RZ, RZ, RZ, P3 ;  /* 0x000000ffff151224 */ /* 0x000fe200018e06ff */
[----:B------:R-:W-:-:S04]  /*28730*/  @P1 ISETP.GT.U32.AND P3, PT, R20, -0x1, PT ;  /* 0xffffffff1400180c */ /* 0x000fc80003f64070 */
[C---:B------:R-:W-:Y:S02]  /*28740*/  @P1 ISETP.LT.U32.AND.EX P2, PT, R21.reuse, 0x1, PT, P2 ;  /* 0x000000011500180c */ /* 0x040fe40003f41120 */
[----:B------:R-:W-:Y:S02]  /*28750*/  @P1 ISETP.GT.U32.AND.EX P0, PT, R21, RZ, PT, P3 ;  /* 0x000000ff1500120c */ /* 0x000fe40003f04130 */
[----:B------:R-:W-:-:S11]  /*28760*/  @P1 SEL R69, R20, RZ, P2 ;  /* 0x000000ff14451207 */ /* 0x000fd60001000000 */
.L_x_297:
[----:B------:R-:W-:Y:S05]  /*28770*/  BSYNC.RECONVERGENT B2 ;  /* 0x0000000000027941 */ /* 0x000fea0003800200 */
.L_x_296:
        /* <DEDUP_REMOVED lines=43> */
.L_x_300:
[----:B------:R-:W-:Y:S05]  /*28a30*/  BSYNC.RELIABLE B3 ;  /* 0x0000000000037941 */ /* 0x000fea0003800100 */
.L_x_299:
        /* <DEDUP_REMOVED lines=11> */
.L_x_301:
[----:B------:R-:W-:Y:S05]  /*28af0*/  BSYNC.RECONVERGENT B2 ;  /* 0x0000000000027941 */ /* 0x000fea0003800200 */
.L_x_298:
        /* <DEDUP_REMOVED lines=41> */
.L_x_304:
[----:B------:R-:W-:Y:S05]  /*28d90*/  BSYNC.RELIABLE B3 ;  /* 0x0000000000037941 */ /* 0x000fea0003800100 */
.L_x_303:
        /* <DEDUP_REMOVED lines=11> */
.L_x_305:
[----:B------:R-:W-:Y:S05]  /*28e50*/  BSYNC.RECONVERGENT B2 ;  /* 0x0000000000027941 */ /* 0x000fea0003800200 */
.L_x_302:
        /* <DEDUP_REMOVED lines=35> */
.L_x_307:
[----:B------:R-:W-:-:S04]  /*29090*/  IADD3 R78, P0, PT, R23, -R27, RZ ;  /* 0x8000001b174e7210 */ /* 0x000fc80007f1e0ff */
[----:B------:R-:W-:-:S04]  /*290a0*/  IADD3.X R76, P0, PT, R19, ~R28, RZ, P0, !PT ;  /* 0x8000001c134c7210 */ /* 0x000fc8000071e4ff */
[----:B------:R-:W-:-:S04]  /*290b0*/  IADD3.X R68, P0, PT, R62, ~R29, RZ, P0, !PT ;  /* 0x8000001d3e447210 */ /* 0x000fc8000071e4ff */
[----:B------:R-:W-:-:S04]  /*290c0*/  IADD3.X R50, P0, PT, R22, ~R30, RZ, P0, !PT ;  /* 0x8000001e16327210 */ /* 0x000fc8000071e4ff */
[----:B------:R-:W-:-:S04]  /*290d0*/  IADD3.X R51, P0, PT, R34, ~R31, RZ, P0, !PT ;  /* 0x8000001f22337210 */ /* 0x000fc8000071e4ff */
[----:B------:R-:W-:-:S04]  /*290e0*/  IADD3.X R62, P0, PT, R21, ~R32, RZ, P0, !PT ;  /* 0x80000020153e7210 */ /* 0x000fc8000071e4ff */
[----:B------:R-:W-:-:S04]  /*290f0*/  IADD3.X R63, P0, PT, R20, ~R33, RZ, P0, !PT ;  /* 0x80000021143f7210 */ /* 0x000fc8000071e4ff */
[----:B------:R-:W-:Y:S01]  /*29100*/  IADD3.X R69, PT, PT, R69, ~R61, RZ, P0, !PT ;  /* 0x8000003d45457210 */ /* 0x000fe200007fe4ff */
[----:B------:R-:W-:Y:S08]  /*29110*/  BRA `(.L_x_310) ;  /* 0x00000000004c7947 */ /* 0x000ff00003800000 */
.L_x_309:
[----:B------:R-:W-:Y:S05]  /*29120*/  BSYNC.RELIABLE B3 ;  /* 0x0000000000037941 */ /* 0x000fea0003800100 */
.L_x_308:
        /* <DEDUP_REMOVED lines=18> */
.L_x_310:
[----:B------:R-:W-:Y:S05]  /*29250*/  BSYNC.RECONVERGENT B2 ;  /* 0x0000000000027941 */ /* 0x000fea0003800200 */
.L_x_306:
        /* <DEDUP_REMOVED lines=12> */
[----:B------:R-:W-:-:S04]  /*29320*/  IMAD.WIDE.U32 R12, R12, 0x2, R24 ;  /* 0x000000020c0c7825 */ /* 0x000fc800078e0018 */
[----:B------:R-:W-:Y:S02]  /*29330*/  IMAD.MOV.U32 R24, RZ, RZ, R13 ;  /* 0x000000ffff187224 */ /* 0x000fe400078e000d */
[----:B------:R-:W-:-:S04]  /*29340*/  IMAD.WIDE.U32 R26, R17, 0x2, RZ ;  /* 0x00000002111a7825 */ /* 0x000fc800078e00ff */
[----:B------:R-:W-:Y:S01]  /*29350*/  IMAD.WIDE.U32 R24, R11, 0x2, R24 ;  /* 0x000000020b187825 */ /* 0x000fe200078e0018 */
[----:B------:R-:W-:-:S03]  /*29360*/  SHF.R.U32.HI R11, RZ, 0x1f, R18 ;  /* 0x0000001fff0b7819 */ /* 0x000fc60000011612 */
[----:B------:R-:W-:Y:S01]  /*29370*/  IMAD.WIDE.U32 R16, R16, 0x2, RZ ;  /* 0x0000000210107825 */ /* 0x000fe200078e00ff */
[----:B------:R-:W-:-:S03]  /*29380*/  LOP3.LUT R13, R26, R11, RZ, 0xfc, !PT ;  /* 0x0000000b1a0d7212 */ /* 0x000fc600078efcff */
[----:B------:R-:W-:Y:S01]  /*29390*/  IMAD.WIDE.U32 R18, R25, 0x3d1, R28 ;  /* 0x000003d119127825 */ /* 0x000fe200078e001c */
[----:B------:R-:W-:Y:S02]  /*293a0*/  LOP3.LUT R27, R27, R16, RZ, 0xfc, !PT ;  /* 0x000000101b1b7212 */ /* 0x000fe400078efcff */
[----:B------:R-:W-:Y:S01]  /*293b0*/  LOP3.LUT R17, R17, R20, RZ, 0xfc, !PT ;  /* 0x0000001411117212 */ /* 0x000fe200078efcff */
        /* <DEDUP_REMOVED lines=23> */
[----:B------:R-:W-:-:S05]  /*29530*/  IMAD.WIDE.U32 R12, R14, 0x3d1, R12 ;  /* 0x000003d10e0c7825 */ /* 0x000fca00078e000c */
[----:B------:R-:W-:-:S04]  /*29540*/  IADD3 R11, PT, PT, R13, UR4, RZ ;  /* 0x000000040d0b7c10 */ /* 0x000fc8000fffe0ff */
        /* <DEDUP_REMOVED lines=40> */
.L_x_312:
[----:B------:R-:W-:Y:S05]  /*297d0*/  BSYNC.RECONVERGENT B2 ;  /* 0x0000000000027941 */ /* 0x000fea0003800200 */
.L_x_311:
[----:B------:R-:W-:Y:S01]  /*297e0*/  ISETP.GT.U32.OR P0, PT, R27, R60, P0 ;  /* 0x0000003c1b00720c */ /* 0x000fe20000704470 */
[----:B------:R-:W-:Y:S04]  /*297f0*/  BSSY.RECONVERGENT B2, `(.L_x_313) ;  /* 0x0000037000027945 */ /* 0x000fe80003800200 */
[----:B------:R-:W-:Y:S01]  /*29800*/  BSSY.RELIABLE B3, `(.L_x_314) ;  /* 0x000002a000037945 */ /* 0x000fe20003800100 */
[----:B------:R-:W-:Y:S01]  /*29810*/  IMAD.MOV.U32 R11, RZ, RZ, R22 ;  /* 0x000000ffff0b7224 */ /* 0x000fe200078e0016 */
[----:B------:R-:W-:Y:S01]  /*29820*/  MOV R22, R12 ;  /* 0x0000000c00167202 */ /* 0x000fe20000000f00 */
        /* <DEDUP_REMOVED lines=39> */
.L_x_315:
[----:B------:R-:W-:Y:S05]  /*29aa0*/  BSYNC.RELIABLE B3 ;  /* 0x0000000000037941 */ /* 0x000fea0003800100 */
.L_x_314:
        /* <DEDUP_REMOVED lines=11> */
.L_x_316:
[----:B------:R-:W-:Y:S05]  /*29b60*/  BSYNC.RECONVERGENT B2 ;  /* 0x0000000000027941 */ /* 0x000fea0003800200 */
.L_x_313:
        /* <DEDUP_REMOVED lines=41> */
.L_x_319:
[----:B------:R-:W-:Y:S05]  /*29e00*/  BSYNC.RELIABLE B3 ;  /* 0x0000000000037941 */ /* 0x000fea0003800100 */
.L_x_318:
        /* <DEDUP_REMOVED lines=11> */
.L_x_320:
[----:B------:R-:W-:Y:S05]  /*29ec0*/  BSYNC.RECONVERGENT B2 ;  /* 0x0000000000027941 */ /* 0x000fea0003800200 */
.L_x_317:
        /* <DEDUP_REMOVED lines=256> */
[----:B------:R-:W-:Y:S02]  /*2aed0*/  ISETP.GE.U32.AND P1, PT, R64, RZ, PT ;  /* 0x000000ff4000720c */ /* 0x000fe40003f26070 */
[----:B------:R-:W-:-:S04]  /*2aee0*/  IADD3.X R3, PT, PT, RZ, RZ, RZ, P2, !PT ;  /* 0x000000ffff037210 */ /* 0x000fc800017fe4ff */
        /* <DEDUP_REMOVED lines=30> */
.L_x_322:
[----:B------:R-:W-:Y:S05]  /*2b0d0*/  BSYNC.RECONVERGENT B2 ;  /* 0x0000000000027941 */ /* 0x000fea0003800200 */
.L_x_321:
        /* <DEDUP_REMOVED lines=41> */
.L_x_325:
[----:B------:R-:W-:Y:S05]  /*2b370*/  BSYNC.RELIABLE B3 ;  /* 0x0000000000037941 */ /* 0x000fea0003800100 */
.L_x_324:
        /* <DEDUP_REMOVED lines=11> */
.L_x_326:
[----:B------:R-:W-:Y:S05]  /*2b430*/  BSYNC.RECONVERGENT B2 ;  /* 0x0000000000027941 */ /* 0x000fea0003800200 */
.L_x_323:
[----:B------:R-:W-:Y:S01]  /*2b440*/  ISETP.GT.U32.AND P0, PT, R71, R60, PT ;  /* 0x0000003c4700720c */ /* 0x000fe20003f04070 */
[----:B------:R-:W-:-:S12]  /*2b450*/  BSSY.RELIABLE B2, `(.L_x_327) ;  /* 0x0000028000027945 */ /* 0x000fd80003800100 */
[----:B------:R-:W-:Y:S05]  /*2b460*/  @P0 BRA `(.L_x_328) ;  /* 0x0000000000980947 */ /* 0x000fea0003800000 */
[----:B------:R-:W-:Y:S02]  /*2b470*/  ISETP.GE.U32.AND P0, PT, R71, R60, PT ;  /* 0x0000003c4700720c */ /* 0x000fe40003f06070 */
[----:B------:R-:W-:-:S11]  /*2b480*/  PRMT R75, RZ, 0x7610, R75 ;  /* 0x00007610ff4b7816 */ /* 0x000fd6000000004b */
        /* <DEDUP_REMOVED lines=36> */
.L_x_328:
[----:B------:R-:W-:Y:S05]  /*2b6d0*/  BSYNC.RELIABLE B2 ;  /* 0x0000000000027941 */ /* 0x000fea0003800100 */
.L_x_327:
[----:B------:R-:W0:Y:S01]  /*2b6e0*/  LDCU.128 UR8, c[0x3][URZ] ;  /* 0x00c00000ff0877ac */ /* 0x000e220008000c00 */
[----:B------:R-:W-:Y:S01]  /*2b6f0*/  PRMT R75, RZ, 0x7610, R75 ;  /* 0x00007610ff4b7816 */ /* 0x000fe2000000004b */
        /* <DEDUP_REMOVED lines=9> */
[----:B------:R-:W-:Y:S01]  /*2b790*/  IMAD.X R71, R71, 0x1, ~R60, P0 ;  /* 0x0000000147477824 */ /* 0x000fe200000e0e3c */
[----:B------:R-:W-:Y:S07]  /*2b7a0*/  BRA `(.L_x_113) ;  /* 0x000000e800a47947 */ /* 0x000fee0003800000 */
.L_x_195:
[----:B------:R-:W-:Y:S05]  /*2b7b0*/  BSYNC.RELIABLE B1 ;  /* 0x0000000000017941 */ /* 0x000fea0003800100 */
.L_x_194:
[----:B------:R-:W-:Y:S01]  /*2b7c0*/  ISETP.GT.U32.AND P0, PT, R76, R69, PT ;  /* 0x000000454c00720c */ /* 0x000fe20003f04070 */
[----:B------:R-:W-:-:S12]  /*2b7d0*/  BSSY.RECONVERGENT B1, `(.L_x_329) ;  /* 0x000003e000017945 */ /* 0x000fd80003800200 */
[----:B------:R-:W-:Y:S05]  /*2b7e0*/  @P0 BRA `(.L_x_330) ;  /* 0x0000000000800947 */ /* 0x000fea0003800000 */
[----:B------:R-:W-:Y:S01]  /*2b7f0*/  ISETP.GT.U32.AND P0, PT, R69, R76, PT ;  /* 0x0000004c4500720c */ /* 0x000fe20003f04070 */
[----:B------:R-:W-:-:S12]  /*2b800*/  BSSY.RELIABLE B2, `(.L_x_331) ;  /* 0x0000028000027945 */ /* 0x000fd80003800100 */
[----:B------:R-:W-:Y:S05]  /*2b810*/  @P0 BRA `(.L_x_332) ;  /* 0x0000000000980947 */ /* 0x000fea0003800000 */
        /* <DEDUP_REMOVED lines=29> */
.L_x_330:
        /* <DEDUP_REMOVED lines=9> */
.L_x_332:
[----:B------:R-:W-:Y:S05]  /*2ba80*/  BSYNC.RELIABLE B2 ;  /* 0x0000000000027941 */ /* 0x000fea0003800100 */
.L_x_331:
        /* <DEDUP_REMOVED lines=18> */
.L_x_333:
[----:B------:R-:W-:Y:S05]  /*2bbb0*/  BSYNC.RECONVERGENT B1 ;  /* 0x0000000000017941 */ /* 0x000fea0003800200 */
.L_x_329:
        /* <DEDUP_REMOVED lines=35> */
.L_x_335:
        /* <DEDUP_REMOVED lines=9> */
.L_x_337:
[----:B------:R-:W-:Y:S05]  /*2be80*/  BSYNC.RELIABLE B2 ;  /* 0x0000000000027941 */ /* 0x000fea0003800100 */
.L_x_336:
        /* <DEDUP_REMOVED lines=18> */
.L_x_338:
[----:B------:R-:W-:Y:S05]  /*2bfb0*/  BSYNC.RECONVERGENT B1 ;  /* 0x0000000000017941 */ /* 0x000fea0003800200 */
.L_x_334:
[-C--:B------:R-:W-:Y:S01]  /*2bfc0*/  IMAD.WIDE.U32 R14, R71, R71.reuse, RZ ;  /* 0x00000047470e7225 */ /* 0x080fe200078e00ff */
[----:B------:R-:W-:Y:S01]  /*2bfd0*/  UMOV UR4, URZ ;  /* 0x000000ff00047c82 */ /* 0x000fe20008000000 */
[----:B------:R-:W-:Y:S02]  /*2bfe0*/  BSSY.RECONVERGENT B1, `(.L_x_339) ;  /* 0x000011a000017945 */ /* 0x000fe40003800200 */
[----:B------:R-:W-:Y:S02]  /*2bff0*/  IMAD.MOV.U32 R50, RZ, RZ, R15 ;  /* 0x000000ffff327224 */ /* 0x000fe400078e000f */
[----:B------:R-:W-:Y:S02]  /*2c000*/  IMAD.MOV.U32 R51, RZ, RZ, RZ ;  /* 0x000000ffff337224 */ /* 0x000fe400078e00ff */
[----:B------:R-:W-:Y:S02]  /*2c010*/  IMAD.MOV.U32 R43, RZ, RZ, RZ ;  /* 0x000000ffff2b7224 */ /* 0x000fe400078e00ff */
[----:B------:R-:W-:-:S05]  /*2c020*/  IMAD.WIDE.U32 R50, R70, R71, R50 ;  /* 0x0000004746327225 */ /* 0x000fca00078e0032 */
[----:B------:R-:W-:Y:S01]  /*2c030*/  MOV R42, R51 ;  /* 0x00000033002a7202 */ /* 0x000fe20000000f00 */
[----:B------:R-:W-:-:S04]  /*2c040*/  IMAD.MOV.U32 R51, RZ, RZ, RZ ;  /* 0x000000ffff337224 */ /* 0x000fc800078e00ff */
        /* <DEDUP_REMOVED lines=26> */
[----:B------:R-:W-:Y:S01]  /*2c1f0*/  HFMA2 R47, -RZ, RZ, 0, 0 ;  /* 0x00000000ff2f7431 */ /* 0x000fe200000001ff */
[----:B------:R-:W-:Y:S01]  /*2c200*/  IADD3 R40, P0, PT, R42, R45, RZ ;  /* 0x0000002d2a287210 */ /* 0x000fe20007f1e0ff */
[----:B------:R-:W-:Y:S02]  /*2c210*/  IMAD.MOV.U32 R42, RZ, RZ, R43 ;  /* 0x000000ffff2a7224 */ /* 0x000fe400078e002b */
        /* <DEDUP_REMOVED lines=59> */
[----:B------:R-:W-:Y:S01]  /*2c5d0*/  IMAD.X R27, RZ, RZ, RZ, P2 ;  /* 0x000000ffff1b7224 */ /* 0x000fe200010e06ff */
[----:B------:R-:W-:Y:S01]  /*2c5e0*/  LOP3.LUT R41, R14, 0xfffffffd, RZ, 0xc0, !PT ;  /* 0xfffffffd0e297812 */ /* 0x000fe200078ec0ff */
        /* <DEDUP_REMOVED lines=106> */
[----:B------:R-:W-:Y:S01]  /*2cc90*/  IMAD.X R19, RZ, RZ, RZ, P0 ;  /* 0x000000ffff137224 */ /* 0x000fe200000e06ff */
[----:B------:R-:W-:Y:S02]  /*2cca0*/  IADD3 R11, PT, PT, R15, UR4, RZ ;  /* 0x000000040f0b7c10 */ /* 0x000fe4000fffe0ff */
        /* <DEDUP_REMOVED lines=77> */
.L_x_340:
[----:B------:R-:W-:Y:S05]  /*2d180*/  BSYNC.RECONVERGENT B1 ;  /* 0x0000000000017941 */ /* 0x000fea0003800200 */
.L_x_339:
        /* <DEDUP_REMOVED lines=42> */
.L_x_343:
[----:B------:R-:W-:Y:S05]  /*2d430*/  BSYNC.RELIABLE B2 ;  /* 0x0000000000027941 */ /* 0x000fea0003800100 */
.L_x_342:
        /* <DEDUP_REMOVED lines=11> */
.L_x_344:
[----:B------:R-:W-:Y:S05]  /*2d4f0*/  BSYNC.RECONVERGENT B1 ;  /* 0x0000000000017941 */ /* 0x000fea0003800200 */
.L_x_341:
        /* <DEDUP_REMOVED lines=41> */
.L_x_347:
[----:B------:R-:W-:Y:S05]  /*2d790*/  BSYNC.RELIABLE B2 ;  /* 0x0000000000027941 */ /* 0x000fea0003800100 */
.L_x_346:
        /* <DEDUP_REMOVED lines=11> */
.L_x_348:
[----:B------:R-:W-:Y:S05]  /*2d850*/  BSYNC.RECONVERGENT B1 ;  /* 0x0000000000017941 */ /* 0x000fea0003800200 */
.L_x_345:
        /* <DEDUP_REMOVED lines=179> */
[----:B------:R-:W-:Y:S01]  /*2e390*/  IMAD.WIDE.U32 R14, R22, 0x3d1, RZ ;  /* 0x000003d1160e7825 */ /* 0x000fe200078e00ff */
[----:B------:R-:W-:Y:S02]  /*2e3a0*/  IADD3.X R19, PT, PT, RZ, RZ, RZ, P0, !PT ;  /* 0x000000ffff137210 */ /* 0x000fe400007fe4ff */
[----:B------:R-:W-:Y:S01]  /*2e3b0*/  IADD3 R93, P2, P3, R92, R93, R11 ;  /* 0x0000005d5c5d7210 */ /* 0x000fe20007b5e00b */
[----:B------:R-:W-:Y:S02]  /*2e3c0*/  IMAD.X R17, RZ, RZ, RZ, P1 ;  /* 0x000000ffff117224 */ /* 0x000fe400008e06ff */
[----:B------:R-:W-:Y:S01]  /*2e3d0*/  IMAD.WIDE.U32 R18, R43, R77, R18 ;  /* 0x0000004d2b127225 */ /* 0x000fe200078e0012 */
        /* <DEDUP_REMOVED lines=99> */
.L_x_350:
[----:B------:R-:W-:Y:S05]  /*2ea10*/  BSYNC.RECONVERGENT B1 ;  /* 0x0000000000017941 */ /* 0x000fea0003800200 */
.L_x_349:
        /* <DEDUP_REMOVED lines=42> */
.L_x_353:
[----:B------:R-:W-:Y:S05]  /*2ecc0*/  BSYNC.RELIABLE B2 ;  /* 0x0000000000027941 */ /* 0x000fea0003800100 */
.L_x_352:
        /* <DEDUP_REMOVED lines=11> */
.L_x_354:
[----:B------:R-:W-:Y:S05]  /*2ed80*/  BSYNC.RECONVERGENT B1 ;  /* 0x0000000000017941 */ /* 0x000fea0003800200 */
.L_x_351:
        /* <DEDUP_REMOVED lines=41> */
.L_x_357:
[----:B------:R-:W-:Y:S05]  /*2f020*/  BSYNC.RELIABLE B2 ;  /* 0x0000000000027941 */ /* 0x000fea0003800100 */
.L_x_356:
        /* <DEDUP_REMOVED lines=11> */
.L_x_358:
[----:B------:R-:W-:Y:S05]  /*2f0e0*/  BSYNC.RECONVERGENT B1 ;  /* 0x0000000000017941 */ /* 0x000fea0003800200 */
.L_x_355:
        /* <DEDUP_REMOVED lines=283> */
.L_x_360:
[----:B------:R-:W-:Y:S05]  /*302a0*/  BSYNC.RECONVERGENT B1 ;  /* 0x0000000000017941 */ /* 0x000fea0003800200 */
.L_x_359:
        /* <DEDUP_REMOVED lines=43> */
.L_x_363:
[----:B------:R-:W-:Y:S05]  /*30560*/  BSYNC.RELIABLE B2 ;  /* 0x0000000000027941 */ /* 0x000fea0003800100 */
.L_x_362:
        /* <DEDUP_REMOVED lines=11> */
.L_x_364:
[----:B------:R-:W-:Y:S05]  /*30620*/  BSYNC.RECONVERGENT B1 ;  /* 0x0000000000017941 */ /* 0x000fea0003800200 */
.L_x_361:
        /* <DEDUP_REMOVED lines=41> */
.L_x_367:
[----:B------:R-:W-:Y:S05]  /*308c0*/  BSYNC.RELIABLE B2 ;  /* 0x0000000000027941 */ /* 0x000fea0003800100 */
.L_x_366:
        /* <DEDUP_REMOVED lines=11> */
.L_x_368:
[----:B------:R-:W-:Y:S05]  /*30980*/  BSYNC.RECONVERGENT B1 ;  /* 0x0000000000017941 */ /* 0x000fea0003800200 */
.L_x_365:
        /* <DEDUP_REMOVED lines=37> */
[----:B------:R-:W-:Y:S01]  /*30be0*/  IMAD.MOV.U32 R49, RZ, RZ, RZ ;  /* 0x000000ffff317224 */ /* 0x000fe200078e00ff */
        /* <DEDUP_REMOVED lines=105> */
[----:B------:R-:W-:Y:S01]  /*31280*/  LOP3.LUT R27, R14, 0xfffffffd, RZ, 0xc0, !PT ;  /* 0xfffffffd0e1b7812 */ /* 0x000fe200078ec0ff */
        /* <DEDUP_REMOVED lines=48> */
[----:B------:R-:W-:Y:S01]  /*31590*/  IMAD.WIDE.U32 R14, R16, 0x3d1, RZ ;  /* 0x000003d1100e7825 */ /* 0x000fe200078e00ff */
[----:B------:R-:W-:Y:S02]  /*315a0*/  IADD3.X R49, PT, PT, RZ, RZ, RZ, P0, !PT ;  /* 0x000000ffff317210 */ /* 0x000fe400007fe4ff */
[----:B------:R-:W-:Y:S01]  /*315b0*/  IADD3 R17, P2, P3, R64, R23, R39 ;  /* 0x0000001740117210 */ /* 0x000fe20007b5e027 */
[----:B------:R-:W-:-:S02]  /*315c0*/  IMAD.X R19, RZ, RZ, RZ, P1 ;  /* 0x000000ffff137224 */ /* 0x000fc400008e06ff */
[C---:B------:R-:W-:Y:S01]  /*315d0*/  IMAD.WIDE.U32 R48, R29.reuse, R76, R48 ;  /* 0x0000004c1d307225 */ /* 0x040fe200078e0030 */
[----:B------:R-:W-:Y:S02]  /*315e0*/  IADD3 R17, P0, P1, R22, R17, R14 ;  /* 0x0000001116117210 */ /* 0x000fe4000791e00e */
[----:B------:R-:W-:Y:S01]  /*315f0*/  IADD3.X R39, PT, PT, RZ, RZ, RZ, P2, P3 ;  /* 0x000000ffff277210 */ /* 0x000fe200017e64ff */
        /* <DEDUP_REMOVED lines=85> */
.L_x_370:
[----:B------:R-:W-:Y:S05]  /*31b50*/  BSYNC.RECONVERGENT B1 ;  /* 0x0000000000017941 */ /* 0x000fea0003800200 */
.L_x_369:
        /* <DEDUP_REMOVED lines=45> */
.L_x_373:
[----:B------:R-:W-:Y:S05]  /*31e30*/  BSYNC.RELIABLE B2 ;  /* 0x0000000000027941 */ /* 0x000fea0003800100 */
.L_x_372:
        /* <DEDUP_REMOVED lines=11> */
.L_x_374:
[----:B------:R-:W-:Y:S05]  /*31ef0*/  BSYNC.RECONVERGENT B1 ;  /* 0x0000000000017941 */ /* 0x000fea0003800200 */
.L_x_371:
        /* <DEDUP_REMOVED lines=41> */
.L_x_377:
[----:B------:R-:W-:Y:S05]  /*32190*/  BSYNC.RELIABLE B2 ;  /* 0x0000000000027941 */ /* 0x000fea0003800100 */
.L_x_376:
        /* <DEDUP_REMOVED lines=11> */
.L_x_378:
[----:B------:R-:W-:Y:S05]  /*32250*/  BSYNC.RECONVERGENT B1 ;  /* 0x0000000000017941 */ /* 0x000fea0003800200 */
.L_x_375:
[----:B------:R-:W-:Y:S01]  /*32260*/  IMAD.WIDE.U32 R26, R59, 0x2, RZ ;  /* 0x000000023b1a7825 */ /* 0x000fe200078e00ff */
[----:B------:R-:W-:Y:S01]  /*32270*/  SHF.L.U32 R14, R86, 0x1, RZ ;  /* 0x00000001560e7819 */ /* 0x000fe200000006ff */
        /* <DEDUP_REMOVED lines=14> */
[----:B------:R-:W-:Y:S02]  /*32360*/  IMAD.MOV.U32 R15, RZ, RZ, RZ ;  /* 0x000000ffff0f7224 */ /* 0x000fe400078e00ff */
[----:B------:R-:W-:-:S04]  /*32370*/  IMAD.WIDE.U32 R16, R89, 0x2, R16 ;  /* 0x0000000259107825 */ /* 0x000fc800078e0010 */
[----:B------:R-:W-:-:S04]  /*32380*/  IMAD.WIDE.U32 R48, R37, 0x2, RZ ;  /* 0x0000000225307825 */ /* 0x000fc800078e00ff */
[----:B------:R-:W-:Y:S01]  /*32390*/  IMAD.WIDE.U32 R14, R17, 0x3d1, R14 ;  /* 0x000003d1110e7825 */ /* 0x000fe200078e000e */
[----:B------:R-:W-:-:S03]  /*323a0*/  LOP3.LUT R19, R48, R19, RZ, 0xfc, !PT ;  /* 0x0000001330137212 */ /* 0x000fc600078efcff */
[----:B------:R-:W-:Y:S02]  /*323b0*/  VIADD R15, R15, UR4 ;  /* 0x000000040f0f7c36 */ /* 0x000fe40008000000 */
[----:B------:R-:W-:-:S03]  /*323c0*/  IMAD.WIDE.U32 R46, R84, 0x2, RZ ;  /* 0x00000002542e7825 */ /* 0x000fc600078e00ff */
[----:B------:R-:W-:Y:S02]  /*323d0*/  IADD3 R17, P0, P1, R17, R15, R19 ;  /* 0x0000000f11117210 */ /* 0x000fe4000791e013 */
[----:B------:R-:W-:Y:S01]  /*323e0*/  LOP3.LUT R48, R46, R49, RZ, 0xfc, !PT ;  /* 0x000000312e307212 */ /* 0x000fe200078efcff */
[----:B------:R-:W-:Y:S01]  /*323f0*/  IMAD.MOV.U32 R49, RZ, RZ, R14 ;  /* 0x000000ffff317224 */ /* 0x000fe200078e000e */
        /* <DEDUP_REMOVED lines=65> */
.L_x_380:
[----:B------:R-:W-:Y:S05]  /*32810*/  BSYNC.RECONVERGENT B1 ;  /* 0x0000000000017941 */ /* 0x000fea0003800200 */
.L_x_379:
        /* <DEDUP_REMOVED lines=45> */
.L_x_383:
[----:B------:R-:W-:Y:S05]  /*32af0*/  BSYNC.RELIABLE B2 ;  /* 0x0000000000027941 */ /* 0x000fea0003800100 */
.L_x_382:
        /* <DEDUP_REMOVED lines=11> */
.L_x_384:
[----:B------:R-:W-:Y:S05]  /*32bb0*/  BSYNC.RECONVERGENT B1 ;  /* 0x0000000000017941 */ /* 0x000fea0003800200 */
.L_x_381:
        /* <DEDUP_REMOVED lines=41> */
.L_x_387:
[----:B------:R-:W-:Y:S05]  /*32e50*/  BSYNC.RELIABLE B2 ;  /* 0x0000000000027941 */ /* 0x000fea0003800100 */
.L_x_386:
        /* <DEDUP_REMOVED lines=11> */
.L_x_388:
[----:B------:R-:W-:Y:S05]  /*32f10*/  BSYNC.RECONVERGENT B1 ;  /* 0x0000000000017941 */ /* 0x000fea0003800200 */
.L_x_385:
        /* <DEDUP_REMOVED lines=35> */
.L_x_390:
        /* <DEDUP_REMOVED lines=9> */
.L_x_392:
[----:B------:R-:W-:Y:S05]  /*331e0*/  BSYNC.RELIABLE B2 ;  /* 0x0000000000027941 */ /* 0x000fea0003800100 */
.L_x_391:
        /* <DEDUP_REMOVED lines=18> */
.L_x_393:
[----:B------:R-:W-:Y:S05]  /*33310*/  BSYNC.RECONVERGENT B1 ;  /* 0x0000000000017941 */ /* 0x000fea0003800200 */
.L_x_389:
        /* <DEDUP_REMOVED lines=35> */
.L_x_395:
        /* <DEDUP_REMOVED lines=9> */
.L_x_397:
[----:B------:R-:W-:Y:S05]  /*335e0*/  BSYNC.RELIABLE B2 ;  /* 0x0000000000027941 */ /* 0x000fea0003800100 */
.L_x_396:
        /* <DEDUP_REMOVED lines=18> */
.L_x_398:
[----:B------:R-:W-:Y:S05]  /*33710*/  BSYNC.RECONVERGENT B1 ;  /* 0x0000000000017941 */ /* 0x000fea0003800200 */
.L_x_394:
        /* <DEDUP_REMOVED lines=35> */
.L_x_400:
        /* <DEDUP_REMOVED lines=9> */
.L_x_402:
[----:B------:R-:W-:Y:S05]  /*339e0*/  BSYNC.RELIABLE B2 ;  /* 0x0000000000027941 */ /* 0x000fea0003800100 */
.L_x_401:
        /* <DEDUP_REMOVED lines=18> */
.L_x_403:
[----:B------:R-:W-:Y:S05]  /*33b10*/  BSYNC.RECONVERGENT B1 ;  /* 0x0000000000017941 */ /* 0x000fea0003800200 */
.L_x_399:
        /* <DEDUP_REMOVED lines=168> */
[----:B------:R-:W-:Y:S02]  /*345a0*/  IMAD.X R21, RZ, RZ, RZ, P2 ;  /* 0x000000ffff157224 */ /* 0x000fe400010e06ff */
[----:B------:R-:W-:Y:S01]  /*345b0*/  IMAD.X R89, RZ, RZ, RZ, P0 ;  /* 0x000000ffff597224 */ /* 0x000fe200000e06ff */
[----:B------:R-:W-:Y:S01]  /*345c0*/  IADD3 R15, P0, P2, R12, R15, R18 ;  /* 0x0000000f0c0f7210 */ /* 0x000fe20007a1e012 */
[----:B------:R-:W-:Y:S02]  /*345d0*/  IMAD.X R25, RZ, RZ, RZ, P1 ;  /* 0x000000ffff197224 */ /* 0x000fe400008e06ff */
[----:B------:R-:W-:Y:S01]  /*345e0*/  IMAD.WIDE.U32 R88, R68, R33, R88 ;  /* 0x0000002144587225 */ /* 0x000fe200078e0058 */
[----:B------:R-:W-:-:S03]  /*345f0*/  IADD3.X R17, PT, PT, RZ, R17, RZ, P0, P2 ;  /* 0x00000011ff117210 */ /* 0x000fc600007e44ff */
[----:B------:R-:W-:-:S04]  /*34600*/  IMAD.WIDE.U32 R20, R84, R29, R20 ;  /* 0x0000001d54147225 */ /* 0x000fc800078e0014 */
[----:B------:R-:W-:-:S04]  /*34610*/  IMAD.WIDE.U32 R12, R82, R76, R24 ;  /* 0x0000004c520c7225 */ /* 0x000fc800078e0018 */
[----:B------:R-:W-:Y:S01]  /*34620*/  VIADD R19, R19, UR4 ;  /* 0x0000000413137c36 */ /* 0x000fe20008000000 */
[----:B------:R-:W-:Y:S02]  /*34630*/  IADD3 R24, P0, PT, R88, R13, RZ ;  /* 0x0000000d58187210 */ /* 0x000fe40007f1e0ff */
[----:B------:R-:W-:Y:S01]  /*34640*/  IADD3 R18, P1, PT, R12, R21, RZ ;  /* 0x000000150c127210 */ /* 0x000fe20007f3e0ff */
[----:B------:R-:W-:Y:S01]  /*34650*/  IMAD.WIDE.U32 R12, R20, 0x3d1, RZ ;  /* 0x000003d1140c7825 */ /* 0x000fe200078e00ff */
[----:B------:R-:W-:Y:S02]  /*34660*/  IADD3 R17, P2, P3, R14, R17, R19 ;  /* 0x000000110e117210 */ /* 0x000fe40007b5e013 */
[----:B------:R-:W-:Y:S01]  /*34670*/  IADD3.X R19, PT, PT, RZ, RZ, RZ, P1, !PT ;  /* 0x000000ffff137210 */ /* 0x000fe20000ffe4ff */
[----:B------:R-:W-:Y:S01]  /*34680*/  IMAD.X R25, RZ, RZ, RZ, P0 ;  /* 0x000000ffff197224 */ /* 0x000fe200000e06ff */
[----:B------:R-:W-:Y:S01]  /*34690*/  IADD3 R64, P0, P1, R64, R17, R12 ;  /* 0x0000001140407210 */ /* 0x000fe2000791e00c */
[----:B------:R-:W-:Y:S01]  /*346a0*/  VIADD R12, R13, UR4 ;  /* 0x000000040d0c7c36 */ /* 0x000fe20008000000 */
[----:B------:R-:W-:Y:S01]  /*346b0*/  IADD3.X R63, PT, PT, RZ, RZ, RZ, P2, P3 ;  /* 0x000000ffff3f7210 */ /* 0x000fe200017e64ff */
[----:B------:R-:W-:-:S03]  /*346c0*/  IMAD.WIDE.U32 R24, R79, R76, R24 ;  /* 0x0000004c4f187225 */ /* 0x000fc600078e0018 */
[----:B------:R-:W-:Y:S01]  /*346d0*/  IADD3.X R63, PT, PT, RZ, R63, RZ, P0, P1 ;  /* 0x0000003fff3f7210 */ /* 0x000fe200007e24ff */
        /* <DEDUP_REMOVED lines=95> */
.L_x_405:
[----:B------:R-:W-:Y:S05]  /*34cd0*/  BSYNC.RECONVERGENT B1 ;  /* 0x0000000000017941 */ /* 0x000fea0003800200 */
.L_x_404:
        /* <DEDUP_REMOVED lines=45> */
.L_x_408:
[----:B------:R-:W-:Y:S05]  /*34fb0*/  BSYNC.RELIABLE B2 ;  /* 0x0000000000027941 */ /* 0x000fea0003800100 */
.L_x_407:
        /* <DEDUP_REMOVED lines=11> */
.L_x_409:
[----:B------:R-:W-:Y:S05]  /*35070*/  BSYNC.RECONVERGENT B1 ;  /* 0x0000000000017941 */ /* 0x000fea0003800200 */
.L_x_406:
        /* <DEDUP_REMOVED lines=41> */
.L_x_412:
[----:B------:R-:W-:Y:S05]  /*35310*/  BSYNC.RELIABLE B2 ;  /* 0x0000000000027941 */ /* 0x000fea0003800100 */
.L_x_411:
        /* <DEDUP_REMOVED lines=11> */
.L_x_413:
[----:B------:R-:W-:Y:S05]  /*353d0*/  BSYNC.RECONVERGENT B1 ;  /* 0x0000000000017941 */ /* 0x000fea0003800200 */
.L_x_410:
[-C--:B------:R-:W-:Y:S01]  /*353e0*/  IMAD.WIDE.U32 R18, R30, R87.reuse, RZ ;  /* 0x000000571e127225 */ /* 0x080fe200078e00ff */
[----:B------:R-:W-:Y:S01]  /*353f0*/  UMOV UR4, URZ ;  /* 0x000000ff00047c82 */ /* 0x000fe20008000000 */
[----:B------:R-:W-:Y:S02]  /*35400*/  BSSY.RECONVERGENT B1, `(.L_x_414) ;  /* 0x0000119000017945 */ /* 0x000fe40003800200 */
[----:B------:R-:W-:Y:S02]  /*35410*/  IMAD.MOV.U32 R16, RZ, RZ, R19 ;  /* 0x000000ffff107224 */ /* 0x000fe400078e0013 */
[----:B------:R-:W-:Y:S02]  /*35420*/  IMAD.MOV.U32 R17, RZ, RZ, RZ ;  /* 0x000000ffff117224 */ /* 0x000fe400078e00ff */
[----:B------:R-:W-:Y:S02]  /*35430*/  IMAD.MOV.U32 R67, RZ, RZ, RZ ;  /* 0x000000ffff437224 */ /* 0x000fe400078e00ff */
[----:B------:R-:W-:-:S04]  /*35440*/  IMAD.WIDE.U32 R16, R34, R87, R16 ;  /* 0x0000005722107225 */ /* 0x000fc800078e0010 */
[----:B------:R-:W-:Y:S01]  /*35450*/  IMAD.MOV.U32 R66, RZ, RZ, R17 ;  /* 0x000000ffff427224 */ /* 0x000fe200078e0011 */
[----:B------:R-:W-:-:S03]  /*35460*/  MOV R17, RZ ;  /* 0x000000ff00117202 */ /* 0x000fc60000000f00 */
        /* <DEDUP_REMOVED lines=142> */
[----:B------:R-:W-:Y:S01]  /*35d50*/  IADD3.X R63, PT, PT, RZ, RZ, RZ, P2, !PT ;  /* 0x000000ffff3f7210 */ /* 0x000fe200017fe4ff */
[----:B------:R-:W-:Y:S01]  /*35d60*/  IMAD.WIDE.U32 R66, R50, 0x3d1, RZ ;  /* 0x000003d132427825 */ /* 0x000fe200078e00ff */
[----:B------:R-:W-:-:S03]  /*35d70*/  IADD3 R84, P0, PT, R82, R65, RZ ;  /* 0x0000004152547210 */ /* 0x000fc60007f1e0ff */
        /* <DEDUP_REMOVED lines=126> */
[----:B------:R-:W-:Y:S01]  /*36560*/  @P1 ISETP.GT.U32.AND.EX P0, PT, R12, RZ, PT, P3 ;  /* 0x000000ff0c00120c */ /* 0x000fe20003f04130 */
[----:B------:R-:W-:Y:S01]  /*36570*/  IMAD.MOV.U32 R12, RZ, RZ, RZ ;  /* 0x000000ffff0c7224 */ /* 0x000fe200078e00ff */
[----:B------:R-:W-:-:S11]  /*36580*/  @P1 SEL R18, R11, RZ, P2 ;  /* 0x000000ff0b121207 */ /* 0x000fd60001000000 */
.L_x_415:
[----:B------:R-:W-:Y:S05]  /*36590*/  BSYNC.RECONVERGENT B1 ;  /* 0x0000000000017941 */ /* 0x000fea0003800200 */
.L_x_414:
        /* <DEDUP_REMOVED lines=44> */
.L_x_418:
[----:B------:R-:W-:Y:S05]  /*36860*/  BSYNC.RELIABLE B2 ;  /* 0x0000000000027941 */ /* 0x000fea0003800100 */
.L_x_417:
        /* <DEDUP_REMOVED lines=11> */
.L_x_419:
[----:B------:R-:W-:Y:S05]  /*36920*/  BSYNC.RECONVERGENT B1 ;  /* 0x0000000000017941 */ /* 0x000fea0003800200 */
.L_x_416:
        /* <DEDUP_REMOVED lines=41> */
.L_x_422:
[----:B------:R-:W-:Y:S05]  /*36bc0*/  BSYNC.RELIABLE B2 ;  /* 0x0000000000027941 */ /* 0x000fea0003800100 */
.L_x_421:
        /* <DEDUP_REMOVED lines=11> */
.L_x_423:
[----:B------:R-:W-:Y:S05]  /*36c80*/  BSYNC.RECONVERGENT B1 ;  /* 0x0000000000017941 */ /* 0x000fea0003800200 */
.L_x_420:
        /* <DEDUP_REMOVED lines=35> */
.L_x_425:
        /* <DEDUP_REMOVED lines=9> */
.L_x_427:
[----:B------:R-:W-:Y:S05]  /*36f50*/  BSYNC.RELIABLE B2 ;  /* 0x0000000000027941 */ /* 0x000fea0003800100 */
.L_x_426:
        /* <DEDUP_REMOVED lines=18> */
.L_x_428:
[----:B------:R-:W-:Y:S05]  /*37080*/  BSYNC.RECONVERGENT B1 ;  /* 0x0000000000017941 */ /* 0x000fea0003800200 */
.L_x_424:
        /* <DEDUP_REMOVED lines=19> */
[----:B------:R-:W-:Y:S02]  /*371c0*/  HFMA2 R55, -RZ, RZ, 0, 0 ;  /* 0x00000000ff377431 */ /* 0x000fe400000001ff */
[----:B------:R-:W-:Y:S02]  /*371d0*/  IMAD.MOV.U32 R15, RZ, RZ, RZ ;  /* 0x000000ffff0f7224 */ /* 0x000fe400078e00ff */
[----:B------:R-:W-:Y:S02]  /*371e0*/  IMAD.X R17, RZ, RZ, RZ, P0 ;  /* 0x000000ffff117224 */ /* 0x000fe400000e06ff */
[----:B------:R-:W-:-:S04]  /*371f0*/  IMAD.WIDE.U32 R14, R8, R28, R14 ;  /* 0x0000001c080e7225 */ /* 0x000fc800078e000e */
[----:B------:R-:W-:-:S04]  /*37200*/  IMAD.WIDE.U32 R16, R9, R32, R16 ;  /* 0x0000002009107225 */ /* 0x000fc800078e0010 */
[----:B------:R-:W-:Y:S01]  /*37210*/  IMAD.WIDE.U32 R54, R10, R36, R54 ;  /* 0x000000240a367225 */ /* 0x000fe200078e0036 */
[----:B------:R-:W-:Y:S02]  /*37220*/  IADD3 R16, P1, PT, R16, R15, RZ ;  /* 0x0000000f10107210 */ /* 0x000fe40007f3e0ff */
[----:B------:R-:W-:Y:S01]  /*37230*/  IADD3 R22, P0, PT, R54, R17, RZ ;  /* 0x0000001136167210 */ /* 0x000fe20007f1e0ff */
[----:B------:R-:W-:Y:S02]  /*37240*/  IMAD.MOV.U32 R54, RZ, RZ, R55 ;  /* 0x000000ffff367224 */ /* 0x000fe400078e0037 */
[----:B------:R-:W-:Y:S02]  /*37250*/  IMAD.X R17, RZ, RZ, RZ, P1 ;  /* 0x000000ffff117224 */ /* 0x000fe400008e06ff */
[----:B------:R-:W-:Y:S02]  /*37260*/  IMAD.X R23, RZ, RZ, RZ, P0 ;  /* 0x000000ffff177224 */ /* 0x000fe400000e06ff */
[----:B------:R-:W-:-:S02]  /*37270*/  IMAD.MOV.U32 R55, RZ, RZ, RZ ;  /* 0x000000ffff377224 */ /* 0x000fc400078e00ff */
        /* <DEDUP_REMOVED lines=24> */
[----:B------:R-:W-:-:S04]  /*37400*/  IMAD.WIDE.U32 R20, R8, R35, R20 ;  /* 0x0000002308147225 */ /* 0x000fc800078e0014 */
[----:B------:R-:W-:Y:S01]  /*37410*/  IMAD.WIDE.U32 R10, R7, R31, R22 ;  /* 0x0000001f070a7225 */ /* 0x000fe200078e0016 */
[----:B------:R-:W-:Y:S02]  /*37420*/  IADD3 R22, P0, PT, R54, R27, RZ ;  /* 0x0000001b36167210 */ /* 0x000fe40007f1e0ff */
[----:B------:R-:W-:Y:S02]  /*37430*/  IADD3 R26, P1, PT, R26, R21, RZ ;  /* 0x000000151a1a7210 */ /* 0x000fe40007f3e0ff */
[----:B------:R-:W-:Y:S01]  /*37440*/  IADD3 R20, P2, PT, R20, R11, RZ ;  /* 0x0000000b14147210 */ /* 0x000fe20007f5e0ff */
[----:B------:R-:W-:Y:S01]  /*37450*/  IMAD.X R23, RZ, RZ, RZ, P0 ;  /* 0x000000ffff177224 */ /* 0x000fe200000e06ff */
[----:B------:R-:W-:Y:S01]  /*37460*/  IADD3.X R27, PT, PT, RZ, RZ, RZ, P1, !PT ;  /* 0x000000ffff1b7210 */ /* 0x000fe20000ffe4ff */
        /* <DEDUP_REMOVED lines=44> */
[----:B------:R-:W-:Y:S02]  /*37730*/  IMAD.X R25, RZ, RZ, RZ, P1 ;  /* 0x000000ffff197224 */ /* 0x000fe400008e06ff */
[----:B------:R-:W-:Y:S01]  /*37740*/  IMAD.MOV.U32 R9, RZ, RZ, RZ ;  /* 0x000000ffff097224 */ /* 0x000fe200078e00ff */
[----:B------:R-:W-:Y:S01]  /*37750*/  IADD3.X R23, PT, PT, RZ, RZ, RZ, P2, !PT ;  /* 0x000000ffff177210 */ /* 0x000fe200017fe4ff */
[----:B------:R-:W-:-:S02]  /*37760*/  IMAD.X R27, RZ, RZ, RZ, P0 ;  /* 0x000000ffff1b7224 */ /* 0x000fc400000e06ff */
        /* <DEDUP_REMOVED lines=45> */
[----:B------:R-:W-:Y:S01]  /*37a40*/  IMAD.X R29, RZ, RZ, RZ, P1 ;  /* 0x000000ffff1d7224 */ /* 0x000fe200008e06ff */
[----:B------:R-:W-:Y:S01]  /*37a50*/  IADD3 R6, PT, PT, R7, UR4, RZ ;  /* 0x0000000407067c10 */ /* 0x000fe2000fffe0ff */
[----:B------:R-:W-:Y:S02]  /*37a60*/  IMAD.X R53, RZ, RZ, RZ, P0 ;  /* 0x000000ffff357224 */ /* 0x000fe400000e06ff */
        /* <DEDUP_REMOVED lines=125> */
.L_x_430:
[----:B------:R-:W-:Y:S05]  /*38240*/  BSYNC.RECONVERGENT B1 ;  /* 0x0000000000017941 */ /* 0x000fea0003800200 */
.L_x_429:
[----:B------:R-:W-:Y:S01]  /*38250*/  ISETP.GT.U32.OR P0, PT, R6, R60, P0 ;  /* 0x0000003c0600720c */ /* 0x000fe20000704470 */
[----:B------:R-:W-:Y:S04]  /*38260*/  BSSY.RECONVERGENT B1, `(.L_x_431) ;  /* 0x0000039000017945 */ /* 0x000fe80003800200 */
[----:B------:R-:W-:Y:S01]  /*38270*/  BSSY.RELIABLE B2, `(.L_x_432) ;  /* 0x000002c000027945 */ /* 0x000fe20003800100 */
[----:B------:R-:W-:Y:S01]  /*38280*/  IMAD.MOV.U32 R3, RZ, RZ, R6 ;  /* 0x000000ffff037224 */ /* 0x000fe200078e0006 */
[----:B------:R-:W-:Y:S01]  /*38290*/  MOV R20, R24 ;  /* 0x0000001800147202 */ /* 0x000fe20000000f00 */
        /* <DEDUP_REMOVED lines=41> */
.L_x_433:
[----:B------:R-:W-:Y:S05]  /*38530*/  BSYNC.RELIABLE B2 ;  /* 0x0000000000027941 */ /* 0x000fea0003800100 */
.L_x_432:
        /* <DEDUP_REMOVED lines=11> */
.L_x_434:
[----:B------:R-:W-:Y:S05]  /*385f0*/  BSYNC.RECONVERGENT B1 ;  /* 0x0000000000017941 */ /* 0x000fea0003800200 */
.L_x_431:
        /* <DEDUP_REMOVED lines=41> */
.L_x_437:
[----:B------:R-:W-:Y:S05]  /*38890*/  BSYNC.RELIABLE B2 ;  /* 0x0000000000027941 */ /* 0x000fea0003800100 */
.L_x_436:
        /* <DEDUP_REMOVED lines=11> */
.L_x_438:
[----:B------:R-:W-:Y:S05]  /*38950*/  BSYNC.RECONVERGENT B1 ;  /* 0x0000000000017941 */ /* 0x000fea0003800200 */
.L_x_435:
        /* <DEDUP_REMOVED lines=21> */
[----:B------:R-:W-:Y:S01]  /*38ab0*/  IMAD.MOV.U32 R5, RZ, RZ, RZ ;  /* 0x000000ffff057224 */ /* 0x000fe200078e00ff */
[----:B------:R-:W-:Y:S01]  /*38ac0*/  MOV R4, R12 ;  /* 0x0000000c00047202 */ /* 0x000fe20000000f00 */
[----:B------:R-:W-:-:S04]  /*38ad0*/  IMAD.WIDE.U32 R10, R14, R75, R10 ;  /* 0x0000004b0e0a7225 */ /* 0x000fc800078e000a */
[----:B------:R-:W-:Y:S02]  /*38ae0*/  IMAD.X R23, RZ, RZ, RZ, P0 ;  /* 0x000000ffff177224 */ /* 0x000fe400000e06ff */
[----:B------:R-:W-:-:S04]  /*38af0*/  IMAD.WIDE.U32 R4, R16, R71, R4 ;  /* 0x0000004710047225 */ /* 0x000fc800078e0004 */
[----:B------:R-:W-:-:S04]  /*38b00*/  IMAD.WIDE.U32 R12, R17, R73, R22 ;  /* 0x00000049110c7225 */ /* 0x000fc800078e0016 */
[----:B------:R-:W-:Y:S01]  /*38b10*/  IMAD.MOV.U32 R31, RZ, RZ, RZ ;  /* 0x000000ffff1f7224 */ /* 0x000fe200078e00ff */
[----:B------:R-:W-:Y:S01]  /*38b20*/  IADD3 R22, P0, PT, R10, R13, RZ ;  /* 0x0000000d0a167210 */ /* 0x000fe20007f1e0ff */
[----:B------:R-:W-:Y:S01]  /*38b30*/  IMAD.MOV.U32 R10, RZ, RZ, R11 ;  /* 0x000000ffff0a7224 */ /* 0x000fe200078e000b */
        /* <DEDUP_REMOVED lines=104> */
[----:B------:R-:W-:Y:S02]  /*391c0*/  IMAD.MOV.U32 R22, RZ, RZ, R30 ;  /* 0x000000ffff167224 */ /* 0x000fe400078e001e */
        /* <DEDUP_REMOVED lines=38> */
[----:B------:R-:W-:Y:S02]  /*39430*/  IMAD.X R9, RZ, RZ, RZ, P0 ;  /* 0x000000ffff097224 */ /* 0x000fe400000e06ff */
[----:B------:R-:W-:Y:S01]  /*39440*/  IMAD.X R29, RZ, RZ, RZ, P2 ;  /* 0x000000ffff1d7224 */ /* 0x000fe200010e06ff */
[----:B------:R-:W-:Y:S01]  /*39450*/  IADD3 R67, P0, P2, R70, R67, R20 ;  /* 0x0000004346437210 */ /* 0x000fe20007a1e014 */
[----:B------:R-:W-:-:S02]  /*39460*/  IMAD.X R25, RZ, RZ, RZ, P1 ;  /* 0x000000ffff197224 */ /* 0x000fc400008e06ff */
        /* <DEDUP_REMOVED lines=34> */
[----:B------:R-:W-:Y:S02]  /*39690*/  IADD3 R72, P0, P1, R6, R13, R10 ;  /* 0x0000000d06487210 */ /* 0x000fe4000791e00a */
[----:B------:R-:W-:Y:S01]  /*396a0*/  IADD3 R10, PT, PT, R11, UR4, RZ ;  /* 0x000000040b0a7c10 */ /* 0x000fe2000fffe0ff */
        /* <DEDUP_REMOVED lines=75> */
.L_x_440:
[----:B------:R-:W-:Y:S05]  /*39b60*/  BSYNC.RECONVERGENT B1 ;  /* 0x0000000000017941 */ /* 0x000fea0003800200 */
.L_x_439:
        /* <DEDUP_REMOVED lines=42> */
.L_x_443:
[----:B------:R-:W-:Y:S05]  /*39e10*/  BSYNC.RELIABLE B2 ;  /* 0x0000000000027941 */ /* 0x000fea0003800100 */
.L_x_442:
        /* <DEDUP_REMOVED lines=11> */
.L_x_444:
[----:B------:R-:W-:Y:S05]  /*39ed0*/  BSYNC.RECONVERGENT B1 ;  /* 0x0000000000017941 */ /* 0x000fea0003800200 */
.L_x_441:
        /* <DEDUP_REMOVED lines=41> */
.L_x_446:
[----:B------:R-:W-:Y:S05]  /*3a170*/  BSYNC.RELIABLE B1 ;  /* 0x0000000000017941 */ /* 0x000fea0003800100 */
.L_x_445:
        /* <DEDUP_REMOVED lines=12> */
.L_x_113:
[----:B------:R-:W-:Y:S05]  /*3a240*/  BSYNC.RECONVERGENT B0 ;  /* 0x0000000000007941 */ /* 0x000fea0003800200 */
.L_x_112:
[----:B------:R-:W-:Y:S05]  /*3a250*/  WARPSYNC.ALL ;  /* 0x0000000000007948 */ /* 0x000fea0003800000 */
[----:B------:R-:W-:-:S05]  /*3a260*/  VIADD R2, R2, 0xfffffff8 ;  /* 0xfffffff802027836 */ /* 0x000fca0000000000 */
[----:B------:R-:W-:-:S13]  /*3a270*/  ISETP.NE.AND P0, PT, R2, -0x8, PT ;  /* 0xfffffff80200780c */ /* 0x000fda0003f05270 */
[----:B------:R-:W-:Y:S05]  /*3a280*/  @P0 BRA `(.L_x_447) ;  /* 0xfffffc5c00880947 */ /* 0x000fea000383ffff */
[----:B------:R-:W0:Y:S01]  /*3a290*/  LDC.64 R2, c[0x0][0x380] ;  /* 0x0000e000ff027b82 */ /* 0x000e220000000a00 */
[----:B-----5:R-:W-:Y:S01]  /*3a2a0*/  LOP3.LUT P0, RZ, R75, 0xff, RZ, 0xc0, !PT ;  /* 0x000000ff4bff7812 */ /* 0x020fe2000780c0ff */
[----:B------:R-:W1:Y:S01]  /*3a2b0*/  LDCU UR5, c[0x3][0x18] ;  /* 0x00c00300ff0577ac */ /* 0x000e620008000800 */
[----:B------:R-:W2:Y:S01]  /*3a2c0*/  LDCU.64 UR12, c[0x3][0x10] ;  /* 0x00c00200ff0c77ac */ /* 0x000ea20008000a00 */
[----:B------:R-:W3:Y:S01]  /*3a2d0*/  LDCU.64 UR14, c[0x3][URZ] ;  /* 0x00c00000ff0e77ac */ /* 0x000ee20008000a00 */
[----:B------:R-:W4:Y:S01]  /*3a2e0*/  LDCU.128 UR8, c[0x3][URZ] ;  /* 0x00c00000ff0877ac */ /* 0x000f220008000c00 */
[----:B0-----:R-:W-:-:S08]  /*3a2f0*/  IMAD.WIDE R2, R0, 0x44, R2 ;  /* 0x0000004400027825 */ /* 0x001fd000078e0202 */
[----:B-1234-:R-:W-:Y:S05]  /*3a300*/  @!P0 BRA `(.L_x_448) ;  /* 0x00000000004c8947 */ /* 0x01efea0003800000 */
[----:B------:R-:W-:Y:S01]  /*3a310*/  IMAD.MOV.U32 R0, RZ, RZ, 0x1 ;  /* 0x00000001ff007424 */ /* 0x000fe200078e00ff */
[----:B------:R-:W-:Y:S04]  /*3a320*/  STG.E desc[UR6][R2.64], RZ ;  /* 0x000000ff02007986 */ /* 0x000fe8000c101906 */
        /* <DEDUP_REMOVED lines=15> */
[----:B------:R-:W-:Y:S01]  /*3a420*/  STG.E.U8 desc[UR6][R2.64+0x40], R0 ;  /* 0x0000400002007986 */ /* 0x000fe2000c101106 */
[----:B------:R-:W-:Y:S05]  /*3a430*/  EXIT ;  /* 0x000000000000794d */ /* 0x000fea0003800000 */
.L_x_448:
[----:B------:R-:W-:Y:S01]  /*3a440*/  IMAD.MOV.U32 R27, RZ, RZ, 0x1 ;  /* 0x00000001ff1b7424 */ /* 0x000fe200078e00ff */
[----:B------:R-:W-:Y:S01]  /*3a450*/  CS2R R28, SRZ ;  /* 0x00000000001c7805 */ /* 0x000fe2000001ff00 */
[----:B------:R-:W-:Y:S01]  /*3a460*/  IMAD.MOV.U32 R26, RZ, RZ, RZ ;  /* 0x000000ffff1a7224 */ /* 0x000fe200078e00ff */
[----:B------:R-:W-:Y:S02]  /*3a470*/  CS2R R30, SRZ ;  /* 0x00000000001e7805 */ /* 0x000fe4000001ff00 */
[----:B------:R-:W-:Y:S01]  /*3a480*/  CS2R R32, SRZ ;  /* 0x0000000000207805 */ /* 0x000fe2000001ff00 */
[----:B------:R-:W-:-:S07]  /*3a490*/  IMAD.MOV.U32 R35, RZ, RZ, RZ ;  /* 0x000000ffff237224 */ /* 0x000fce00078e00ff */
.L_x_514:
        /* <DEDUP_REMOVED lines=15> */
[----:B------:R-:W-:Y:S01]  /*3a590*/  IMAD.MOV.U32 R3, RZ, RZ, RZ ;  /* 0x000000ffff037224 */ /* 0x000fe200078e00ff */
[----:B------:R-:W-:Y:S01]  /*3a5a0*/  IADD3.X R11, PT, PT, RZ, RZ, RZ, P0, !PT ;  /* 0x000000ffff0b7210 */ /* 0x000fe200007fe4ff */
[----:B------:R-:W-:Y:S02]  /*3a5b0*/  IMAD.MOV.U32 R25, RZ, RZ, RZ ;  /* 0x000000ffff197224 */ /* 0x000fe400078e00ff */
        /* <DEDUP_REMOVED lines=20> */
[----:B------:R-:W-:Y:S01]  /*3a700*/  IMAD.MOV.U32 R11, RZ, RZ, RZ ;  /* 0x000000ffff0b7224 */ /* 0x000fe200078e00ff */
[----:B------:R-:W-:Y:S01]  /*3a710*/  IADD3 R16, P1, PT, R10, R13, RZ ;  /* 0x0000000d0a107210 */ /* 0x000fe20007f3e0ff */
[----:B------:R-:W-:Y:S02]  /*3a720*/  IMAD.X R15, RZ, RZ, RZ, P0 ;  /* 0x000000ffff0f7224 */ /* 0x000fe400000e06ff */
[----:B------:R-:W-:Y:S02]  /*3a730*/  IMAD.MOV.U32 R10, RZ, RZ, R7 ;  /* 0x000000ffff0a7224 */ /* 0x000fe400078e0007 */
        /* <DEDUP_REMOVED lines=12> */
[----:B------:R-:W-:Y:S02]  /*3a800*/  IMAD.MOV.U32 R13, RZ, RZ, RZ ;  /* 0x000000ffff0d7224 */ /* 0x000fe400078e00ff */
        /* <DEDUP_REMOVED lines=34> */
[----:B------:R-:W-:Y:S01]  /*3aa30*/  MOV R24, R18 ;  /* 0x0000001200187202 */ /* 0x000fe20000000f00 */
        /* <DEDUP_REMOVED lines=46> */
[----:B------:R-:W-:Y:S01]  /*3ad20*/  IMAD.MOV.U32 R17, RZ, RZ, RZ ;  /* 0x000000ffff117224 */ /* 0x000fe200078e00ff */
[----:B------:R-:W-:Y:S01]  /*3ad30*/  IADD3.X R37, PT, PT, RZ, RZ, RZ, P2, !PT ;  /* 0x000000ffff257210 */ /* 0x000fe200017fe4ff */
[----:B------:R-:W-:Y:S02]  /*3ad40*/  IMAD.X R29, RZ, RZ, RZ, P1 ;  /* 0x000000ffff1d7224 */ /* 0x000fe400008e06ff */
[----:B------:R-:W-:-:S04]  /*3ad50*/  IMAD.WIDE.U32 R20, R31, R74, R24 ;  /* 0x0000004a1f147225 */ /* 0x000fc800078e0018 */
[----:B------:R-:W-:Y:S01]  /*3ad60*/  IMAD.WIDE.U32 R16, R35, R73, R16 ;  /* 0x0000004923107225 */ /* 0x000fe200078e0010 */
[----:B------:R-:W-:-:S03]  /*3ad70*/  IADD3 R18, P0, PT, R19, R21, RZ ;  /* 0x0000001513127210 */ /* 0x000fc60007f1e0ff */
[----:B------:R-:W-:-:S04]  /*3ad80*/  IMAD.WIDE.U32 R24, R33, R65, R36 ;  /* 0x0000004121187225 */ /* 0x000fc800078e0024 */
        /* <DEDUP_REMOVED lines=26> */
[----:B------:R-:W-:-:S03]  /*3af30*/  IADD3 R20, P0, PT, R21, R29, RZ ;  /* 0x0000001d15147210 */ /* 0x000fc60007f1e0ff */
[----:B------:R-:W-:Y:S01]  /*3af40*/  IMAD.WIDE.U32 R22, R8, 0x3d1, RZ ;  /* 0x000003d108167825 */ /* 0x000fe200078e00ff */
[----:B------:R-:W-:Y:S02]  /*3af50*/  IADD3 R24, P1, PT, R28, R31, RZ ;  /* 0x0000001f1c187210 */ /* 0x000fe40007f3e0ff */
[----:B------:R-:W-:Y:S01]  /*3af60*/  IADD3 R4, P2, PT, R30, R9, RZ ;  /* 0x000000091e047210 */ /* 0x000fe20007f5e0ff */
[----:B------:R-:W-:Y:S01]  /*3af70*/  IMAD.X R21, RZ, RZ, RZ, P0 ;  /* 0x000000ffff157224 */ /* 0x000fe200000e06ff */
[----:B------:R-:W-:Y:S01]  /*3af80*/  IADD3 R18, P5, P6, R18, R5, R22 ;  /* 0x0000000512127210 */ /* 0x000fe20007ebe016 */
[----:B------:R-:W-:Y:S01]  /*3af90*/  IMAD.X R25, RZ, RZ, RZ, P1 ;  /* 0x000000ffff197224 */ /* 0x000fe200008e06ff */
[----:B------:R-:W-:Y:S01]  /*3afa0*/  IADD3.X R31, PT, PT, RZ, RZ, RZ, P3, P4 ;  /* 0x000000ffff1f7210 */ /* 0x000fe20001fe84ff */
        /* <DEDUP_REMOVED lines=10> */
[----:B------:R-:W-:Y:S01]  /*3b050*/  IMAD.X R29, RZ, RZ, RZ, P0 ;  /* 0x000000ffff1d7224 */ /* 0x000fe200000e06ff */
[----:B------:R-:W-:Y:S01]  /*3b060*/  IADD3.X R25, PT, PT, RZ, RZ, RZ, P1, !PT ;  /* 0x000000ffff197210 */ /* 0x000fe20000ffe4ff */
[----:B------:R-:W-:Y:S01]  /*3b070*/  VIADD R0, R23, UR4 ;  /* 0x0000000417007c36 */ /* 0x000fe20008000000 */
[----:B------:R-:W-:Y:S01]  /*3b080*/  IADD3 R31, P4, P5, R8, R31, R22 ;  /* 0x0000001f081f7210 */ /* 0x000fe20007d9e016 */
[----:B------:R-:W-:Y:S01]  /*3b090*/  IMAD.WIDE.U32 R22, R33, R74, R28 ;  /* 0x0000004a21167225 */ /* 0x000fe200078e001c */
[----:B------:R-:W-:-:S03]  /*3b0a0*/  IADD3.X R5, PT, PT, RZ, RZ, RZ, P2, P3 ;  /* 0x000000ffff057210 */ /* 0x000fc600017e64ff */
[----:B------:R-:W-:Y:S01]  /*3b0b0*/  IMAD.WIDE.U32 R8, R35, R72, R24 ;  /* 0x0000004823087225 */ /* 0x000fe200078e0018 */
[----:B------:R-:W-:Y:S02]  /*3b0c0*/  IADD3.X R5, PT, PT, RZ, R5, RZ, P4, P5 ;  /* 0x00000005ff057210 */ /* 0x000fe400027ea4ff */
[----:B------:R-:W-:Y:S02]  /*3b0d0*/  IADD3 R20, P0, PT, R21, R23, RZ ;  /* 0x0000001715147210 */ /* 0x000fe40007f1e0ff */
[----:B------:R-:W-:Y:S02]  /*3b0e0*/  IADD3 R22, P1, PT, R22, R9, RZ ;  /* 0x0000000916167210 */ /* 0x000fe40007f3e0ff */
[----:B------:R-:W-:Y:S01]  /*3b0f0*/  IADD3 R5, P2, P3, R6, R5, R0 ;  /* 0x0000000506057210 */ /* 0x000fe20007b5e000 */
[----:B------:R-:W-:-:S03]  /*3b100*/  IMAD.WIDE.U32 R6, R8, 0x3d1, RZ ;  /* 0x000003d108067825 */ /* 0x000fc600078e00ff */
[----:B------:R-:W-:Y:S01]  /*3b110*/  IADD3.X R11, PT, PT, RZ, RZ, RZ, P2, P3 ;  /* 0x000000ffff0b7210 */ /* 0x000fe200017e64ff */
        /* <DEDUP_REMOVED lines=89> */
.L_x_450:
[----:B------:R-:W-:Y:S05]  /*3b6b0*/  BSYNC.RECONVERGENT B0 ;  /* 0x0000000000007941 */ /* 0x000fea0003800200 */
.L_x_449:
[----:B------:R-:W0:Y:S01]  /*3b6c0*/  LDC R0, c[0x3][0x1c] ;  /* 0x00c00700ff007b82 */ /* 0x000e220000000800 */
[----:B------:R-:W-:Y:S01]  /*3b6d0*/  BSSY.RECONVERGENT B0, `(.L_x_451) ;  /* 0x000002b000007945 */ /* 0x000fe20003800200 */
[----:B------:R-:W-:Y:S02]  /*3b6e0*/  IMAD.MOV.U32 R32, RZ, RZ, R18 ;  /* 0x000000ffff207224 */ /* 0x000fe400078e0012 */
[----:B------:R-:W-:Y:S01]  /*3b6f0*/  IMAD.MOV.U32 R33, RZ, RZ, R3 ;  /* 0x000000ffff217224 */ /* 0x000fe200078e0003 */
[----:B0-----:R-:W-:-:S13]  /*3b700*/  ISETP.GT.U32.OR P0, PT, R35, R0, P0 ;  /* 0x000000002300720c */ /* 0x001fda0000704470 */
        /* <DEDUP_REMOVED lines=31> */
.L_x_452:
        /* <DEDUP_REMOVED lines=8> */
.L_x_453:
[----:B------:R-:W-:Y:S05]  /*3b980*/  BSYNC.RECONVERGENT B0 ;  /* 0x0000000000007941 */ /* 0x000fea0003800200 */
.L_x_451:
        /* <DEDUP_REMOVED lines=33> */
.L_x_455:
        /* <DEDUP_REMOVED lines=8> */
.L_x_456:
[----:B------:R-:W-:Y:S05]  /*3bc20*/  BSYNC.RECONVERGENT B0 ;  /* 0x0000000000007941 */ /* 0x000fea0003800200 */
.L_x_454:
        /* <DEDUP_REMOVED lines=9> */
[----:B------:R-:W-:Y:S02]  /*3bcc0*/  IMAD.MOV.U32 R13, RZ, RZ, RZ ;  /* 0x000000ffff0d7224 */ /* 0x000fe400078e00ff */
[----:B------:R-:W-:-:S04]  /*3bcd0*/  IMAD.WIDE.U32 R6, R73, R65, R6 ;  /* 0x0000004149067225 */ /* 0x000fc800078e0006 */
[----:B------:R-:W-:Y:S02]  /*3bce0*/  IMAD.MOV.U32 R23, RZ, RZ, RZ ;  /* 0x000000ffff177224 */ /* 0x000fe400078e00ff */
[----:B------:R-:W-:-:S05]  /*3bcf0*/  IMAD.WIDE.U32 R4, R73, R67, R4 ;  /* 0x0000004349047225 */ /* 0x000fca00078e0004 */
[----:B------:R-:W-:Y:S01]  /*3bd00*/  IADD3 R8, P0, PT, R6, R5, RZ ;  /* 0x0000000506087210 */ /* 0x000fe20007f1e0ff */
[----:B------:R-:W-:Y:S01]  /*3bd10*/  IMAD.MOV.U32 R6, RZ, RZ, R7 ;  /* 0x000000ffff067224 */ /* 0x000fe200078e0007 */
[----:B------:R-:W-:Y:S01]  /*3bd20*/  LOP3.LUT R5, R2, 0xfffffffd, RZ, 0xc0, !PT ;  /* 0xfffffffd02057812 */ /* 0x000fe200078ec0ff */
        /* <DEDUP_REMOVED lines=24> */
[----:B------:R-:W-:Y:S01]  /*3beb0*/  IMAD.X R15, RZ, RZ, RZ, P0 ;  /* 0x000000ffff0f7224 */ /* 0x000fe200000e06ff */
[----:B------:R-:W-:Y:S01]  /*3bec0*/  MOV R6, R10 ;  /* 0x0000000a00067202 */ /* 0x000fe20000000f00 */
        /* <DEDUP_REMOVED lines=90> */
[----:B------:R-:W-:Y:S02]  /*3c470*/  IADD3 R20, P1, PT, R20, R25, RZ ;  /* 0x0000001914147210 */ /* 0x000fe40007f3e0ff */
[----:B------:R-:W-:Y:S01]  /*3c480*/  IADD3 R18, P0, PT, R16, R21, RZ ;  /* 0x0000001510127210 */ /* 0x000fe20007f1e0ff */
[----:B------:R-:W-:Y:S01]  /*3c490*/  IMAD.WIDE.U32 R22, R73, R71, R22 ;  /* 0x0000004749167225 */ /* 0x000fe200078e0016 */
[----:B------:R-:W-:-:S03]  /*3c4a0*/  IADD3.X R25, PT, PT, RZ, RZ, RZ, P2, !PT ;  /* 0x000000ffff197210 */ /* 0x000fc600017fe4ff */
        /* <DEDUP_REMOVED lines=43> */
[----:B------:R-:W-:Y:S02]  /*3c760*/  VIADD R7, R3, UR4 ;  /* 0x0000000403077c36 */ /* 0x000fe40008000000 */
[----:B------:R-:W-:Y:S01]  /*3c770*/  IMAD.WIDE.U32 R2, R66, R71, R16 ;  /* 0x0000004742027225 */ /* 0x000fe200078e0010 */
[----:B------:R-:W-:Y:S02]  /*3c780*/  IADD3 R16, P1, PT, R18, R65, RZ ;  /* 0x0000004112107210 */ /* 0x000fe40007f3e0ff */
[----:B------:R-:W-:Y:S01]  /*3c790*/  IADD3 R13, P2, P3, R12, R13, R7 ;  /* 0x0000000d0c0d7210 */ /* 0x000fe20007b5e007 */
[----:B------:R-:W-:Y:S01]  /*3c7a0*/  IMAD.WIDE.U32 R4, R64, 0x3d1, RZ ;  /* 0x000003d140047825 */ /* 0x000fe200078e00ff */
[----:B------:R-:W-:Y:S02]  /*3c7b0*/  IADD3 R12, P0, PT, R2, R19, RZ ;  /* 0x00000013020c7210 */ /* 0x000fe40007f1e0ff */
[----:B------:R-:W-:Y:S01]  /*3c7c0*/  IADD3.X R7, PT, PT, RZ, RZ, RZ, P2, P3 ;  /* 0x000000ffff077210 */ /* 0x000fe200017e64ff */
[----:B------:R-:W-:Y:S01]  /*3c7d0*/  IMAD.X R17, RZ, RZ, RZ, P1 ;  /* 0x000000ffff117224 */ /* 0x000fe200008e06ff */
[----:B------:R-:W-:Y:S01]  /*3c7e0*/  IADD3 R36, P1, P4, R24, R13, R4 ;  /* 0x0000000d18247210 */ /* 0x000fe20007c3e004 */
[----:B------:R-:W-:Y:S01]  /*3c7f0*/  IMAD.X R13, RZ, RZ, RZ, P0 ;  /* 0x000000ffff0d7224 */ /* 0x000fe200000e06ff */
[----:B------:R-:W-:Y:S01]  /*3c800*/  IADD3 R4, PT, PT, R5, UR4, RZ ;  /* 0x0000000405047c10 */ /* 0x000fe2000fffe0ff */
[----:B------:R-:W-:Y:S01]  /*3c810*/  IMAD.WIDE.U32 R72, R72, R71, R16 ;  /* 0x0000004748487225 */ /* 0x000fe200078e0010 */
[----:B------:R-:W-:-:S03]  /*3c820*/  IADD3.X R7, PT, PT, RZ, R7, RZ, P1, P4 ;  /* 0x00000007ff077210 */ /* 0x000fc60000fe84ff */
[----:B------:R-:W-:Y:S01]  /*3c830*/  IMAD.WIDE.U32 R12, R74, R74, R12 ;  /* 0x0000004a4a0c7225 */ /* 0x000fe200078e000c */
[----:B------:R-:W-:-:S03]  /*3c840*/  IADD3 R7, P2, P3, R6, R7, R4 ;  /* 0x0000000706077210 */ /* 0x000fc60007b5e004 */
[----:B------:R-:W-:Y:S01]  /*3c850*/  IMAD.WIDE.U32 R4, R72, 0x3d1, RZ ;  /* 0x000003d148047825 */ /* 0x000fe200078e00ff */
[----:B------:R-:W-:Y:S02]  /*3c860*/  IADD3 R12, P1, PT, R12, R73, RZ ;  /* 0x000000490c0c7210 */ /* 0x000fe40007f3e0ff */
[----:B------:R-:W-:Y:S01]  /*3c870*/  IADD3 R2, P0, PT, R3, R13, RZ ;  /* 0x0000000d03027210 */ /* 0x000fe20007f1e0ff */
[----:B------:R-:W-:Y:S01]  /*3c880*/  VIADD R5, R5, UR4 ;  /* 0x0000000405057c36 */ /* 0x000fe20008000000 */
[----:B------:R-:W-:Y:S01]  /*3c890*/  IADD3.X R9, PT, PT, RZ, RZ, RZ, P2, P3 ;  /* 0x000000ffff097210 */ /* 0x000fe200017e64ff */
[----:B------:R-:W-:Y:S01]  /*3c8a0*/  IMAD.X R13, RZ, RZ, RZ, P1 ;  /* 0x000000ffff0d7224 */ /* 0x000fe200008e06ff */
[----:B------:R-:W-:Y:S01]  /*3c8b0*/  IADD3 R42, P1, P4, R64, R7, R4 ;  /* 0x00000007402a7210 */ /* 0x000fe20007c3e004 */
[----:B------:R-:W-:Y:S02]  /*3c8c0*/  IMAD.X R3, RZ, RZ, RZ, P0 ;  /* 0x000000ffff037224 */ /* 0x000fe400000e06ff */
[----:B------:R-:W-:Y:S01]  /*3c8d0*/  IMAD.WIDE.U32 R66, R66, R71, R12 ;  /* 0x0000004742427225 */ /* 0x000fe200078e000c */
[----:B------:R-:W-:-:S03]  /*3c8e0*/  IADD3.X R9, PT, PT, RZ, R9, RZ, P1, P4 ;  /* 0x00000009ff097210 */ /* 0x000fc60000fe84ff */
[----:B------:R-:W-:Y:S01]  /*3c8f0*/  IMAD.WIDE.U32 R2, R74, R71, R2 ;  /* 0x000000474a027225 */ /* 0x000fe200078e0002 */
[----:B------:R-:W-:-:S03]  /*3c900*/  IADD3 R9, P1, P2, R8, R9, R5 ;  /* 0x0000000908097210 */ /* 0x000fc60007a3e005 */
[----:B------:R-:W-:Y:S01]  /*3c910*/  IMAD.WIDE.U32 R6, R66, 0x3d1, RZ ;  /* 0x000003d142067825 */ /* 0x000fe200078e00ff */
[----:B------:R-:W-:Y:S02]  /*3c920*/  IADD3 R4, P0, PT, R2, R67, RZ ;  /* 0x0000004302047210 */ /* 0x000fe40007f1e0ff */
        /* <DEDUP_REMOVED lines=79> */
.L_x_458:
[----:B------:R-:W-:Y:S05]  /*3ce20*/  BSYNC.RECONVERGENT B0 ;  /* 0x0000000000007941 */ /* 0x000fea0003800200 */
.L_x_457:
[----:B------:R-:W-:Y:S01]  /*3ce30*/  ISETP.GT.U32.OR P0, PT, R37, R0, P0 ;  /* 0x000000002500720c */ /* 0x000fe20000704470 */
        /* <DEDUP_REMOVED lines=32> */
.L_x_460:
        /* <DEDUP_REMOVED lines=8> */
.L_x_461:
[----:B------:R-:W-:Y:S05]  /*3d0c0*/  BSYNC.RECONVERGENT B0 ;  /* 0x0000000000007941 */ /* 0x000fea0003800200 */
.L_x_459:
        /* <DEDUP_REMOVED lines=33> */
.L_x_463:
        /* <DEDUP_REMOVED lines=8> */
.L_x_464:
[----:B------:R-:W-:Y:S05]  /*3d360*/  BSYNC.RECONVERGENT B0 ;  /* 0x0000000000007941 */ /* 0x000fea0003800200 */
.L_x_462:
        /* <DEDUP_REMOVED lines=13> */
[----:B------:R-:W-:Y:S02]  /*3d440*/  IADD3 R6, P0, PT, R2, R9, RZ ;  /* 0x0000000902067210 */ /* 0x000fe40007f1e0ff */
[----:B------:R-:W-:Y:S01]  /*3d450*/  MOV R2, R3 ;  /* 0x0000000300027202 */ /* 0x000fe20000000f00 */
        /* <DEDUP_REMOVED lines=116> */
[----:B------:R-:W-:Y:S01]  /*3dba0*/  HFMA2 R17, -RZ, RZ, 0, 0 ;  /* 0x00000000ff117431 */ /* 0x000fe200000001ff */
[----:B------:R-:W-:Y:S01]  /*3dbb0*/  IADD3 R24, P1, PT, R16, R19, RZ ;  /* 0x0000001310187210 */ /* 0x000fe20007f3e0ff */
[----:B------:R-:W-:Y:S01]  /*3dbc0*/  IMAD.MOV.U32 R16, RZ, RZ, R20 ;  /* 0x000000ffff107224 */ /* 0x000fe200078e0014 */
        /* <DEDUP_REMOVED lines=9> */
[----:B------:R-:W-:-:S04]  /*3dc60*/  IMAD.WIDE.U32 R22, R36, R27, R32 ;  /* 0x0000001b24167225 */ /* 0x000fc800078e0020 */
        /* <DEDUP_REMOVED lines=29> */
[----:B------:R-:W-:Y:S01]  /*3de40*/  VIADD R5, R23, UR4 ;  /* 0x0000000417057c36 */ /* 0x000fe20008000000 */
[----:B------:R-:W-:Y:S01]  /*3de50*/  IADD3 R33, P5, P6, R18, R9, R22 ;  /* 0x0000000912217210 */ /* 0x000fe20007ebe016 */
[----:B------:R-:W-:-:S02]  /*3de60*/  IMAD.X R9, RZ, RZ, RZ, P2 ;  /* 0x000000ffff097224 */ /* 0x000fc400010e06ff */
[----:B------:R-:W-:Y:S01]  /*3de70*/  IMAD.X R25, RZ, RZ, RZ, P0 ;  /* 0x000000ffff197224 */ /* 0x000fe200000e06ff */
[----:B------:R-:W-:Y:S01]  /*3de80*/  IADD3.X R3, PT, PT, RZ, R3, RZ, P5, P6 ;  /* 0x00000003ff037210 */ /* 0x000fe20002fec4ff */
[----:B------:R-:W-:Y:S02]  /*3de90*/  IMAD.X R21, RZ, RZ, RZ, P1 ;  /* 0x000000ffff157224 */ /* 0x000fe400008e06ff */
[----:B------:R-:W-:Y:S01]  /*3dea0*/  IMAD.WIDE.U32 R8, R42, R35, R8 ;  /* 0x000000232a087225 */ /* 0x000fe200078e0008 */
[----:B------:R-:W-:-:S03]  /*3deb0*/  IADD3 R3, P2, P3, R2, R3, R5 ;  /* 0x0000000302037210 */ /* 0x000fc60007b5e005 */
[----:B------:R-:W-:Y:S01]  /*3dec0*/  IMAD.WIDE.U32 R28, R37, R28, R24 ;  /* 0x0000001c251c7225 */ /* 0x000fe200078e0018 */
[----:B------:R-:W-:-:S03]  /*3ded0*/  IADD3.X R31, PT, PT, RZ, RZ, RZ, P2, P3 ;  /* 0x000000ffff1f7210 */ /* 0x000fc600017e64ff */
[----:B------:R-:W-:-:S04]  /*3dee0*/  IMAD.WIDE.U32 R22, R55, R27, R20 ;  /* 0x0000001b37167225 */ /* 0x000fc800078e0014 */
[----:B------:R-:W-:Y:S01]  /*3def0*/  IMAD.WIDE.U32 R20, R8, 0x3d1, RZ ;  /* 0x000003d108147825 */ /* 0x000fe200078e00ff */
[----:B------:R-:W-:Y:S02]  /*3df00*/  IADD3 R18, P0, PT, R28, R23, RZ ;  /* 0x000000171c127210 */ /* 0x000fe40007f1e0ff */
[----:B------:R-:W-:Y:S02]  /*3df10*/  IADD3 R2, P1, PT, R22, R9, RZ ;  /* 0x0000000916027210 */ /* 0x000fe40007f3e0ff */
[----:B------:R-:W-:Y:S01]  /*3df20*/  IADD3 R32, P4, P5, R12, R3, R20 ;  /* 0x000000030c207210 */ /* 0x000fe20007d9e014 */
[----:B------:R-:W-:Y:S02]  /*3df30*/  IMAD.X R19, RZ, RZ, RZ, P0 ;  /* 0x000000ffff137224 */ /* 0x000fe400000e06ff */
[----:B------:R-:W-:Y:S01]  /*3df40*/  IMAD.X R3, RZ, RZ, RZ, P1 ;  /* 0x000000ffff037224 */ /* 0x000fe200008e06ff */
[----:B------:R-:W-:Y:S01]  /*3df50*/  IADD3.X R31, PT, PT, RZ, R31, RZ, P4, P5 ;  /* 0x0000001fff1f7210 */ /* 0x000fe200027ea4ff */
[----:B------:R-:W-:-:S04]  /*3df60*/  IMAD.WIDE.U32 R18, R53, R27, R18 ;  /* 0x0000001b35127225 */ /* 0x000fc800078e0012 */
[----:B------:R-:W-:Y:S01]  /*3df70*/  IMAD.WIDE.U32 R2, R40, R35, R2 ;  /* 0x0000002328027225 */ /* 0x000fe200078e0002 */
[----:B------:R-:W-:-:S03]  /*3df80*/  IADD3 R12, P0, PT, R29, R19, RZ ;  /* 0x000000131d0c7210 */ /* 0x000fc60007f1e0ff */
[----:B------:R-:W-:Y:S01]  /*3df90*/  VIADD R20, R21, UR4 ;  /* 0x0000000415147c36 */ /* 0x000fe20008000000 */
[----:B------:R-:W-:Y:S02]  /*3dfa0*/  IADD3 R18, P1, PT, R18, R3, RZ ;  /* 0x0000000312127210 */ /* 0x000fe40007f3e0ff */
        /* <DEDUP_REMOVED lines=85> */
[C---:B------:R-:W-:Y:S02]  /*3e500*/  @P1 ISETP.LT.U32.AND P2, PT, R2.reuse, RZ, PT ;  /* 0x000000ff0200120c */ /* 0x040fe40003f41070 */
[----:B------:R-:W-:Y:S02]  /*3e510*/  @P1 IADD3.X R3, PT, PT, RZ, RZ, RZ, P3, !PT ;  /* 0x000000ffff031210 */ /* 0x000fe40001ffe4ff */
[----:B------:R-:W-:Y:S02]  /*3e520*/  @P1 ISETP.GT.U32.AND P3, PT, R2, -0x1, PT ;  /* 0xffffffff0200180c */ /* 0x000fe40003f64070 */
[----:B------:R-:W-:-:S02]  /*3e530*/  @P1 ISETP.LT.U32.AND.EX P2, PT, R3, 0x1, PT, P2 ;  /* 0x000000010300180c */ /* 0x000fc40003f41120 */
[----:B------:R-:W-:Y:S02]  /*3e540*/  @P1 ISETP.GT.U32.AND.EX P0, PT, R3, RZ, PT, P3 ;  /* 0x000000ff0300120c */ /* 0x000fe40003f04130 */
[----:B------:R-:W-:-:S11]  /*3e550*/  @P1 SEL R27, R2, RZ, P2 ;  /* 0x000000ff021b1207 */ /* 0x000fd60001000000 */
.L_x_466:
[----:B------:R-:W-:Y:S05]  /*3e560*/  BSYNC.RECONVERGENT B0 ;  /* 0x0000000000007941 */ /* 0x000fea0003800200 */
.L_x_465:
        /* <DEDUP_REMOVED lines=33> */
.L_x_468:
        /* <DEDUP_REMOVED lines=8> */
.L_x_469:
[----:B------:R-:W-:Y:S05]  /*3e800*/  BSYNC.RECONVERGENT B0 ;  /* 0x0000000000007941 */ /* 0x000fea0003800200 */
.L_x_467:
        /* <DEDUP_REMOVED lines=33> */
.L_x_471:
        /* <DEDUP_REMOVED lines=8> */
.L_x_472:
[----:B------:R-:W-:Y:S05]  /*3eaa0*/  BSYNC.RECONVERGENT B0 ;  /* 0x0000000000007941 */ /* 0x000fea0003800200 */
.L_x_470:
        /* <DEDUP_REMOVED lines=48> */
[----:B------:R-:W-:Y:S02]  /*3edb0*/  IADD3 R16, P0, PT, R10, R13, RZ ;  /* 0x0000000d0a107210 */ /* 0x000fe40007f1e0ff */
[----:B------:R-:W-:Y:S01]  /*3edc0*/  MOV R13, RZ ;  /* 0x000000ff000d7202 */ /* 0x000fe20000000f00 */
        /* <DEDUP_REMOVED lines=111> */
[----:B------:R-:W-:Y:S02]  /*3f4c0*/  VIADD R5, R3, UR4 ;  /* 0x0000000403057c36 */ /* 0x000fe40008000000 */
[----:B------:R-:W-:-:S04]  /*3f4d0*/  IMAD.WIDE.U32 R24, R36, R37, R24 ;  /* 0x0000002524187225 */ /* 0x000fc800078e0018 */
[----:B------:R-:W-:-:S04]  /*3f4e0*/  IMAD.WIDE.U32 R18, R40, R53, R18 ;  /* 0x0000003528127225 */ /* 0x000fc800078e0012 */
[----:B------:R-:W-:-:S04]  /*3f4f0*/  IMAD.WIDE.U32 R56, R55, R53, R56 ;  /* 0x0000003537387225 */ /* 0x000fc800078e0038 */
[----:B------:R-:W-:Y:S01]  /*3f500*/  IMAD.X R3, RZ, RZ, RZ, P2 ;  /* 0x000000ffff037224 */ /* 0x000fe200010e06ff */
[----:B------:R-:W-:Y:S02]  /*3f510*/  IADD3 R18, P2, PT, R18, R25, RZ ;  /* 0x0000001912127210 */ /* 0x000fe40007f5e0ff */
[----:B------:R-:W-:Y:S02]  /*3f520*/  IADD3 R56, P1, PT, R56, R19, RZ ;  /* 0x0000001338387210 */ /* 0x000fe40007f3e0ff */
[----:B------:R-:W-:Y:S01]  /*3f530*/  IADD3 R3, P3, P4, R4, R3, R5 ;  /* 0x0000000304037210 */ /* 0x000fe20007c7e005 */
[----:B------:R-:W-:Y:S01]  /*3f540*/  IMAD.WIDE.U32 R4, R24, 0x3d1, RZ ;  /* 0x000003d118047825 */ /* 0x000fe200078e00ff */
[----:B------:R-:W-:Y:S02]  /*3f550*/  IADD3 R16, P0, PT, R17, R57, RZ ;  /* 0x0000003911107210 */ /* 0x000fe40007f1e0ff */
[----:B------:R-:W-:Y:S01]  /*3f560*/  IADD3.X R7, PT, PT, RZ, RZ, RZ, P3, P4 ;  /* 0x000000ffff077210 */ /* 0x000fe20001fe84ff */
        /* <DEDUP_REMOVED lines=8> */
[----:B------:R-:W-:-:S03]  /*3f5f0*/  IMAD.WIDE.U32 R56, R55, R53, R56 ;  /* 0x0000003537387225 */ /* 0x000fc600078e0038 */
[----:B------:R-:W-:Y:S01]  /*3f600*/  IADD3.X R9, PT, PT, RZ, RZ, RZ, P2, P3 ;  /* 0x000000ffff097210 */ /* 0x000fe200017e64ff */
[----:B------:R-:W-:Y:S01]  /*3f610*/  IMAD.WIDE.U32 R16, R55, R37, R16 ;  /* 0x0000002537107225 */ /* 0x000fe200078e0010 */
[----:B------:R-:W-:-:S03]  /*3f620*/  IADD3 R58, P1, PT, R56, R5, RZ ;  /* 0x00000005383a7210 */ /* 0x000fc60007f3e0ff */
[----:B------:R-:W-:Y:S01]  /*3f630*/  IMAD.WIDE.U32 R18, R4, 0x3d1, RZ ;  /* 0x000003d104127825 */ /* 0x000fe200078e00ff */
[----:B------:R-:W-:-:S03]  /*3f640*/  IADD3 R56, P0, PT, R16, R57, RZ ;  /* 0x0000003910387210 */ /* 0x000fc60007f1e0ff */
        /* <DEDUP_REMOVED lines=9> */
[----:B------:R-:W-:Y:S01]  /*3f6e0*/  IMAD.WIDE.U32 R18, R6, 0x3d1, RZ ;  /* 0x000003d106127825 */ /* 0x000fe200078e00ff */
        /* <DEDUP_REMOVED lines=20> */
[----:B------:R-:W-:Y:S02]  /*3f830*/  IADD3 R13, P1, P2, R12, R13, R3 ;  /* 0x0000000d0c0d7210 */ /* 0x000fe40007a3e003 */
[----:B------:R-:W-:Y:S02]  /*3f840*/  IADD3.X R9, PT, PT, RZ, RZ, RZ, P0, !PT ;  /* 0x000000ffff097210 */ /* 0x000fe400007fe4ff */
        /* <DEDUP_REMOVED lines=69> */
.L_x_474:
[----:B------:R-:W-:Y:S05]  /*3fca0*/  BSYNC.RECONVERGENT B0 ;  /* 0x0000000000007941 */ /* 0x000fea0003800200 */
.L_x_473:
        /* <DEDUP_REMOVED lines=36> */
.L_x_476:
        /* <DEDUP_REMOVED lines=8> */
.L_x_477:
[----:B------:R-:W-:Y:S05]  /*3ff70*/  BSYNC.RECONVERGENT B0 ;  /* 0x0000000000007941 */ /* 0x000fea0003800200 */
.L_x_475:
        /* <DEDUP_REMOVED lines=33> */
.L_x_479:
        /* <DEDUP_REMOVED lines=8> */
.L_x_480:
[----:B------:R-:W-:Y:S05]  /*40210*/  BSYNC.RECONVERGENT B0 ;  /* 0x0000000000007941 */ /* 0x000fea0003800200 */
.L_x_478:
        /* <DEDUP_REMOVED lines=18> */
[----:B------:R-:W-:Y:S01]  /*40340*/  IMAD.WIDE.U32 R6, R42, R33, R6 ;  /* 0x000000212a067225 */ /* 0x000fe200078e0006 */
[----:B------:R-:W-:-:S03]  /*40350*/  MOV R4, R3 ;  /* 0x0000000300047202 */ /* 0x000fc60000000f00 */
[----:B------:R-:W-:Y:S01]  /*40360*/  IMAD.MOV.U32 R3, RZ, RZ, RZ ;  /* 0x000000ffff037224 */ /* 0x000fe200078e00ff */
[----:B------:R-:W-:Y:S01]  /*40370*/  IADD3 R10, P0, PT, R2, R7, RZ ;  /* 0x00000007020a7210 */ /* 0x000fe20007f1e0ff */
[----:B------:R-:W-:Y:S02]  /*40380*/  IMAD.MOV.U32 R2, RZ, RZ, R6 ;  /* 0x000000ffff027224 */ /* 0x000fe400078e0006 */
        /* <DEDUP_REMOVED lines=19> */
[----:B------:R-:W-:Y:S02]  /*404c0*/  IMAD.MOV.U32 R4, RZ, RZ, R10 ;  /* 0x000000ffff047224 */ /* 0x000fe400078e000a */
[----:B------:R-:W-:Y:S02]  /*404d0*/  IMAD.X R17, RZ, RZ, RZ, P1 ;  /* 0x000000ffff117224 */ /* 0x000fe400008e06ff */
[----:B------:R-:W-:-:S04]  /*404e0*/  IMAD.WIDE.U32 R6, R55, R34, R6 ;  /* 0x0000002237067225 */ /* 0x000fc800078e0006 */
[----:B------:R-:W-:-:S04]  /*404f0*/  IMAD.WIDE.U32 R10, R40, R33, R14 ;  /* 0x00000021280a7225 */ /* 0x000fc800078e000e */
[----:B------:R-:W-:Y:S02]  /*40500*/  IMAD.MOV.U32 R5, RZ, RZ, RZ ;  /* 0x000000ffff057224 */ /* 0x000fe400078e00ff */
[----:B------:R-:W-:Y:S01]  /*40510*/  IMAD.WIDE.U32 R14, R37, R32, R16 ;  /* 0x00000020250e7225 */ /* 0x000fe200078e0010 */
[----:B------:R-:W-:-:S03]  /*40520*/  IADD3 R16, P0, PT, R6, R11, RZ ;  /* 0x0000000b06107210 */ /* 0x000fc60007f1e0ff */
[----:B------:R-:W-:Y:S01]  /*40530*/  IMAD.WIDE.U32 R4, R36, R31, R4 ;  /* 0x0000001f24047225 */ /* 0x000fe200078e0004 */
[----:B------:R-:W-:-:S03]  /*40540*/  IADD3 R10, P1, PT, R10, R15, RZ ;  /* 0x0000000f0a0a7210 */ /* 0x000fc60007f3e0ff */
[----:B------:R-:W-:Y:S02]  /*40550*/  IMAD.MOV.U32 R6, RZ, RZ, R7 ;  /* 0x000000ffff067224 */ /* 0x000fe400078e0007 */
[----:B------:R-:W-:Y:S01]  /*40560*/  HFMA2 R7, -RZ, RZ, 0, 0 ;  /* 0x00000000ff077431 */ /* 0x000fe200000001ff */
        /* <DEDUP_REMOVED lines=82> */
[----:B------:R-:W-:Y:S02]  /*40a90*/  IMAD.MOV.U32 R17, RZ, RZ, RZ ;  /* 0x000000ffff117224 */ /* 0x000fe400078e00ff */
[----:B------:R-:W-:-:S02]  /*40aa0*/  IMAD.X R35, RZ, RZ, RZ, P2 ;  /* 0x000000ffff237224 */ /* 0x000fc400010e06ff */
        /* <DEDUP_REMOVED lines=8> */
[----:B------:R-:W-:Y:S01]  /*40b30*/  IADD3 R24, P2, PT, R22, R25, RZ ;  /* 0x0000001916187210 */ /* 0x000fe20007f5e0ff */
[----:B------:R-:W-:Y:S01]  /*40b40*/  IMAD.X R33, RZ, RZ, RZ, P3 ;  /* 0x000000ffff217224 */ /* 0x000fe200018e06ff */
[----:B------:R-:W-:Y:S01]  /*40b50*/  IADD3 R20, P1, PT, R20, R23, RZ ;  /* 0x0000001714147210 */ /* 0x000fe20007f3e0ff */
[----:B------:R-:W-:-:S03]  /*40b60*/  IMAD.WIDE.U32 R30, R53, R30, R18 ;  /* 0x0000001e351e7225 */ /* 0x000fc600078e0012 */
[----:B------:R-:W-:Y:S01]  /*40b70*/  IADD3.X R21, PT, PT, RZ, RZ, RZ, P1, !PT ;  /* 0x000000ffff157210 */ /* 0x000fe20000ffe4ff */
        /* <DEDUP_REMOVED lines=26> */
[----:B------:R-:W-:Y:S02]  /*40d20*/  IMAD.X R9, RZ, RZ, RZ, P2 ;  /* 0x000000ffff097224 */ /* 0x000fe400010e06ff */
[----:B------:R-:W-:Y:S02]  /*40d30*/  VIADD R11, R21, UR4 ;  /* 0x00000004150b7c36 */ /* 0x000fe40008000000 */
[----:B------:R-:W-:-:S04]  /*40d40*/  IMAD.WIDE.U32 R8, R57, R27, R8 ;  /* 0x0000001b39087225 */ /* 0x000fc800078e0008 */
[----:B------:R-:W-:Y:S01]  /*40d50*/  IMAD.WIDE.U32 R18, R53, R29, R30 ;  /* 0x0000001d35127225 */ /* 0x000fe200078e001e */
[----:B------:R-:W-:-:S03]  /*40d60*/  IADD3.X R29, PT, PT, RZ, R7, RZ, P5, P6 ;  /* 0x00000007ff1d7210 */ /* 0x000fc60002fec4ff */
[----:B------:R-:W-:Y:S01]  /*40d70*/  IMAD.WIDE.U32 R20, R38, R28, R22 ;  /* 0x0000001c26147225 */ /* 0x000fe200078e0016 */
[----:B------:R-:W-:-:S03]  /*40d80*/  IADD3 R29, P2, P3, R2, R29, R11 ;  /* 0x0000001d021d7210 */ /* 0x000fc60007b5e00b */
[----:B------:R-:W-:Y:S01]  /*40d90*/  IMAD.WIDE.U32 R24, R8, 0x3d1, RZ ;  /* 0x000003d108187825 */ /* 0x000fe200078e00ff */
[----:B------:R-:W-:Y:S02]  /*40da0*/  IADD3 R22, P0, PT, R18, R21, RZ ;  /* 0x0000001512167210 */ /* 0x000fe40007f1e0ff */
[----:B------:R-:W-:Y:S02]  /*40db0*/  IADD3 R20, P1, PT, R20, R9, RZ ;  /* 0x0000000914147210 */ /* 0x000fe40007f3e0ff */
[----:B------:R-:W-:Y:S01]  /*40dc0*/  IADD3 R29, P4, P5, R12, R29, R24 ;  /* 0x0000001d0c1d7210 */ /* 0x000fe20007d9e018 */
[----:B------:R-:W-:Y:S01]  /*40dd0*/  IMAD.X R23, RZ, RZ, RZ, P0 ;  /* 0x000000ffff177224 */ /* 0x000fe200000e06ff */
[----:B------:R-:W-:Y:S01]  /*40de0*/  IADD3.X R7, PT, PT, RZ, RZ, RZ, P2, P3 ;  /* 0x000000ffff077210 */ /* 0x000fe200017e64ff */
[----:B------:R-:W-:Y:S02]  /*40df0*/  IMAD.X R21, RZ, RZ, RZ, P1 ;  /* 0x000000ffff157224 */ /* 0x000fe400008e06ff */
        /* <DEDUP_REMOVED lines=18> */
[----:B------:R-:W-:Y:S02]  /*40f20*/  IADD3.X R9, PT, PT, RZ, RZ, RZ, P0, !PT ;  /* 0x000000ffff097210 */ /* 0x000fe400007fe4ff */
[----:B------:R-:W-:Y:S01]  /*40f30*/  IADD3 R7, P1, P2, R6, R7, R2 ;  /* 0x0000000706077210 */ /* 0x000fe20007a3e002 */
[----:B------:R-:W-:-:S03]  /*40f40*/  IMAD.WIDE.U32 R8, R55, R27, R8 ;  /* 0x0000001b37087225 */ /* 0x000fc600078e0008 */
[----:B------:R-:W-:Y:S02]  /*40f50*/  IADD3 R31, P0, P3, R12, R7, R22 ;  /* 0x000000070c1f7210 */ /* 0x000fe40007b1e016 */
[----:B------:R-:W-:Y:S01]  /*40f60*/  IADD3.X R11, PT, PT, RZ, RZ, RZ, P1, P2 ;  /* 0x000000ffff0b7210 */ /* 0x000fe20000fe44ff */
[----:B------:R-:W-:Y:S02]  /*40f70*/  VIADD R22, R23, UR4 ;  /* 0x0000000417167c36 */ /* 0x000fe40008000000 */
[----:B------:R-:W-:Y:S01]  /*40f80*/  IMAD.WIDE.U32 R12, R8, 0x3d1, RZ ;  /* 0x000003d1080c7825 */ /* 0x000fe200078e00ff */
[----:B------:R-:W-:Y:S02]  /*40f90*/  IADD3.X R11, PT, PT, RZ, R11, RZ, P0, P3 ;  /* 0x0000000bff0b7210 */ /* 0x000fe400007e64ff */
        /* <DEDUP_REMOVED lines=71> */
.L_x_482:
[----:B------:R-:W-:Y:S05]  /*41410*/  BSYNC.RECONVERGENT B0 ;  /* 0x0000000000007941 */ /* 0x000fea0003800200 */
.L_x_481:
        /* <DEDUP_REMOVED lines=35> */
.L_x_484:
        /* <DEDUP_REMOVED lines=8> */
.L_x_485:
[----:B------:R-:W-:Y:S05]  /*416d0*/  BSYNC.RECONVERGENT B0 ;  /* 0x0000000000007941 */ /* 0x000fea0003800200 */
.L_x_483:
        /* <DEDUP_REMOVED lines=33> */
.L_x_487:
        /* <DEDUP_REMOVED lines=8> */
.L_x_488:
[----:B------:R-:W-:Y:S05]  /*41970*/  BSYNC.RECONVERGENT B0 ;  /* 0x0000000000007941 */ /* 0x000fea0003800200 */
.L_x_486:
        /* <DEDUP_REMOVED lines=19> */
[----:B------:R-:W-:Y:S01]  /*41ab0*/  IMAD.MOV.U32 R23, RZ, RZ, RZ ;  /* 0x000000ffff177224 */ /* 0x000fe200078e00ff */
[----:B------:R-:W-:Y:S01]  /*41ac0*/  IADD3 R10, P0, PT, R6, R9, RZ ;  /* 0x00000009060a7210 */ /* 0x000fe20007f1e0ff */
[----:B------:R-:W-:Y:S01]  /*41ad0*/  IMAD.MOV.U32 R6, RZ, RZ, R7 ;  /* 0x000000ffff067224 */ /* 0x000fe200078e0007 */
        /* <DEDUP_REMOVED lines=159> */
[----:B------:R-:W-:Y:S01]  /*424d0*/  IMAD.WIDE.U32 R4, R38, R53, R4 ;  /* 0x0000003526047225 */ /* 0x000fe200078e0004 */
[----:B------:R-:W-:Y:S02]  /*424e0*/  IADD3 R20, P1, PT, R18, R3, RZ ;  /* 0x0000000312147210 */ /* 0x000fe40007f3e0ff */
[----:B------:R-:W-:Y:S01]  /*424f0*/  IADD3.X R3, PT, PT, RZ, RZ, RZ, P2, P3 ;  /* 0x000000ffff037210 */ /* 0x000fe200017e64ff */
[----:B------:R-:W-:Y:S01]  /*42500*/  IMAD.WIDE.U32 R16, R2, 0x3d1, RZ ;  /* 0x000003d102107825 */ /* 0x000fe200078e00ff */
[----:B------:R-:W-:-:S03]  /*42510*/  IADD3 R18, P0, PT, R4, R19, RZ ;  /* 0x0000001304127210 */ /* 0x000fc60007f1e0ff */
[----:B------:R-:W-:Y:S01]  /*42520*/  IMAD.X R21, RZ, RZ, RZ, P1 ;  /* 0x000000ffff157224 */ /* 0x000fe200008e06ff */
[----:B------:R-:W-:Y:S01]  /*42530*/  IADD3 R34, P1, P4, R24, R13, R16 ;  /* 0x0000000d18227210 */ /* 0x000fe20007c3e010 */
[----:B------:R-:W-:Y:S02]  /*42540*/  IMAD.X R19, RZ, RZ, RZ, P0 ;  /* 0x000000ffff137224 */ /* 0x000fe400000e06ff */
[----:B------:R-:W-:Y:S01]  /*42550*/  VIADD R16, R17, UR4 ;  /* 0x0000000411107c36 */ /* 0x000fe20008000000 */
[----:B------:R-:W-:Y:S01]  /*42560*/  IADD3.X R3, PT, PT, RZ, R3, RZ, P1, P4 ;  /* 0x00000003ff037210 */ /* 0x000fe20000fe84ff */
[----:B------:R-:W-:-:S03]  /*42570*/  IMAD.WIDE.U32 R12, R40, R53, R20 ;  /* 0x00000035280c7225 */ /* 0x000fc600078e0014 */
[----:B------:R-:W-:Y:S01]  /*42580*/  IADD3 R3, P2, P3, R6, R3, R16 ;  /* 0x0000000306037210 */ /* 0x000fe20007b5e010 */
[----:B------:R-:W-:-:S04]  /*42590*/  IMAD.WIDE.U32 R18, R55, R55, R18 ;  /* 0x0000003737127225 */ /* 0x000fc800078e0012 */
        /* <DEDUP_REMOVED lines=10> */
[----:B------:R-:W-:-:S03]  /*42640*/  IMAD.WIDE.U32 R16, R55, R53, R16 ;  /* 0x0000003537107225 */ /* 0x000fc600078e0010 */
[----:B------:R-:W-:Y:S02]  /*42650*/  IADD3 R6, P0, PT, R16, R3, RZ ;  /* 0x0000000310067210 */ /* 0x000fe40007f1e0ff */
        /* <DEDUP_REMOVED lines=81> */
.L_x_490:
[----:B------:R-:W-:Y:S05]  /*42b70*/  BSYNC.RECONVERGENT B0 ;  /* 0x0000000000007941 */ /* 0x000fea0003800200 */
.L_x_489:
[----:B------:R-:W-:Y:S01]  /*42b80*/  ISETP.GT.U32.OR P0, PT, R37, R0, P0 ;  /* 0x000000002500720c */ /* 0x000fe20000704470 */
[----:B------:R-:W-:Y:S01]  /*42b90*/  BSSY.RECONVERGENT B0, `(.L_x_491) ;  /* 0x0000029000007945 */ /* 0x000fe20003800200 */
[----:B------:R-:W-:-:S11]  /*42ba0*/  IMAD.MOV.U32 R55, RZ, RZ, R4 ;  /* 0x000000ffff377224 */ /* 0x000fd600078e0004 */
        /* <DEDUP_REMOVED lines=31> */
.L_x_492:
        /* <DEDUP_REMOVED lines=8> */
.L_x_493:
[----:B------:R-:W-:Y:S05]  /*42e20*/  BSYNC.RECONVERGENT B0 ;  /* 0x0000000000007941 */ /* 0x000fea0003800200 */
.L_x_491:
        /* <DEDUP_REMOVED lines=33> */
.L_x_495:
        /* <DEDUP_REMOVED lines=8> */
.L_x_496:
[----:B------:R-:W-:Y:S05]  /*430c0*/  BSYNC.RECONVERGENT B0 ;  /* 0x0000000000007941 */ /* 0x000fea0003800200 */
.L_x_494:
[----:B------:R-:W-:-:S05]  /*430d0*/  VIADD R2, R26, 0xdb ;  /* 0x000000db1a027836 */ /* 0x000fca0000000000 */
[----:B------:R-:W-:-:S13]  /*430e0*/  ISETP.GT.U32.AND P0, PT, R2, -0x23, PT ;  /* 0xffffffdd0200780c */ /* 0x000fda0003f04070 */
[----:B------:R-:W-:Y:S05]  /*430f0*/  @P0 BRA `(.L_x_497) ;  /* 0x0000002c00ac0947 */ /* 0x000fea0003800000 */
        /* <DEDUP_REMOVED lines=21> */
[----:B------:R-:W-:Y:S02]  /*43250*/  HFMA2 R3, -RZ, RZ, 0, 0 ;  /* 0x00000000ff037431 */ /* 0x000fe400000001ff */
[----:B------:R-:W-:Y:S02]  /*43260*/  IMAD.MOV.U32 R2, RZ, RZ, R6 ;  /* 0x000000ffff027224 */ /* 0x000fe400078e0006 */
[----:B------:R-:W-:-:S04]  /*43270*/  IMAD.WIDE.U32 R4, R40, R27, R4 ;  /* 0x0000001b28047225 */ /* 0x000fc800078e0004 */
[----:B------:R-:W-:Y:S02]  /*43280*/  IMAD.X R11, RZ, RZ, RZ, P0 ;  /* 0x000000ffff0b7224 */ /* 0x000fe400000e06ff */
[----:B------:R-:W-:Y:S02]  /*43290*/  IMAD.MOV.U32 R25, RZ, RZ, RZ ;  /* 0x000000ffff197224 */ /* 0x000fe400078e00ff */
        /* <DEDUP_REMOVED lines=187> */
[----:B------:R-:W-:Y:S02]  /*43e50*/  IADD3.X R11, PT, PT, RZ, RZ, RZ, P1, P2 ;  /* 0x000000ffff0b7210 */ /* 0x000fe40000fe44ff */
[----:B------:R-:W-:Y:S02]  /*43e60*/  IADD3 R18, PT, PT, R19, UR4, RZ ;  /* 0x0000000413127c10 */ /* 0x000fe4000fffe0ff */
        /* <DEDUP_REMOVED lines=73> */
.L_x_499:
[----:B------:R-:W-:Y:S05]  /*44300*/  BSYNC.RECONVERGENT B0 ;  /* 0x0000000000007941 */ /* 0x000fea0003800200 */
.L_x_498:
        /* <DEDUP_REMOVED lines=33> */
.L_x_501:
        /* <DEDUP_REMOVED lines=8> */
.L_x_502:
[----:B------:R-:W-:Y:S05]  /*445a0*/  BSYNC.RECONVERGENT B0 ;  /* 0x0000000000007941 */ /* 0x000fea0003800200 */
.L_x_500:
        /* <DEDUP_REMOVED lines=33> */
.L_x_504:
        /* <DEDUP_REMOVED lines=8> */
.L_x_505:
[----:B------:R-:W-:Y:S05]  /*44840*/  BSYNC.RECONVERGENT B0 ;  /* 0x0000000000007941 */ /* 0x000fea0003800200 */
.L_x_503:
        /* <DEDUP_REMOVED lines=160> */
[----:B------:R-:W-:Y:S01]  /*45250*/  IMAD.X R57, RZ, RZ, RZ, P0 ;  /* 0x000000ffff397224 */ /* 0x000fe200000e06ff */
[----:B------:R-:W-:Y:S01]  /*45260*/  IADD3.X R5, PT, PT, RZ, RZ, RZ, P2, !PT ;  /* 0x000000ffff057210 */ /* 0x000fe200017fe4ff */
        /* <DEDUP_REMOVED lines=15> */
[----:B------:R-:W-:-:S02]  /*45360*/  VIADD R9, R3, UR4 ;  /* 0x0000000403097c36 */ /* 0x000fc40008000000 */
        /* <DEDUP_REMOVED lines=18> */
[----:B------:R-:W-:-:S03]  /*45490*/  IADD3 R8, P0, PT, R5, R19, RZ ;  /* 0x0000001305087210 */ /* 0x000fc60007f1e0ff */
[----:B------:R-:W-:Y:S01]  /*454a0*/  IMAD.X R5, RZ, RZ, RZ, P1 ;  /* 0x000000ffff057224 */ /* 0x000fe200008e06ff */
[----:B------:R-:W-:Y:S01]  /*454b0*/  IADD3 R64, P1, P4, R2, R9, R16 ;  /* 0x0000000902407210 */ /* 0x000fe20007c3e010 */
[----:B------:R-:W-:Y:S02]  /*454c0*/  IMAD.X R9, RZ, RZ, RZ, P0 ;  /* 0x000000ffff097224 */ /* 0x000fe400000e06ff */
[----:B------:R-:W-:Y:S01]  /*454d0*/  IMAD.WIDE.U32 R2, R38, R37, R4 ;  /* 0x0000002526027225 */ /* 0x000fe200078e0004 */
[----:B------:R-:W-:-:S03]  /*454e0*/  IADD3.X R5, PT, PT, RZ, RZ, RZ, P2, P3 ;  /* 0x000000ffff057210 */ /* 0x000fc600017e64ff */
[----:B------:R-:W-:Y:S01]  /*454f0*/  IMAD.WIDE.U32 R8, R53, R37, R8 ;  /* 0x0000002535087225 */ /* 0x000fe200078e0008 */
[----:B------:R-:W-:-:S03]  /*45500*/  IADD3.X R5, PT, PT, RZ, R5, RZ, P1, P4 ;  /* 0x00000005ff057210 */ /* 0x000fc60000fe84ff */
        /* <DEDUP_REMOVED lines=37> */
[----:B------:R-:W-:Y:S02]  /*45760*/  IADD3 R67, P2, P3, R5, R3, R67 ;  /* 0x0000000305437210 */ /* 0x000fe40007b5e043 */
[----:B------:R-:W-:-:S04]  /*45770*/  IADD3.X R2, PT, PT, RZ, RZ, RZ, P1, !PT ;  /* 0x000000ffff027210 */ /* 0x000fc80000ffe4ff */
        /* <DEDUP_REMOVED lines=44> */
.L_x_507:
[----:B------:R-:W-:Y:S05]  /*45a40*/  BSYNC.RECONVERGENT B0 ;  /* 0x0000000000007941 */ /* 0x000fea0003800200 */
.L_x_506:
        /* <DEDUP_REMOVED lines=33> */
.L_x_509:
        /* <DEDUP_REMOVED lines=8> */
.L_x_510:
[----:B------:R-:W-:Y:S05]  /*45ce0*/  BSYNC.RECONVERGENT B0 ;  /* 0x0000000000007941 */ /* 0x000fea0003800200 */
.L_x_508:
        /* <DEDUP_REMOVED lines=33> */
.L_x_512:
        /* <DEDUP_REMOVED lines=8> */
.L_x_513:
[----:B------:R-:W-:Y:S05]  /*45f80*/  BSYNC.RECONVERGENT B0 ;  /* 0x0000000000007941 */ /* 0x000fea0003800200 */
.L_x_511:
[----:B------:R-:W-:Y:S01]  /*45f90*/  IADD3 R26, PT, PT, R26, -0x4, RZ ;  /* 0xfffffffc1a1a7810 */ /* 0x000fe20007ffe0ff */
[----:B------:R-:W-:Y:S06]  /*45fa0*/  BRA `(.L_x_514) ;  /* 0xffffff44003c7947 */ /* 0x000fec000383ffff */
.L_x_497:
        /* <DEDUP_REMOVED lines=27> */
[----:B------:R-:W-:Y:S02]  /*46160*/  IMAD.MOV.U32 R6, RZ, RZ, R7 ;  /* 0x000000ffff067224 */ /* 0x000fe400078e0007 */
[----:B------:R-:W-:Y:S01]  /*46170*/  HFMA2 R7, -RZ, RZ, 0, 0 ;  /* 0x00000000ff077431 */ /* 0x000fe200000001ff */
        /* <DEDUP_REMOVED lines=138> */
[----:B------:R-:W-:Y:S01]  /*46a20*/  VIADD R57, R57, UR4 ;  /* 0x0000000439397c36 */ /* 0x000fe20008000000 */
[----:B------:R-:W-:Y:S01]  /*46a30*/  IADD3 R24, P1, PT, R24, R23, RZ ;  /* 0x0000001718187210 */ /* 0x000fe20007f3e0ff */
[----:B------:R-:W-:Y:S01]  /*46a40*/  IMAD.X R23, RZ, RZ, RZ, P2 ;  /* 0x000000ffff177224 */ /* 0x000fe200010e06ff */
[----:B------:R-:W-:Y:S02]  /*46a50*/  IADD3 R20, P0, PT, R21, R25, RZ ;  /* 0x0000001915147210 */ /* 0x000fe40007f1e0ff */
[----:B------:R-:W-:Y:S01]  /*46a60*/  IADD3 R57, P3, P4, R2, R3, R57 ;  /* 0x0000000302397210 */ /* 0x000fe20007c7e039 */
[----:B------:R-:W-:-:S03]  /*46a70*/  IMAD.WIDE.U32 R2, R4, 0x3d1, RZ ;  /* 0x000003d104027825 */ /* 0x000fc600078e00ff */
[----:B------:R-:W-:Y:S01]  /*46a80*/  IADD3.X R9, PT, PT, RZ, RZ, RZ, P3, P4 ;  /* 0x000000ffff097210 */ /* 0x000fe20001fe84ff */
        /* <DEDUP_REMOVED lines=114> */
.L_x_516:
[----:B------:R-:W-:Y:S05]  /*471b0*/  BSYNC.RECONVERGENT B0 ;  /* 0x0000000000007941 */ /* 0x000fea0003800200 */
.L_x_515:
        /* <DEDUP_REMOVED lines=44> */
.L_x_519:
[----:B------:R-:W-:Y:S05]  /*47480*/  BSYNC.RELIABLE B10 ;  /* 0x00000000000a7941 */ /* 0x000fea0003800100 */
.L_x_518:
[----:B------:R-:W0:Y:S01]  /*47490*/  LDCU.128 UR16, c[0x3][URZ] ;  /* 0x00c00000ff1077ac */ /* 0x000e220008000c00 */
[----:B------:R-:W1:Y:S01]  /*474a0*/  LDCU.64 UR20, c[0x3][0x10] ;  /* 0x00c00200ff1477ac */ /* 0x000e620008000a00 */
[----:B------:R-:W2:Y:S01]  /*474b0*/  LDCU UR4, c[0x3][0x18] ;  /* 0x00c00300ff0477ac */ /* 0x000ea20008000800 */
[----:B0-----:R-:W-:-:S04]  /*474c0*/  IADD3 R14, P0, PT, R14, -UR16, RZ ;  /* 0x800000100e0e7c10 */ /* 0x001fc8000ff1e0ff */
[----:B------:R-:W-:-:S04]  /*474d0*/  IADD3.X R38, P0, PT, R38, ~UR17, RZ, P0, !PT ;  /* 0x8000001126267c10 */ /* 0x000fc8000871e4ff */
[----:B------:R-:W-:-:S04]  /*474e0*/  IADD3.X R12, P0, PT, R12, ~UR18, RZ, P0, !PT ;  /* 0x800000120c0c7c10 */ /* 0x000fc8000871e4ff */
[----:B------:R-:W-:-:S04]  /*474f0*/  IADD3.X R19, P0, PT, R19, ~UR19, RZ, P0, !PT ;  /* 0x8000001313137c10 */ /* 0x000fc8000871e4ff */
[----:B-1----:R-:W-:-:S04]  /*47500*/  IADD3.X R17, P0, PT, R17, ~UR20, RZ, P0, !PT ;  /* 0x8000001411117c10 */ /* 0x002fc8000871e4ff */
[----:B------:R-:W-:-:S04]  /*47510*/  IADD3.X R16, P0, PT, R16, ~UR21, RZ, P0, !PT ;  /* 0x8000001510107c10 */ /* 0x000fc8000871e4ff */
[----:B--2---:R-:W-:-:S05]  /*47520*/  IADD3.X R15, P0, PT, R15, ~UR4, RZ, P0, !PT ;  /* 0x800000040f0f7c10 */ /* 0x004fca000871e4ff */
[----:B------:R-:W-:-:S08]  /*47530*/  IMAD.X R13, R13, 0x1, ~R0, P0 ;  /* 0x000000010d0d7824 */ /* 0x000fd000000e0e00 */
.L_x_520:
[----:B------:R-:W-:Y:S05]  /*47540*/  BSYNC.RECONVERGENT B0 ;  /* 0x0000000000007941 */ /* 0x000fea0003800200 */
.L_x_517:
        /* <DEDUP_REMOVED lines=41> */
.L_x_523:
[----:B------:R-:W-:Y:S05]  /*477e0*/  BSYNC.RELIABLE B9 ;  /* 0x0000000000097941 */ /* 0x000fea0003800100 */
.L_x_522:
        /* <DEDUP_REMOVED lines=11> */
.L_x_524:
[----:B------:R-:W-:Y:S05]  /*478a0*/  BSYNC.RECONVERGENT B0 ;  /* 0x0000000000007941 */ /* 0x000fea0003800200 */
.L_x_521:
        /* <DEDUP_REMOVED lines=94> */
[----:B------:R-:W-:Y:S02]  /*47e90*/  IADD3 R54, P0, PT, R23, R25, RZ ;  /* 0x0000001917367210 */ /* 0x000fe40007f1e0ff */
[----:B------:R-:W-:Y:S01]  /*47ea0*/  IADD3 R24, P1, PT, R24, R37, RZ ;  /* 0x0000002518187210 */ /* 0x000fe20007f3e0ff */
        /* <DEDUP_REMOVED lines=16> */
[----:B------:R-:W-:Y:S01]  /*47fb0*/  IMAD.X R37, RZ, RZ, RZ, P1 ;  /* 0x000000ffff257224 */ /* 0x000fe200008e06ff */
[----:B------:R-:W-:Y:S01]  /*47fc0*/  IADD3.X R53, PT, PT, RZ, RZ, RZ, P2, !PT ;  /* 0x000000ffff357210 */ /* 0x000fe200017fe4ff */
[----:B------:R-:W-:-:S02]  /*47fd0*/  IMAD.MOV.U32 R23, RZ, RZ, RZ ;  /* 0x000000ffff177224 */ /* 0x000fc400078e00ff */
        /* <DEDUP_REMOVED lines=49> */
[----:B------:R-:W-:-:S04]  /*482f0*/  IMAD.WIDE.U32 R2, R29, R35, R56 ;  /* 0x000000231d027225 */ /* 0x000fc800078e0038 */
[----:B------:R-:W-:-:S04]  /*48300*/  IMAD.WIDE.U32 R54, R31, R33, R54 ;  /* 0x000000211f367225 */ /* 0x000fc800078e0036 */
[----:B------:R-:W-:-:S04]  /*48310*/  IMAD.WIDE.U32 R52, R32, R33, R52 ;  /* 0x0000002120347225 */ /* 0x000fc800078e0034 */
[----:B------:R-:W-:Y:S01]  /*48320*/  IMAD.X R9, RZ, RZ, RZ, P2 ;  /* 0x000000ffff097224 */ /* 0x000fe200010e06ff */
[----:B------:R-:W-:Y:S02]  /*48330*/  IADD3 R28, P2, PT, R54, R3, RZ ;  /* 0x00000003361c7210 */ /* 0x000fe40007f5e0ff */
        /* <DEDUP_REMOVED lines=60> */
[----:B------:R-:W-:Y:S01]  /*48700*/  IMAD.WIDE.U32 R6, R5, 0x3d1, RZ ;  /* 0x000003d105067825 */ /* 0x000fe200078e00ff */
[----:B------:R-:W-:Y:S02]  /*48710*/  IADD3 R20, PT, PT, R21, UR4, RZ ;  /* 0x0000000415147c10 */ /* 0x000fe4000fffe0ff */
        /* <DEDUP_REMOVED lines=58> */
.L_x_526:
[----:B------:R-:W-:Y:S05]  /*48ac0*/  BSYNC.RECONVERGENT B0 ;  /* 0x0000000000007941 */ /* 0x000fea0003800200 */
.L_x_525:
[----:B------:R-:W-:Y:S01]  /*48ad0*/  ISETP.GT.U32.OR P0, PT, R21, R0, P0 ;  /* 0x000000001500720c */ /* 0x000fe20000704470 */
[----:B------:R-:W-:Y:S04]  /*48ae0*/  BSSY.RECONVERGENT B0, `(.L_x_527) ;  /* 0x000003b000007945 */ /* 0x000fe80003800200 */
[----:B------:R-:W-:Y:S01]  /*48af0*/  BSSY.RELIABLE B8, `(.L_x_528) ;  /* 0x000002e000087945 */ /* 0x000fe20003800100 */
[----:B------:R-:W-:Y:S01]  /*48b00*/  IMAD.MOV.U32 R8, RZ, RZ, R3 ;  /* 0x000000ffff087224 */ /* 0x000fe200078e0003 */
[----:B------:R-:W-:Y:S01]  /*48b10*/  MOV R5, R21 ;  /* 0x0000001500057202 */ /* 0x000fe20000000f00 */
[----:B------:R-:W-:Y:S02]  /*48b20*/  IMAD.MOV.U32 R4, RZ, RZ, R23 ;  /* 0x000000ffff047224 */ /* 0x000fe400078e0017 */
[----:B------:R-:W-:-:S02]  /*48b30*/  IMAD.MOV.U32 R6, RZ, RZ, R25 ;  /* 0x000000ffff067224 */ /* 0x000fc400078e0019 */
[----:B------:R-:W-:Y:S02]  /*48b40*/  IMAD.MOV.U32 R7, RZ, RZ, R29 ;  /* 0x000000ffff077224 */ /* 0x000fe400078e001d */
[----:B------:R-:W-:Y:S02]  /*48b50*/  IMAD.MOV.U32 R3, RZ, RZ, R18 ;  /* 0x000000ffff037224 */ /* 0x000fe400078e0012 */
        /* <DEDUP_REMOVED lines=39> */
.L_x_529:
[----:B------:R-:W-:Y:S05]  /*48dd0*/  BSYNC.RELIABLE B8 ;  /* 0x0000000000087941 */ /* 0x000fea0003800100 */
.L_x_528:
        /* <DEDUP_REMOVED lines=11> */
.L_x_530:
[----:B------:R-:W-:Y:S05]  /*48e90*/  BSYNC.RECONVERGENT B0 ;  /* 0x0000000000007941 */ /* 0x000fea0003800200 */
.L_x_527:
        /* <DEDUP_REMOVED lines=41> */
.L_x_533:
[----:B------:R-:W-:Y:S05]  /*49130*/  BSYNC.RELIABLE B7 ;  /* 0x0000000000077941 */ /* 0x000fea0003800100 */
.L_x_532:
        /* <DEDUP_REMOVED lines=11> */
.L_x_534:
[----:B------:R-:W-:Y:S05]  /*491f0*/  BSYNC.RECONVERGENT B0 ;  /* 0x0000000000007941 */ /* 0x000fea0003800200 */
.L_x_531:
[----:B------:R-:W-:-:S07]  /*49200*/  IMAD.MOV.U32 R0, RZ, RZ, RZ ;  /* 0x000000ffff007224 */ /* 0x000fce00078e00ff */
.L_x_847:
[----:B------:R-:W-:Y:S01]  /*49210*/  VIADD R11, R0, 0x1f ;  /* 0x0000001f000b7836 */ /* 0x000fe20000000000 */
[----:B------:R-:W-:Y:S01]  /*49220*/  BSSY.RECONVERGENT B0, `(.L_x_535) ;  /* 0x0000649000007945 */ /* 0x000fe20003800200 */
[----:B------:R-:W-:-:S05]  /*49230*/  IMAD.MOV.U32 R18, RZ, RZ, 0x1 ;  /* 0x00000001ff127424 */ /* 0x000fca00078e00ff */
[----:B------:R-:W-:-:S04]  /*49240*/  SHF.L.U32 R11, R18, R11, RZ ;  /* 0x0000000b120b7219 */ /* 0x000fc800000006ff */
[----:B------:R-:W-:-:S13]  /*49250*/  LOP3.LUT P0, RZ, R11, 0xfffffc2d, RZ, 0xc0, !PT ;  /* 0xfffffc2d0bff7812 */ /* 0x000fda000780c0ff */
[----:B------:R-:W-:Y:S05]  /*49260*/  @!P0 BRA `(.L_x_536) ;  /* 0x0000003000888947 */ /* 0x000fea0003800000 */
        /* <DEDUP_REMOVED lines=40> */
[----:B------:R-:W-:Y:S01]  /*494f0*/  IMAD.MOV.U32 R26, RZ, RZ, R23 ;  /* 0x000000ffff1a7224 */ /* 0x000fe200078e0017 */
[----:B------:R-:W-:Y:S01]  /*49500*/  MOV R23, RZ ;  /* 0x000000ff00177202 */ /* 0x000fe20000000f00 */
[----:B------:R-:W-:Y:S02]  /*49510*/  IMAD.X R35, RZ, RZ, RZ, P1 ;  /* 0x000000ffff237224 */ /* 0x000fe400008e06ff */
[----:B------:R-:W-:Y:S02]  /*49520*/  IMAD.MOV.U32 R22, RZ, RZ, R30 ;  /* 0x000000ffff167224 */ /* 0x000fe400078e001e */
        /* <DEDUP_REMOVED lines=91> */
[----:B------:R-:W-:Y:S01]  /*49ae0*/  IMAD.MOV.U32 R9, RZ, RZ, RZ ;  /* 0x000000ffff097224 */ /* 0x000fe200078e00ff */
[----:B------:R-:W-:Y:S01]  /*49af0*/  IADD3.X R55, PT, PT, RZ, RZ, RZ, P2, !PT ;  /* 0x000000ffff377210 */ /* 0x000fe200017fe4ff */
[----:B------:R-:W-:-:S02]  /*49b00*/  IMAD.X R53, RZ, RZ, RZ, P1 ;  /* 0x000000ffff357224 */ /* 0x000fc400008e06ff */
        /* <DEDUP_REMOVED lines=48> */
[----:B------:R-:W-:Y:S01]  /*49e10*/  IADD3 R20, P1, PT, R36, R25, RZ ;  /* 0x0000001924147210 */ /* 0x000fe20007f3e0ff */
[----:B------:R-:W-:Y:S01]  /*49e20*/  VIADD R35, R35, UR4 ;  /* 0x0000000423237c36 */ /* 0x000fe20008000000 */
[----:B------:R-:W-:Y:S01]  /*49e30*/  IADD3 R28, P4, P5, R28, R21, R34 ;  /* 0x000000151c1c7210 */ /* 0x000fe20007d9e022 */
[----:B------:R-:W-:Y:S01]  /*49e40*/  IMAD.X R33, RZ, RZ, RZ, P0 ;  /* 0x000000ffff217224 */ /* 0x000fe200000e06ff */
[----:B------:R-:W-:Y:S02]  /*49e50*/  IADD3.X R21, PT, PT, RZ, RZ, RZ, P1, !PT ;  /* 0x000000ffff157210 */ /* 0x000fe40000ffe4ff */
[----:B------:R-:W-:Y:S01]  /*49e60*/  IADD3.X R3, PT, PT, RZ, R3, RZ, P4, P5 ;  /* 0x00000003ff037210 */ /* 0x000fe200027ea4ff */
[----:B------:R-:W-:-:S03]  /*49e70*/  IMAD.WIDE.U32 R32, R4, R15, R32 ;  /* 0x0000000f04207225 */ /* 0x000fc600078e0020 */
[----:B------:R-:W-:Y:S01]  /*49e80*/  IADD3 R3, P2, P3, R22, R3, R35 ;  /* 0x0000000316037210 */ /* 0x000fe20007b5e023 */
[----:B------:R-:W-:Y:S01]  /*49e90*/  IMAD.WIDE.U32 R20, R5, R17, R20 ;  /* 0x0000001105147225 */ /* 0x000fe200078e0014 */
[----:B------:R-:W-:-:S04]  /*49ea0*/  IADD3 R34, P0, PT, R7, R33, RZ ;  /* 0x0000002107227210 */ /* 0x000fc80007f1e0ff */
[----:B------:R-:W-:Y:S01]  /*49eb0*/  IADD3 R22, P1, PT, R32, R21, RZ ;  /* 0x0000001520167210 */ /* 0x000fe20007f3e0ff */
[----:B------:R-:W-:-:S04]  /*49ec0*/  IMAD.WIDE.U32 R6, R20, 0x3d1, RZ ;  /* 0x000003d114067825 */ /* 0x000fc800078e00ff */
[----:B------:R-:W-:Y:S02]  /*49ed0*/  IMAD.X R35, RZ, RZ, RZ, P0 ;  /* 0x000000ffff237224 */ /* 0x000fe400000e06ff */
[----:B------:R-:W-:Y:S01]  /*49ee0*/  IMAD.X R23, RZ, RZ, RZ, P1 ;  /* 0x000000ffff177224 */ /* 0x000fe200008e06ff */
[----:B------:R-:W-:Y:S01]  /*49ef0*/  IADD3 R6, P0, P1, R24, R3, R6 ;  /* 0x0000000318067210 */ /* 0x000fe2000791e006 */
[----:B------:R-:W-:Y:S01]  /*49f00*/  IMAD.WIDE.U32 R24, R4, R13, R34 ;  /* 0x0000000d04187225 */ /* 0x000fe200078e0022 */
[----:B------:R-:W-:-:S03]  /*49f10*/  IADD3.X R3, PT, PT, RZ, RZ, RZ, P2, P3 ;  /* 0x000000ffff037210 */ /* 0x000fc600017e64ff */
[----:B------:R-:W-:-:S04]  /*49f20*/  IMAD.WIDE.U32 R22, R5, R16, R22 ;  /* 0x0000001005167225 */ /* 0x000fc800078e0016 */
        /* <DEDUP_REMOVED lines=83> */
.L_x_538:
[----:B------:R-:W-:Y:S05]  /*4a460*/  BSYNC.RECONVERGENT B1 ;  /* 0x0000000000017941 */ /* 0x000fea0003800200 */
.L_x_537:
[----:B------:R-:W0:Y:S01]  /*4a470*/  LDCU UR4, c[0x3][0x1c] ;  /* 0x00c00380ff0477ac */ /* 0x000e220008000800 */
[----:B------:R-:W-:Y:S04]  /*4a480*/  BSSY.RECONVERGENT B1, `(.L_x_539) ;  /* 0x000003b000017945 */ /* 0x000fe80003800200 */
[----:B------:R-:W-:Y:S01]  /*4a490*/  BSSY.RELIABLE B2, `(.L_x_540) ;  /* 0x000002e000027945 */ /* 0x000fe20003800100 */
[----:B------:R-:W-:Y:S02]  /*4a4a0*/  IMAD.MOV.U32 R5, RZ, RZ, R7 ;  /* 0x000000ffff057224 */ /* 0x000fe400078e0007 */
[----:B------:R-:W-:Y:S02]  /*4a4b0*/  IMAD.MOV.U32 R3, RZ, RZ, R11 ;  /* 0x000000ffff037224 */ /* 0x000fe400078e000b */
[----:B------:R-:W-:-:S02]  /*4a4c0*/  IMAD.MOV.U32 R4, RZ, RZ, R23 ;  /* 0x000000ffff047224 */ /* 0x000fc400078e0017 */
[----:B------:R-:W-:Y:S02]  /*4a4d0*/  IMAD.MOV.U32 R7, RZ, RZ, R28 ;  /* 0x000000ffff077224 */ /* 0x000fe400078e001c */
[----:B------:R-:W-:Y:S02]  /*4a4e0*/  IMAD.MOV.U32 R8, RZ, RZ, R30 ;  /* 0x000000ffff087224 */ /* 0x000fe400078e001e */
[----:B0-----:R-:W-:-:S05]  /*4a4f0*/  IMAD.U32 R2, RZ, RZ, UR4 ;  /* 0x00000004ff027e24 */ /* 0x001fca000f8e00ff */
[----:B------:R-:W-:-:S13]  /*4a500*/  ISETP.GT.U32.OR P0, PT, R35, R2, P0 ;  /* 0x000000022300720c */ /* 0x000fda0000704470 */
        /* <DEDUP_REMOVED lines=38> */
.L_x_541:
[----:B------:R-:W-:Y:S05]  /*4a770*/  BSYNC.RELIABLE B2 ;  /* 0x0000000000027941 */ /* 0x000fea0003800100 */
.L_x_540:
        /* <DEDUP_REMOVED lines=11> */
.L_x_542:
[----:B------:R-:W-:Y:S05]  /*4a830*/  BSYNC.RECONVERGENT B1 ;  /* 0x0000000000017941 */ /* 0x000fea0003800200 */
.L_x_539:
        /* <DEDUP_REMOVED lines=41> */
.L_x_545:
[----:B------:R-:W-:Y:S05]  /*4aad0*/  BSYNC.RELIABLE B2 ;  /* 0x0000000000027941 */ /* 0x000fea0003800100 */
.L_x_544:
        /* <DEDUP_REMOVED lines=11> */
.L_x_546:
[----:B------:R-:W-:Y:S05]  /*4ab90*/  BSYNC.RECONVERGENT B1 ;  /* 0x0000000000017941 */ /* 0x000fea0003800200 */
.L_x_543:
[C---:B------:R-:W-:Y:S01]  /*4aba0*/  IMAD.WIDE.U32 R56, R14.reuse, R14, RZ ;  /* 0x0000000e0e387225 */ /* 0x040fe200078e00ff */
[----:B------:R-:W-:Y:S01]  /*4abb0*/  UMOV UR4, URZ ;  /* 0x000000ff00047c82 */ /* 0x000fe20008000000 */
[----:B------:R-:W-:Y:S02]  /*4abc0*/  BSSY.RECONVERGENT B1, `(.L_x_547) ;  /* 0x000011d000017945 */ /* 0x000fe40003800200 */
[----:B------:R-:W-:Y:S02]  /*4abd0*/  IMAD.MOV.U32 R10, RZ, RZ, R57 ;  /* 0x000000ffff0a7224 */ /* 0x000fe400078e0039 */
[----:B------:R-:W-:Y:S02]  /*4abe0*/  IMAD.MOV.U32 R11, RZ, RZ, RZ ;  /* 0x000000ffff0b7224 */ /* 0x000fe400078e00ff */
[----:B------:R-:W-:Y:S02]  /*4abf0*/  IMAD.MOV.U32 R21, RZ, RZ, RZ ;  /* 0x000000ffff157224 */ /* 0x000fe400078e00ff */
[----:B------:R-:W-:-:S04]  /*4ac00*/  IMAD.WIDE.U32 R10, R14, R38, R10 ;  /* 0x000000260e0a7225 */ /* 0x000fc800078e000a */
[----:B------:R-:W-:Y:S01]  /*4ac10*/  IMAD.MOV.U32 R23, RZ, RZ, RZ ;  /* 0x000000ffff177224 */ /* 0x000fe200078e00ff */
[----:B------:R-:W-:Y:S01]  /*4ac20*/  MOV R20, R11 ;  /* 0x0000000b00147202 */ /* 0x000fe20000000f00 */
[----:B------:R-:W-:Y:S02]  /*4ac30*/  IMAD.MOV.U32 R11, RZ, RZ, RZ ;  /* 0x000000ffff0b7224 */ /* 0x000fe400078e00ff */
        /* <DEDUP_REMOVED lines=21> */
[----:B------:R-:W-:Y:S01]  /*4ad90*/  LOP3.LUT R21, R56, 0xfffffffd, RZ, 0xc0, !PT ;  /* 0xfffffffd38157812 */ /* 0x000fe200078ec0ff */
[----:B------:R-:W-:Y:S02]  /*4ada0*/  IMAD.MOV.U32 R23, RZ, RZ, RZ ;  /* 0x000000ffff177224 */ /* 0x000fe400078e00ff */
[----:B------:R-:W-:Y:S02]  /*4adb0*/  IMAD.X R29, RZ, RZ, RZ, P1 ;  /* 0x000000ffff1d7224 */ /* 0x000fe400008e06ff */
[----:B------:R-:W-:-:S04]  /*4adc0*/  IMAD.WIDE.U32 R24, R38, R19, R26 ;  /* 0x0000001326187225 */ /* 0x000fc800078e001a */
[----:B------:R-:W-:-:S04]  /*4add0*/  IMAD.WIDE.U32 R22, R14, R16, R22 ;  /* 0x000000100e167225 */ /* 0x000fc800078e0016 */
[----:B------:R-:W-:Y:S01]  /*4ade0*/  IMAD.WIDE.U32 R26, R38, R12, R28 ;  /* 0x0000000c261a7225 */ /* 0x000fe200078e001c */
[----:B------:R-:W-:Y:S02]  /*4adf0*/  IADD3 R28, P0, PT, R22, R25, RZ ;  /* 0x00000019161c7210 */ /* 0x000fe40007f1e0ff */
[----:B------:R-:W-:Y:S01]  /*4ae00*/  MOV R30, R23 ;  /* 0x00000017001e7202 */ /* 0x000fe20000000f00 */
        /* <DEDUP_REMOVED lines=126> */
[----:B------:R-:W-:-:S04]  /*4b5f0*/  IMAD.WIDE.U32 R58, R17, R15, R58 ;  /* 0x0000000f113a7225 */ /* 0x000fc800078e003a */
        /* <DEDUP_REMOVED lines=22> */
[----:B------:R-:W-:-:S04]  /*4b760*/  IMAD.WIDE.U32 R58, R15, R15, R58 ;  /* 0x0000000f0f3a7225 */ /* 0x000fc800078e003a */
[----:B------:R-:W-:Y:S01]  /*4b770*/  IMAD.WIDE.U32 R10, R17, R13, R10 ;  /* 0x0000000d110a7225 */ /* 0x000fe200078e000a */
[----:B------:R-:W-:-:S03]  /*4b780*/  IADD3.X R17, PT, PT, RZ, RZ, RZ, P2, P3 ;  /* 0x000000ffff117210 */ /* 0x000fc600017e64ff */
[----:B------:R-:W-:Y:S01]  /*4b790*/  VIADD R32, R33, UR4 ;  /* 0x0000000421207c36 */ /* 0x000fe20008000000 */
[----:B------:R-:W-:Y:S02]  /*4b7a0*/  IADD3.X R17, PT, PT, RZ, R17, RZ, P1, P4 ;  /* 0x00000011ff117210 */ /* 0x000fe40000fe84ff */
[----:B------:R-:W-:Y:S02]  /*4b7b0*/  IADD3 R30, P1, PT, R58, R11, RZ ;  /* 0x0000000b3a1e7210 */ /* 0x000fe40007f3e0ff */
[----:B------:R-:W-:Y:S02]  /*4b7c0*/  IADD3 R58, P0, PT, R31, R59, RZ ;  /* 0x0000003b1f3a7210 */ /* 0x000fe40007f1e0ff */
[----:B------:R-:W-:Y:S01]  /*4b7d0*/  IADD3 R11, P2, P3, R22, R17, R32 ;  /* 0x00000011160b7210 */ /* 0x000fe20007b5e020 */
[----:B------:R-:W-:-:S04]  /*4b7e0*/  IMAD.WIDE.U32 R22, R10, 0x3d1, RZ ;  /* 0x000003d10a167825 */ /* 0x000fc800078e00ff */
[----:B------:R-:W-:Y:S01]  /*4b7f0*/  IMAD.X R31, RZ, RZ, RZ, P1 ;  /* 0x000000ffff1f7224 */ /* 0x000fe200008e06ff */
[----:B------:R-:W-:Y:S01]  /*4b800*/  IADD3 R34, P1, P4, R56, R11, R22 ;  /* 0x0000000b38227210 */ /* 0x000fe20007c3e016 */
[----:B------:R-:W-:Y:S01]  /*4b810*/  IMAD.X R59, RZ, RZ, RZ, P0 ;  /* 0x000000ffff3b7224 */ /* 0x000fe200000e06ff */
[----:B------:R-:W-:Y:S01]  /*4b820*/  IADD3.X R11, PT, PT, RZ, RZ, RZ, P2, P3 ;  /* 0x000000ffff0b7210 */ /* 0x000fe200017e64ff */
        /* <DEDUP_REMOVED lines=86> */
.L_x_548:
[----:B------:R-:W-:Y:S05]  /*4bd90*/  BSYNC.RECONVERGENT B1 ;  /* 0x0000000000017941 */ /* 0x000fea0003800200 */
.L_x_547:
        /* <DEDUP_REMOVED lines=45> */
.L_x_551:
[----:B------:R-:W-:Y:S05]  /*4c070*/  BSYNC.RELIABLE B2 ;  /* 0x0000000000027941 */ /* 0x000fea0003800100 */
.L_x_550:
        /* <DEDUP_REMOVED lines=11> */
.L_x_552:
[----:B------:R-:W-:Y:S05]  /*4c130*/  BSYNC.RECONVERGENT B1 ;  /* 0x0000000000017941 */ /* 0x000fea0003800200 */
.L_x_549:
[----:B------:R-:W-:Y:S01]  /*4c140*/  ISETP.GT.U32.AND P0, PT, R11, R2, PT ;  /* 0x000000020b00720c */ /* 0x000fe20003f04070 */
[----:B------:R-:W-:-:S12]  /*4c150*/  BSSY.RELIABLE B1, `(.L_x_553) ;  /* 0x0000027000017945 */ /* 0x000fd80003800100 */
        /* <DEDUP_REMOVED lines=38> */
.L_x_554:
[----:B------:R-:W-:Y:S05]  /*4c3c0*/  BSYNC.RELIABLE B1 ;  /* 0x0000000000017941 */ /* 0x000fea0003800100 */
.L_x_553:
        /* <DEDUP_REMOVED lines=10> */
[----:B------:R-:W-:Y:S01]  /*4c470*/  IMAD.X R11, R11, 0x1, ~R2, P0 ;  /* 0x000000010b0b7824 */ /* 0x000fe200000e0e02 */
[----:B------:R-:W-:Y:S07]  /*4c480*/  BRA `(.L_x_555) ;  /* 0x0000003000887947 */ /* 0x000fee0003800000 */
.L_x_536:
[----:B------:R-:W-:Y:S01]  /*4c490*/  IMAD.WIDE.U32 R22, R14, R10, RZ ;  /* 0x0000000a0e167225 */ /* 0x000fe200078e00ff */
[----:B------:R-:W-:Y:S01]  /*4c4a0*/  MOV R21, RZ ;  /* 0x000000ff00157202 */ /* 0x000fe20000000f00 */
[----:B------:R-:W-:Y:S01]  /*4c4b0*/  UMOV UR4, URZ ;  /* 0x000000ff00047c82 */ /* 0x000fe20008000000 */
[----:B------:R-:W-:Y:S01]  /*4c4c0*/  BSSY.RECONVERGENT B1, `(.L_x_556) ;  /* 0x000011a000017945 */ /* 0x000fe20003800200 */
[----:B------:R-:W-:Y:S02]  /*4c4d0*/  IMAD.MOV.U32 R20, RZ, RZ, R23 ;  /* 0x000000ffff147224 */ /* 0x000fe400078e0017 */
        /* <DEDUP_REMOVED lines=33> */
[----:B------:R-:W-:Y:S02]  /*4c6f0*/  IMAD.MOV.U32 R26, RZ, RZ, R25 ;  /* 0x000000ffff1a7224 */ /* 0x000fe400078e0019 */
[----:B------:R-:W-:Y:S01]  /*4c700*/  IMAD.X R29, RZ, RZ, RZ, P0 ;  /* 0x000000ffff1d7224 */ /* 0x000fe200000e06ff */
[----:B------:R-:W-:Y:S01]  /*4c710*/  IADD3.X R35, PT, PT, RZ, RZ, RZ, P1, !PT ;  /* 0x000000ffff237210 */ /* 0x000fe20000ffe4ff */
[----:B------:R-:W-:Y:S02]  /*4c720*/  IMAD.MOV.U32 R24, RZ, RZ, R32 ;  /* 0x000000ffff187224 */ /* 0x000fe400078e0020 */
        /* <DEDUP_REMOVED lines=124> */
[----:B------:R-:W-:-:S03]  /*4cef0*/  IADD3 R36, P0, PT, R37, R59, RZ ;  /* 0x0000003b25247210 */ /* 0x000fc60007f1e0ff */
        /* <DEDUP_REMOVED lines=17> */
[----:B------:R-:W-:Y:S01]  /*4d010*/  IADD3.X R35, PT, PT, RZ, RZ, RZ, P1, !PT ;  /* 0x000000ffff237210 */ /* 0x000fe20000ffe4ff */
[----:B------:R-:W-:Y:S01]  /*4d020*/  VIADD R31, R31, UR4 ;  /* 0x000000041f1f7c36 */ /* 0x000fe20008000000 */
        /* <DEDUP_REMOVED lines=99> */
.L_x_557:
[----:B------:R-:W-:Y:S05]  /*4d660*/  BSYNC.RECONVERGENT B1 ;  /* 0x0000000000017941 */ /* 0x000fea0003800200 */
.L_x_556:
[----:B------:R-:W0:Y:S01]  /*4d670*/  LDCU UR4, c[0x3][0x1c] ;  /* 0x00c00380ff0477ac */ /* 0x000e220008000800 */
[----:B------:R-:W-:Y:S04]  /*4d680*/  BSSY.RECONVERGENT B1, `(.L_x_558) ;  /* 0x000003d000017945 */ /* 0x000fe80003800200 */
[----:B------:R-:W-:Y:S01]  /*4d690*/  BSSY.RELIABLE B2, `(.L_x_559) ;  /* 0x0000030000027945 */ /* 0x000fe20003800100 */
[----:B------:R-:W-:Y:S02]  /*4d6a0*/  IMAD.MOV.U32 R13, RZ, RZ, R34 ;  /* 0x000000ffff0d7224 */ /* 0x000fe400078e0022 */
[----:B------:R-:W-:Y:S01]  /*4d6b0*/  IMAD.MOV.U32 R52, RZ, RZ, R11 ;  /* 0x000000ffff347224 */ /* 0x000fe200078e000b */
[----:B------:R-:W-:Y:S01]  /*4d6c0*/  MOV R11, R21 ;  /* 0x00000015000b7202 */ /* 0x000fe20000000f00 */
[----:B------:R-:W-:-:S02]  /*4d6d0*/  IMAD.MOV.U32 R14, RZ, RZ, R23 ;  /* 0x000000ffff0e7224 */ /* 0x000fc400078e0017 */
[----:B------:R-:W-:Y:S02]  /*4d6e0*/  IMAD.MOV.U32 R16, RZ, RZ, R27 ;  /* 0x000000ffff107224 */ /* 0x000fe400078e001b */
        /* <DEDUP_REMOVED lines=42> */
.L_x_560:
[----:B------:R-:W-:Y:S05]  /*4d990*/  BSYNC.RELIABLE B2 ;  /* 0x0000000000027941 */ /* 0x000fea0003800100 */
.L_x_559:
        /* <DEDUP_REMOVED lines=11> */
.L_x_561:
[----:B------:R-:W-:Y:S05]  /*4da50*/  BSYNC.RECONVERGENT B1 ;  /* 0x0000000000017941 */ /* 0x000fea0003800200 */
.L_x_558:
        /* <DEDUP_REMOVED lines=41> */
.L_x_564:
[----:B------:R-:W-:Y:S05]  /*4dcf0*/  BSYNC.RELIABLE B2 ;  /* 0x0000000000027941 */ /* 0x000fea0003800100 */
.L_x_563:
        /* <DEDUP_REMOVED lines=11> */
.L_x_565:
[----:B------:R-:W-:Y:S05]  /*4ddb0*/  BSYNC.RECONVERGENT B1 ;  /* 0x0000000000017941 */ /* 0x000fea0003800200 */
.L_x_562:
        /* <DEDUP_REMOVED lines=162> */
[----:B------:R-:W-:Y:S01]  /*4e7e0*/  IMAD.WIDE.U32 R54, R3, R5, R54 ;  /* 0x0000000503367225 */ /* 0x000fe200078e0036 */
[----:B------:R-:W-:-:S03]  /*4e7f0*/  IADD3.X R3, PT, PT, RZ, RZ, RZ, P2, !PT ;  /* 0x000000ffff037210 */ /* 0x000fc600017fe4ff */
[----:B------:R-:W-:Y:S01]  /*4e800*/  IMAD.WIDE.U32 R64, R7, R4, R64 ;  /* 0x0000000407407225 */ /* 0x000fe200078e0040 */
[----:B------:R-:W-:-:S03]  /*4e810*/  IADD3 R3, P3, P4, R20, R3, R60 ;  /* 0x0000000314037210 */ /* 0x000fc60007c7e03c */
        /* <DEDUP_REMOVED lines=13> */
[----:B------:R-:W-:Y:S01]  /*4e8f0*/  VIADD R21, R21, UR4 ;  /* 0x0000000415157c36 */ /* 0x000fe20008000000 */
[----:B------:R-:W-:Y:S01]  /*4e900*/  IADD3 R20, P1, PT, R36, R61, RZ ;  /* 0x0000003d24147210 */ /* 0x000fe20007f3e0ff */
[----:B------:R-:W-:-:S03]  /*4e910*/  IMAD.WIDE.U32 R32, R6, R5, R32 ;  /* 0x0000000506207225 */ /* 0x000fc600078e0020 */
        /* <DEDUP_REMOVED lines=104> */
.L_x_567:
[----:B------:R-:W-:Y:S05]  /*4efa0*/  BSYNC.RECONVERGENT B1 ;  /* 0x0000000000017941 */ /* 0x000fea0003800200 */
.L_x_566:
[----:B------:R-:W-:Y:S01]  /*4efb0*/  ISETP.GT.U32.OR P0, PT, R35, R2, P0 ;  /* 0x000000022300720c */ /* 0x000fe20000704470 */
[----:B------:R-:W-:Y:S04]  /*4efc0*/  BSSY.RECONVERGENT B1, `(.L_x_568) ;  /* 0x000003a000017945 */ /* 0x000fe80003800200 */
[----:B------:R-:W-:Y:S01]  /*4efd0*/  BSSY.RELIABLE B2, `(.L_x_569) ;  /* 0x000002d000027945 */ /* 0x000fe20003800100 */
[----:B------:R-:W-:Y:S02]  /*4efe0*/  IMAD.MOV.U32 R3, RZ, RZ, R6 ;  /* 0x000000ffff037224 */ /* 0x000fe400078e0006 */
[----:B------:R-:W-:Y:S02]  /*4eff0*/  IMAD.MOV.U32 R4, RZ, RZ, R8 ;  /* 0x000000ffff047224 */ /* 0x000fe400078e0008 */
[----:B------:R-:W-:Y:S01]  /*4f000*/  IMAD.MOV.U32 R5, RZ, RZ, R7 ;  /* 0x000000ffff057224 */ /* 0x000fe200078e0007 */
[----:B------:R-:W-:Y:S01]  /*4f010*/  MOV R7, R54 ;  /* 0x0000003600077202 */ /* 0x000fe20000000f00 */
        /* <DEDUP_REMOVED lines=40> */
.L_x_570:
[----:B------:R-:W-:Y:S05]  /*4f2a0*/  BSYNC.RELIABLE B2 ;  /* 0x0000000000027941 */ /* 0x000fea0003800100 */
.L_x_569:
        /* <DEDUP_REMOVED lines=11> */
.L_x_571:
[----:B------:R-:W-:Y:S05]  /*4f360*/  BSYNC.RECONVERGENT B1 ;  /* 0x0000000000017941 */ /* 0x000fea0003800200 */
.L_x_568:
        /* <DEDUP_REMOVED lines=40> */
.L_x_573:
[----:B------:R-:W-:Y:S05]  /*4f5f0*/  BSYNC.RELIABLE B1 ;  /* 0x0000000000017941 */ /* 0x000fea0003800100 */
.L_x_572:
        /* <DEDUP_REMOVED lines=11> */
.L_x_555:
[----:B------:R-:W-:Y:S05]  /*4f6b0*/  BSYNC.RECONVERGENT B0 ;  /* 0x0000000000007941 */ /* 0x000fea0003800200 */
.L_x_535:
[----:B------:R-:W-:Y:S01]  /*4f6c0*/  VIADD R17, R0, 0x1e ;  /* 0x0000001e00117836 */ /* 0x000fe20000000000 */
[----:B------:R-:W-:Y:S04]  /*4f6d0*/  BSSY.RECONVERGENT B0, `(.L_x_574) ;  /* 0x0000641000007945 */ /* 0x000fe80003800200 */
[----:B------:R-:W-:-:S04]  /*4f6e0*/  SHF.L.U32 R17, R18, R17, RZ ;  /* 0x0000001112117219 */ /* 0x000fc800000006ff */
[----:B------:R-:W-:-:S13]  /*4f6f0*/  LOP3.LUT P0, RZ, R17, 0xfffffc2d, RZ, 0xc0, !PT ;  /* 0xfffffc2d11ff7812 */ /* 0x000fda000780c0ff */
[----:B------:R-:W-:Y:S05]  /*4f700*/  @!P0 BRA `(.L_x_575) ;  /* 0x0000003000848947 */ /* 0x000fea0003800000 */
        /* <DEDUP_REMOVED lines=19> */
[----:B------:R-:W-:Y:S01]  /*4f840*/  IMAD.MOV.U32 R61, RZ, RZ, RZ ;  /* 0x000000ffff3d7224 */ /* 0x000fe200078e00ff */
        /* <DEDUP_REMOVED lines=158> */
[----:B------:R-:W-:Y:S02]  /*50230*/  VIADD R54, R55, UR4 ;  /* 0x0000000437367c36 */ /* 0x000fe40008000000 */
[----:B------:R-:W-:-:S03]  /*50240*/  IMAD.WIDE.U32 R56, R11, R4, R56 ;  /* 0x000000040b387225 */ /* 0x000fc600078e0038 */
[----:B------:R-:W-:Y:S01]  /*50250*/  IADD3 R23, P2, P3, R22, R23, R54 ;  /* 0x0000001716177210 */ /* 0x000fe20007b5e036 */
[----:B------:R-:W-:-:S03]  /*50260*/  IMAD.WIDE.U32 R36, R16, R3, R36 ;  /* 0x0000000310247225 */ /* 0x000fc600078e0024 */
[----:B------:R-:W-:Y:S01]  /*50270*/  IADD3.X R7, PT, PT, RZ, RZ, RZ, P2, P3 ;  /* 0x000000ffff077210 */ /* 0x000fe200017e64ff */
        /* <DEDUP_REMOVED lines=30> */
[----:B------:R-:W-:Y:S02]  /*50460*/  IADD3.X R3, PT, PT, RZ, R3, RZ, P0, P3 ;  /* 0x00000003ff037210 */ /* 0x000fe400007e64ff */
        /* <DEDUP_REMOVED lines=73> */
.L_x_577:
[----:B------:R-:W-:Y:S05]  /*50900*/  BSYNC.RECONVERGENT B1 ;  /* 0x0000000000017941 */ /* 0x000fea0003800200 */
.L_x_576:
[----:B------:R-:W-:Y:S01]  /*50910*/  ISETP.GT.U32.OR P0, PT, R6, R2, P0 ;  /* 0x000000020600720c */ /* 0x000fe20000704470 */
[----:B------:R-:W-:Y:S04]  /*50920*/  BSSY.RECONVERGENT B1, `(.L_x_578) ;  /* 0x0000039000017945 */ /* 0x000fe80003800200 */
[----:B------:R-:W-:Y:S01]  /*50930*/  BSSY.RELIABLE B2, `(.L_x_579) ;  /* 0x000002c000027945 */ /* 0x000fe20003800100 */
[----:B------:R-:W-:Y:S02]  /*50940*/  IMAD.MOV.U32 R3, RZ, RZ, R6 ;  /* 0x000000ffff037224 */ /* 0x000fe400078e0006 */
[----:B------:R-:W-:Y:S02]  /*50950*/  IMAD.MOV.U32 R4, RZ, RZ, R8 ;  /* 0x000000ffff047224 */ /* 0x000fe400078e0008 */
[----:B------:R-:W-:-:S02]  /*50960*/  IMAD.MOV.U32 R5, RZ, RZ, R24 ;  /* 0x000000ffff057224 */ /* 0x000fc400078e0018 */
        /* <DEDUP_REMOVED lines=40> */
.L_x_580:
[----:B------:R-:W-:Y:S05]  /*50bf0*/  BSYNC.RELIABLE B2 ;  /* 0x0000000000027941 */ /* 0x000fea0003800100 */
.L_x_579:
        /* <DEDUP_REMOVED lines=11> */
.L_x_581:
[----:B------:R-:W-:Y:S05]  /*50cb0*/  BSYNC.RECONVERGENT B1 ;  /* 0x0000000000017941 */ /* 0x000fea0003800200 */
.L_x_578:
        /* <DEDUP_REMOVED lines=41> */
.L_x_584:
[----:B------:R-:W-:Y:S05]  /*50f50*/  BSYNC.RELIABLE B2 ;  /* 0x0000000000027941 */ /* 0x000fea0003800100 */
.L_x_583:
        /* <DEDUP_REMOVED lines=11> */
.L_x_585:
[----:B------:R-:W-:Y:S05]  /*51010*/  BSYNC.RECONVERGENT B1 ;  /* 0x0000000000017941 */ /* 0x000fea0003800200 */
.L_x_582:
[C---:B------:R-:W-:Y:S01]  /*51020*/  IMAD.WIDE.U32 R60, R15.reuse, R15, RZ ;  /* 0x0000000f0f3c7225 */ /* 0x040fe200078e00ff */
        /* <DEDUP_REMOVED lines=146> */
[----:B------:R-:W-:Y:S01]  /*51950*/  IMAD.WIDE.U32 R56, R52, R11, R56 ;  /* 0x0000000b34387225 */ /* 0x000fe200078e0038 */
[----:B------:R-:W-:-:S03]  /*51960*/  IADD3.X R37, PT, PT, RZ, RZ, RZ, P1, !PT ;  /* 0x000000ffff257210 */ /* 0x000fc60000ffe4ff */
        /* <DEDUP_REMOVED lines=62> */
[----:B------:R-:W-:Y:S02]  /*51d50*/  IADD3 R17, P0, P1, R12, R17, R24 ;  /* 0x000000110c117210 */ /* 0x000fe4000791e018 */
        /* <DEDUP_REMOVED lines=74> */
.L_x_587:
[----:B------:R-:W-:Y:S05]  /*52200*/  BSYNC.RECONVERGENT B1 ;  /* 0x0000000000017941 */ /* 0x000fea0003800200 */
.L_x_586:
[----:B------:R-:W-:Y:S01]  /*52210*/  ISETP.GT.U32.OR P0, PT, R14, R2, P0 ;  /* 0x000000020e00720c */ /* 0x000fe20000704470 */
[----:B------:R-:W-:Y:S04]  /*52220*/  BSSY.RECONVERGENT B1, `(.L_x_588) ;  /* 0x000003a000017945 */ /* 0x000fe80003800200 */
[----:B------:R-:W-:Y:S01]  /*52230*/  BSSY.RELIABLE B2, `(.L_x_589) ;  /* 0x000002d000027945 */ /* 0x000fe20003800100 */
[----:B------:R-:W-:Y:S02]  /*52240*/  IMAD.MOV.U32 R13, RZ, RZ, R14 ;  /* 0x000000ffff0d7224 */ /* 0x000fe400078e000e */
        /* <DEDUP_REMOVED lines=43> */
.L_x_590:
[----:B------:R-:W-:Y:S05]  /*52500*/  BSYNC.RELIABLE B2 ;  /* 0x0000000000027941 */ /* 0x000fea0003800100 */
.L_x_589:
        /* <DEDUP_REMOVED lines=11> */
.L_x_591:
[----:B------:R-:W-:Y:S05]  /*525c0*/  BSYNC.RECONVERGENT B1 ;  /* 0x0000000000017941 */ /* 0x000fea0003800200 */
.L_x_588:
        /* <DEDUP_REMOVED lines=40> */
.L_x_593:
[----:B------:R-:W-:Y:S05]  /*52850*/  BSYNC.RELIABLE B1 ;  /* 0x0000000000017941 */ /* 0x000fea0003800100 */
.L_x_592:
        /* <DEDUP_REMOVED lines=12> */
.L_x_575:
        /* <DEDUP_REMOVED lines=22> */
[----:B------:R-:W-:-:S04]  /*52a80*/  IMAD.WIDE.U32 R26, R13, R9, R24 ;  /* 0x000000090d1a7225 */ /* 0x000fc800078e0018 */
[----:B------:R-:W-:Y:S02]  /*52a90*/  IMAD.MOV.U32 R24, RZ, RZ, R28 ;  /* 0x000000ffff187224 */ /* 0x000fe400078e001c */
        /* <DEDUP_REMOVED lines=20> */
[----:B------:R-:W-:Y:S01]  /*52be0*/  IMAD.WIDE.U32 R32, R13, R8, R30 ;  /* 0x000000080d207225 */ /* 0x000fe200078e001e */
[----:B------:R-:W-:-:S03]  /*52bf0*/  MOV R54, R29 ;  /* 0x0000001d00367202 */ /* 0x000fc60000000f00 */
[----:B------:R-:W-:Y:S01]  /*52c00*/  IMAD.WIDE.U32 R36, R12, R7, R36 ;  /* 0x000000070c247225 */ /* 0x000fe200078e0024 */
[----:B------:R-:W-:-:S03]  /*52c10*/  IADD3 R30, P0, PT, R28, R33, RZ ;  /* 0x000000211c1e7210 */ /* 0x000fc60007f1e0ff */
        /* <DEDUP_REMOVED lines=158> */
[----:B------:R-:W-:Y:S01]  /*53600*/  IMAD.X R21, RZ, RZ, RZ, P0 ;  /* 0x000000ffff157224 */ /* 0x000fe200000e06ff */
[----:B------:R-:W-:Y:S02]  /*53610*/  IADD3 R25, PT, PT, R25, UR4, RZ ;  /* 0x0000000419197c10 */ /* 0x000fe4000fffe0ff */
[----:B------:R-:W-:Y:S01]  /*53620*/  IADD3.X R10, PT, PT, RZ, RZ, RZ, P1, P2 ;  /* 0x000000ffff0a7210 */ /* 0x000fe20000fe44ff */
[----:B------:R-:W-:Y:S01]  /*53630*/  IMAD.WIDE.U32 R20, R14, R35, R20 ;  /* 0x000000230e147225 */ /* 0x000fe200078e0014 */
[----:B------:R-:W-:-:S04]  /*53640*/  IADD3 R15, P0, P1, R12, R15, R24 ;  /* 0x0000000f0c0f7210 */ /* 0x000fc8000791e018 */
        /* <DEDUP_REMOVED lines=74> */
.L_x_596:
[----:B------:R-:W-:Y:S05]  /*53af0*/  BSYNC.RECONVERGENT B1 ;  /* 0x0000000000017941 */ /* 0x000fea0003800200 */
.L_x_595:
        /* <DEDUP_REMOVED lines=45> */
.L_x_599:
[----:B------:R-:W-:Y:S05]  /*53dd0*/  BSYNC.RELIABLE B2 ;  /* 0x0000000000027941 */ /* 0x000fea0003800100 */
.L_x_598:
        /* <DEDUP_REMOVED lines=11> */
.L_x_600:
[----:B------:R-:W-:Y:S05]  /*53e90*/  BSYNC.RECONVERGENT B1 ;  /* 0x0000000000017941 */ /* 0x000fea0003800200 */
.L_x_597:
        /* <DEDUP_REMOVED lines=41> */
.L_x_603:
[----:B------:R-:W-:Y:S05]  /*54130*/  BSYNC.RELIABLE B2 ;  /* 0x0000000000027941 */ /* 0x000fea0003800100 */
.L_x_602:
        /* <DEDUP_REMOVED lines=11> */
.L_x_604:
[----:B------:R-:W-:Y:S05]  /*541f0*/  BSYNC.RECONVERGENT B1 ;  /* 0x0000000000017941 */ /* 0x000fea0003800200 */
.L_x_601:
        /* <DEDUP_REMOVED lines=207> */
[----:B------:R-:W-:Y:S02]  /*54ef0*/  IADD3 R33, P1, P2, R32, R33, R9 ;  /* 0x0000002120217210 */ /* 0x000fe40007a3e009 */
[----:B------:R-:W-:Y:S02]  /*54f00*/  IADD3.X R9, PT, PT, RZ, RZ, RZ, P0, !PT ;  /* 0x000000ffff097210 */ /* 0x000fe400007fe4ff */
[----:B------:R-:W-:Y:S02]  /*54f10*/  IADD3.X R37, PT, PT, RZ, RZ, RZ, P1, P2 ;  /* 0x000000ffff257210 */ /* 0x000fe40000fe44ff */
[----:B------:R-:W-:Y:S01]  /*54f20*/  IADD3 R6, P0, P1, R6, R33, R22 ;  /* 0x0000002106067210 */ /* 0x000fe2000791e016 */
[----:B------:R-:W-:-:S03]  /*54f30*/  IMAD.WIDE.U32 R8, R3, R35, R8 ;  /* 0x0000002303087225 */ /* 0x000fc600078e0008 */
[----:B------:R-:W-:Y:S01]  /*54f40*/  IADD3.X R37, PT, PT, RZ, R37, RZ, P0, P1 ;  /* 0x00000025ff257210 */ /* 0x000fe200007e24ff */
        /* <DEDUP_REMOVED lines=73> */
.L_x_606:
[----:B------:R-:W-:Y:S05]  /*553e0*/  BSYNC.RECONVERGENT B1 ;  /* 0x0000000000017941 */ /* 0x000fea0003800200 */
.L_x_605:
        /* <DEDUP_REMOVED lines=46> */
.L_x_609:
[----:B------:R-:W-:Y:S05]  /*556d0*/  BSYNC.RELIABLE B2 ;  /* 0x0000000000027941 */ /* 0x000fea0003800100 */
.L_x_608:
        /* <DEDUP_REMOVED lines=11> */
.L_x_610:
[----:B------:R-:W-:Y:S05]  /*55790*/  BSYNC.RECONVERGENT B1 ;  /* 0x0000000000017941 */ /* 0x000fea0003800200 */
.L_x_607:
        /* <DEDUP_REMOVED lines=40> */
.L_x_612:
[----:B------:R-:W-:Y:S05]  /*55a20*/  BSYNC.RELIABLE B1 ;  /* 0x0000000000017941 */ /* 0x000fea0003800100 */
.L_x_611:
        /* <DEDUP_REMOVED lines=11> */
.L_x_594:
[----:B------:R-:W-:Y:S05]  /*55ae0*/  BSYNC.RECONVERGENT B0 ;  /* 0x0000000000007941 */ /* 0x000fea0003800200 */
.L_x_574:
        /* <DEDUP_REMOVED lines=167> */
[----:B------:R-:W-:Y:S01]  /*56560*/  IMAD.WIDE.U32 R30, R11, R3, R56 ;  /* 0x000000030b1e7225 */ /* 0x000fe200078e0038 */
[----:B------:R-:W-:-:S03]  /*56570*/  IADD3 R32, P0, PT, R33, R55, RZ ;  /* 0x0000003721207210 */ /* 0x000fc60007f1e0ff */
[----:B------:R-:W-:Y:S02]  /*56580*/  IMAD.X R9, RZ, RZ, RZ, P3 ;  /* 0x000000ffff097224 */ /* 0x000fe400018e06ff */
[----:B------:R-:W-:-:S03]  /*56590*/  IMAD.WIDE.U32 R52, R15, R4, R36 ;  /* 0x000000040f347225 */ /* 0x000fc600078e0024 */
[----:B------:R-:W-:Y:S01]  /*565a0*/  IADD3 R9, P3, P4, R22, R9, R7 ;  /* 0x0000000916097210 */ /* 0x000fe20007c7e007 */
        /* <DEDUP_REMOVED lines=10> */
[----:B------:R-:W-:Y:S02]  /*56650*/  VIADD R17, R37, UR4 ;  /* 0x0000000425117c36 */ /* 0x000fe40008000000 */
[----:B------:R-:W-:-:S03]  /*56660*/  IMAD.WIDE.U32 R32, R13, R5, R32 ;  /* 0x000000050d207225 */ /* 0x000fc600078e0020 */
[----:B------:R-:W-:Y:S01]  /*56670*/  IADD3 R21, P2, P3, R20, R21, R17 ;  /* 0x0000001514157210 */ /* 0x000fe20007b5e011 */
        /* <DEDUP_REMOVED lines=17> */
[----:B------:R-:W-:Y:S01]  /*56790*/  IMAD.X R23, RZ, RZ, RZ, P0 ;  /* 0x000000ffff177224 */ /* 0x000fe200000e06ff */
[----:B------:R-:W-:Y:S01]  /*567a0*/  IADD3 R17, PT, PT, R17, UR4, RZ ;  /* 0x0000000411117c10 */ /* 0x000fe2000fffe0ff */
[----:B------:R-:W-:Y:S01]  /*567b0*/  IMAD.X R37, RZ, RZ, RZ, P1 ;  /* 0x000000ffff257224 */ /* 0x000fe200008e06ff */
[----:B------:R-:W-:Y:S01]  /*567c0*/  IADD3 R7, P0, P1, R6, R7, R16 ;  /* 0x0000000706077210 */ /* 0x000fe2000791e010 */
[----:B------:R-:W-:-:S03]  /*567d0*/  IMAD.WIDE.U32 R22, R13, R4, R22 ;  /* 0x000000040d167225 */ /* 0x000fc600078e0016 */
[----:B------:R-:W-:Y:S01]  /*567e0*/  IADD3.X R25, PT, PT, RZ, R25, RZ, P0, P1 ;  /* 0x00000019ff197210 */ /* 0x000fe200007e24ff */
[----:B------:R-:W-:-:S03]  /*567f0*/  IMAD.WIDE.U32 R4, R14, R3, R36 ;  /* 0x000000030e047225 */ /* 0x000fc600078e0024 */
[----:B------:R-:W-:Y:S02]  /*56800*/  IADD3 R25, P1, P2, R24, R25, R17 ;  /* 0x0000001918197210 */ /* 0x000fe40007a3e011 */
        /* <DEDUP_REMOVED lines=80> */
.L_x_616:
[----:B------:R-:W-:Y:S05]  /*56d10*/  BSYNC.RECONVERGENT B1 ;  /* 0x0000000000017941 */ /* 0x000fea0003800200 */
.L_x_615:
        /* <DEDUP_REMOVED lines=45> */
.L_x_619:
[----:B------:R-:W-:Y:S05]  /*56ff0*/  BSYNC.RELIABLE B2 ;  /* 0x0000000000027941 */ /* 0x000fea0003800100 */
.L_x_618:
        /* <DEDUP_REMOVED lines=11> */
.L_x_620:
[----:B------:R-:W-:Y:S05]  /*570b0*/  BSYNC.RECONVERGENT B1 ;  /* 0x0000000000017941 */ /* 0x000fea0003800200 */
.L_x_617:
        /* <DEDUP_REMOVED lines=41> */
.L_x_623:
[----:B------:R-:W-:Y:S05]  /*57350*/  BSYNC.RELIABLE B2 ;  /* 0x0000000000027941 */ /* 0x000fea0003800100 */
.L_x_622:
        /* <DEDUP_REMOVED lines=11> */
.L_x_624:
[----:B------:R-:W-:Y:S05]  /*57410*/  BSYNC.RECONVERGENT B1 ;  /* 0x0000000000017941 */ /* 0x000fea0003800200 */
.L_x_621:
        /* <DEDUP_REMOVED lines=230> */
[----:B------:R-:W-:Y:S01]  /*58280*/  IADD3 R21, P0, P1, R54, R21, R20 ;  /* 0x0000001536157210 */ /* 0x000fe2000791e014 */
[----:B------:R-:W-:-:S03]  /*58290*/  VIADD R17, R17, UR4 ;  /* 0x0000000411117c36 */ /* 0x000fc60008000000 */
        /* <DEDUP_REMOVED lines=55> */
.L_x_626:
[----:B------:R-:W-:Y:S05]  /*58610*/  BSYNC.RECONVERGENT B1 ;  /* 0x0000000000017941 */ /* 0x000fea0003800200 */
.L_x_625:
        /* <DEDUP_REMOVED lines=44> */
.L_x_629:
[----:B------:R-:W-:Y:S05]  /*588e0*/  BSYNC.RELIABLE B2 ;  /* 0x0000000000027941 */ /* 0x000fea0003800100 */
.L_x_628:
        /* <DEDUP_REMOVED lines=11> */
.L_x_630:
[----:B------:R-:W-:Y:S05]  /*589a0*/  BSYNC.RECONVERGENT B1 ;  /* 0x0000000000017941 */ /* 0x000fea0003800200 */
.L_x_627:
        /* <DEDUP_REMOVED lines=40> */
.L_x_632:
[----:B------:R-:W-:Y:S05]  /*58c30*/  BSYNC.RELIABLE B1 ;  /* 0x0000000000017941 */ /* 0x000fea0003800100 */
.L_x_631:
        /* <DEDUP_REMOVED lines=12> */
.L_x_614:
        /* <DEDUP_REMOVED lines=225> */
[----:B------:R-:W-:-:S04]  /*59b10*/  IADD3 R23, P0, P1, R16, R23, R20 ;  /* 0x0000001710177210 */ /* 0x000fc8000791e014 */
        /* <DEDUP_REMOVED lines=59> */
.L_x_635:
[----:B------:R-:W-:Y:S05]  /*59ed0*/  BSYNC.RECONVERGENT B1 ;  /* 0x0000000000017941 */ /* 0x000fea0003800200 */
.L_x_634:
        /* <DEDUP_REMOVED lines=43> */
.L_x_638:
[----:B------:R-:W-:Y:S05]  /*5a190*/  BSYNC.RELIABLE B2 ;  /* 0x0000000000027941 */ /* 0x000fea0003800100 */
.L_x_637:
        /* <DEDUP_REMOVED lines=11> */
.L_x_639:
[----:B------:R-:W-:Y:S05]  /*5a250*/  BSYNC.RECONVERGENT B1 ;  /* 0x0000000000017941 */ /* 0x000fea0003800200 */
.L_x_636:
        /* <DEDUP_REMOVED lines=41> */
.L_x_642:
[----:B------:R-:W-:Y:S05]  /*5a4f0*/  BSYNC.RELIABLE B2 ;  /* 0x0000000000027941 */ /* 0x000fea0003800100 */
.L_x_641:
        /* <DEDUP_REMOVED lines=11> */
.L_x_643:
[----:B------:R-:W-:Y:S05]  /*5a5b0*/  BSYNC.RECONVERGENT B1 ;  /* 0x0000000000017941 */ /* 0x000fea0003800200 */
.L_x_640:
        /* <DEDUP_REMOVED lines=147> */
[----:B------:R-:W-:-:S03]  /*5aef0*/  LOP3.LUT R9, R24, 0xfffffffd, RZ, 0xc0, !PT ;  /* 0xfffffffd18097812 */ /* 0x000fc600078ec0ff */
[----:B------:R-:W-:Y:S02]  /*5af00*/  IMAD.X R17, RZ, RZ, RZ, P1 ;  /* 0x000000ffff117224 */ /* 0x000fe400008e06ff */
[----:B------:R-:W-:Y:S02]  /*5af10*/  IMAD.X R23, RZ, RZ, RZ, P0 ;  /* 0x000000ffff177224 */ /* 0x000fe400000e06ff */
        /* <DEDUP_REMOVED lines=40> */
[----:B------:R-:W-:-:S04]  /*5b1a0*/  IMAD.WIDE.U32 R26, R4, R4, R26 ;  /* 0x00000004041a7225 */ /* 0x000fc800078e001a */
[----:B------:R-:W-:Y:S01]  /*5b1b0*/  VIADD R17, R9, UR4 ;  /* 0x0000000409117c36 */ /* 0x000fe20008000000 */
[----:B------:R-:W-:Y:S02]  /*5b1c0*/  IADD3.X R9, PT, PT, RZ, R8, RZ, P1, P4 ;  /* 0x00000008ff097210 */ /* 0x000fe40000fe84ff */
        /* <DEDUP_REMOVED lines=23> */
[----:B------:R-:W-:Y:S02]  /*5b340*/  IADD3 R37, P1, P2, R36, R37, R24 ;  /* 0x0000002524257210 */ /* 0x000fe40007a3e018 */
[----:B------:R-:W-:Y:S01]  /*5b350*/  IADD3.X R5, PT, PT, RZ, RZ, RZ, P0, !PT ;  /* 0x000000ffff057210 */ /* 0x000fe200007fe4ff */
[----:B------:R-:W-:Y:S01]  /*5b360*/  VIADD R23, R23, UR4 ;  /* 0x0000000417177c36 */ /* 0x000fe20008000000 */
        /* <DEDUP_REMOVED lines=67> */
.L_x_645:
[----:B------:R-:W-:Y:S05]  /*5b7a0*/  BSYNC.RECONVERGENT B1 ;  /* 0x0000000000017941 */ /* 0x000fea0003800200 */
.L_x_644:
[----:B------:R-:W-:Y:S01]  /*5b7b0*/  ISETP.GT.U32.OR P0, PT, R8, R2, P0 ;  /* 0x000000020800720c */ /* 0x000fe20000704470 */
[----:B------:R-:W-:Y:S04]  /*5b7c0*/  BSSY.RECONVERGENT B1, `(.L_x_646) ;  /* 0x0000039000017945 */ /* 0x000fe80003800200 */
[----:B------:R-:W-:Y:S01]  /*5b7d0*/  BSSY.RELIABLE B2, `(.L_x_647) ;  /* 0x000002c000027945 */ /* 0x000fe20003800100 */
[----:B------:R-:W-:Y:S01]  /*5b7e0*/  MOV R3, R8 ;  /* 0x0000000800037202 */ /* 0x000fe20000000f00 */
        /* <DEDUP_REMOVED lines=42> */
.L_x_648:
[----:B------:R-:W-:Y:S05]  /*5ba90*/  BSYNC.RELIABLE B2 ;  /* 0x0000000000027941 */ /* 0x000fea0003800100 */
.L_x_647:
        /* <DEDUP_REMOVED lines=11> */
.L_x_649:
[----:B------:R-:W-:Y:S05]  /*5bb50*/  BSYNC.RECONVERGENT B1 ;  /* 0x0000000000017941 */ /* 0x000fea0003800200 */
.L_x_646:
        /* <DEDUP_REMOVED lines=40> */
.L_x_651:
[----:B------:R-:W-:Y:S05]  /*5bde0*/  BSYNC.RELIABLE B1 ;  /* 0x0000000000017941 */ /* 0x000fea0003800100 */
.L_x_650:
        /* <DEDUP_REMOVED lines=11> */
.L_x_633:
[----:B------:R-:W-:Y:S05]  /*5bea0*/  BSYNC.RECONVERGENT B0 ;  /* 0x0000000000007941 */ /* 0x000fea0003800200 */
.L_x_613:
        /* <DEDUP_REMOVED lines=290> */
.L_x_655:
[----:B------:R-:W-:Y:S05]  /*5d0d0*/  BSYNC.RECONVERGENT B1 ;  /* 0x0000000000017941 */ /* 0x000fea0003800200 */
.L_x_654:
        /* <DEDUP_REMOVED lines=45> */
.L_x_658:
[----:B------:R-:W-:Y:S05]  /*5d3b0*/  BSYNC.RELIABLE B2 ;  /* 0x0000000000027941 */ /* 0x000fea0003800100 */
.L_x_657:
        /* <DEDUP_REMOVED lines=11> */
.L_x_659:
[----:B------:R-:W-:Y:S05]  /*5d470*/  BSYNC.RECONVERGENT B1 ;  /* 0x0000000000017941 */ /* 0x000fea0003800200 */
.L_x_656:
        /* <DEDUP_REMOVED lines=41> */
.L_x_662:
[----:B------:R-:W-:Y:S05]  /*5d710*/  BSYNC.RELIABLE B2 ;  /* 0x0000000000027941 */ /* 0x000fea0003800100 */
.L_x_661:
        /* <DEDUP_REMOVED lines=11> */
.L_x_663:
[----:B------:R-:W-:Y:S05]  /*5d7d0*/  BSYNC.RECONVERGENT B1 ;  /* 0x0000000000017941 */ /* 0x000fea0003800200 */
.L_x_660:
        /* <DEDUP_REMOVED lines=52> */
[----:B------:R-:W-:Y:S01]  /*5db20*/  MOV R31, RZ ;  /* 0x000000ff001f7202 */ /* 0x000fe20000000f00 */
        /* <DEDUP_REMOVED lines=234> */
.L_x_665:
[----:B------:R-:W-:Y:S05]  /*5e9d0*/  BSYNC.RECONVERGENT B1 ;  /* 0x0000000000017941 */ /* 0x000fea0003800200 */
.L_x_664:
        /* <DEDUP_REMOVED lines=44> */
.L_x_668:
[----:B------:R-:W-:Y:S05]  /*5eca0*/  BSYNC.RELIABLE B2 ;  /* 0x0000000000027941 */ /* 0x000fea0003800100 */
.L_x_667:
        /* <DEDUP_REMOVED lines=11> */
.L_x_669:
[----:B------:R-:W-:Y:S05]  /*5ed60*/  BSYNC.RECONVERGENT B1 ;  /* 0x0000000000017941 */ /* 0x000fea0003800200 */
.L_x_666:
        /* <DEDUP_REMOVED lines=40> */
.L_x_671:
[----:B------:R-:W-:Y:S05]  /*5eff0*/  BSYNC.RELIABLE B1 ;  /* 0x0000000000017941 */ /* 0x000fea0003800100 */
.L_x_670:
        /* <DEDUP_REMOVED lines=12> */
.L_x_653:
        /* <DEDUP_REMOVED lines=21> */
[----:B------:R-:W-:Y:S02]  /*5f210*/  IMAD.X R29, RZ, RZ, RZ, P0 ;  /* 0x000000ffff1d7224 */ /* 0x000fe400000e06ff */
[----:B------:R-:W-:-:S04]  /*5f220*/  IMAD.WIDE.U32 R28, R11, R9, R28 ;  /* 0x000000090b1c7225 */ /* 0x000fc800078e001c */
[----:B------:R-:W-:-:S04]  /*5f230*/  IMAD.WIDE.U32 R24, R15, R10, R22 ;  /* 0x0000000a0f187225 */ /* 0x000fc800078e0016 */
[----:B------:R-:W-:Y:S01]  /*5f240*/  IMAD.MOV.U32 R22, RZ, RZ, R26 ;  /* 0x000000ffff167224 */ /* 0x000fe200078e001a */
[----:B------:R-:W-:Y:S01]  /*5f250*/  IADD3 R26, P0, PT, R24, R29, RZ ;  /* 0x0000001d181a7210 */ /* 0x000fe20007f1e0ff */
[----:B------:R-:W-:Y:S02]  /*5f260*/  IMAD.MOV.U32 R24, RZ, RZ, R25 ;  /* 0x000000ffff187224 */ /* 0x000fe400078e0019 */
[----:B------:R-:W-:-:S04]  /*5f270*/  IMAD.WIDE.U32 R22, R19, R8, R22 ;  /* 0x0000000813167225 */ /* 0x000fc800078e0016 */
[----:B------:R-:W-:Y:S01]  /*5f280*/  IMAD.X R27, RZ, RZ, RZ, P0 ;  /* 0x000000ffff1b7224 */ /* 0x000fe200000e06ff */
[----:B------:R-:W-:Y:S01]  /*5f290*/  IADD3 R28, P1, PT, R28, R23, RZ ;  /* 0x000000171c1c7210 */ /* 0x000fe20007f3e0ff */
[----:B------:R-:W-:Y:S02]  /*5f2a0*/  IMAD.MOV.U32 R25, RZ, RZ, RZ ;  /* 0x000000ffff197224 */ /* 0x000fe400078e00ff */
[----:B------:R-:W-:-:S04]  /*5f2b0*/  IMAD.WIDE.U32 R26, R38, R9, R26 ;  /* 0x00000009261a7225 */ /* 0x000fc800078e001a */
[----:B------:R-:W-:Y:S02]  /*5f2c0*/  IMAD.X R29, RZ, RZ, RZ, P1 ;  /* 0x000000ffff1d7224 */ /* 0x000fe400008e06ff */
        /* <DEDUP_REMOVED lines=181> */
[----:B------:R-:W-:Y:S02]  /*5fe20*/  IADD3 R25, P1, P2, R28, R12, R25 ;  /* 0x0000000c1c197210 */ /* 0x000fe40007a3e019 */
[----:B------:R-:W-:Y:S01]  /*5fe30*/  IADD3 R23, PT, PT, R23, UR4, RZ ;  /* 0x0000000417177c10 */ /* 0x000fe2000fffe0ff */
        /* <DEDUP_REMOVED lines=69> */
.L_x_674:
[----:B------:R-:W-:Y:S05]  /*60290*/  BSYNC.RECONVERGENT B1 ;  /* 0x0000000000017941 */ /* 0x000fea0003800200 */
.L_x_673:
        /* <DEDUP_REMOVED lines=43> */
.L_x_677:
[----:B------:R-:W-:Y:S05]  /*60550*/  BSYNC.RELIABLE B2 ;  /* 0x0000000000027941 */ /* 0x000fea0003800100 */
.L_x_676:
        /* <DEDUP_REMOVED lines=11> */
.L_x_678:
[----:B------:R-:W-:Y:S05]  /*60610*/  BSYNC.RECONVERGENT B1 ;  /* 0x0000000000017941 */ /* 0x000fea0003800200 */
.L_x_675:
        /* <DEDUP_REMOVED lines=41> */
.L_x_681:
[----:B------:R-:W-:Y:S05]  /*608b0*/  BSYNC.RELIABLE B2 ;  /* 0x0000000000027941 */ /* 0x000fea0003800100 */
.L_x_680:
        /* <DEDUP_REMOVED lines=11> */
.L_x_682:
[----:B------:R-:W-:Y:S05]  /*60970*/  BSYNC.RECONVERGENT B1 ;  /* 0x0000000000017941 */ /* 0x000fea0003800200 */
.L_x_679:
        /* <DEDUP_REMOVED lines=286> */
.L_x_684:
[----:B------:R-:W-:Y:S05]  /*61b60*/  BSYNC.RECONVERGENT B1 ;  /* 0x0000000000017941 */ /* 0x000fea0003800200 */
.L_x_683:
        /* <DEDUP_REMOVED lines=46> */
.L_x_687:
[----:B------:R-:W-:Y:S05]  /*61e50*/  BSYNC.RELIABLE B2 ;  /* 0x0000000000027941 */ /* 0x000fea0003800100 */
.L_x_686:
        /* <DEDUP_REMOVED lines=11> */
.L_x_688:
[----:B------:R-:W-:Y:S05]  /*61f10*/  BSYNC.RECONVERGENT B1 ;  /* 0x0000000000017941 */ /* 0x000fea0003800200 */
.L_x_685:
        /* <DEDUP_REMOVED lines=40> */
.L_x_690:
[----:B------:R-:W-:Y:S05]  /*621a0*/  BSYNC.RELIABLE B1 ;  /* 0x0000000000017941 */ /* 0x000fea0003800100 */
.L_x_689:
        /* <DEDUP_REMOVED lines=11> */
.L_x_672:
[----:B------:R-:W-:Y:S05]  /*62260*/  BSYNC.RECONVERGENT B0 ;  /* 0x0000000000007941 */ /* 0x000fea0003800200 */
.L_x_652:
        /* <DEDUP_REMOVED lines=35> */
[----:B------:R-:W-:Y:S02]  /*624a0*/  IMAD.MOV.U32 R17, RZ, RZ, RZ ;  /* 0x000000ffff117224 */ /* 0x000fe400078e00ff */
[----:B------:R-:W-:Y:S02]  /*624b0*/  IMAD.X R27, RZ, RZ, RZ, P0 ;  /* 0x000000ffff1b7224 */ /* 0x000fe400000e06ff */
[----:B------:R-:W-:-:S02]  /*624c0*/  IMAD.X R29, RZ, RZ, RZ, P1 ;  /* 0x000000ffff1d7224 */ /* 0x000fc400008e06ff */
        /* <DEDUP_REMOVED lines=76> */
[----:B------:R-:W-:Y:S02]  /*62990*/  IADD3 R54, P2, PT, R32, R37, RZ ;  /* 0x0000002520367210 */ /* 0x000fe40007f5e0ff */
[----:B------:R-:W-:Y:S01]  /*629a0*/  IADD3.X R53, PT, PT, RZ, RZ, RZ, P0, !PT ;  /* 0x000000ffff357210 */ /* 0x000fe200007fe4ff */
        /* <DEDUP_REMOVED lines=174> */
.L_x_694:
[----:B------:R-:W-:Y:S05]  /*63490*/  BSYNC.RECONVERGENT B1 ;  /* 0x0000000000017941 */ /* 0x000fea0003800200 */
.L_x_693:
[----:B------:R-:W-:Y:S01]  /*634a0*/  ISETP.GT.U32.OR P0, PT, R8, R2, P0 ;  /* 0x000000020800720c */ /* 0x000fe20000704470 */
[----:B------:R-:W-:Y:S04]  /*634b0*/  BSSY.RECONVERGENT B1, `(.L_x_695) ;  /* 0x0000038000017945 */ /* 0x000fe80003800200 */
[----:B------:R-:W-:Y:S01]  /*634c0*/  BSSY.RELIABLE B2, `(.L_x_696) ;  /* 0x000002b000027945 */ /* 0x000fe20003800100 */
[----:B------:R-:W-:Y:S01]  /*634d0*/  IMAD.MOV.U32 R3, RZ, RZ, R8 ;  /* 0x000000ffff037224 */ /* 0x000fe200078e0008 */
[----:B------:R-:W-:Y:S01]  /*634e0*/  MOV R4, R20 ;  /* 0x0000001400047202 */ /* 0x000fe20000000f00 */
        /* <DEDUP_REMOVED lines=40> */
.L_x_697:
[----:B------:R-:W-:Y:S05]  /*63770*/  BSYNC.RELIABLE B2 ;  /* 0x0000000000027941 */ /* 0x000fea0003800100 */
.L_x_696:
        /* <DEDUP_REMOVED lines=11> */
.L_x_698:
[----:B------:R-:W-:Y:S05]  /*63830*/  BSYNC.RECONVERGENT B1 ;  /* 0x0000000000017941 */ /* 0x000fea0003800200 */
.L_x_695:
        /* <DEDUP_REMOVED lines=41> */
.L_x_701:
[----:B------:R-:W-:Y:S05]  /*63ad0*/  BSYNC.RELIABLE B2 ;  /* 0x0000000000027941 */ /* 0x000fea0003800100 */
.L_x_700:
        /* <DEDUP_REMOVED lines=11> */
.L_x_702:
[----:B------:R-:W-:Y:S05]  /*63b90*/  BSYNC.RECONVERGENT B1 ;  /* 0x0000000000017941 */ /* 0x000fea0003800200 */
.L_x_699:
        /* <DEDUP_REMOVED lines=227> */
[----:B------:R-:W-:Y:S02]  /*649d0*/  IADD3 R20, PT, PT, R21, UR4, RZ ;  /* 0x0000000415147c10 */ /* 0x000fe4000fffe0ff */
        /* <DEDUP_REMOVED lines=59> */
.L_x_704:
[----:B------:R-:W-:Y:S05]  /*64d90*/  BSYNC.RECONVERGENT B1 ;  /* 0x0000000000017941 */ /* 0x000fea0003800200 */
.L_x_703:
[----:B------:R-:W-:Y:S01]  /*64da0*/  ISETP.GT.U32.OR P0, PT, R21, R2, P0 ;  /* 0x000000021500720c */ /* 0x000fe20000704470 */
[----:B------:R-:W-:Y:S04]  /*64db0*/  BSSY.RECONVERGENT B1, `(.L_x_705) ;  /* 0x0000037000017945 */ /* 0x000fe80003800200 */
[----:B------:R-:W-:Y:S01]  /*64dc0*/  BSSY.RELIABLE B2, `(.L_x_706) ;  /* 0x000002a000027945 */ /* 0x000fe20003800100 */
[----:B------:R-:W-:Y:S01]  /*64dd0*/  MOV R13, R21 ;  /* 0x00000015000d7202 */ /* 0x000fe20000000f00 */
[----:B------:R-:W-:Y:S02]  /*64de0*/  IMAD.MOV.U32 R12, RZ, RZ, R23 ;  /* 0x000000ffff0c7224 */ /* 0x000fe400078e0017 */
[----:B------:R-:W-:-:S04]  /*64df0*/  IMAD.MOV.U32 R34, RZ, RZ, R52 ;  /* 0x000000ffff227224 */ /* 0x000fc800078e0034 */
        /* <DEDUP_REMOVED lines=38> */
.L_x_707:
[----:B------:R-:W-:Y:S05]  /*65060*/  BSYNC.RELIABLE B2 ;  /* 0x0000000000027941 */ /* 0x000fea0003800100 */
.L_x_706:
        /* <DEDUP_REMOVED lines=11> */
.L_x_708:
[----:B------:R-:W-:Y:S05]  /*65120*/  BSYNC.RECONVERGENT B1 ;  /* 0x0000000000017941 */ /* 0x000fea0003800200 */
.L_x_705:
        /* <DEDUP_REMOVED lines=40> */
.L_x_710:
[----:B------:R-:W-:Y:S05]  /*653b0*/  BSYNC.RELIABLE B1 ;  /* 0x0000000000017941 */ /* 0x000fea0003800100 */
.L_x_709:
        /* <DEDUP_REMOVED lines=12> */
.L_x_692:
        /* <DEDUP_REMOVED lines=22> */
[----:B------:R-:W-:-:S04]  /*655e0*/  IMAD.WIDE.U32 R24, R15, R10, R22 ;  /* 0x0000000a0f187225 */ /* 0x000fc800078e0016 */
[----:B------:R-:W-:Y:S02]  /*655f0*/  IMAD.MOV.U32 R22, RZ, RZ, R26 ;  /* 0x000000ffff167224 */ /* 0x000fe400078e001a */
        /* <DEDUP_REMOVED lines=93> */
[----:B------:R-:W-:Y:S02]  /*65bd0*/  IADD3 R32, P3, PT, R32, R31, RZ ;  /* 0x0000001f20207210 */ /* 0x000fe40007f7e0ff */
[----:B------:R-:W-:Y:S01]  /*65be0*/  IADD3 R56, P1, PT, R56, R53, RZ ;  /* 0x0000003538387210 */ /* 0x000fe20007f3e0ff */
[----:B------:R-:W-:Y:S01]  /*65bf0*/  IMAD.X R53, RZ, RZ, RZ, P2 ;  /* 0x000000ffff357224 */ /* 0x000fe200010e06ff */
[----:B------:R-:W-:Y:S01]  /*65c00*/  IADD3 R36, P0, PT, R37, R57, RZ ;  /* 0x0000003925247210 */ /* 0x000fe20007f1e0ff */
[----:B------:R-:W-:Y:S02]  /*65c10*/  IMAD.X R33, RZ, RZ, RZ, P3 ;  /* 0x000000ffff217224 */ /* 0x000fe400018e06ff */
[----:B------:R-:W-:-:S02]  /*65c20*/  IMAD.X R57, RZ, RZ, RZ, P1 ;  /* 0x000000ffff397224 */ /* 0x000fc400008e06ff */
        /* <DEDUP_REMOVED lines=35> */
[----:B------:R-:W-:Y:S01]  /*65e60*/  IADD3.X R59, PT, PT, RZ, RZ, RZ, P0, !PT ;  /* 0x000000ffff3b7210 */ /* 0x000fe200007fe4ff */
        /* <DEDUP_REMOVED lines=69> */
[----:B------:R-:W-:Y:S02]  /*662c0*/  IADD3 R21, P0, P1, R32, R20, R21 ;  /* 0x0000001420157210 */ /* 0x000fe4000791e015 */
[----:B------:R-:W-:Y:S02]  /*662d0*/  IADD3 R17, PT, PT, R17, UR4, RZ ;  /* 0x0000000411117c10 */ /* 0x000fe4000fffe0ff */
        /* <DEDUP_REMOVED lines=55> */
.L_x_713:
[----:B------:R-:W-:Y:S05]  /*66650*/  BSYNC.RECONVERGENT B1 ;  /* 0x0000000000017941 */ /* 0x000fea0003800200 */
.L_x_712:
[----:B------:R-:W-:Y:S01]  /*66660*/  ISETP.GT.U32.OR P0, PT, R21, R2, P0 ;  /* 0x000000021500720c */ /* 0x000fe20000704470 */
[----:B------:R-:W-:Y:S04]  /*66670*/  BSSY.RECONVERGENT B1, `(.L_x_714) ;  /* 0x0000036000017945 */ /* 0x000fe80003800200 */
[----:B------:R-:W-:Y:S01]  /*66680*/  BSSY.RELIABLE B2, `(.L_x_715) ;  /* 0x0000029000027945 */ /* 0x000fe20003800100 */
[----:B------:R-:W-:Y:S01]  /*66690*/  IMAD.MOV.U32 R13, RZ, RZ, R21 ;  /* 0x000000ffff0d7224 */ /* 0x000fe200078e0015 */
[----:B------:R-:W-:-:S06]  /*666a0*/  MOV R12, R23 ;  /* 0x00000017000c7202 */ /* 0x000fcc0000000f00 */
        /* <DEDUP_REMOVED lines=38> */
.L_x_716:
[----:B------:R-:W-:Y:S05]  /*66910*/  BSYNC.RELIABLE B2 ;  /* 0x0000000000027941 */ /* 0x000fea0003800100 */
.L_x_715:
        /* <DEDUP_REMOVED lines=11> */
.L_x_717:
[----:B------:R-:W-:Y:S05]  /*669d0*/  BSYNC.RECONVERGENT B1 ;  /* 0x0000000000017941 */ /* 0x000fea0003800200 */
.L_x_714:
        /* <DEDUP_REMOVED lines=41> */
.L_x_720:
[----:B------:R-:W-:Y:S05]  /*66c70*/  BSYNC.RELIABLE B2 ;  /* 0x0000000000027941 */ /* 0x000fea0003800100 */
.L_x_719:
        /* <DEDUP_REMOVED lines=11> */
.L_x_721:
[----:B------:R-:W-:Y:S05]  /*66d30*/  BSYNC.RECONVERGENT B1 ;  /* 0x0000000000017941 */ /* 0x000fea0003800200 */
.L_x_718:
        /* <DEDUP_REMOVED lines=286> */
.L_x_723:
[----:B------:R-:W-:Y:S05]  /*67f20*/  BSYNC.RECONVERGENT B1 ;  /* 0x0000000000017941 */ /* 0x000fea0003800200 */
.L_x_722:
        /* <DEDUP_REMOVED lines=46> */
.L_x_726:
[----:B------:R-:W-:Y:S05]  /*68210*/  BSYNC.RELIABLE B2 ;  /* 0x0000000000027941 */ /* 0x000fea0003800100 */
.L_x_725:
        /* <DEDUP_REMOVED lines=11> */
.L_x_727:
[----:B------:R-:W-:Y:S05]  /*682d0*/  BSYNC.RECONVERGENT B1 ;  /* 0x0000000000017941 */ /* 0x000fea0003800200 */
.L_x_724:
        /* <DEDUP_REMOVED lines=40> */
.L_x_729:
[----:B------:R-:W-:Y:S05]  /*68560*/  BSYNC.RELIABLE B1 ;  /* 0x0000000000017941 */ /* 0x000fea0003800100 */
.L_x_728:
        /* <DEDUP_REMOVED lines=11> */
.L_x_711:
[----:B------:R-:W-:Y:S05]  /*68620*/  BSYNC.RECONVERGENT B0 ;  /* 0x0000000000007941 */ /* 0x000fea0003800200 */
.L_x_691:
        /* <DEDUP_REMOVED lines=116> */
[----:B------:R-:W-:Y:S01]  /*68d70*/  IMAD.X R9, RZ, RZ, RZ, P1 ;  /* 0x000000ffff097224 */ /* 0x000fe200008e06ff */
        /* <DEDUP_REMOVED lines=47> */
[----:B------:R-:W-:Y:S01]  /*69070*/  IADD3 R7, PT, PT, R55, UR4, RZ ;  /* 0x0000000437077c10 */ /* 0x000fe2000fffe0ff */
        /* <DEDUP_REMOVED lines=125> */
.L_x_733:
[----:B------:R-:W-:Y:S05]  /*69850*/  BSYNC.RECONVERGENT B1 ;  /* 0x0000000000017941 */ /* 0x000fea0003800200 */
.L_x_732:
        /* <DEDUP_REMOVED lines=45> */
.L_x_736:
[----:B------:R-:W-:Y:S05]  /*69b30*/  BSYNC.RELIABLE B2 ;  /* 0x0000000000027941 */ /* 0x000fea0003800100 */
.L_x_735:
        /* <DEDUP_REMOVED lines=11> */
.L_x_737:
[----:B------:R-:W-:Y:S05]  /*69bf0*/  BSYNC.RECONVERGENT B1 ;  /* 0x0000000000017941 */ /* 0x000fea0003800200 */
.L_x_734:
        /* <DEDUP_REMOVED lines=41> */
.L_x_740:
[----:B------:R-:W-:Y:S05]  /*69e90*/  BSYNC.RELIABLE B2 ;  /* 0x0000000000027941 */ /* 0x000fea0003800100 */
.L_x_739:
        /* <DEDUP_REMOVED lines=11> */
.L_x_741:
[----:B------:R-:W-:Y:S05]  /*69f50*/  BSYNC.RECONVERGENT B1 ;  /* 0x0000000000017941 */ /* 0x000fea0003800200 */
.L_x_738:
        /* <DEDUP_REMOVED lines=174> */
[----:B------:R-:W-:Y:S01]  /*6aa40*/  VIADD R21, R11, UR4 ;  /* 0x000000040b157c36 */ /* 0x000fe20008000000 */
[----:B------:R-:W-:Y:S01]  /*6aa50*/  IADD3.X R11, PT, PT, RZ, RZ, RZ, P3, P4 ;  /* 0x000000ffff0b7210 */ /* 0x000fe20001fe84ff */
[----:B------:R-:W-:-:S02]  /*6aa60*/  IMAD.X R31, RZ, RZ, RZ, P0 ;  /* 0x000000ffff1f7224 */ /* 0x000fc400000e06ff */
[----:B------:R-:W-:Y:S01]  /*6aa70*/  IMAD.WIDE.U32 R16, R40, R13, R16 ;  /* 0x0000000d28107225 */ /* 0x000fe200078e0010 */
[----:B------:R-:W-:-:S03]  /*6aa80*/  IADD3.X R11, PT, PT, RZ, R11, RZ, P2, P5 ;  /* 0x0000000bff0b7210 */ /* 0x000fc600017ea4ff */
[----:B------:R-:W-:-:S04]  /*6aa90*/  IMAD.WIDE.U32 R32, R14, R12, R32 ;  /* 0x0000000c0e207225 */ /* 0x000fc800078e0020 */
        /* <DEDUP_REMOVED lines=107> */
.L_x_743:
[----:B------:R-:W-:Y:S05]  /*6b150*/  BSYNC.RECONVERGENT B1 ;  /* 0x0000000000017941 */ /* 0x000fea0003800200 */
.L_x_742:
        /* <DEDUP_REMOVED lines=44> */
.L_x_746:
[----:B------:R-:W-:Y:S05]  /*6b420*/  BSYNC.RELIABLE B2 ;  /* 0x0000000000027941 */ /* 0x000fea0003800100 */
.L_x_745:
        /* <DEDUP_REMOVED lines=11> */
.L_x_747:
[----:B------:R-:W-:Y:S05]  /*6b4e0*/  BSYNC.RECONVERGENT B1 ;  /* 0x0000000000017941 */ /* 0x000fea0003800200 */
.L_x_744:
        /* <DEDUP_REMOVED lines=40> */
.L_x_749:
[----:B------:R-:W-:Y:S05]  /*6b770*/  BSYNC.RELIABLE B1 ;  /* 0x0000000000017941 */ /* 0x000fea0003800100 */
.L_x_748:
        /* <DEDUP_REMOVED lines=12> */
.L_x_731:
        /* <DEDUP_REMOVED lines=169> */
[----:B------:R-:W-:Y:S01]  /*6c2d0*/  VIADD R17, R17, UR4 ;  /* 0x0000000411117c36 */ /* 0x000fe20008000000 */
[----:B------:R-:W-:Y:S01]  /*6c2e0*/  IADD3.X R21, PT, PT, RZ, RZ, RZ, P2, !PT ;  /* 0x000000ffff157210 */ /* 0x000fe200017fe4ff */
[----:B------:R-:W-:Y:S01]  /*6c2f0*/  IMAD.X R57, RZ, RZ, RZ, P1 ;  /* 0x000000ffff397224 */ /* 0x000fe200008e06ff */
[----:B------:R-:W-:Y:S01]  /*6c300*/  IADD3 R34, P2, P5, R34, R11, R16 ;  /* 0x0000000b22227210 */ /* 0x000fe20007d5e010 */
[----:B------:R-:W-:Y:S01]  /*6c310*/  IMAD.X R37, RZ, RZ, RZ, P0 ;  /* 0x000000ffff257224 */ /* 0x000fe200000e06ff */
[----:B------:R-:W-:Y:S01]  /*6c320*/  IADD3.X R11, PT, PT, RZ, RZ, RZ, P3, P4 ;  /* 0x000000ffff0b7210 */ /* 0x000fe20001fe84ff */
[----:B------:R-:W-:-:S03]  /*6c330*/  IMAD.WIDE.U32 R20, R40, R3, R20 ;  /* 0x0000000328147225 */ /* 0x000fc600078e0014 */
[----:B------:R-:W-:Y:S01]  /*6c340*/  IADD3.X R11, PT, PT, RZ, R11, RZ, P2, P5 ;  /* 0x0000000bff0b7210 */ /* 0x000fe200017ea4ff */
[----:B------:R-:W-:-:S03]  /*6c350*/  IMAD.WIDE.U32 R56, R14, R4, R56 ;  /* 0x000000040e387225 */ /* 0x000fc600078e0038 */
[----:B------:R-:W-:Y:S01]  /*6c360*/  IADD3 R11, P2, P3, R22, R11, R17 ;  /* 0x0000000b160b7210 */ /* 0x000fe20007b5e011 */
        /* <DEDUP_REMOVED lines=106> */
.L_x_752:
[----:B------:R-:W-:Y:S05]  /*6ca10*/  BSYNC.RECONVERGENT B1 ;  /* 0x0000000000017941 */ /* 0x000fea0003800200 */
.L_x_751:
        /* <DEDUP_REMOVED lines=43> */
.L_x_755:
[----:B------:R-:W-:Y:S05]  /*6ccd0*/  BSYNC.RELIABLE B2 ;  /* 0x0000000000027941 */ /* 0x000fea0003800100 */
.L_x_754:
        /* <DEDUP_REMOVED lines=11> */
.L_x_756:
[----:B------:R-:W-:Y:S05]  /*6cd90*/  BSYNC.RECONVERGENT B1 ;  /* 0x0000000000017941 */ /* 0x000fea0003800200 */
.L_x_753:
        /* <DEDUP_REMOVED lines=41> */
.L_x_759:
[----:B------:R-:W-:Y:S05]  /*6d030*/  BSYNC.RELIABLE B2 ;  /* 0x0000000000027941 */ /* 0x000fea0003800100 */
.L_x_758:
        /* <DEDUP_REMOVED lines=9> */
[----:B--2---:R-:W-:-:S04]  /*6d0d0*/  IADD3.X R12, P0, PT, R12, ~UR4, RZ, P0, !PT ;  /* 0x800000040c0c7c10 */ /* 0x004fc8000871e4ff */
[----:B------:R-:W-:-:S09]  /*6d0e0*/  IADD3.X R13, PT, PT, R13, ~R2, RZ, P0, !PT ;  /* 0x800000020d0d7210 */ /* 0x000fd200007fe4ff */
.L_x_760:
[----:B------:R-:W-:Y:S05]  /*6d0f0*/  BSYNC.RECONVERGENT B1 ;  /* 0x0000000000017941 */ /* 0x000fea0003800200 */
.L_x_757:
        /* <DEDUP_REMOVED lines=181> */
[----:B------:R-:W-:Y:S01]  /*6dc50*/  IMAD.WIDE.U32 R22, R5, R3, R22 ;  /* 0x0000000305167225 */ /* 0x000fe200078e0016 */
[----:B------:R-:W-:-:S03]  /*6dc60*/  IADD3 R16, P1, PT, R16, R25, RZ ;  /* 0x0000001910107210 */ /* 0x000fc60007f3e0ff */
[----:B------:R-:W-:Y:S01]  /*6dc70*/  IMAD.WIDE.U32 R8, R24, 0x3d1, RZ ;  /* 0x000003d118087825 */ /* 0x000fe200078e00ff */
[----:B------:R-:W-:-:S03]  /*6dc80*/  IADD3 R26, P0, PT, R22, R17, RZ ;  /* 0x00000011161a7210 */ /* 0x000fc60007f1e0ff */
[----:B------:R-:W-:Y:S01]  /*6dc90*/  IMAD.X R17, RZ, RZ, RZ, P1 ;  /* 0x000000ffff117224 */ /* 0x000fe200008e06ff */
[----:B------:R-:W-:Y:S01]  /*6dca0*/  IADD3 R20, P1, P4, R20, R53, R8 ;  /* 0x0000003514147210 */ /* 0x000fe20007c3e008 */
[----:B------:R-:W-:Y:S01]  /*6dcb0*/  IMAD.X R27, RZ, RZ, RZ, P0 ;  /* 0x000000ffff1b7224 */ /* 0x000fe200000e06ff */
[----:B------:R-:W-:Y:S01]  /*6dcc0*/  IADD3.X R8, PT, PT, RZ, RZ, RZ, P2, P3 ;  /* 0x000000ffff087210 */ /* 0x000fe200017e64ff */
[----:B------:R-:W-:-:S04]  /*6dcd0*/  IMAD.WIDE.U32 R6, R6, R3, R16 ;  /* 0x0000000306067225 */ /* 0x000fc800078e0010 */
        /* <DEDUP_REMOVED lines=96> */
.L_x_762:
[----:B------:R-:W-:Y:S05]  /*6e2e0*/  BSYNC.RECONVERGENT B1 ;  /* 0x0000000000017941 */ /* 0x000fea0003800200 */
.L_x_761:
        /* <DEDUP_REMOVED lines=46> */
.L_x_765:
[----:B------:R-:W-:Y:S05]  /*6e5d0*/  BSYNC.RELIABLE B2 ;  /* 0x0000000000027941 */ /* 0x000fea0003800100 */
.L_x_764:
        /* <DEDUP_REMOVED lines=11> */
.L_x_766:
[----:B------:R-:W-:Y:S05]  /*6e690*/  BSYNC.RECONVERGENT B1 ;  /* 0x0000000000017941 */ /* 0x000fea0003800200 */
.L_x_763:
        /* <DEDUP_REMOVED lines=40> */
.L_x_768:
[----:B------:R-:W-:Y:S05]  /*6e920*/  BSYNC.RELIABLE B1 ;  /* 0x0000000000017941 */ /* 0x000fea0003800100 */
.L_x_767:
        /* <DEDUP_REMOVED lines=11> */
.L_x_750:
[----:B------:R-:W-:Y:S05]  /*6e9e0*/  BSYNC.RECONVERGENT B0 ;  /* 0x0000000000007941 */ /* 0x000fea0003800200 */
.L_x_730:
        /* <DEDUP_REMOVED lines=169> */
[----:B------:R-:W-:Y:S01]  /*6f480*/  IMAD.X R9, RZ, RZ, RZ, P3 ;  /* 0x000000ffff097224 */ /* 0x000fe200018e06ff */
[----:B------:R-:W-:Y:S01]  /*6f490*/  IADD3.X R33, PT, PT, RZ, RZ, RZ, P0, !PT ;  /* 0x000000ffff217210 */ /* 0x000fe200007fe4ff */
[----:B------:R-:W-:-:S03]  /*6f4a0*/  IMAD.WIDE.U32 R52, R15, R4, R36 ;  /* 0x000000040f347225 */ /* 0x000fc600078e0024 */
[----:B------:R-:W-:Y:S01]  /*6f4b0*/  IADD3 R9, P3, P4, R22, R9, R7 ;  /* 0x0000000916097210 */ /* 0x000fe20007c7e007 */
        /* <DEDUP_REMOVED lines=11> */
[----:B------:R-:W-:-:S03]  /*6f570*/  IADD3 R21, P2, P3, R20, R21, R17 ;  /* 0x0000001514157210 */ /* 0x000fc60007b5e011 */
        /* <DEDUP_REMOVED lines=105> */
.L_x_772:
[----:B------:R-:W-:Y:S05]  /*6fc10*/  BSYNC.RECONVERGENT B1 ;  /* 0x0000000000017941 */ /* 0x000fea0003800200 */
.L_x_771:
        /* <DEDUP_REMOVED lines=45> */
.L_x_775:
[----:B------:R-:W-:Y:S05]  /*6fef0*/  BSYNC.RELIABLE B2 ;  /* 0x0000000000027941 */ /* 0x000fea0003800100 */
.L_x_774:
        /* <DEDUP_REMOVED lines=11> */
.L_x_776:
[----:B------:R-:W-:Y:S05]  /*6ffb0*/  BSYNC.RECONVERGENT B1 ;  /* 0x0000000000017941 */ /* 0x000fea0003800200 */
.L_x_773:
        /* <DEDUP_REMOVED lines=41> */
.L_x_779:
[----:B------:R-:W-:Y:S05]  /*70250*/  BSYNC.RELIABLE B2 ;  /* 0x0000000000027941 */ /* 0x000fea0003800100 */
.L_x_778:
        /* <DEDUP_REMOVED lines=11> */
.L_x_780:
[----:B------:R-:W-:Y:S05]  /*70310*/  BSYNC.RECONVERGENT B1 ;  /* 0x0000000000017941 */ /* 0x000fea0003800200 */
.L_x_777:
        /* <DEDUP_REMOVED lines=175> */
[----:B------:R-:W-:Y:S01]  /*70e10*/  IMAD.X R31, RZ, RZ, RZ, P0 ;  /* 0x000000ffff1f7224 */ /* 0x000fe200000e06ff */
[----:B------:R-:W-:Y:S01]  /*70e20*/  IADD3 R17, PT, PT, R17, UR4, RZ ;  /* 0x0000000411117c10 */ /* 0x000fe2000fffe0ff */
[----:B------:R-:W-:Y:S01]  /*70e30*/  IMAD.WIDE.U32 R34, R40, R13, R34 ;  /* 0x0000000d28227225 */ /* 0x000fe200078e0022 */
[----:B------:R-:W-:-:S03]  /*70e40*/  IADD3.X R11, PT, PT, RZ, R11, RZ, P2, P5 ;  /* 0x0000000bff0b7210 */ /* 0x000fc600017ea4ff */
[----:B------:R-:W-:Y:S01]  /*70e50*/  IMAD.WIDE.U32 R32, R14, R12, R32 ;  /* 0x0000000c0e207225 */ /* 0x000fe200078e0020 */
[----:B------:R-:W-:-:S03]  /*70e60*/  IADD3 R11, P2, P3, R20, R11, R17 ;  /* 0x0000000b140b7210 */ /* 0x000fc60007b5e011 */
        /* <DEDUP_REMOVED lines=105> */
.L_x_782:
[----:B------:R-:W-:Y:S05]  /*71500*/  BSYNC.RECONVERGENT B1 ;  /* 0x0000000000017941 */ /* 0x000fea0003800200 */
.L_x_781:
        /* <DEDUP_REMOVED lines=47> */
.L_x_785:
[----:B------:R-:W-:Y:S05]  /*71800*/  BSYNC.RELIABLE B2 ;  /* 0x0000000000027941 */ /* 0x000fea0003800100 */
.L_x_784:
        /* <DEDUP_REMOVED lines=11> */
.L_x_786:
[----:B------:R-:W-:Y:S05]  /*718c0*/  BSYNC.RECONVERGENT B1 ;  /* 0x0000000000017941 */ /* 0x000fea0003800200 */
.L_x_783:
        /* <DEDUP_REMOVED lines=40> */
.L_x_788:
[----:B------:R-:W-:Y:S05]  /*71b50*/  BSYNC.RELIABLE B1 ;  /* 0x0000000000017941 */ /* 0x000fea0003800100 */
.L_x_787:
        /* <DEDUP_REMOVED lines=12> */
.L_x_770:
        /* <DEDUP_REMOVED lines=170> */
[----:B------:R-:W-:-:S04]  /*726c0*/  IMAD.WIDE.U32 R10, R54, 0x3d1, RZ ;  /* 0x000003d1360a7825 */ /* 0x000fc800078e00ff */
[----:B------:R-:W-:Y:S01]  /*726d0*/  IMAD.X R37, RZ, RZ, RZ, P0 ;  /* 0x000000ffff257224 */ /* 0x000fe200000e06ff */
[----:B------:R-:W-:Y:S01]  /*726e0*/  IADD3 R34, P2, P5, R34, R53, R10 ;  /* 0x0000003522227210 */ /* 0x000fe20007d5e00a */
[----:B------:R-:W-:Y:S01]  /*726f0*/  IMAD.WIDE.U32 R16, R40, R3, R16 ;  /* 0x0000000328107225 */ /* 0x000fe200078e0010 */
[----:B------:R-:W-:Y:S02]  /*72700*/  IADD3.X R10, PT, PT, RZ, RZ, RZ, P3, P4 ;  /* 0x000000ffff0a7210 */ /* 0x000fe40001fe84ff */
[----:B------:R-:W-:Y:S01]  /*72710*/  IADD3 R11, PT, PT, R11, UR4, RZ ;  /* 0x000000040b0b7c10 */ /* 0x000fe2000fffe0ff */
[----:B------:R-:W-:Y:S01]  /*72720*/  IMAD.WIDE.U32 R56, R14, R4, R56 ;  /* 0x000000040e387225 */ /* 0x000fe200078e0038 */
[----:B------:R-:W-:-:S03]  /*72730*/  IADD3.X R10, PT, PT, RZ, R10, RZ, P2, P5 ;  /* 0x0000000aff0a7210 */ /* 0x000fc600017ea4ff */
[----:B------:R-:W-:Y:S01]  /*72740*/  IMAD.WIDE.U32 R36, R13, R5, R36 ;  /* 0x000000050d247225 */ /* 0x000fe200078e0024 */
[----:B------:R-:W-:Y:S02]  /*72750*/  IADD3 R20, P1, PT, R56, R17, RZ ;  /* 0x0000001138147210 */ /* 0x000fe40007f3e0ff */
[----:B------:R-:W-:Y:S01]  /*72760*/  IADD3 R23, P2, P3, R22, R10, R11 ;  /* 0x0000000a16177210 */ /* 0x000fe20007b5e00b */
        /* <DEDUP_REMOVED lines=102> */
[----:B------:R-:W-:Y:S01]  /*72dd0*/  @P1 SEL R17, R10, RZ, P2 ;  /* 0x000000ff0a111207 */ /* 0x000fe20001000000 */
[----:B------:R-:W-:-:S10]  /*72de0*/  IMAD.MOV.U32 R10, RZ, RZ, RZ ;  /* 0x000000ffff0a7224 */ /* 0x000fd400078e00ff */
.L_x_791:
[----:B------:R-:W-:Y:S05]  /*72df0*/  BSYNC.RECONVERGENT B1 ;  /* 0x0000000000017941 */ /* 0x000fea0003800200 */
.L_x_790:
        /* <DEDUP_REMOVED lines=46> */
.L_x_794:
[----:B------:R-:W-:Y:S05]  /*730e0*/  BSYNC.RELIABLE B2 ;  /* 0x0000000000027941 */ /* 0x000fea0003800100 */
.L_x_793:
        /* <DEDUP_REMOVED lines=11> */
.L_x_795:
[----:B------:R-:W-:Y:S05]  /*731a0*/  BSYNC.RECONVERGENT B1 ;  /* 0x0000000000017941 */ /* 0x000fea0003800200 */
.L_x_792:
        /* <DEDUP_REMOVED lines=41> */
.L_x_798:
[----:B------:R-:W-:Y:S05]  /*73440*/  BSYNC.RELIABLE B2 ;  /* 0x0000000000027941 */ /* 0x000fea0003800100 */
.L_x_797:
        /* <DEDUP_REMOVED lines=11> */
.L_x_799:
[----:B------:R-:W-:Y:S05]  /*73500*/  BSYNC.RECONVERGENT B1 ;  /* 0x0000000000017941 */ /* 0x000fea0003800200 */
.L_x_796:
        /* <DEDUP_REMOVED lines=286> */
.L_x_801:
[----:B------:R-:W-:Y:S05]  /*746f0*/  BSYNC.RECONVERGENT B1 ;  /* 0x0000000000017941 */ /* 0x000fea0003800200 */
.L_x_800:
        /* <DEDUP_REMOVED lines=47> */
.L_x_804:
[----:B------:R-:W-:Y:S05]  /*749f0*/  BSYNC.RELIABLE B2 ;  /* 0x0000000000027941 */ /* 0x000fea0003800100 */
.L_x_803:
        /* <DEDUP_REMOVED lines=11> */
.L_x_805:
[----:B------:R-:W-:Y:S05]  /*74ab0*/  BSYNC.RECONVERGENT B1 ;  /* 0x0000000000017941 */ /* 0x000fea0003800200 */
.L_x_802:
        /* <DEDUP_REMOVED lines=40> */
.L_x_807:
[----:B------:R-:W-:Y:S05]  /*74d40*/  BSYNC.RELIABLE B1 ;  /* 0x0000000000017941 */ /* 0x000fea0003800100 */
.L_x_806:
        /* <DEDUP_REMOVED lines=11> */
.L_x_789:
[----:B------:R-:W-:Y:S05]  /*74e00*/  BSYNC.RECONVERGENT B0 ;  /* 0x0000000000007941 */ /* 0x000fea0003800200 */
.L_x_769:
        /* <DEDUP_REMOVED lines=115> */
[----:B------:R-:W-:Y:S01]  /*75540*/  IMAD.X R53, RZ, RZ, RZ, P0 ;  /* 0x000000ffff357224 */ /* 0x000fe200000e06ff */
[----:B------:R-:W-:-:S03]  /*75550*/  IADD3.X R9, PT, PT, RZ, RZ, RZ, P1, !PT ;  /* 0x000000ffff097210 */ /* 0x000fc60000ffe4ff */
        /* <DEDUP_REMOVED lines=68> */
[----:B------:R-:W-:-:S03]  /*759a0*/  IMAD.WIDE.U32 R52, R15, R4, R22 ;  /* 0x000000040f347225 */ /* 0x000fc600078e0016 */
[----:B------:R-:W-:Y:S01]  /*759b0*/  IADD3.X R5, PT, PT, RZ, RZ, RZ, P2, P3 ;  /* 0x000000ffff057210 */ /* 0x000fe200017e64ff */
[----:B------:R-:W-:Y:S01]  /*759c0*/  IMAD.WIDE.U32 R36, R6, 0x3d1, RZ ;  /* 0x000003d106247825 */ /* 0x000fe200078e00ff */
[----:B------:R-:W-:Y:S02]  /*759d0*/  IADD3 R22, P0, PT, R32, R53, RZ ;  /* 0x0000003520167210 */ /* 0x000fe40007f1e0ff */
[----:B------:R-:W-:Y:S01]  /*759e0*/  IADD3 R20, P1, PT, R52, R7, RZ ;  /* 0x0000000734147210 */ /* 0x000fe20007f3e0ff */
[----:B------:R-:W-:Y:S01]  /*759f0*/  VIADD R7, R37, UR4 ;  /* 0x0000000425077c36 */ /* 0x000fe20008000000 */
[----:B------:R-:W-:Y:S01]  /*75a00*/  IADD3 R30, P4, P5, R30, R21, R36 ;  /* 0x000000151e1e7210 */ /* 0x000fe20007d9e024 */
[----:B------:R-:W-:Y:S02]  /*75a10*/  IMAD.X R23, RZ, RZ, RZ, P0 ;  /* 0x000000ffff177224 */ /* 0x000fe400000e06ff */
[----:B------:R-:W-:Y:S01]  /*75a20*/  IMAD.X R21, RZ, RZ, RZ, P1 ;  /* 0x000000ffff157224 */ /* 0x000fe200008e06ff */
[----:B------:R-:W-:Y:S01]  /*75a30*/  IADD3.X R5, PT, PT, RZ, R5, RZ, P4, P5 ;  /* 0x00000005ff057210 */ /* 0x000fe200027ea4ff */
[----:B------:R-:W-:-:S03]  /*75a40*/  IMAD.WIDE.U32 R36, R14, R4, R22 ;  /* 0x000000040e247225 */ /* 0x000fc600078e0016 */
[----:B------:R-:W-:Y:S01]  /*75a50*/  IADD3 R5, P2, P3, R18, R5, R7 ;  /* 0x0000000512057210 */ /* 0x000fe20007b5e007 */
[----:B------:R-:W-:Y:S01]  /*75a60*/  IMAD.WIDE.U32 R20, R16, R3, R20 ;  /* 0x0000000310147225 */ /* 0x000fe200078e0014 */
[----:B------:R-:W-:Y:S02]  /*75a70*/  IADD3 R22, P0, PT, R33, R37, RZ ;  /* 0x0000002521167210 */ /* 0x000fe40007f1e0ff */
[----:B------:R-:W-:Y:S02]  /*75a80*/  IADD3.X R25, PT, PT, RZ, RZ, RZ, P2, P3 ;  /* 0x000000ffff197210 */ /* 0x000fe400017e64ff */
[----:B------:R-:W-:Y:S01]  /*75a90*/  IADD3 R36, P1, PT, R36, R21, RZ ;  /* 0x0000001524247210 */ /* 0x000fe20007f3e0ff */
[----:B------:R-:W-:-:S04]  /*75aa0*/  IMAD.WIDE.U32 R18, R20, 0x3d1, RZ ;  /* 0x000003d114127825 */ /* 0x000fc800078e00ff */
        /* <DEDUP_REMOVED lines=89> */
.L_x_811:
[----:B------:R-:W-:Y:S05]  /*76040*/  BSYNC.RECONVERGENT B1 ;  /* 0x0000000000017941 */ /* 0x000fea0003800200 */
.L_x_810:
[----:B------:R-:W-:Y:S01]  /*76050*/  ISETP.GT.U32.OR P0, PT, R6, R2, P0 ;  /* 0x000000020600720c */ /* 0x000fe20000704470 */
[----:B------:R-:W-:Y:S04]  /*76060*/  BSSY.RECONVERGENT B1, `(.L_x_812) ;  /* 0x000003a000017945 */ /* 0x000fe80003800200 */
[----:B------:R-:W-:Y:S01]  /*76070*/  BSSY.RELIABLE B2, `(.L_x_813) ;  /* 0x000002d000027945 */ /* 0x000fe20003800100 */
[----:B------:R-:W-:Y:S01]  /*76080*/  MOV R5, R6 ;  /* 0x0000000600057202 */ /* 0x000fe20000000f00 */
        /* <DEDUP_REMOVED lines=43> */
.L_x_814:
[----:B------:R-:W-:Y:S05]  /*76340*/  BSYNC.RELIABLE B2 ;  /* 0x0000000000027941 */ /* 0x000fea0003800100 */
.L_x_813:
        /* <DEDUP_REMOVED lines=11> */
.L_x_815:
[----:B------:R-:W-:Y:S05]  /*76400*/  BSYNC.RECONVERGENT B1 ;  /* 0x0000000000017941 */ /* 0x000fea0003800200 */
.L_x_812:
        /* <DEDUP_REMOVED lines=41> */
.L_x_818:
[----:B------:R-:W-:Y:S05]  /*766a0*/  BSYNC.RELIABLE B2 ;  /* 0x0000000000027941 */ /* 0x000fea0003800100 */
.L_x_817:
        /* <DEDUP_REMOVED lines=11> */
.L_x_819:
[----:B------:R-:W-:Y:S05]  /*76760*/  BSYNC.RECONVERGENT B1 ;  /* 0x0000000000017941 */ /* 0x000fea0003800200 */
.L_x_816:
        /* <DEDUP_REMOVED lines=209> */
[----:B------:R-:W-:Y:S02]  /*77480*/  IADD3.X R37, PT, PT, RZ, RZ, RZ, P1, P2 ;  /* 0x000000ffff257210 */ /* 0x000fe40000fe44ff */
[----:B------:R-:W-:Y:S01]  /*77490*/  IADD3 R21, P0, P1, R16, R21, R24 ;  /* 0x0000001510157210 */ /* 0x000fe2000791e018 */
[----:B------:R-:W-:Y:S01]  /*774a0*/  IMAD.WIDE.U32 R16, R14, R13, R18 ;  /* 0x0000000d0e107225 */ /* 0x000fe200078e0012 */
[----:B------:R-:W-:Y:S02]  /*774b0*/  IADD3 R24, PT, PT, R25, UR4, RZ ;  /* 0x0000000419187c10 */ /* 0x000fe4000fffe0ff */
        /* <DEDUP_REMOVED lines=74> */
.L_x_821:
[----:B------:R-:W-:Y:S05]  /*77960*/  BSYNC.RECONVERGENT B1 ;  /* 0x0000000000017941 */ /* 0x000fea0003800200 */
.L_x_820:
        /* <DEDUP_REMOVED lines=47> */
.L_x_824:
[----:B------:R-:W-:Y:S05]  /*77c60*/  BSYNC.RELIABLE B2 ;  /* 0x0000000000027941 */ /* 0x000fea0003800100 */
.L_x_823:
        /* <DEDUP_REMOVED lines=11> */
.L_x_825:
[----:B------:R-:W-:Y:S05]  /*77d20*/  BSYNC.RECONVERGENT B1 ;  /* 0x0000000000017941 */ /* 0x000fea0003800200 */
.L_x_822:
        /* <DEDUP_REMOVED lines=40> */
.L_x_827:
[----:B------:R-:W-:Y:S05]  /*77fb0*/  BSYNC.RELIABLE B1 ;  /* 0x0000000000017941 */ /* 0x000fea0003800100 */
.L_x_826:
        /* <DEDUP_REMOVED lines=12> */
.L_x_809:
        /* <DEDUP_REMOVED lines=197> */
[----:B------:R-:W-:Y:S01]  /*78cd0*/  IMAD.X R25, RZ, RZ, RZ, P0 ;  /* 0x000000ffff197224 */ /* 0x000fe200000e06ff */
[----:B------:R-:W-:Y:S01]  /*78ce0*/  IADD3 R19, PT, PT, R19, UR4, RZ ;  /* 0x0000000413137c10 */ /* 0x000fe2000fffe0ff */
[----:B------:R-:W-:Y:S01]  /*78cf0*/  IMAD.WIDE.U32 R20, R15, R3, R34 ;  /* 0x000000030f147225 */ /* 0x000fe200078e0022 */
[----:B------:R-:W-:-:S03]  /*78d00*/  IADD3.X R15, PT, PT, RZ, RZ, RZ, P2, P3 ;  /* 0x000000ffff0f7210 */ /* 0x000fc600017e64ff */
[----:B------:R-:W-:Y:S01]  /*78d10*/  IMAD.WIDE.U32 R24, R13, R4, R24 ;  /* 0x000000040d187225 */ /* 0x000fe200078e0018 */
[----:B------:R-:W-:Y:S02]  /*78d20*/  IADD3.X R15, PT, PT, RZ, R15, RZ, P1, P4 ;  /* 0x0000000fff0f7210 */ /* 0x000fe40000fe84ff */
        /* <DEDUP_REMOVED lines=82> */
.L_x_830:
[----:B------:R-:W-:Y:S05]  /*79250*/  BSYNC.RECONVERGENT B1 ;  /* 0x0000000000017941 */ /* 0x000fea0003800200 */
.L_x_829:
        /* <DEDUP_REMOVED lines=46> */
.L_x_833:
[----:B------:R-:W-:Y:S05]  /*79540*/  BSYNC.RELIABLE B2 ;  /* 0x0000000000027941 */ /* 0x000fea0003800100 */
.L_x_832:
        /* <DEDUP_REMOVED lines=11> */
.L_x_834:
[----:B------:R-:W-:Y:S05]  /*79600*/  BSYNC.RECONVERGENT B1 ;  /* 0x0000000000017941 */ /* 0x000fea0003800200 */
.L_x_831:
        /* <DEDUP_REMOVED lines=41> */
.L_x_837:
[----:B------:R-:W-:Y:S05]  /*798a0*/  BSYNC.RELIABLE B2 ;  /* 0x0000000000027941 */ /* 0x000fea0003800100 */
.L_x_836:
        /* <DEDUP_REMOVED lines=11> */
.L_x_838:
[----:B------:R-:W-:Y:S05]  /*79960*/  BSYNC.RECONVERGENT B1 ;  /* 0x0000000000017941 */ /* 0x000fea0003800200 */
.L_x_835:
        /* <DEDUP_REMOVED lines=40> */
[----:B------:R-:W-:Y:S01]  /*79bf0*/  MOV R31, RZ ;  /* 0x000000ff001f7202 */ /* 0x000fe20000000f00 */
        /* <DEDUP_REMOVED lines=155> */
[----:B------:R-:W-:Y:S01]  /*7a5b0*/  IMAD.WIDE.U32 R8, R6, 0x3d1, RZ ;  /* 0x000003d106087825 */ /* 0x000fe200078e00ff */
[----:B------:R-:W-:-:S03]  /*7a5c0*/  IADD3.X R21, PT, PT, RZ, RZ, RZ, P1, !PT ;  /* 0x000000ffff157210 */ /* 0x000fc60000ffe4ff */
        /* <DEDUP_REMOVED lines=88> */
.L_x_840:
[----:B------:R-:W-:Y:S05]  /*7ab50*/  BSYNC.RECONVERGENT B1 ;  /* 0x0000000000017941 */ /* 0x000fea0003800200 */
.L_x_839:
        /* <DEDUP_REMOVED lines=47> */
.L_x_843:
[----:B------:R-:W-:Y:S05]  /*7ae50*/  BSYNC.RELIABLE B2 ;  /* 0x0000000000027941 */ /* 0x000fea0003800100 */
.L_x_842:
        /* <DEDUP_REMOVED lines=11> */
.L_x_844:
[----:B------:R-:W-:Y:S05]  /*7af10*/  BSYNC.RECONVERGENT B1 ;  /* 0x0000000000017941 */ /* 0x000fea0003800200 */
.L_x_841:
        /* <DEDUP_REMOVED lines=40> */
.L_x_846:
[----:B------:R-:W-:Y:S05]  /*7b1a0*/  BSYNC.RELIABLE B1 ;  /* 0x0000000000017941 */ /* 0x000fea0003800100 */
.L_x_845:
        /* <DEDUP_REMOVED lines=11> */
.L_x_828:
[----:B------:R-:W-:Y:S05]  /*7b260*/  BSYNC.RECONVERGENT B0 ;  /* 0x0000000000007941 */ /* 0x000fea0003800200 */
.L_x_808:
[----:B------:R-:W-:Y:S01]  /*7b270*/  ISETP.NE.AND P0, PT, R11, RZ, PT ;  /* 0x000000ff0b00720c */ /* 0x000fe20003f05270 */
[----:B------:R-:W-:-:S12]  /*7b280*/  VIADD R0, R0, 0xfffffff8 ;  /* 0xfffffff800007836 */ /* 0x000fd80000000000 */
[----:B------:R-:W-:Y:S05]  /*7b290*/  @P0 BRA `(.L_x_847) ;  /* 0xfffffcdc00dc0947 */ /* 0x000fea000383ffff */
        /* <DEDUP_REMOVED lines=159> */
[----:B------:R-:W-:-:S04]  /*7bc90*/  IMAD.WIDE.U32 R36, R30, 0x3d1, RZ ;  /* 0x000003d11e247825 */ /* 0x000fc800078e00ff */
        /* <DEDUP_REMOVED lines=18> */
[----:B------:R-:W-:Y:S01]  /*7bdc0*/  IADD3.X R21, PT, PT, RZ, RZ, RZ, P2, !PT ;  /* 0x000000ffff157210 */ /* 0x000fe200017fe4ff */
        /* <DEDUP_REMOVED lines=105> */
[C---:B------:R-:W-:Y:S01]  /*7c460*/  @P1 ISETP.GE.U32.AND P2, PT, R11.reuse, RZ, PT ;  /* 0x000000ff0b00120c */ /* 0x040fe20003f46070 */
[----:B------:R-:W-:Y:S01]  /*7c470*/  @P1 IMAD.X R12, RZ, RZ, RZ, P3 ;  /* 0x000000ffff0c1224 */ /* 0x000fe200018e06ff */
[----:B------:R-:W-:-:S04]  /*7c480*/  @P1 ISETP.LT.U32.AND P3, PT, R11, RZ, PT ;  /* 0x000000ff0b00120c */ /* 0x000fc80003f61070 */
[C---:B------:R-:W-:Y:S02]  /*7c490*/  @P1 ISETP.GE.U32.AND.EX P2, PT, R12.reuse, 0x1, PT, P2 ;  /* 0x000000010c00180c */ /* 0x040fe40003f46120 */
[----:B------:R-:W-:Y:S02]  /*7c4a0*/  @P1 ISETP.LT.U32.AND.EX P3, PT, R12, 0x1, PT, P3 ;  /* 0x000000010c00180c */ /* 0x000fe40003f61130 */
[----:B------:R-:W-:Y:S02]  /*7c4b0*/  @P1 PLOP3.LUT P0, PT, P2, PT, PT, 0x8, 0x80 ;  /* 0x000000000080181c */ /* 0x000fe4000170e170 */
[----:B------:R-:W-:-:S11]  /*7c4c0*/  @P1 SEL R35, R11, RZ, P3 ;  /* 0x000000ff0b231207 */ /* 0x000fd60001800000 */
.L_x_849:
[----:B------:R-:W-:Y:S05]  /*7c4d0*/  BSYNC.RECONVERGENT B0 ;  /* 0x0000000000007941 */ /* 0x000fea0003800200 */
.L_x_848:
[----:B------:R-:W-:Y:S01]  /*7c4e0*/  ISETP.GT.U32.OR P0, PT, R35, R2, !P0 ;  /* 0x000000022300720c */ /* 0x000fe20004704470 */
        /* <DEDUP_REMOVED lines=40> */
.L_x_852:
[----:B------:R-:W-:Y:S05]  /*7c770*/  BSYNC.RELIABLE B6 ;  /* 0x0000000000067941 */ /* 0x000fea0003800100 */
.L_x_851:
        /* <DEDUP_REMOVED lines=11> */
.L_x_853:
[----:B------:R-:W-:Y:S05]  /*7c830*/  BSYNC.RECONVERGENT B0 ;  /* 0x0000000000007941 */ /* 0x000fea0003800200 */
.L_x_850:
        /* <DEDUP_REMOVED lines=41> */
.L_x_856:
[----:B------:R-:W-:Y:S05]  /*7cad0*/  BSYNC.RELIABLE B5 ;  /* 0x0000000000057941 */ /* 0x000fea0003800100 */
.L_x_855:
        /* <DEDUP_REMOVED lines=11> */
.L_x_857:
[----:B------:R-:W-:Y:S05]  /*7cb90*/  BSYNC.RECONVERGENT B0 ;  /* 0x0000000000007941 */ /* 0x000fea0003800200 */
.L_x_854:
        /* <DEDUP_REMOVED lines=186> */
[----:B------:R-:W-:Y:S02]  /*7d740*/  IADD3.X R31, PT, PT, RZ, RZ, RZ, P1, !PT ;  /* 0x000000ffff1f7210 */ /* 0x000fe40000ffe4ff */
[----:B------:R-:W-:Y:S01]  /*7d750*/  IADD3 R21, P1, P4, R12, R21, R16 ;  /* 0x000000150c157210 */ /* 0x000fe20007c3e010 */
[----:B------:R-:W-:Y:S02]  /*7d760*/  IMAD.X R33, RZ, RZ, RZ, P0 ;  /* 0x000000ffff217224 */ /* 0x000fe400000e06ff */
[----:B------:R-:W-:Y:S01]  /*7d770*/  IMAD.WIDE.U32 R12, R7, R35, R30 ;  /* 0x00000023070c7225 */ /* 0x000fe200078e001e */
[----:B------:R-:W-:-:S03]  /*7d780*/  IADD3.X R23, PT, PT, RZ, R23, RZ, P1, P4 ;  /* 0x00000017ff177210 */ /* 0x000fc60000fe84ff */
[----:B------:R-:W-:Y:S02]  /*7d790*/  VIADD R16, R17, UR4 ;  /* 0x0000000411107c36 */ /* 0x000fe40008000000 */
        /* <DEDUP_REMOVED lines=95> */
.L_x_859:
[----:B------:R-:W-:Y:S05]  /*7dd90*/  BSYNC.RECONVERGENT B0 ;  /* 0x0000000000007941 */ /* 0x000fea0003800200 */
.L_x_858:
        /* <DEDUP_REMOVED lines=43> */
.L_x_862:
[----:B------:R-:W-:Y:S05]  /*7e050*/  BSYNC.RELIABLE B4 ;  /* 0x0000000000047941 */ /* 0x000fea0003800100 */
.L_x_861:
        /* <DEDUP_REMOVED lines=11> */
.L_x_863:
[----:B------:R-:W-:Y:S05]  /*7e110*/  BSYNC.RECONVERGENT B0 ;  /* 0x0000000000007941 */ /* 0x000fea0003800200 */
.L_x_860:
        /* <DEDUP_REMOVED lines=41> */
.L_x_866:
[----:B------:R-:W-:Y:S05]  /*7e3b0*/  BSYNC.RELIABLE B3 ;  /* 0x0000000000037941 */ /* 0x000fea0003800100 */
.L_x_865:
        /* <DEDUP_REMOVED lines=11> */
.L_x_867:
[----:B------:R-:W-:Y:S05]  /*7e470*/  BSYNC.RECONVERGENT B0 ;  /* 0x0000000000007941 */ /* 0x000fea0003800200 */
.L_x_864:
[----:B------:R-:W-:Y:S01]  /*7e480*/  IMAD.WIDE.U32 R6, R36, R49, RZ ;  /* 0x0000003124067225 */ /* 0x000fe200078e00ff */
[----:B------:R-:W-:Y:S01]  /*7e490*/  MOV R9, RZ ;  /* 0x000000ff00097202 */ /* 0x000fe20000000f00 */
        /* <DEDUP_REMOVED lines=35> */
[----:B------:R-:W-:Y:S02]  /*7e6d0*/  HFMA2 R13, -RZ, RZ, 0, 0 ;  /* 0x00000000ff0d7431 */ /* 0x000fe400000001ff */
[----:B------:R-:W-:Y:S01]  /*7e6e0*/  IMAD.MOV.U32 R10, RZ, RZ, R24 ;  /* 0x000000ffff0a7224 */ /* 0x000fe200078e0018 */
[----:B------:R-:W-:Y:S01]  /*7e6f0*/  IADD3 R32, P1, PT, R12, R25, RZ ;  /* 0x000000190c207210 */ /* 0x000fe20007f3e0ff */
[----:B------:R-:W-:Y:S02]  /*7e700*/  IMAD.X R29, RZ, RZ, RZ, P0 ;  /* 0x000000ffff1d7224 */ /* 0x000fe400000e06ff */
[----:B------:R-:W-:Y:S02]  /*7e710*/  IMAD.MOV.U32 R12, RZ, RZ, R11 ;  /* 0x000000ffff0c7224 */ /* 0x000fe400078e000b */
[----:B------:R-:W-:Y:S02]  /*7e720*/  IMAD.X R33, RZ, RZ, RZ, P1 ;  /* 0x000000ffff217224 */ /* 0x000fe400008e06ff */
        /* <DEDUP_REMOVED lines=44> */
[----:B------:R-:W-:Y:S01]  /*7e9f0*/  IMAD.MOV.U32 R59, RZ, RZ, RZ ;  /* 0x000000ffff3b7224 */ /* 0x000fe200078e00ff */
        /* <DEDUP_REMOVED lines=45> */
[----:B------:R-:W-:Y:S01]  /*7ecd0*/  IMAD.MOV.U32 R53, RZ, RZ, RZ ;  /* 0x000000ffff357224 */ /* 0x000fe200078e00ff */
[----:B------:R-:W-:Y:S01]  /*7ece0*/  IADD3.X R55, PT, PT, RZ, RZ, RZ, P0, !PT ;  /* 0x000000ffff377210 */ /* 0x000fe200007fe4ff */
        /* <DEDUP_REMOVED lines=30> */
[----:B------:R-:W-:Y:S01]  /*7eed0*/  IMAD.WIDE.U32 R52, R41, R34, R52 ;  /* 0x0000002229347225 */ /* 0x000fe200078e0034 */
[----:B------:R-:W-:-:S03]  /*7eee0*/  IADD3 R8, P0, PT, R47, R49, RZ ;  /* 0x000000312f087210 */ /* 0x000fc60007f1e0ff */
[----:B------:R-:W-:Y:S01]  /*7eef0*/  IMAD.WIDE.U32 R6, R39, R0, R54 ;  /* 0x0000000027067225 */ /* 0x000fe200078e0036 */
[----:B------:R-:W-:-:S03]  /*7ef00*/  IADD3 R48, P1, PT, R48, R53, RZ ;  /* 0x0000003530307210 */ /* 0x000fc60007f3e0ff */
[----:B------:R-:W-:Y:S01]  /*7ef10*/  IMAD.X R9, RZ, RZ, RZ, P0 ;  /* 0x000000ffff097224 */ /* 0x000fe200000e06ff */
[----:B------:R-:W-:Y:S01]  /*7ef20*/  IADD3 R46, P2, PT, R52, R7, RZ ;  /* 0x00000007342e7210 */ /* 0x000fe20007f5e0ff */
[----:B------:R-:W-:-:S04]  /*7ef30*/  IMAD.WIDE.U32 R54, R6, 0x3d1, RZ ;  /* 0x000003d106367825 */ /* 0x000fc800078e00ff */
[----:B------:R-:W-:Y:S02]  /*7ef40*/  IMAD.X R49, RZ, RZ, RZ, P1 ;  /* 0x000000ffff317224 */ /* 0x000fe400008e06ff */
        /* <DEDUP_REMOVED lines=13> */
[----:B------:R-:W-:-:S03]  /*7f020*/  IMAD.X R33, RZ, RZ, RZ, P1 ;  /* 0x000000ffff217224 */ /* 0x000fc600008e06ff */
        /* <DEDUP_REMOVED lines=100> */
.L_x_869:
[----:B------:R-:W-:Y:S05]  /*7f670*/  BSYNC.RECONVERGENT B0 ;  /* 0x0000000000007941 */ /* 0x000fea0003800200 */
.L_x_868:
        /* <DEDUP_REMOVED lines=42> */
.L_x_872:
[----:B------:R-:W-:Y:S05]  /*7f920*/  BSYNC.RELIABLE B2 ;  /* 0x0000000000027941 */ /* 0x000fea0003800100 */
.L_x_871:
        /* <DEDUP_REMOVED lines=11> */
.L_x_873:
[----:B------:R-:W-:Y:S05]  /*7f9e0*/  BSYNC.RECONVERGENT B0 ;  /* 0x0000000000007941 */ /* 0x000fea0003800200 */
.L_x_870:
        /* <DEDUP_REMOVED lines=41> */
.L_x_876:
[----:B------:R-:W-:Y:S05]  /*7fc80*/  BSYNC.RELIABLE B1 ;  /* 0x0000000000017941 */ /* 0x000fea0003800100 */
.L_x_875:
        /* <DEDUP_REMOVED lines=11> */
.L_x_877:
[----:B------:R-:W-:Y:S05]  /*7fd40*/  BSYNC.RECONVERGENT B0 ;  /* 0x0000000000007941 */ /* 0x000fea0003800200 */
.L_x_874:
[----:B------:R-:W-:Y:S01]  /*7fd50*/  IMAD.WIDE.U32 R6, R31, R78, RZ ;  /* 0x0000004e1f067225 */ /* 0x000fe200078e00ff */
[----:B------:R-:W-:Y:S01]  /*7fd60*/  UMOV UR4, URZ ;  /* 0x000000ff00047c82 */ /* 0x000fe20008000000 */
[----:B------:R-:W0:Y:S01]  /*7fd70*/  S2UR UR16, SR_CTAID.X ;  /* 0x00000000001079c3 */ /* 0x000e220000002500 */
[----:B------:R-:W-:Y:S01]  /*7fd80*/  BSSY.RECONVERGENT B0, `(.L_x_878) ;  /* 0x000012b000007945 */ /* 0x000fe20003800200 */
[----:B------:R-:W-:Y:S02]  /*7fd90*/  IMAD.MOV.U32 R4, RZ, RZ, R7 ;  /* 0x000000ffff047224 */ /* 0x000fe400078e0007 */
[----:B------:R-:W-:Y:S02]  /*7fda0*/  IMAD.MOV.U32 R5, RZ, RZ, RZ ;  /* 0x000000ffff057224 */ /* 0x000fe400078e00ff */
[----:B------:R-:W-:Y:S02]  /*7fdb0*/  IMAD.MOV.U32 R9, RZ, RZ, RZ ;  /* 0x000000ffff097224 */ /* 0x000fe400078e00ff */
[----:B------:R-:W-:-:S04]  /*7fdc0*/  IMAD.WIDE.U32 R4, R78, R27, R4 ;  /* 0x0000001b4e047225 */ /* 0x000fc800078e0004 */
[----:B------:R-:W-:Y:S01]  /*7fdd0*/  IMAD.MOV.U32 R8, RZ, RZ, R5 ;  /* 0x000000ffff087224 */ /* 0x000fe200078e0005 */
[----:B------:R-:W-:Y:S01]  /*7fde0*/  MOV R5, RZ ;  /* 0x000000ff00057202 */ /* 0x000fe20000000f00 */
        /* <DEDUP_REMOVED lines=168> */
[----:B------:R-:W-:-:S03]  /*80870*/  IADD3.X R7, PT, PT, RZ, RZ, RZ, P3, P4 ;  /* 0x000000ffff077210 */ /* 0x000fc60001fe84ff */
[----:B------:R-:W-:-:S04]  /*80880*/  IMAD.WIDE.U32 R38, R69, R23, R42 ;  /* 0x0000001745267225 */ /* 0x000fc800078e002a */
[----:B------:R-:W-:-:S04]  /*80890*/  IMAD.WIDE.U32 R36, R63, R15, R40 ;  /* 0x0000000f3f247225 */ /* 0x000fc800078e0028 */
[----:B------:R-:W-:Y:S01]  /*808a0*/  VIADD R9, R5, UR4 ;  /* 0x0000000405097c36 */ /* 0x000fe20008000000 */
[----:B------:R-:W-:Y:S01]  /*808b0*/  IADD3.X R5, PT, PT, RZ, R7, RZ, P0, P2 ;  /* 0x00000007ff057210 */ /* 0x000fe200007e44ff */
[----:B------:R-:W-:Y:S01]  /*808c0*/  IMAD.WIDE.U32 R42, R38, 0x3d1, RZ ;  /* 0x000003d1262a7825 */ /* 0x000fe200078e00ff */
[----:B------:R-:W-:Y:S02]  /*808d0*/  IADD3 R40, P0, PT, R26, R37, RZ ;  /* 0x000000251a287210 */ /* 0x000fe40007f1e0ff */
[----:B------:R-:W-:Y:S02]  /*808e0*/  IADD3 R36, P1, PT, R36, R39, RZ ;  /* 0x0000002724247210 */ /* 0x000fe40007f3e0ff */
[----:B------:R-:W-:Y:S02]  /*808f0*/  IADD3 R5, P2, P3, R8, R5, R9 ;  /* 0x0000000508057210 */ /* 0x000fe40007b5e009 */
[----:B------:R-:W-:Y:S01]  /*80900*/  IADD3.X R41, PT, PT, RZ, RZ, RZ, P0, !PT ;  /* 0x000000ffff297210 */ /* 0x000fe200007fe4ff */
[----:B------:R-:W-:Y:S01]  /*80910*/  IMAD.X R37, RZ, RZ, RZ, P1 ;  /* 0x000000ffff257224 */ /* 0x000fe200008e06ff */
[----:B------:R-:W-:Y:S01]  /*80920*/  IADD3 R5, P0, P1, R34, R5, R42 ;  /* 0x0000000522057210 */ /* 0x000fe2000791e02a */
[----:B------:R-:W-:Y:S01]  /*80930*/  VIADD R42, R43, UR4 ;  /* 0x000000042b2a7c36 */ /* 0x000fe20008000000 */
[----:B------:R-:W-:Y:S01]  /*80940*/  IADD3.X R7, PT, PT, RZ, RZ, RZ, P2, P3 ;  /* 0x000000ffff077210 */ /* 0x000fe200017e64ff */
[----:B------:R-:W-:-:S04]  /*80950*/  IMAD.WIDE.U32 R8, R63, R17, R40 ;  /* 0x000000113f087225 */ /* 0x000fc800078e0028 */
[----:B------:R-:W-:Y:S01]  /*80960*/  IMAD.WIDE.U32 R34, R69, R3, R36 ;  /* 0x0000000345227225 */ /* 0x000fe200078e0024 */
[----:B------:R-:W-:Y:S02]  /*80970*/  IADD3.X R3, PT, PT, RZ, R7, RZ, P0, P1 ;  /* 0x00000007ff037210 */ /* 0x000fe400007e24ff */
[----:B------:R-:W-:Y:S01]  /*80980*/  IADD3 R26, P0, PT, R27, R9, RZ ;  /* 0x000000091b1a7210 */ /* 0x000fe20007f1e0ff */
[----:B------:R-:W0:Y:S01]  /*80990*/  LDC R7, c[0x0][0x360] ;  /* 0x0000d800ff077b82 */ /* 0x000e220000000800 */
[----:B------:R-:W-:Y:S01]  /*809a0*/  IADD3 R36, P1, PT, R8, R35, RZ ;  /* 0x0000002308247210 */ /* 0x000fe20007f3e0ff */
[----:B------:R-:W-:Y:S01]  /*809b0*/  IMAD.WIDE.U32 R40, R34, 0x3d1, RZ ;  /* 0x000003d122287825 */ /* 0x000fe200078e00ff */
[----:B------:R-:W-:-:S03]  /*809c0*/  IADD3 R3, P2, P3, R10, R3, R42 ;  /* 0x000000030a037210 */ /* 0x000fc60007b5e02a */
[----:B------:R-:W-:Y:S01]  /*809d0*/  IMAD.X R27, RZ, RZ, RZ, P0 ;  /* 0x000000ffff1b7224 */ /* 0x000fe200000e06ff */
[----:B------:R-:W-:Y:S01]  /*809e0*/  IADD3.X R23, PT, PT, RZ, RZ, RZ, P2, P3 ;  /* 0x000000ffff177210 */ /* 0x000fe200017e64ff */
[----:B------:R-:W-:Y:S01]  /*809f0*/  IMAD.X R37, RZ, RZ, RZ, P1 ;  /* 0x000000ffff257224 */ /* 0x000fe200008e06ff */
[----:B------:R-:W-:Y:S01]  /*80a00*/  IADD3 R3, P0, P1, R38, R3, R40 ;  /* 0x0000000326037210 */ /* 0x000fe2000791e028 */
[----:B------:R-:W-:Y:S01]  /*80a10*/  IMAD.WIDE.U32 R8, R63, R19, R26 ;  /* 0x000000133f087225 */ /* 0x000fe200078e001a */
[----:B------:R-:W0:Y:S02]  /*80a20*/  S2R R38, SR_TID.X ;  /* 0x0000000000267919 */ /* 0x000e240000002100 */
        /* <DEDUP_REMOVED lines=9> */
[----:B------:R-:W-:Y:S01]  /*80ac0*/  IADD3.X R21, PT, PT, RZ, RZ, RZ, P1, P2 ;  /* 0x000000ffff157210 */ /* 0x000fe20000fe44ff */
[----:B------:R-:W1:Y:S02]  /*80ad0*/  LDC.64 R34, c[0x0][0x380] ;  /* 0x0000e000ff227b82 */ /* 0x000e640000000a00 */
        /* <DEDUP_REMOVED lines=11> */
[----:B0-----:R-:W-:-:S03]  /*80b90*/  IMAD R9, R7, UR16, R38 ;  /* 0x0000001007097c24 */ /* 0x001fc6000f8e0226 */
[----:B------:R-:W-:Y:S01]  /*80ba0*/  IADD3 R17, P0, P1, R32, R17, R26 ;  /* 0x0000001120117210 */ /* 0x000fe2000791e01a */
[----:B------:R-:W-:-:S03]  /*80bb0*/  IMAD.WIDE.U32 R26, R10, 0x3d1, RZ ;  /* 0x000003d10a1a7825 */ /* 0x000fc600078e00ff */
[----:B------:R-:W-:Y:S01]  /*80bc0*/  IADD3.X R15, PT, PT, RZ, RZ, RZ, P0, P1 ;  /* 0x000000ffff0f7210 */ /* 0x000fe200007e24ff */
[----:B-1----:R-:W-:Y:S01]  /*80bd0*/  IMAD.WIDE R8, R9, 0x44, R34 ;  /* 0x0000004409087825 */ /* 0x002fe200078e0222 */
[----:B------:R-:W-:-:S03]  /*80be0*/  IADD3 R17, P0, P1, R24, R17, R26 ;  /* 0x0000001118117210 */ /* 0x000fc6000791e01a */
[----:B------:R-:W-:Y:S01]  /*80bf0*/  VIADD R26, R27, UR4 ;  /* 0x000000041b1a7c36 */ /* 0x000fe20008000000 */
[----:B------:R-:W-:Y:S01]  /*80c00*/  IADD3.X R15, PT, PT, RZ, R15, RZ, P0, P1 ;  /* 0x0000000fff0f7210 */ /* 0x000fe200007e24ff */
[----:B------:R-:W-:Y:S01]  /*80c10*/  IMAD.WIDE.U32 R24, R11, 0x3d1, RZ ;  /* 0x000003d10b187825 */ /* 0x000fe200078e00ff */
[----:B------:R0:W-:Y:S02]  /*80c20*/  STG.E desc[UR6][R8.64], R22 ;  /* 0x0000001608007986 */ /* 0x0001e4000c101906 */
[----:B------:R-:W-:Y:S02]  /*80c30*/  IADD3 R15, P0, P1, R30, R15, R26 ;  /* 0x0000000f1e0f7210 */ /* 0x000fe4000791e01a */
[----:B------:R0:W-:Y:S02]  /*80c40*/  STG.E desc[UR6][R8.64+0x4], R20 ;  /* 0x0000041408007986 */ /* 0x0001e4000c101906 */
[----:B------:R-:W-:Y:S01]  /*80c50*/  IADD3 R15, P2, P3, R10, R15, R24 ;  /* 0x0000000f0a0f7210 */ /* 0x000fe20007b5e018 */
[----:B------:R-:W-:Y:S01]  /*80c60*/  VIADD R10, R25, UR4 ;  /* 0x00000004190a7c36 */ /* 0x000fe20008000000 */
[----:B------:R-:W-:Y:S01]  /*80c70*/  IADD3.X R7, PT, PT, RZ, RZ, RZ, P0, P1 ;  /* 0x000000ffff077210 */ /* 0x000fe200007e24ff */
[----:B------:R0:W-:Y:S01]  /*80c80*/  STG.E desc[UR6][R8.64+0x8], R18 ;  /* 0x0000081208007986 */ /* 0x0001e2000c101906 */
[----:B------:R-:W-:-:S02]  /*80c90*/  PLOP3.LUT P0, PT, PT, PT, PT, 0x8, 0x80 ;  /* 0x000000000080781c */ /* 0x000fc40003f0e170 */
[----:B------:R-:W-:Y:S01]  /*80ca0*/  IADD3.X R7, PT, PT, RZ, R7, RZ, P2, P3 ;  /* 0x00000007ff077210 */ /* 0x000fe200017e64ff */
[----:B------:R0:W-:Y:S03]  /*80cb0*/  STG.E desc[UR6][R8.64+0xc], R16 ;  /* 0x00000c1008007986 */ /* 0x0001e6000c101906 */
[----:B------:R-:W-:Y:S01]  /*80cc0*/  IADD3 R7, PT, PT, R11, R7, R10 ;  /* 0x000000070b077210 */ /* 0x000fe20007ffe00a */
[----:B------:R0:W-:Y:S03]  /*80cd0*/  STG.E desc[UR6][R8.64+0x10], R0 ;  /* 0x0000100008007986 */ /* 0x0001e6000c101906 */
[----:B------:R-:W-:Y:S01]  /*80ce0*/  ISETP.NE.AND P1, PT, R7, RZ, PT ;  /* 0x000000ff0700720c */ /* 0x000fe20003f25270 */
[----:B------:R0:W-:Y:S04]  /*80cf0*/  STG.E desc[UR6][R8.64+0x14], R14 ;  /* 0x0000140e08007986 */ /* 0x0001e8000c101906 */
[----:B------:R0:W-:Y:S04]  /*80d00*/  STG.E desc[UR6][R8.64+0x18], R12 ;  /* 0x0000180c08007986 */ /* 0x0001e8000c101906 */
[----:B------:R0:W-:Y:S04]  /*80d10*/  STG.E desc[UR6][R8.64+0x1c], R13 ;  /* 0x00001c0d08007986 */ /* 0x0001e8000c101906 */
[----:B------:R-:W-:Y:S05]  /*80d20*/  @!P1 BRA `(.L_x_879) ;  /* 0x0000000000c09947 */ /* 0x000fea0003800000 */
[----:B------:R-:W-:-:S03]  /*80d30*/  IMAD.WIDE.U32 R10, R7, 0x3d1, RZ ;  /* 0x000003d1070a7825 */ /* 0x000fc600078e00ff */
[----:B------:R-:W-:Y:S02]  /*80d40*/  IADD3 R6, P1, PT, R10, R6, RZ ;  /* 0x000000060a067210 */ /* 0x000fe40007f3e0ff */
[----:B------:R-:W-:-:S03]  /*80d50*/  IADD3 R4, P2, P3, R7, R11, R4 ;  /* 0x0000000b07047210 */ /* 0x000fc60007b5e004 */
[----:B------:R-:W-:Y:S01]  /*80d60*/  IMAD.X R7, RZ, RZ, RZ, P1 ;  /* 0x000000ffff077224 */ /* 0x000fe200008e06ff */
[----:B0-----:R-:W-:-:S04]  /*80d70*/  IADD3.X R0, PT, PT, RZ, RZ, RZ, P2, P3 ;  /* 0x000000ffff007210 */ /* 0x001fc800017e64ff */
        /* <DEDUP_REMOVED lines=43> */
.L_x_879:
[----:B------:R-:W-:Y:S05]  /*81030*/  BSYNC.RECONVERGENT B0 ;  /* 0x0000000000007941 */ /* 0x000fea0003800200 */
.L_x_878:
[----:B------:R-:W-:Y:S01]  /*81040*/  ISETP.GT.U32.OR P0, PT, R15, R2, P0 ;  /* 0x000000020f00720c */ /* 0x000fe20000704470 */
[----:B------:R-:W-:Y:S04]  /*81050*/  BSSY.RECONVERGENT B11, `(.L_x_880) ;  /* 0x00000380000b7945 */ /* 0x000fe80003800200 */
[----:B------:R-:W-:Y:S01]  /*81060*/  BSSY.RELIABLE B0, `(.L_x_881) ;  /* 0x000002b000007945 */ /* 0x000fe20003800100 */
[----:B------:R-:W-:Y:S02]  /*81070*/  IMAD.MOV.U32 R7, RZ, RZ, R15 ;  /* 0x000000ffff077224 */ /* 0x000fe400078e000f */
[----:B------:R-:W-:Y:S02]  /*81080*/  IMAD.MOV.U32 R11, RZ, RZ, R17 ;  /* 0x000000ffff0b7224 */ /* 0x000fe400078e0011 */
[----:B0-----:R-:W-:-:S02]  /*81090*/  IMAD.MOV.U32 R13, RZ, RZ, R21 ;  /* 0x000000ffff0d7224 */ /* 0x001fc400078e0015 */
        /* <DEDUP_REMOVED lines=39> */
.L_x_882:
[----:B------:R-:W-:Y:S05]  /*81310*/  BSYNC.RELIABLE B0 ;  /* 0x0000000000007941 */ /* 0x000fea0003800100 */
.L_x_881:
        /* <DEDUP_REMOVED lines=11> */
.L_x_883:
[----:B------:R-:W-:Y:S05]  /*813d0*/  BSYNC.RECONVERGENT B11 ;  /* 0x00000000000b7941 */ /* 0x000fea0003800200 */
.L_x_880:
[----:B------:R-:W-:Y:S01]  /*813e0*/  ISETP.GT.U32.AND P0, PT, R7, R2, PT ;  /* 0x000000020700720c */ /* 0x000fe20003f04070 */
[----:B------:R-:W-:Y:S04]  /*813f0*/  BSSY.RECONVERGENT B11, `(.L_x_884) ;  /* 0x00000370000b7945 */ /* 0x000fe80003800200 */
[----:B------:R-:W0:Y:S05]  /*81400*/  BMOV.32.CLEAR R10, B11 ;  /* 0x000000000b0a7355 */ /* 0x000e2a0000100000 */
[----:B------:R-:W-:Y:S04]  /*81410*/  BSSY.RELIABLE B11, `(.L_x_885) ;  /* 0x00000270000b7945 */ /* 0x000fe80003800100 */
[----:B0-----:R-:W-:Y:S05]  /*81420*/  @P0 BRA `(.L_x_886) ;  /* 0x0000000000940947 */ /* 0x001fea0003800000 */
        /* <DEDUP_REMOVED lines=37> */
.L_x_886:
[----:B------:R-:W-:Y:S05]  /*81680*/  BSYNC.RELIABLE B11 ;  /* 0x00000000000b7941 */ /* 0x000fea0003800100 */
.L_x_885:
        /* <DEDUP_REMOVED lines=11> */
.L_x_887:
[----:B------:R-:W0:Y:S05]  /*81740*/  BMOV.32.CLEAR R0, B10 ;  /* 0x000000000a007355 */ /* 0x000e2a0000100000 */
[----:B------:R1:W-:Y:S05]  /*81750*/  BMOV.32 B10, R10 ;  /* 0x0000000a0a007356 */ /* 0x0003ea0000000000 */
[----:B------:R-:W-:Y:S05]  /*81760*/  BSYNC.RECONVERGENT B10 ;  /* 0x00000000000a7941 */ /* 0x000fea0003800200 */
.L_x_884:
[----:B0-----:R-:W-:Y:S05]  /*81770*/  BMOV.32 B10, R0 ;  /* 0x000000000a007356 */ /* 0x001fea0000000000 */
[----:B------:R-:W-:Y:S04]  /*81780*/  STG.E desc[UR6][R8.64+0x20], R6 ;  /* 0x0000200608007986 */ /* 0x000fe8000c101906 */
[----:B------:R-:W-:Y:S04]  /*81790*/  STG.E desc[UR6][R8.64+0x24], R4 ;  /* 0x0000240408007986 */ /* 0x000fe8000c101906 */
[----:B------:R-:W-:Y:S04]  /*817a0*/  STG.E desc[UR6][R8.64+0x28], R5 ;  /* 0x0000280508007986 */ /* 0x000fe8000c101906 */
[----:B------:R-:W-:Y:S04]  /*817b0*/  STG.E desc[UR6][R8.64+0x2c], R3 ;  /* 0x00002c0308007986 */ /* 0x000fe8000c101906 */
[----:B------:R-:W-:Y:S04]  /*817c0*/  STG.E desc[UR6][R8.64+0x30], R15 ;  /* 0x0000300f08007986 */ /* 0x000fe8000c101906 */
[----:B------:R-:W-:Y:S04]  /*817d0*/  STG.E desc[UR6][R8.64+0x34], R13 ;  /* 0x0000340d08007986 */ /* 0x000fe8000c101906 */
[----:B------:R-:W-:Y:S04]  /*817e0*/  STG.E desc[UR6][R8.64+0x38], R11 ;  /* 0x0000380b08007986 */ /* 0x000fe8000c101906 */
[----:B------:R-:W-:Y:S04]  /*817f0*/  STG.E desc[UR6][R8.64+0x3c], R7 ;  /* 0x00003c0708007986 */ /* 0x000fe8000c101906 */
[----:B------:R-:W-:Y:S01]  /*81800*/  STG.E.U8 desc[UR6][R8.64+0x40], RZ ;  /* 0x000040ff08007986 */ /* 0x000fe2000c101106 */
[----:B------:R-:W-:Y:S05]  /*81810*/  EXIT ;  /* 0x000000000000794d */ /* 0x000fea0003800000 */
.L_x_888:
[----:B------:R-:W-:-:S00]  /*81820*/  BRA `(.L_x_888) ;  /* 0xfffffffc00fc7947 */ /* 0x000fc0000383ffff */
[----:B------:R-:W-:-:S00]  /*81830*/  NOP ;  /* 0x0000000000007918 */ /* 0x000fc00000000000 */
        /* <DEDUP_REMOVED lines=12> */
.L_x_1949:


//--------------------- .text._Z35compute_batch_precomp_kernel_robustP10ECPointJacii --------------------------
	.section	.text._Z35compute_batch_precomp_kernel_robustP10ECPointJacii,"ax",@progbits
	.align	128
        .global         _Z35compute_batch_precomp_kernel_robustP10ECPointJacii
        .type           _Z35compute_batch_precomp_kernel_robustP10ECPointJacii,@function
        .size           _Z35compute_batch_precomp_kernel_robustP10ECPointJacii,(.L_x_1950 - _Z35compute_batch_precomp_kernel_robustP10ECPointJacii)
        .other          _Z35compute_batch_precomp_kernel_robustP10ECPointJacii,@"STO_CUDA_ENTRY STV_DEFAULT"
_Z35compute_batch_precomp_kernel_robustP10ECPointJacii:
.text._Z35compute_batch_precomp_kernel_robustP10ECPointJacii:
[----:B------:R-:W-:Y:S08]  /*0000*/  LDC R1, c[0x0][0x37c] ;  /* 0x0000df00ff017b82 */ /* 0x000ff00000000800 */
[----:B------:R-:W0:Y:S02]  /*0010*/  LDC.64 R2, c[0x0][0x388] ;  /* 0x0000e200ff027b82 */ /* 0x000e240000000a00 */
[----:B0-----:R-:W-:-:S13]  /*0020*/  ISETP.GE.AND P0, PT, R2, R3, PT ;  /* 0x000000030200720c */ /* 0x001fda0003f06270 */
[----:B------:R-:W-:Y:S05]  /*0030*/  @P0 EXIT ;  /* 0x000000000000094d */ /* 0x000fea0003800000 */
[----:B------:R-:W0:Y:S01]  /*0040*/  LDCU.128 UR12, c[0x3][0x60] ;  /* 0x00c00c00ff0c77ac */ /* 0x000e220008000c00 */
[----:B------:R-:W-:Y:S01]  /*0050*/  UMOV UR5, URZ ;  /* 0x000000ff00057c82 */ /* 0x000fe20008000000 */
[----:B------:R-:W1:Y:S01]  /*0060*/  LDCU.128 UR8, c[0x3][0x70] ;  /* 0x00c00e00ff0877ac */ /* 0x000e620008000c00 */
[----:B0-----:R-:W-:-:S07]  /*0070*/  UIMAD.WIDE.U32 UR70, UR12, UR12, URZ ;  /* 0x0000000c0c4672a5 */ /* 0x001fce000f8e00ff */
[----:B------:R-:W-:Y:S02]  /*0080*/  UMOV UR4, UR71 ;  /* 0x0000004700047c82 */ /* 0x000fe40008000000 */
[----:B------:R-:W-:-:S07]  /*0090*/  UIMAD.WIDE.U32 UR6, UR12, UR13, UR4 ;  /* 0x0000000d0c0672a5 */ /* 0x000fce000f8e0004 */
[----:B------:R-:W-:Y:S02]  /*00a0*/  UMOV UR4, UR7 ;  /* 0x0000000700047c82 */ /* 0x000fe40008000000 */
[----:B------:R-:W-:-:S03]  /*00b0*/  UIMAD.WIDE.U32 UR18, UR12, UR14, UR4 ;  /* 0x0000000e0c1272a5 */ /* 0x000fc6000f8e0004 */
[----:B------:R-:W-:Y:S02]  /*00c0*/  UMOV UR4, UR6 ;  /* 0x0000000600047c82 */ /* 0x000fe40008000000 */
[----:B------:R-:W-:-:S03]  /*00d0*/  UIMAD.WIDE.U32 UR16, UR12, UR13, UR4 ;  /* 0x0000000d0c1072a5 */ /* 0x000fc6000f8e0004 */
[----:B------:R-:W-:Y:S01]  /*00e0*/  UMOV UR4, UR19 ;  /* 0x0000001300047c82 */ /* 0x000fe20008000000 */
[----:B------:R-:W-:Y:S02]  /*00f0*/  UIADD3 UR6, UP0, UPT, UR18, UR17, URZ ;  /* 0x0000001112067290 */ /* 0x000fe4000ff1e0ff */
[----:B------:R-:W-:Y:S02]  /*0100*/  UIMAD.WIDE.U32 UR4, UR12, UR15, UR4 ;  /* 0x0000000f0c0472a5 */ /* 0x000fe4000f8e0004 */
[----:B------:R-:W-:-:S04]  /*0110*/  UIADD3.X UR7, UPT, UPT, URZ, URZ, URZ, UP0, !UPT ;  /* 0x000000ffff077290 */ /* 0x000fc800087fe4ff */
[----:B------:R-:W-:-:S04]  /*0120*/  UIMAD.WIDE.U32 UR18, UR13, UR13, UR6 ;  /* 0x0000000d0d1272a5 */ /* 0x000fc8000f8e0006 */
[----:B------:R-:W-:-:S03]  /*0130*/  UIADD3 UR20, UP0, UPT, UR4, UR19, URZ ;  /* 0x0000001304147290 */ /* 0x000fc6000ff1e0ff */
[----:B------:R-:W-:Y:S01]  /*0140*/  UMOV UR4, UR5 ;  /* 0x0000000500047c82 */ /* 0x000fe20008000000 */
[----:B------:R-:W-:Y:S01]  /*0150*/  UIADD3.X UR21, UPT, UPT, URZ, URZ, URZ, UP0, !UPT ;  /* 0x000000ffff157290 */ /* 0x000fe200087fe4ff */
[----:B------:R-:W-:Y:S02]  /*0160*/  UMOV UR5, URZ ;  /* 0x000000ff00057c82 */ /* 0x000fe40008000000 */
[----:B-1----:R-:W-:Y:S02]  /*0170*/  UIMAD.WIDE.U32 UR6, UR12, UR8, UR4 ;  /* 0x000000080c0672a5 */ /* 0x002fe4000f8e0004 */
[----:B------:R-:W-:Y:S01]  /*0180*/  UIMAD.WIDE.U32 UR20, UR13, UR14, UR20 ;  /* 0x0000000e0d1472a5 */ /* 0x000fe2000f8e0014 */
[----:B------:R-:W-:Y:S02]  /*0190*/  UMOV UR4, UR18 ;  /* 0x0000001200047c82 */ /* 0x000fe40008000000 */
[----:B------:R-:W-:Y:S02]  /*01a0*/  UIMAD.WIDE.U32 UR18, UR12, UR14, UR4 ;  /* 0x0000000e0c1272a5 */ /* 0x000fe4000f8e0004 */
[----:B------:R-:W-:-:S02]  /*01b0*/  UIADD3 UR22, UP0, UPT, UR6, UR21, URZ ;  /* 0x0000001506167290 */ /* 0x000fc4000ff1e0ff */
[----:B------:R-:W-:Y:S02]  /*01c0*/  UIADD3 UR20, UP1, UPT, UR20, UR19, URZ ;  /* 0x0000001314147290 */ /* 0x000fe4000ff3e0ff */
[----:B------:R-:W-:Y:S01]  /*01d0*/  UIADD3.X UR23, UPT, UPT, URZ, URZ, URZ, UP0, !UPT ;  /* 0x000000ffff177290 */ /* 0x000fe200087fe4ff */
[----:B------:R-:W-:Y:S01]  /*01e0*/  UMOV UR4, UR7 ;  /* 0x0000000700047c82 */ /* 0x000fe20008000000 */
[----:B------:R-:W-:Y:S02]  /*01f0*/  UIADD3.X UR21, UPT, UPT, URZ, URZ, URZ, UP1, !UPT ;  /* 0x000000ffff157290 */ /* 0x000fe40008ffe4ff */
[----:B------:R-:W-:Y:S02]  /*0200*/  UIMAD.WIDE.U32 UR6, UR12, UR9, UR4 ;  /* 0x000000090c0672a5 */ /* 0x000fe4000f8e0004 */
[----:B------:R-:W-:Y:S02]  /*0210*/  UIMAD.WIDE.U32 UR4, UR13, UR15, UR22 ;  /* 0x0000000f0d0472a5 */ /* 0x000fe4000f8e0016 */
[----:B------:R-:W-:-:S02]  /*0220*/  UIMAD.WIDE.U32 UR20, UR13, UR14, UR20 ;  /* 0x0000000e0d1472a5 */ /* 0x000fc4000f8e0014 */
[----:B------:R-:W-:Y:S02]  /*0230*/  UIADD3 UR24, UP0, UPT, UR6, UR5, URZ ;  /* 0x0000000506187290 */ /* 0x000fe4000ff1e0ff */
[----:B------:R-:W-:Y:S01]  /*0240*/  UIADD3 UR26, UP1, UPT, UR4, UR21, URZ ;  /* 0x00000015041a7290 */ /* 0x000fe2000ff3e0ff */
[----:B------:R-:W-:Y:S01]  /*0250*/  UMOV UR6, UR7 ;  /* 0x0000000700067c82 */ /* 0x000fe20008000000 */
[----:B------:R-:W-:Y:S01]  /*0260*/  UMOV UR7, URZ ;  /* 0x000000ff00077c82 */ /* 0x000fe20008000000 */
[----:B------:R-:W-:Y:S02]  /*0270*/  UIADD3.X UR25, UPT, UPT, URZ, URZ, URZ, UP0, !UPT ;  /* 0x000000ffff197290 */ /* 0x000fe400087fe4ff */
[----:B------:R-:W-:Y:S02]  /*0280*/  UIMAD.WIDE.U32 UR22, UR12, UR10, UR6 ;  /* 0x0000000a0c1672a5 */ /* 0x000fe4000f8e0006 */
[----:B------:R-:W-:Y:S01]  /*0290*/  UIADD3.X UR27, UPT, UPT, URZ, URZ, URZ, UP1, !UPT ;  /* 0x000000ffff1b7290 */ /* 0x000fe20008ffe4ff */
[----:B------:R-:W-:Y:S01]  /*02a0*/  UMOV UR6, UR20 ;  /* 0x0000001400067c82 */ /* 0x000fe20008000000 */
[----:B------:R-:W-:Y:S01]  /*02b0*/  UMOV UR5, URZ ;  /* 0x000000ff00057c82 */ /* 0x000fe20008000000 */
[----:B------:R-:W-:-:S02]  /*02c0*/  UIMAD.WIDE.U32 UR20, UR12, UR15, UR6 ;  /* 0x0000000f0c1472a5 */ /* 0x000fc4000f8e0006 */
[----:B------:R-:W-:Y:S02]  /*02d0*/  UIMAD.WIDE.U32 UR6, UR13, UR8, UR24 ;  /* 0x000000080d0672a5 */ /* 0x000fe4000f8e0018 */
[----:B------:R-:W-:Y:S02]  /*02e0*/  UIMAD.WIDE.U32 UR24, UR14, UR14, UR26 ;  /* 0x0000000e0e1872a5 */ /* 0x000fe4000f8e001a */
[----:B------:R-:W-:Y:S02]  /*02f0*/  UIADD3 UR26, UP0, UPT, UR22, UR7, URZ ;  /* 0x00000007161a7290 */ /* 0x000fe4000ff1e0ff */
[----:B------:R-:W-:Y:S02]  /*0300*/  UIADD3 UR28, UP1, UPT, UR6, UR25, URZ ;  /* 0x00000019061c7290 */ /* 0x000fe4000ff3e0ff */
[----:B------:R-:W-:Y:S02]  /*0310*/  UIADD3 UR30, UP2, UPT, UR24, UR21, URZ ;  /* 0x00000015181e7290 */ /* 0x000fe4000ff5e0ff */
[----:B------:R-:W-:-:S02]  /*0320*/  UIADD3.X UR27, UPT, UPT, URZ, URZ, URZ, UP0, !UPT ;  /* 0x000000ffff1b7290 */ /* 0x000fc400087fe4ff */
[----:B------:R-:W-:Y:S02]  /*0330*/  UIADD3.X UR29, UPT, UPT, URZ, URZ, URZ, UP1, !UPT ;  /* 0x000000ffff1d7290 */ /* 0x000fe40008ffe4ff */
[----:B------:R-:W-:Y:S01]  /*0340*/  UIADD3.X UR31, UPT, UPT, URZ, URZ, URZ, UP2, !UPT ;  /* 0x000000ffff1f7290 */ /* 0x000fe200097fe4ff */
[----:B------:R-:W-:Y:S01]  /*0350*/  UMOV UR6, UR23 ;  /* 0x0000001700067c82 */ /* 0x000fe20008000000 */
[----:B------:R-:W-:Y:S01]  /*0360*/  UMOV UR7, URZ ;  /* 0x000000ff00077c82 */ /* 0x000fe20008000000 */
[----:B------:R-:W-:Y:S02]  /*0370*/  UIMAD.WIDE.U32 UR22, UR14, UR15, UR28 ;  /* 0x0000000f0e1672a5 */ /* 0x000fe4000f8e001c */
[----:B------:R-:W-:Y:S02]  /*0380*/  UIMAD.WIDE.U32 UR24, UR12, UR11, UR6 ;  /* 0x0000000b0c1872a5 */ /* 0x000fe4000f8e0006 */
[----:B------:R-:W-:Y:S02]  /*0390*/  UIMAD.WIDE.U32 UR6, UR13, UR9, UR26 ;  /* 0x000000090d0672a5 */ /* 0x000fe4000f8e001a */
[----:B------:R-:W-:-:S02]  /*03a0*/  UIMAD.WIDE.U32 UR26, UR13, UR15, UR30 ;  /* 0x0000000f0d1a72a5 */ /* 0x000fc4000f8e001e */
[----:B------:R-:W-:Y:S02]  /*03b0*/  UIADD3 UR28, UP0, UPT, UR24, UR7, URZ ;  /* 0x00000007181c7290 */ /* 0x000fe4000ff1e0ff */
[----:B------:R-:W-:Y:S02]  /*03c0*/  UIADD3 UR30, UP1, UPT, UR6, UR23, URZ ;  /* 0x00000017061e7290 */ /* 0x000fe4000ff3e0ff */
[----:B------:R-:W-:Y:S02]  /*03d0*/  UIADD3 UR32, UP2, UPT, UR22, UR27, URZ ;  /* 0x0000001b16207290 */ /* 0x000fe4000ff5e0ff */
[----:B------:R-:W-:Y:S02]  /*03e0*/  UIADD3.X UR29, UPT, UPT, URZ, URZ, URZ, UP0, !UPT ;  /* 0x000000ffff1d7290 */ /* 0x000fe400087fe4ff */
[----:B------:R-:W-:Y:S02]  /*03f0*/  UIADD3.X UR31, UPT, UPT, URZ, URZ, URZ, UP1, !UPT ;  /* 0x000000ffff1f7290 */ /* 0x000fe40008ffe4ff */
[----:B------:R-:W-:Y:S01]  /*0400*/  UIADD3.X UR33, UPT, UPT, URZ, URZ, URZ, UP2, !UPT ;  /* 0x000000ffff217290 */ /* 0x000fe200097fe4ff */
[----:B------:R-:W-:Y:S01]  /*0410*/  UMOV UR6, UR26 ;  /* 0x0000001a00067c82 */ /* 0x000fe20008000000 */
[----:B------:R-:W-:Y:S01]  /*0420*/  UMOV UR7, URZ ;  /* 0x000000ff00077c82 */ /* 0x000fe20008000000 */
[----:B------:R-:W-:-:S02]  /*0430*/  UIMAD.WIDE.U32 UR26, UR14, UR8, UR30 ;  /* 0x000000080e1a72a5 */ /* 0x000fc4000f8e001e */
[----:B------:R-:W-:Y:S02]  /*0440*/  UIMAD.WIDE.U32 UR22, UR12, UR8, UR6 ;  /* 0x000000080c1672a5 */ /* 0x000fe4000f8e0006 */
[----:B------:R-:W-:Y:S02]  /*0450*/  UIMAD.WIDE.U32 UR6, UR13, UR10, UR28 ;  /* 0x0000000a0d0672a5 */ /* 0x000fe4000f8e001c */
[----:B------:R-:W-:Y:S02]  /*0460*/  UIMAD.WIDE.U32 UR28, UR14, UR15, UR32 ;  /* 0x0000000f0e1c72a5 */ /* 0x000fe4000f8e0020 */
[----:B------:R-:W-:Y:S02]  /*0470*/  UIADD3 UR24, UP0, UPT, UR25, UR7, URZ ;  /* 0x0000000719187290 */ /* 0x000fe4000ff1e0ff */
[----:B------:R-:W-:Y:S02]  /*0480*/  UIADD3 UR6, UP1, UPT, UR6, UR27, URZ ;  /* 0x0000001b06067290 */ /* 0x000fe4000ff3e0ff */
[----:B------:R-:W-:-:S02]  /*0490*/  UIADD3 UR30, UP2, UPT, UR26, UR29, URZ ;  /* 0x0000001d1a1e7290 */ /* 0x000fc4000ff5e0ff */
[----:B------:R-:W-:Y:S02]  /*04a0*/  UIADD3 UR28, UP3, UPT, UR28, UR23, URZ ;  /* 0x000000171c1c7290 */ /* 0x000fe4000ff7e0ff */
[----:B------:R-:W-:Y:S02]  /*04b0*/  UIADD3.X UR25, UPT, UPT, URZ, URZ, URZ, UP0, !UPT ;  /* 0x000000ffff197290 */ /* 0x000fe400087fe4ff */
[----:B------:R-:W-:Y:S02]  /*04c0*/  UIADD3.X UR7, UPT, UPT, URZ, URZ, URZ, UP1, !UPT ;  /* 0x000000ffff077290 */ /* 0x000fe40008ffe4ff */
[----:B------:R-:W-:Y:S02]  /*04d0*/  UIADD3.X UR31, UPT, UPT, URZ, URZ, URZ, UP2, !UPT ;  /* 0x000000ffff1f7290 */ /* 0x000fe400097fe4ff */
[----:B------:R-:W-:Y:S02]  /*04e0*/  UIADD3.X UR29, UPT, UPT, URZ, URZ, URZ, UP3, !UPT ;  /* 0x000000ffff1d7290 */ /* 0x000fe40009ffe4ff */
[----:B------:R-:W-:-:S02]  /*04f0*/  UIMAD.WIDE.U32 UR26, UR13, UR11, UR24 ;  /* 0x0000000b0d1a72a5 */ /* 0x000fc4000f8e0018 */
[----:B------:R-:W-:Y:S02]  /*0500*/  UIMAD.WIDE.U32 UR6, UR14, UR9, UR6 ;  /* 0x000000090e0672a5 */ /* 0x000fe4000f8e0006 */
[----:B------:R-:W-:Y:S02]  /*0510*/  UIMAD.WIDE.U32 UR24, UR15, UR15, UR30 ;  /* 0x0000000f0f1872a5 */ /* 0x000fe4000f8e001e */
[----:B------:R-:W-:Y:S02]  /*0520*/  UIMAD.WIDE.U32 UR28, UR13, UR8, UR28 ;  /* 0x000000080d1c72a5 */ /* 0x000fe4000f8e001c */
[----:B------:R-:W-:Y:S02]  /*0530*/  UIADD3 UR30, UP0, UPT, UR26, UR7, URZ ;  /* 0x000000071a1e7290 */ /* 0x000fe4000ff1e0ff */
[----:B------:R-:W-:Y:S02]  /*0540*/  UIADD3 UR32, UP1, UPT, UR6, UR25, URZ ;  /* 0x0000001906207290 */ /* 0x000fe4000ff3e0ff */
[----:B------:R-:W-:-:S02]  /*0550*/  UIADD3 UR34, UP2, UPT, UR24, UR29, URZ ;  /* 0x0000001d18227290 */ /* 0x000fc4000ff5e0ff */
[----:B------:R-:W-:Y:S02]  /*0560*/  UIADD3.X UR31, UPT, UPT, URZ, URZ, URZ, UP0, !UPT ;  /* 0x000000ffff1f7290 */ /* 0x000fe400087fe4ff */
[----:B------:R-:W-:Y:S02]  /*0570*/  UIADD3.X UR33, UPT, UPT, URZ, URZ, URZ, UP1, !UPT ;  /* 0x000000ffff217290 */ /* 0x000fe40008ffe4ff */
[----:B------:R-:W-:Y:S01]  /*0580*/  UIADD3.X UR35, UPT, UPT, URZ, URZ, URZ, UP2, !UPT ;  /* 0x000000ffff237290 */ /* 0x000fe200097fe4ff */
[----:B------:R-:W-:Y:S01]  /*0590*/  UMOV UR6, UR28 ;  /* 0x0000001c00067c82 */ /* 0x000fe20008000000 */
[----:B------:R-:W-:Y:S01]  /*05a0*/  UMOV UR7, URZ ;  /* 0x000000ff00077c82 */ /* 0x000fe20008000000 */
[----:B------:R-:W-:Y:S02]  /*05b0*/  UIMAD.WIDE.U32 UR28, UR15, UR8, UR32 ;  /* 0x000000080f1c72a5 */ /* 0x000fe4000f8e0020 */
[----:B------:R-:W-:Y:S02]  /*05c0*/  UIMAD.WIDE.U32 UR24, UR12, UR9, UR6 ;  /* 0x000000090c1872a5 */ /* 0x000fe4000f8e0006 */
[----:B------:R-:W-:-:S02]  /*05d0*/  UIMAD.WIDE.U32 UR6, UR14, UR10, UR30 ;  /* 0x0000000a0e0672a5 */ /* 0x000fc4000f8e001e */
[----:B------:R-:W-:Y:S02]  /*05e0*/  UIMAD.WIDE.U32 UR30, UR14, UR8, UR34 ;  /* 0x000000080e1e72a5 */ /* 0x000fe4000f8e0022 */
[----:B------:R-:W-:Y:S02]  /*05f0*/  UIADD3 UR26, UP0, UPT, UR27, UR7, URZ ;  /* 0x000000071b1a7290 */ /* 0x000fe4000ff1e0ff */
[----:B------:R-:W-:Y:S02]  /*0600*/  UIADD3 UR6, UP1, UPT, UR6, UR29, URZ ;  /* 0x0000001d06067290 */ /* 0x000fe4000ff3e0ff */
[----:B------:R-:W-:Y:S02]  /*0610*/  UIADD3 UR32, UP2, UPT, UR28, UR31, URZ ;  /* 0x0000001f1c207290 */ /* 0x000fe4000ff5e0ff */
[----:B------:R-:W-:Y:S02]  /*0620*/  UIADD3 UR30, UP3, UPT, UR30, UR25, URZ ;  /* 0x000000191e1e7290 */ /* 0x000fe4000ff7e0ff */
[----:B------:R-:W-:-:S02]  /*0630*/  UIADD3.X UR27, UPT, UPT, URZ, URZ, URZ, UP0, !UPT ;  /* 0x000000ffff1b7290 */ /* 0x000fc400087fe4ff */
[----:B------:R-:W-:Y:S02]  /*0640*/  UIADD3.X UR7, UPT, UPT, URZ, URZ, URZ, UP1, !UPT ;  /* 0x000000ffff077290 */ /* 0x000fe40008ffe4ff */
[----:B------:R-:W-:Y:S02]  /*0650*/  UIADD3.X UR33, UPT, UPT, URZ, URZ, URZ, UP2, !UPT ;  /* 0x000000ffff217290 */ /* 0x000fe400097fe4ff */
[----:B------:R-:W-:Y:S02]  /*0660*/  UIADD3.X UR31, UPT, UPT, URZ, URZ, URZ, UP3, !UPT ;  /* 0x000000ffff1f7290 */ /* 0x000fe40009ffe4ff */
[----:B------:R-:W-:Y:S02]  /*0670*/  UIMAD.WIDE.U32 UR28, UR14, UR11, UR26 ;  /* 0x0000000b0e1c72a5 */ /* 0x000fe4000f8e001a */
[----:B------:R-:W-:Y:S02]  /*0680*/  UIMAD.WIDE.U32 UR6, UR15, UR9, UR6 ;  /* 0x000000090f0672a5 */ /* 0x000fe4000f8e0006 */
[----:B------:R-:W-:-:S02]  /*0690*/  UIMAD.WIDE.U32 UR26, UR15, UR8, UR32 ;  /* 0x000000080f1a72a5 */ /* 0x000fc4000f8e0020 */
[----:B------:R-:W-:Y:S02]  /*06a0*/  UIMAD.WIDE.U32 UR30, UR13, UR9, UR30 ;  /* 0x000000090d1e72a5 */ /* 0x000fe4000f8e001e */
[----:B------:R-:W-:Y:S02]  /*06b0*/  UIADD3 UR32, UP0, UPT, UR28, UR7, URZ ;  /* 0x000000071c207290 */ /* 0x000fe4000ff1e0ff */
[----:B------:R-:W-:Y:S02]  /*06c0*/  UIADD3 UR34, UP1, UPT, UR6, UR27, URZ ;  /* 0x0000001b06227290 */ /* 0x000fe4000ff3e0ff */
[----:B------:R-:W-:Y:S02]  /*06d0*/  UIADD3 UR36, UP2, UPT, UR26, UR31, URZ ;  /* 0x0000001f1a247290 */ /* 0x000fe4000ff5e0ff */
[----:B------:R-:W-:Y:S02]  /*06e0*/  UIADD3.X UR33, UPT, UPT, URZ, URZ, URZ, UP0, !UPT ;  /* 0x000000ffff217290 */ /* 0x000fe400087fe4ff */
[----:B------:R-:W-:-:S02]  /*06f0*/  UIADD3.X UR35, UPT, UPT, URZ, URZ, URZ, UP1, !UPT ;  /* 0x000000ffff237290 */ /* 0x000fc40008ffe4ff */
[----:B------:R-:W-:Y:S01]  /*0700*/  UIADD3.X UR37, UPT, UPT, URZ, URZ, URZ, UP2, !UPT ;  /* 0x000000ffff257290 */ /* 0x000fe200097fe4ff */
[----:B------:R-:W-:Y:S01]  /*0710*/  UMOV UR6, UR30 ;  /* 0x0000001e00067c82 */ /* 0x000fe20008000000 */
[----:B------:R-:W-:Y:S01]  /*0720*/  UMOV UR7, URZ ;  /* 0x000000ff00077c82 */ /* 0x000fe20008000000 */
[----:B------:R-:W-:Y:S02]  /*0730*/  UIMAD.WIDE.U32 UR30, UR8, UR8, UR34 ;  /* 0x00000008081e72a5 */ /* 0x000fe4000f8e0022 */
[----:B------:R-:W-:Y:S02]  /*0740*/  UIMAD.WIDE.U32 UR26, UR12, UR10, UR6 ;  /* 0x0000000a0c1a72a5 */ /* 0x000fe4000f8e0006 */
[----:B------:R-:W-:Y:S02]  /*0750*/  UIMAD.WIDE.U32 UR6, UR15, UR10, UR32 ;  /* 0x0000000a0f0672a5 */ /* 0x000fe4000f8e0020 */
[----:B------:R-:W-:Y:S02]  /*0760*/  UIMAD.WIDE.U32 UR32, UR14, UR9, UR36 ;  /* 0x000000090e2072a5 */ /* 0x000fe4000f8e0024 */
[----:B------:R-:W-:-:S02]  /*0770*/  UIADD3 UR28, UP0, UPT, UR29, UR7, URZ ;  /* 0x000000071d1c7290 */ /* 0x000fc4000ff1e0ff */
[----:B------:R-:W-:Y:S02]  /*0780*/  UIADD3 UR6, UP1, UPT, UR6, UR31, URZ ;  /* 0x0000001f06067290 */ /* 0x000fe4000ff3e0ff */
[----:B------:R-:W-:Y:S02]  /*0790*/  UIADD3 UR30, UP2, UPT, UR30, UR33, URZ ;  /* 0x000000211e1e7290 */ /* 0x000fe4000ff5e0ff */
[----:B------:R-:W-:Y:S02]  /*07a0*/  UIADD3 UR32, UP3, UPT, UR32, UR27, URZ ;  /* 0x0000001b20207290 */ /* 0x000fe4000ff7e0ff */
[----:B------:R-:W-:Y:S02]  /*07b0*/  UIADD3.X UR29, UPT, UPT, URZ, URZ, URZ, UP0, !UPT ;  /* 0x000000ffff1d7290 */ /* 0x000fe400087fe4ff */
[----:B------:R-:W-:Y:S02]  /*07c0*/  UIADD3.X UR7, UPT, UPT, URZ, URZ, URZ, UP1, !UPT ;  /* 0x000000ffff077290 */ /* 0x000fe40008ffe4ff */
[----:B------:R-:W-:-:S02]  /*07d0*/  UIADD3.X UR31, UPT, UPT, URZ, URZ, URZ, UP2, !UPT ;  /* 0x000000ffff1f7290 */ /* 0x000fc400097fe4ff */
[----:B------:R-:W-:Y:S02]  /*07e0*/  UIADD3.X UR33, UPT, UPT, URZ, URZ, URZ, UP3, !UPT ;  /* 0x000000ffff217290 */ /* 0x000fe40009ffe4ff */
[----:B------:R-:W-:Y:S02]  /*07f0*/  UIMAD.WIDE.U32 UR28, UR15, UR11, UR28 ;  /* 0x0000000b0f1c72a5 */ /* 0x000fe4000f8e001c */
[----:B------:R-:W-:Y:S02]  /*0800*/  UIMAD.WIDE.U32 UR6, UR8, UR9, UR6 ;  /* 0x00000009080672a5 */ /* 0x000fe4000f8e0006 */
[----:B------:R-:W-:Y:S02]  /*0810*/  UIMAD.WIDE.U32 UR30, UR15, UR9, UR30 ;  /* 0x000000090f1e72a5 */ /* 0x000fe4000f8e001e */
[----:B------:R-:W-:Y:S02]  /*0820*/  UIMAD.WIDE.U32 UR32, UR13, UR10, UR32 ;  /* 0x0000000a0d2072a5 */ /* 0x000fe4000f8e0020 */
[----:B------:R-:W-:-:S02]  /*0830*/  UIADD3 UR34, UP0, UPT, UR28, UR7, URZ ;  /* 0x000000071c227290 */ /* 0x000fc4000ff1e0ff */
        /* <DEDUP_REMOVED lines=18> */
[----:B------:R-:W-:Y:S02]  /*0960*/  UIMAD.WIDE.U32 UR32, UR13, UR11, UR36 ;  /* 0x0000000b0d2072a5 */ /* 0x000fe4000f8e0024 */
[----:B------:R-:W-:-:S02]  /*0970*/  UIMAD.WIDE.U32 UR12, UR9, UR9, UR30 ;  /* 0x00000009090c72a5 */ /* 0x000fc4000f8e001e */
[----:B------:R-:W-:Y:S02]  /*0980*/  UIMAD.WIDE.U32 UR30, UR15, UR10, UR34 ;  /* 0x0000000a0f1e72a5 */ /* 0x000fe4000f8e0022 */
[----:B------:R-:W-:Y:S02]  /*0990*/  UIADD3.X UR29, UPT, UPT, URZ, URZ, URZ, UP0, !UPT ;  /* 0x000000ffff1d7290 */ /* 0x000fe400087fe4ff */
[----:B------:R-:W-:Y:S02]  /*09a0*/  UIMAD.WIDE.U32 UR38, UR32, 0x3d1, URZ ;  /* 0x000003d1202678a5 */ /* 0x000fe4000f8e00ff */
[----:B------:R-:W-:Y:S02]  /*09b0*/  UIADD3 UR36, UP2, UPT, UR30, UR33, URZ ;  /* 0x000000211e247290 */ /* 0x000fe4000ff5e0ff */
[----:B------:R-:W-:Y:S02]  /*09c0*/  UIMAD.WIDE.U32 UR28, UR8, UR11, UR28 ;  /* 0x0000000b081c72a5 */ /* 0x000fe4000f8e001c */
[----:B------:R-:W-:-:S02]  /*09d0*/  UIADD3 UR30, UP1, UPT, UR12, UR31, URZ ;  /* 0x0000001f0c1e7290 */ /* 0x000fc4000ff3e0ff */
[----:B------:R-:W-:Y:S02]  /*09e0*/  UIADD3 UR70, UP3, UPT, UR70, UR38, URZ ;  /* 0x0000002646467290 */ /* 0x000fe4000ff7e0ff */
[----:B------:R-:W-:Y:S02]  /*09f0*/  UIADD3 UR34, UP0, UPT, UR28, UR13, URZ ;  /* 0x0000000d1c227290 */ /* 0x000fe4000ff1e0ff */
[----:B------:R-:W-:Y:S02]  /*0a00*/  UIADD3.X UR37, UPT, UPT, URZ, URZ, URZ, UP2, !UPT ;  /* 0x000000ffff257290 */ /* 0x000fe400097fe4ff */
[----:B------:R-:W-:Y:S02]  /*0a10*/  UIADD3.X UR31, UPT, UPT, URZ, URZ, URZ, UP1, !UPT ;  /* 0x000000ffff1f7290 */ /* 0x000fe40008ffe4ff */
[----:B------:R-:W-:Y:S02]  /*0a20*/  UIADD3 UR5, UPT, UPT, UR39, UR5, URZ ;  /* 0x0000000527057290 */ /* 0x000fe4000fffe0ff */
[----:B------:R-:W-:-:S02]  /*0a30*/  UIADD3.X UR71, UPT, UPT, URZ, URZ, URZ, UP3, !UPT ;  /* 0x000000ffff477290 */ /* 0x000fc40009ffe4ff */
[----:B------:R-:W-:Y:S02]  /*0a40*/  UIADD3.X UR35, UPT, UPT, URZ, URZ, URZ, UP0, !UPT ;  /* 0x000000ffff237290 */ /* 0x000fe400087fe4ff */
[----:B------:R-:W-:Y:S02]  /*0a50*/  UIMAD.WIDE.U32 UR12, UR14, UR11, UR36 ;  /* 0x0000000b0e0c72a5 */ /* 0x000fe4000f8e0024 */
[----:B------:R-:W-:Y:S02]  /*0a60*/  UIMAD.WIDE.U32 UR30, UR8, UR10, UR30 ;  /* 0x0000000a081e72a5 */ /* 0x000fe4000f8e001e */
[----:B------:R-:W-:Y:S02]  /*0a70*/  UIADD3 UR71, UP0, UP1, UR16, UR71, UR5 ;  /* 0x0000004710477290 */ /* 0x000fe4000f91e005 */
[----:B------:R-:W-:Y:S02]  /*0a80*/  UIMAD.WIDE.U32 UR16, UR9, UR10, UR34 ;  /* 0x0000000a091072a5 */ /* 0x000fe4000f8e0022 */
[----:B------:R-:W-:-:S02]  /*0a90*/  UIADD3 UR66, UP2, UPT, UR30, UR13, URZ ;  /* 0x0000000d1e427290 */ /* 0x000fc4000ff5e0ff */
[----:B------:R-:W-:Y:S02]  /*0aa0*/  UIMAD.WIDE.U32 UR34, UR12, 0x3d1, URZ ;  /* 0x000003d10c2278a5 */ /* 0x000fe4000f8e00ff */
[----:B------:R-:W-:Y:S02]  /*0ab0*/  UIADD3.X UR67, UPT, UPT, URZ, URZ, URZ, UP2, !UPT ;  /* 0x000000ffff437290 */ /* 0x000fe400097fe4ff */
[----:B------:R-:W-:Y:S02]  /*0ac0*/  UIADD3.X UR5, UPT, UPT, URZ, URZ, URZ, UP0, UP1 ;  /* 0x000000ffff057290 */ /* 0x000fe400087e24ff */
[----:B------:R-:W-:Y:S02]  /*0ad0*/  UIADD3 UR71, UP2, UP3, UR32, UR71, UR34 ;  /* 0x0000004720477290 */ /* 0x000fe4000fb5e022 */
[----:B------:R-:W-:Y:S01]  /*0ae0*/  UIADD3 UR16, UP1, UPT, UR16, UR31, URZ ;  /* 0x0000001f10107290 */ /* 0x000fe2000ff3e0ff */
[----:B------:R-:W-:Y:S01]  /*0af0*/  UMOV UR4, URZ ;  /* 0x000000ff00047c82 */ /* 0x000fe20008000000 */
[----:B------:R-:W-:-:S02]  /*0b00*/  UIADD3 UR28, UP0, UPT, UR29, UR17, URZ ;  /* 0x000000111d1c7290 */ /* 0x000fc4000ff1e0ff */
[----:B------:R-:W-:Y:S02]  /*0b10*/  UIADD3 UR7, UPT, UPT, UR35, UR4, URZ ;  /* 0x0000000423077290 */ /* 0x000fe4000fffe0ff */
[----:B------:R-:W-:Y:S02]  /*0b20*/  UIADD3.X UR5, UPT, UPT, URZ, UR5, URZ, UP2, UP3 ;  /* 0x00000005ff057290 */ /* 0x000fe400097e64ff */
[----:B------:R-:W-:Y:S02]  /*0b30*/  UIADD3.X UR17, UPT, UPT, URZ, URZ, URZ, UP1, !UPT ;  /* 0x000000ffff117290 */ /* 0x000fe40008ffe4ff */
[----:B------:R-:W-:Y:S02]  /*0b40*/  UIMAD.WIDE.U32 UR66, UR15, UR11, UR66 ;  /* 0x0000000b0f4272a5 */ /* 0x000fe4000f8e0042 */
[----:B------:R-:W-:Y:S02]  /*0b50*/  UIADD3.X UR29, UPT, UPT, URZ, URZ, URZ, UP0, !UPT ;  /* 0x000000ffff1d7290 */ /* 0x000fe400087fe4ff */
[----:B------:R-:W-:-:S02]  /*0b60*/  UIADD3 UR5, UP0, UP1, UR18, UR5, UR7 ;  /* 0x0000000512057290 */ /* 0x000fc4000f91e007 */
[----:B------:R-:W-:Y:S02]  /*0b70*/  UIMAD.WIDE.U32 UR16, UR9, UR10, UR16 ;  /* 0x0000000a091072a5 */ /* 0x000fe4000f8e0010 */
[----:B------:R-:W-:Y:S02]  /*0b80*/  UIMAD.WIDE.U32 UR18, UR66, 0x3d1, URZ ;  /* 0x000003d1421278a5 */ /* 0x000fe4000f8e00ff */
[----:B------:R-:W-:Y:S02]  /*0b90*/  UIMAD.WIDE.U32 UR14, UR9, UR11, UR28 ;  /* 0x0000000b090e72a5 */ /* 0x000fe4000f8e001c */
[----:B------:R-:W-:Y:S02]  /*0ba0*/  UIADD3.X UR7, UPT, UPT, URZ, URZ, URZ, UP0, UP1 ;  /* 0x000000ffff077290 */ /* 0x000fe400087e24ff */
[----:B------:R-:W-:Y:S02]  /*0bb0*/  UIADD3 UR52, UP1, UPT, UR16, UR67, URZ ;  /* 0x0000004310347290 */ /* 0x000fe4000ff3e0ff */
[----:B------:R-:W-:-:S02]  /*0bc0*/  UIADD3 UR67, UP2, UP3, UR12, UR5, UR18 ;  /* 0x000000050c437290 */ /* 0x000fc4000fb5e012 */
[----:B------:R-:W-:Y:S02]  /*0bd0*/  UIADD3 UR16, UP0, UPT, UR14, UR17, URZ ;  /* 0x000000110e107290 */ /* 0x000fe4000ff1e0ff */
[----:B------:R-:W-:Y:S02]  /*0be0*/  UIADD3 UR18, UPT, UPT, UR19, UR4, URZ ;  /* 0x0000000413127290 */ /* 0x000fe4000fffe0ff */
[----:B------:R-:W-:Y:S02]  /*0bf0*/  UIADD3.X UR4, UPT, UPT, URZ, UR7, URZ, UP2, UP3 ;  /* 0x00000007ff047290 */ /* 0x000fe400097e64ff */
[----:B------:R-:W-:Y:S02]  /*0c00*/  UIADD3.X UR53, UPT, UPT, URZ, URZ, URZ, UP1, !UPT ;  /* 0x000000ffff357290 */ /* 0x000fe40008ffe4ff */
[----:B------:R-:W-:Y:S02]  /*0c10*/  UIADD3.X UR17, UPT, UPT, URZ, URZ, URZ, UP0, !UPT ;  /* 0x000000ffff117290 */ /* 0x000fe400087fe4ff */
[----:B------:R-:W-:-:S02]  /*0c20*/  UIADD3 UR20, UP0, UP1, UR20, UR4, UR18 ;  /* 0x0000000414147290 */ /* 0x000fc4000f91e012 */
[----:B------:R-:W-:Y:S02]  /*0c30*/  UIMAD.WIDE.U32 UR52, UR8, UR11, UR52 ;  /* 0x0000000b083472a5 */ /* 0x000fe4000f8e0034 */
[----:B------:R-:W-:Y:S02]  /*0c40*/  UIMAD.WIDE.U32 UR12, UR10, UR10, UR16 ;  /* 0x0000000a0a0c72a5 */ /* 0x000fe4000f8e0010 */
[----:B------:R-:W-:Y:S02]  /*0c50*/  UIADD3.X UR7, UPT, UPT, URZ, URZ, URZ, UP0, UP1 ;  /* 0x000000ffff077290 */ /* 0x000fe400087e24ff */
[----:B------:R-:W-:Y:S02]  /*0c60*/  UIADD3 UR14, UP1, UPT, UR12, UR53, URZ ;  /* 0x000000350c0e7290 */ /* 0x000fe4000ff3e0ff */
[----:B------:R-:W-:Y:S02]  /*0c70*/  UIMAD.WIDE.U32 UR16, UR52, 0x3d1, URZ ;  /* 0x000003d1341078a5 */ /* 0x000fe4000f8e00ff */
[----:B------:R-:W-:-:S02]  /*0c80*/  UIADD3 UR12, UP0, UPT, UR15, UR13, URZ ;  /* 0x0000000d0f0c7290 */ /* 0x000fc4000ff1e0ff */
[----:B------:R-:W-:Y:S02]  /*0c90*/  UIADD3.X UR15, UPT, UPT, URZ, URZ, URZ, UP1, !UPT ;  /* 0x000000ffff0f7290 */ /* 0x000fe40008ffe4ff */
[----:B------:R-:W-:Y:S02]  /*0ca0*/  UIADD3 UR66, UP1, UP2, UR66, UR20, UR16 ;  /* 0x0000001442427290 */ /* 0x000fe4000fa3e010 */
[----:B------:R-:W-:Y:S01]  /*0cb0*/  UIADD3.X UR13, UPT, UPT, URZ, URZ, URZ, UP0, !UPT ;  /* 0x000000ffff0d7290 */ /* 0x000fe200087fe4ff */
[----:B------:R-:W-:Y:S01]  /*0cc0*/  UMOV UR4, URZ ;  /* 0x000000ff00047c82 */ /* 0x000fe20008000000 */
[----:B------:R-:W-:Y:S02]  /*0cd0*/  UIADD3.X UR7, UPT, UPT, URZ, UR7, URZ, UP1, UP2 ;  /* 0x00000007ff077290 */ /* 0x000fe40008fe44ff */
[----:B------:R-:W-:Y:S02]  /*0ce0*/  UIADD3 UR16, UPT, UPT, UR17, UR4, URZ ;  /* 0x0000000411107290 */ /* 0x000fe4000fffe0ff */
[----:B------:R-:W-:-:S02]  /*0cf0*/  UIMAD.WIDE.U32 UR8, UR9, UR11, UR14 ;  /* 0x0000000b090872a5 */ /* 0x000fc4000f8e000e */
[----:B------:R-:W-:Y:S02]  /*0d00*/  UIMAD.WIDE.U32 UR4, UR10, UR11, UR12 ;  /* 0x0000000b0a0472a5 */ /* 0x000fe4000f8e000c */
[----:B------:R-:W-:Y:S02]  /*0d10*/  UIADD3 UR22, UP1, UP2, UR22, UR7, UR16 ;  /* 0x0000000716167290 */ /* 0x000fe4000fa3e010 */
[----:B------:R-:W-:Y:S02]  /*0d20*/  UIADD3 UR54, UP0, UPT, UR4, UR9, URZ ;  /* 0x0000000904367290 */ /* 0x000fe4000ff1e0ff */
[----:B------:R-:W-:Y:S02]  /*0d30*/  UIMAD.WIDE.U32 UR12, UR8, 0x3d1, URZ ;  /* 0x000003d1080c78a5 */ /* 0x000fe4000f8e00ff */
[----:B------:R-:W-:Y:S02]  /*0d40*/  UIADD3.X UR53, UPT, UPT, URZ, URZ, URZ, UP1, UP2 ;  /* 0x000000ffff357290 */ /* 0x000fe40008fe44ff */
[----:B------:R-:W-:-:S02]  /*0d50*/  UIADD3.X UR55, UPT, UPT, URZ, URZ, URZ, UP0, !UPT ;  /* 0x000000ffff377290 */ /* 0x000fc400087fe4ff */
[----:B------:R-:W-:Y:S01]  /*0d60*/  UIADD3 UR52, UP0, UP1, UR52, UR22, UR12 ;  /* 0x0000001634347290 */ /* 0x000fe2000f91e00c */
[----:B------:R-:W-:Y:S01]  /*0d70*/  UMOV UR4, URZ ;  /* 0x000000ff00047c82 */ /* 0x000fe20008000000 */
[----:B------:R-:W-:Y:S02]  /*0d80*/  UIMAD.WIDE.U32 UR54, UR10, UR11, UR54 ;  /* 0x0000000b0a3672a5 */ /* 0x000fe4000f8e0036 */
[----:B------:R-:W-:Y:S02]  /*0d90*/  UIADD3 UR4, UPT, UPT, UR13, UR4, URZ ;  /* 0x000000040d047290 */ /* 0x000fe4000fffe0ff */
[----:B------:R-:W-:Y:S02]  /*0da0*/  UIADD3.X UR53, UPT, UPT, URZ, UR53, URZ, UP0, UP1 ;  /* 0x00000035ff357290 */ /* 0x000fe400087e24ff */
[----:B------:R-:W-:Y:S02]  /*0db0*/  UIADD3 UR68, UP0, UPT, UR5, UR55, URZ ;  /* 0x0000003705447290 */ /* 0x000fe4000ff1e0ff */
[----:B------:R-:W-:-:S02]  /*0dc0*/  UIADD3 UR53, UP1, UP2, UR24, UR53, UR4 ;  /* 0x0000003518357290 */ /* 0x000fc4000fa3e004 */
[----:B------:R-:W-:Y:S02]  /*0dd0*/  UIMAD.WIDE.U32 UR4, UR54, 0x3d1, URZ ;  /* 0x000003d1360478a5 */ /* 0x000fe4000f8e00ff */
[----:B------:R-:W-:Y:S02]  /*0de0*/  UIADD3.X UR7, UPT, UPT, URZ, URZ, URZ, UP1, UP2 ;  /* 0x000000ffff077290 */ /* 0x000fe40008fe44ff */
[----:B------:R-:W-:Y:S02]  /*0df0*/  UIADD3.X UR69, UPT, UPT, URZ, URZ, URZ, UP0, !UPT ;  /* 0x000000ffff457290 */ /* 0x000fe400087fe4ff */
[----:B------:R-:W-:Y:S02]  /*0e00*/  UIADD3 UR53, UP0, UP1, UR8, UR53, UR4 ;  /* 0x0000003508357290 */ /* 0x000fe4000f91e004 */
[----:B------:R-:W-:Y:S01]  /*0e10*/  UIMAD.WIDE.U32 UR68, UR11, UR11, UR68 ;  /* 0x0000000b0b4472a5 */ /* 0x000fe2000f8e0044 */
[----:B------:R-:W-:Y:S01]  /*0e20*/  UMOV UR4, URZ ;  /* 0x000000ff00047c82 */ /* 0x000fe20008000000 */
[----:B------:R-:W0:Y:S01]  /*0e30*/  LDCU UR55, c[0x0][0x388] ;  /* 0x00007100ff3777ac */ /* 0x000e220008000800 */
[----:B------:R-:W-:-:S02]  /*0e40*/  UIADD3 UR5, UPT, UPT, UR5, UR4, URZ ;  /* 0x0000000405057290 */ /* 0x000fc4000fffe0ff */
[----:B------:R-:W-:Y:S02]  /*0e50*/  UIADD3.X UR4, UPT, UPT, URZ, UR7, URZ, UP0, UP1 ;  /* 0x00000007ff047290 */ /* 0x000fe400087e24ff */
[----:B------:R-:W-:Y:S02]  /*0e60*/  UIMAD.WIDE.U32 UR8, UR69, 0x3d1, URZ ;  /* 0x000003d1450878a5 */ /* 0x000fe4000f8e00ff */
[----:B------:R-:W-:Y:S02]  /*0e70*/  UIADD3 UR26, UP0, UP1, UR26, UR4, UR5 ;  /* 0x000000041a1a7290 */ /* 0x000fe4000f91e005 */
[----:B------:R-:W-:Y:S02]  /*0e80*/  UIMAD.WIDE.U32 UR4, UR68, 0x3d1, URZ ;  /* 0x000003d1440478a5 */ /* 0x000fe4000f8e00ff */
[----:B------:R-:W-:Y:S02]  /*0e90*/  UIADD3.X UR56, UPT, UPT, URZ, URZ, URZ, UP0, UP1 ;  /* 0x000000ffff387290 */ /* 0x000fe400087e24ff */
[----:B------:R-:W-:-:S03]  /*0ea0*/  UIADD3 UR54, UP0, UP1, UR54, UR26, UR4 ;  /* 0x0000001a36367290 */ /* 0x000fc6000f91e004 */
[----:B------:R-:W-:Y:S01]  /*0eb0*/  UMOV UR4, URZ ;  /* 0x000000ff00047c82 */ /* 0x000fe20008000000 */
[----:B------:R-:W-:Y:S02]  /*0ec0*/  UIADD3.X UR56, UPT, UPT, URZ, UR56, URZ, UP0, UP1 ;  /* 0x00000038ff387290 */ /* 0x000fe400087e24ff */
[----:B------:R-:W-:Y:S02]  /*0ed0*/  UIADD3 UR5, UPT, UPT, UR5, UR4, URZ ;  /* 0x0000000405057290 */ /* 0x000fe4000fffe0ff */
[----:B------:R-:W-:Y:S02]  /*0ee0*/  UIADD3 UR4, UPT, UPT, UR9, UR4, URZ ;  /* 0x0000000409047290 */ /* 0x000fe4000fffe0ff */
[----:B------:R-:W-:Y:S01]  /*0ef0*/  UIADD3 UR56, UP0, UP1, UR6, UR56, UR5 ;  /* 0x0000003806387290 */ /* 0x000fe2000f91e005 */
[----:B------:R-:W1:Y:S03]  /*0f00*/  LDCU.64 UR6, c[0x0][0x358] ;  /* 0x00006b00ff0677ac */ /* 0x000e660008000a00 */
[----:B------:R-:W-:-:S02]  /*0f10*/  UIADD3.X UR5, UPT, UPT, URZ, URZ, URZ, UP0, UP1 ;  /* 0x000000ffff057290 */ /* 0x000fc400087e24ff */
[----:B------:R-:W-:-:S04]  /*0f20*/  UIADD3 UR56, UP0, UP1, UR68, UR56, UR8 ;  /* 0x0000003844387290 */ /* 0x000fc8000f91e008 */
[----:B------:R-:W-:-:S04]  /*0f30*/  UIADD3.X UR68, UPT, UPT, URZ, UR5, URZ, UP0, UP1 ;  /* 0x00000005ff447290 */ /* 0x000fc800087e24ff */
[----:B0-----:R-:W-:-:S12]  /*0f40*/  UIADD3 UR68, UPT, UPT, UR69, UR68, UR4 ;  /* 0x0000004445447290 */ /* 0x001fd8000fffe004 */
.L_x_1070:
[----:B------:R-:W0:Y:S01]  /*0f50*/  LDCU UR57, c[0x3][0x18] ;  /* 0x00c00300ff3977ac */ /* 0x000e220008000800 */
[----:B------:R-:W2:Y:S01]  /*0f60*/  LDCU UR58, c[0x3][0x14] ;  /* 0x00c00280ff3a77ac */ /* 0x000ea20008000800 */
[----:B------:R-:W3:Y:S01]  /*0f70*/  LDCU UR59, c[0x3][0x10] ;  /* 0x00c00200ff3b77ac */ /* 0x000ee20008000800 */
[----:B------:R-:W4:Y:S01]  /*0f80*/  LDCU UR60, c[0x3][0xc] ;  /* 0x00c00180ff3c77ac */ /* 0x000f220008000800 */
[----:B------:R-:W0:Y:S01]  /*0f90*/  LDCU UR61, c[0x3][0x8] ;  /* 0x00c00100ff3d77ac */ /* 0x000e220008000800 */
[----:B------:R-:W0:Y:S01]  /*0fa0*/  LDCU UR72, c[0x0][0x38c] ;  /* 0x00007180ff4877ac */ /* 0x000e220008000800 */
[----:B------:R-:W0:Y:S01]  /*0fb0*/  LDCU.64 UR74, c[0x0][0x380] ;  /* 0x00007000ff4a77ac */ /* 0x000e220008000a00 */
[----:B------:R-:W0:Y:S01]  /*0fc0*/  LDCU UR62, c[0x3][0x1c] ;  /* 0x00c00380ff3e77ac */ /* 0x000e220008000800 */
[----:B------:R-:W0:Y:S01]  /*0fd0*/  LDCU.64 UR20, c[0x3][0x10] ;  /* 0x00c00200ff1477ac */ /* 0x000e220008000a00 */
[----:B------:R-:W0:Y:S01]  /*0fe0*/  LDCU.64 UR22, c[0x3][URZ] ;  /* 0x00c00000ff1677ac */ /* 0x000e220008000a00 */
[----:B------:R-:W0:Y:S01]  /*0ff0*/  LDCU.128 UR8, c[0x3][URZ] ;  /* 0x00c00000ff0877ac */ /* 0x000e220008000c00 */
[----:B------:R-:W0:Y:S01]  /*1000*/  LDCU.128 UR12, c[0x3][0x60] ;  /* 0x00c00c00ff0c77ac */ /* 0x000e220008000c00 */
[----:B------:R-:W0:Y:S01]  /*1010*/  LDCU.128 UR16, c[0x3][0x70] ;  /* 0x00c00e00ff1077ac */ /* 0x000e220008000c00 */
[----:B------:R-:W-:-:S12]  /*1020*/  UIADD3 UR69, UPT, UPT, UR55, 0x40, URZ ;  /* 0x0000004037457890 */ /* 0x000fd8000fffe0ff */
.L_x_1069:
[----:B0-----:R-:W-:Y:S01]  /*1030*/  UIMAD.WIDE UR24, UR55, 0x64, UR74 ;  /* 0x00000064371878a5 */ /* 0x001fe2000f8e024a */
[----:B------:R-:W0:Y:S05]  /*1040*/  LDC.U8 R0, c[0x3][0x80] ;  /* 0x00c02000ff007b82 */ /* 0x000e2a0000000000 */
[----:B------:R-:W-:Y:S02]  /*1050*/  IMAD.U32 R2, RZ, RZ, UR24 ;  /* 0x00000018ff027e24 */ /* 0x000fe4000f8e00ff */
[----:B------:R-:W-:-:S05]  /*1060*/  IMAD.U32 R3, RZ, RZ, UR25 ;  /* 0x00000019ff037e24 */ /* 0x000fca000f8e00ff */
[----:B-1----:R-:W5:Y:S02]  /*1070*/  LDG.E.U8 R2, desc[UR6][R2.64+-0x4] ;  /* 0xfffffc0602027981 */ /* 0x002f64000c1e1100 */
[----:B-----5:R-:W-:-:S13]  /*1080*/  ISETP.NE.AND P0, PT, R2, RZ, PT ;  /* 0x000000ff0200720c */ /* 0x020fda0003f05270 */
[----:B0-----:R-:W-:Y:S05]  /*1090*/  @!P0 BRA `(.L_x_889) ;  /* 0x0000000000e88947 */ /* 0x001fea0003800000 */
[----:B------:R-:W0:Y:S01]  /*10a0*/  LDC.64 R14, c[0x3][0x20] ;  /* 0x00c00800ff0e7b82 */ /* 0x000e220000000a00 */
[----:B------:R-:W-:Y:S02]  /*10b0*/  IMAD.U32 R2, RZ, RZ, UR24 ;  /* 0x00000018ff027e24 */ /* 0x000fe4000f8e00ff */
[----:B------:R-:W-:Y:S02]  /*10c0*/  IMAD.U32 R3, RZ, RZ, UR25 ;  /* 0x00000019ff037e24 */ /* 0x000fe4000f8e00ff */
[----:B------:R-:W-:Y:S02]  /*10d0*/  IMAD.U32 R4, RZ, RZ, UR24 ;  /* 0x00000018ff047e24 */ /* 0x000fe4000f8e00ff */
[----:B------:R-:W-:Y:S01]  /*10e0*/  IMAD.U32 R5, RZ, RZ, UR25 ;  /* 0x00000019ff057e24 */ /* 0x000fe2000f8e00ff */
[----:B------:R-:W1:Y:S01]  /*10f0*/  LDC.64 R16, c[0x3][0x28] ;  /* 0x00c00a00ff107b82 */ /* 0x000e620000000a00 */
[----:B------:R-:W-:Y:S02]  /*1100*/  IMAD.U32 R6, RZ, RZ, UR24 ;  /* 0x00000018ff067e24 */ /* 0x000fe4000f8e00ff */
[----:B------:R-:W-:-:S02]  /*1110*/  IMAD.U32 R7, RZ, RZ, UR25 ;  /* 0x00000019ff077e24 */ /* 0x000fc4000f8e00ff */
[----:B------:R-:W-:Y:S02]  /*1120*/  IMAD.U32 R8, RZ, RZ, UR24 ;  /* 0x00000018ff087e24 */ /* 0x000fe4000f8e00ff */
[----:B------:R-:W-:Y:S01]  /*1130*/  IMAD.U32 R9, RZ, RZ, UR25 ;  /* 0x00000019ff097e24 */ /* 0x000fe2000f8e00ff */
[----:B------:R-:W5:Y:S01]  /*1140*/  LDC.64 R18, c[0x3][0x30] ;  /* 0x00c00c00ff127b82 */ /* 0x000f620000000a00 */
[----:B------:R-:W-:Y:S02]  /*1150*/  IMAD.U32 R10, RZ, RZ, UR24 ;  /* 0x00000018ff0a7e24 */ /* 0x000fe4000f8e00ff */
[----:B------:R-:W-:Y:S02]  /*1160*/  IMAD.U32 R11, RZ, RZ, UR25 ;  /* 0x00000019ff0b7e24 */ /* 0x000fe4000f8e00ff */
[----:B------:R-:W-:Y:S02]  /*1170*/  IMAD.U32 R12, RZ, RZ, UR24 ;  /* 0x00000018ff0c7e24 */ /* 0x000fe4000f8e00ff */
[----:B------:R-:W-:Y:S01]  /*1180*/  IMAD.U32 R13, RZ, RZ, UR25 ;  /* 0x00000019ff0d7e24 */ /* 0x000fe2000f8e00ff */
[----:B------:R-:W2:Y:S01]  /*1190*/  LDC.64 R20, c[0x3][0x38] ;  /* 0x00c00e00ff147b82 */ /* 0x000ea20000000a00 */
[----:B0-----:R0:W-:Y:S04]  /*11a0*/  STG.E desc[UR6][R2.64], R14 ;  /* 0x0000000e02007986 */ /* 0x0011e8000c101906 */
[----:B------:R3:W-:Y:S03]  /*11b0*/  STG.E desc[UR6][R4.64+0x4], R15 ;  /* 0x0000040f04007986 */ /* 0x0007e6000c101906 */
[----:B------:R-:W4:Y:S01]  /*11c0*/  LDC.64 R22, c[0x3][0x40] ;  /* 0x00c01000ff167b82 */ /* 0x000f220000000a00 */
[----:B-1----:R1:W-:Y:S04]  /*11d0*/  STG.E desc[UR6][R6.64+0x8], R16 ;  /* 0x0000081006007986 */ /* 0x0023e8000c101906 */
[----:B------:R2:W-:Y:S01]  /*11e0*/  STG.E desc[UR6][R8.64+0xc], R17 ;  /* 0x00000c1108007986 */ /* 0x0005e2000c101906 */
[----:B0-----:R-:W-:-:S02]  /*11f0*/  IMAD.U32 R14, RZ, RZ, UR24 ;  /* 0x00000018ff0e7e24 */ /* 0x001fc4000f8e00ff */
[----:B------:R-:W0:Y:S01]  /*1200*/  LDC.64 R24, c[0x3][0x48] ;  /* 0x00c01200ff187b82 */ /* 0x000e220000000a00 */
[----:B-----5:R5:W-:Y:S01]  /*1210*/  STG.E desc[UR6][R10.64+0x10], R18 ;  /* 0x000010120a007986 */ /* 0x020be2000c101906 */
[----:B---3--:R-:W-:-:S03]  /*1220*/  IMAD.U32 R15, RZ, RZ, UR25 ;  /* 0x00000019ff0f7e24 */ /* 0x008fc6000f8e00ff */
[----:B------:R3:W-:Y:S01]  /*1230*/  STG.E desc[UR6][R12.64+0x14], R19 ;  /* 0x000014130c007986 */ /* 0x0007e2000c101906 */
[----:B-1----:R-:W-:Y:S02]  /*1240*/  IMAD.U32 R16, RZ, RZ, UR24 ;  /* 0x00000018ff107e24 */ /* 0x002fe4000f8e00ff */
[----:B------:R-:W1:Y:S01]  /*1250*/  LDC.64 R26, c[0x3][0x50] ;  /* 0x00c01400ff1a7b82 */ /* 0x000e620000000a00 */
[----:B--2---:R2:W-:Y:S01]  /*1260*/  STG.E desc[UR6][R2.64+0x18], R20 ;  /* 0x0000181402007986 */ /* 0x0045e2000c101906 */
[----:B------:R-:W-:-:S03]  /*1270*/  IMAD.U32 R17, RZ, RZ, UR25 ;  /* 0x00000019ff117e24 */ /* 0x000fc6000f8e00ff */
[----:B------:R0:W-:Y:S01]  /*1280*/  STG.E desc[UR6][R4.64+0x1c], R21 ;  /* 0x00001c1504007986 */ /* 0x0001e2000c101906 */
[----:B-----5:R-:W-:Y:S02]  /*1290*/  IMAD.U32 R18, RZ, RZ, UR24 ;  /* 0x00000018ff127e24 */ /* 0x020fe4000f8e00ff */
[----:B------:R-:W5:Y:S01]  /*12a0*/  LDC.64 R28, c[0x3][0x58] ;  /* 0x00c01600ff1c7b82 */ /* 0x000f620000000a00 */
[----:B----4-:R4:W-:Y:S01]  /*12b0*/  STG.E desc[UR6][R6.64+0x20], R22 ;  /* 0x0000201606007986 */ /* 0x0109e2000c101906 */
[----:B---3--:R-:W-:-:S03]  /*12c0*/  IMAD.U32 R19, RZ, RZ, UR25 ;  /* 0x00000019ff137e24 */ /* 0x008fc6000f8e00ff */
[----:B------:R4:W-:Y:S01]  /*12d0*/  STG.E desc[UR6][R14.64+0x24], R23 ;  /* 0x000024170e007986 */ /* 0x0009e2000c101906 */
[----:B--2---:R-:W-:Y:S02]  /*12e0*/  IMAD.U32 R20, RZ, RZ, UR24 ;  /* 0x00000018ff147e24 */ /* 0x004fe4000f8e00ff */
[----:B------:R-:W2:Y:S01]  /*12f0*/  LDC.64 R30, c[0x3][0x60] ;  /* 0x00c01800ff1e7b82 */ /* 0x000ea20000000a00 */
[----:B0-----:R4:W-:Y:S01]  /*1300*/  STG.E desc[UR6][R8.64+0x28], R24 ;  /* 0x0000281808007986 */ /* 0x0019e2000c101906 */
[----:B------:R-:W-:-:S03]  /*1310*/  IMAD.U32 R21, RZ, RZ, UR25 ;  /* 0x00000019ff157e24 */ /* 0x000fc6000f8e00ff */
[----:B------:R4:W-:Y:S03]  /*1320*/  STG.E desc[UR6][R10.64+0x2c], R25 ;  /* 0x00002c190a007986 */ /* 0x0009e6000c101906 */
[----:B------:R-:W0:Y:S01]  /*1330*/  LDC.64 R32, c[0x3][0x68] ;  /* 0x00c01a00ff207b82 */ /* 0x000e220000000a00 */
[----:B-1----:R4:W-:Y:S04]  /*1340*/  STG.E desc[UR6][R12.64+0x30], R26 ;  /* 0x0000301a0c007986 */ /* 0x0029e8000c101906 */
[----:B------:R4:W-:Y:S03]  /*1350*/  STG.E desc[UR6][R16.64+0x34], R27 ;  /* 0x0000341b10007986 */ /* 0x0009e6000c101906 */
[----:B------:R-:W1:Y:S01]  /*1360*/  LDC.64 R34, c[0x3][0x70] ;  /* 0x00c01c00ff227b82 */ /* 0x000e620000000a00 */
[----:B-----5:R4:W-:Y:S04]  /*1370*/  STG.E desc[UR6][R2.64+0x38], R28 ;  /* 0x0000381c02007986 */ /* 0x0209e8000c101906 */
[----:B------:R4:W-:Y:S03]  /*1380*/  STG.E desc[UR6][R4.64+0x3c], R29 ;  /* 0x00003c1d04007986 */ /* 0x0009e6000c101906 */
[----:B------:R-:W3:Y:S01]  /*1390*/  LDC.64 R36, c[0x3][0x78] ;  /* 0x00c01e00ff247b82 */ /* 0x000ee20000000a00 */
[----:B--2---:R4:W-:Y:S04]  /*13a0*/  STG.E desc[UR6][R6.64+0x40], R30 ;  /* 0x0000401e06007986 */ /* 0x0049e8000c101906 */
[----:B------:R4:W-:Y:S04]  /*13b0*/  STG.E desc[UR6][R14.64+0x44], R31 ;  /* 0x0000441f0e007986 */ /* 0x0009e8000c101906 */
[----:B0-----:R4:W-:Y:S04]  /*13c0*/  STG.E desc[UR6][R18.64+0x48], R32 ;  /* 0x0000482012007986 */ /* 0x0019e8000c101906 */
[----:B------:R4:W-:Y:S04]  /*13d0*/  STG.E desc[UR6][R20.64+0x4c], R33 ;  /* 0x00004c2114007986 */ /* 0x0009e8000c101906 */
[----:B-1----:R4:W-:Y:S04]  /*13e0*/  STG.E desc[UR6][R2.64+0x50], R34 ;  /* 0x0000502202007986 */ /* 0x0029e8000c101906 */
[----:B------:R4:W-:Y:S04]  /*13f0*/  STG.E desc[UR6][R8.64+0x54], R35 ;  /* 0x0000542308007986 */ /* 0x0009e8000c101906 */
[----:B---3--:R4:W-:Y:S04]  /*1400*/  STG.E desc[UR6][R10.64+0x58], R36 ;  /* 0x000058240a007986 */ /* 0x0089e8000c101906 */
[----:B------:R4:W-:Y:S04]  /*1410*/  STG.E desc[UR6][R12.64+0x5c], R37 ;  /* 0x00005c250c007986 */ /* 0x0009e8000c101906 */
[----:B------:R4:W-:Y:S01]  /*1420*/  STG.E.U8 desc[UR6][R16.64+0x60], R0 ;  /* 0x0000600010007986 */ /* 0x0009e2000c101106 */
[----:B------:R-:W-:Y:S05]  /*1430*/  BRA `(.L_x_890) ;  /* 0x0000027c00b07947 */ /* 0x000fea0003800000 */
.L_x_889:
[----:B------:R-:W-:-:S13]  /*1440*/  ISETP.NE.AND P0, PT, R0, RZ, PT ;  /* 0x000000ff0000720c */ /* 0x000fda0003f05270 */
[----:B------:R-:W-:Y:S05]  /*1450*/  @!P0 BRA `(.L_x_891) ;  /* 0x0000000400008947 */ /* 0x000fea0003800000 */
[----:B------:R-:W-:Y:S02]  /*1460*/  IMAD.U32 R2, RZ, RZ, UR24 ;  /* 0x00000018ff027e24 */ /* 0x000fe4000f8e00ff */
[----:B------:R-:W-:-:S05]  /*1470*/  IMAD.U32 R3, RZ, RZ, UR25 ;  /* 0x00000019ff037e24 */ /* 0x000fca000f8e00ff */
[----:B------:R-:W5:Y:S01]  /*1480*/  LDG.E R17, desc[UR6][R2.64+-0x64] ;  /* 0xffff9c0602117981 */ /* 0x000f62000c1e1900 */
[----:B------:R-:W-:Y:S02]  /*1490*/  IMAD.U32 R4, RZ, RZ, UR24 ;  /* 0x00000018ff047e24 */ /* 0x000fe4000f8e00ff */
[----:B------:R-:W-:Y:S02]  /*14a0*/  IMAD.U32 R5, RZ, RZ, UR25 ;  /* 0x00000019ff057e24 */ /* 0x000fe4000f8e00ff */
[----:B------:R-:W-:Y:S02]  /*14b0*/  IMAD.U32 R6, RZ, RZ, UR24 ;  /* 0x00000018ff067e24 */ /* 0x000fe4000f8e00ff */
[----:B------:R-:W-:Y:S01]  /*14c0*/  IMAD.U32 R7, RZ, RZ, UR25 ;  /* 0x00000019ff077e24 */ /* 0x000fe2000f8e00ff */
[----:B-----5:R0:W-:Y:S04]  /*14d0*/  STG.E desc[UR6][R4.64], R17 ;  /* 0x0000001104007986 */ /* 0x0201e8000c101906 */
[----:B------:R-:W5:Y:S01]  /*14e0*/  LDG.E R19, desc[UR6][R6.64+-0x60] ;  /* 0xffffa00606137981 */ /* 0x000f62000c1e1900 */
[----:B------:R-:W-:-:S02]  /*14f0*/  IMAD.U32 R8, RZ, RZ, UR24 ;  /* 0x00000018ff087e24 */ /* 0x000fc4000f8e00ff */
        /* <DEDUP_REMOVED lines=10> */
[----:B------:R-:W2:Y:S04]  /*15a0*/  LDG.E R23, desc[UR6][R14.64+-0x58] ;  /* 0xffffa8060e177981 */ /* 0x000ea8000c1e1900 */
[----:B--2---:R2:W-:Y:S04]  /*15b0*/  STG.E desc[UR6][R2.64+0xc], R23 ;  /* 0x00000c1702007986 */ /* 0x0045e8000c101906 */
[----:B0-----:R-:W3:Y:S04]  /*15c0*/  LDG.E R17, desc[UR6][R4.64+-0x54] ;  /* 0xffffac0604117981 */ /* 0x001ee8000c1e1900 */
[----:B---3--:R0:W-:Y:S04]  /*15d0*/  STG.E desc[UR6][R6.64+0x10], R17 ;  /* 0x0000101106007986 */ /* 0x0081e8000c101906 */
[----:B-1----:R-:W3:Y:S04]  /*15e0*/  LDG.E R19, desc[UR6][R8.64+-0x50] ;  /* 0xffffb00608137981 */ /* 0x002ee8000c1e1900 */
[----:B---3--:R1:W-:Y:S04]  /*15f0*/  STG.E desc[UR6][R10.64+0x14], R19 ;  /* 0x000014130a007986 */ /* 0x0083e8000c101906 */
[----:B-----5:R-:W3:Y:S04]  /*1600*/  LDG.E R21, desc[UR6][R12.64+-0x4c] ;  /* 0xffffb4060c157981 */ /* 0x020ee8000c1e1900 */
[----:B---3--:R3:W-:Y:S04]  /*1610*/  STG.E desc[UR6][R14.64+0x18], R21 ;  /* 0x000018150e007986 */ /* 0x0087e8000c101906 */
[----:B--2---:R-:W2:Y:S04]  /*1620*/  LDG.E R23, desc[UR6][R2.64+-0x48] ;  /* 0xffffb80602177981 */ /* 0x004ea8000c1e1900 */
[----:B--2---:R2:W-:Y:S04]  /*1630*/  STG.E desc[UR6][R4.64+0x1c], R23 ;  /* 0x00001c1704007986 */ /* 0x0045e8000c101906 */
[----:B0-----:R-:W5:Y:S04]  /*1640*/  LDG.E R17, desc[UR6][R6.64+-0x44] ;  /* 0xffffbc0606117981 */ /* 0x001f68000c1e1900 */
[----:B-----5:R0:W-:Y:S04]  /*1650*/  STG.E desc[UR6][R8.64+0x20], R17 ;  /* 0x0000201108007986 */ /* 0x0201e8000c101906 */
[----:B-1----:R-:W5:Y:S04]  /*1660*/  LDG.E R19, desc[UR6][R10.64+-0x40] ;  /* 0xffffc0060a137981 */ /* 0x002f68000c1e1900 */
[----:B-----5:R1:W-:Y:S04]  /*1670*/  STG.E desc[UR6][R12.64+0x24], R19 ;  /* 0x000024130c007986 */ /* 0x0203e8000c101906 */
[----:B---3--:R-:W3:Y:S04]  /*1680*/  LDG.E R21, desc[UR6][R14.64+-0x3c] ;  /* 0xffffc4060e157981 */ /* 0x008ee8000c1e1900 */
        /* <DEDUP_REMOVED lines=27> */
[----:B------:R0:W-:Y:S01]  /*1840*/  STG.E.U8 desc[UR6][R14.64+0x60], RZ ;  /* 0x000060ff0e007986 */ /* 0x0001e2000c101106 */
[----:B------:R-:W-:Y:S05]  /*1850*/  BRA `(.L_x_890) ;  /* 0x0000027800a87947 */ /* 0x000fea0003800000 */
.L_x_891:
[----:B------:R-:W-:Y:S01]  /*1860*/  MOV R10, UR24 ;  /* 0x00000018000a7c02 */ /* 0x000fe20008000f00 */
[----:B------:R-:W-:Y:S02]  /*1870*/  IMAD.U32 R11, RZ, RZ, UR25 ;  /* 0x00000019ff0b7e24 */ /* 0x000fe4000f8e00ff */
[----:B------:R-:W-:-:S03]  /*1880*/  IMAD.U32 R8, RZ, RZ, UR24 ;  /* 0x00000018ff087e24 */ /* 0x000fc6000f8e00ff */
[----:B------:R0:W5:Y:S01]  /*1890*/  LDG.E R5, desc[UR6][R10.64+-0x24] ;  /* 0xffffdc060a057981 */ /* 0x000162000c1e1900 */
[----:B------:R-:W-:-:S05]  /*18a0*/  IMAD.U32 R9, RZ, RZ, UR25 ;  /* 0x00000019ff097e24 */ /* 0x000fca000f8e00ff */
[----:B------:R-:W2:Y:S01]  /*18b0*/  LDG.E R8, desc[UR6][R8.64+-0x20] ;  /* 0xffffe00608087981 */ /* 0x000ea2000c1e1900 */
[----:B------:R-:W-:Y:S02]  /*18c0*/  IMAD.U32 R12, RZ, RZ, UR24 ;  /* 0x00000018ff0c7e24 */ /* 0x000fe4000f8e00ff */
[----:B------:R-:W-:-:S05]  /*18d0*/  IMAD.U32 R13, RZ, RZ, UR25 ;  /* 0x00000019ff0d7e24 */ /* 0x000fca000f8e00ff */
[----:B------:R1:W3:Y:S01]  /*18e0*/  LDG.E R0, desc[UR6][R12.64+-0x1c] ;  /* 0xffffe4060c007981 */ /* 0x0002e2000c1e1900 */
[----:B------:R-:W-:Y:S02]  /*18f0*/  IMAD.U32 R16, RZ, RZ, UR24 ;  /* 0x00000018ff107e24 */ /* 0x000fe4000f8e00ff */
[----:B------:R-:W-:-:S05]  /*1900*/  IMAD.U32 R17, RZ, RZ, UR25 ;  /* 0x00000019ff117e24 */ /* 0x000fca000f8e00ff */
[----:B------:R-:W4:Y:S01]  /*1910*/  LDG.E R4, desc[UR6][R16.64+-0x18] ;  /* 0xffffe80610047981 */ /* 0x000f22000c1e1900 */
[----:B------:R-:W-:Y:S02]  /*1920*/  IMAD.U32 R18, RZ, RZ, UR24 ;  /* 0x00000018ff127e24 */ /* 0x000fe4000f8e00ff */
[----:B------:R-:W-:-:S05]  /*1930*/  IMAD.U32 R19, RZ, RZ, UR25 ;  /* 0x00000019ff137e24 */ /* 0x000fca000f8e00ff */
[----:B------:R-:W4:Y:S01]  /*1940*/  LDG.E R2, desc[UR6][R18.64+-0x14] ;  /* 0xffffec0612027981 */ /* 0x000f22000c1e1900 */
[----:B------:R-:W-:Y:S02]  /*1950*/  IMAD.U32 R20, RZ, RZ, UR24 ;  /* 0x00000018ff147e24 */ /* 0x000fe4000f8e00ff */
[----:B------:R-:W-:-:S05]  /*1960*/  IMAD.U32 R21, RZ, RZ, UR25 ;  /* 0x00000019ff157e24 */ /* 0x000fca000f8e00ff */
[----:B------:R1:W4:Y:S01]  /*1970*/  LDG.E R6, desc[UR6][R20.64+-0x10] ;  /* 0xfffff00614067981 */ /* 0x000322000c1e1900 */
[----:B------:R-:W-:Y:S02]  /*1980*/  IMAD.U32 R22, RZ, RZ, UR24 ;  /* 0x00000018ff167e24 */ /* 0x000fe4000f8e00ff */
[----:B------:R-:W-:-:S05]  /*1990*/  IMAD.U32 R23, RZ, RZ, UR25 ;  /* 0x00000019ff177e24 */ /* 0x000fca000f8e00ff */
[----:B------:R4:W4:Y:S01]  /*19a0*/  LDG.E R3, desc[UR6][R22.64+-0xc] ;  /* 0xfffff40616037981 */ /* 0x000922000c1e1900 */
[----:B------:R-:W-:Y:S02]  /*19b0*/  IMAD.U32 R24, RZ, RZ, UR24 ;  /* 0x00000018ff187e24 */ /* 0x000fe4000f8e00ff */
[----:B------:R-:W-:-:S05]  /*19c0*/  IMAD.U32 R25, RZ, RZ, UR25 ;  /* 0x00000019ff197e24 */ /* 0x000fca000f8e00ff */
[----:B------:R4:W4:Y:S01]  /*19d0*/  LDG.E R7, desc[UR6][R24.64+-0x8] ;  /* 0xfffff80618077981 */ /* 0x000922000c1e1900 */
[----:B0-----:R-:W-:Y:S02]  /*19e0*/  IMAD.MOV.U32 R11, RZ, RZ, RZ ;  /* 0x000000ffff0b7224 */ /* 0x001fe400078e00ff */
[----:B-1----:R-:W-:Y:S02]  /*19f0*/  IMAD.MOV.U32 R13, RZ, RZ, RZ ;  /* 0x000000ffff0d7224 */ /* 0x002fe400078e00ff */
[----:B------:R-:W-:Y:S02]  /*1a00*/  IMAD.MOV.U32 R21, RZ, RZ, RZ ;  /* 0x000000ffff157224 */ /* 0x000fe400078e00ff */
[----:B------:R-:W-:Y:S02]  /*1a10*/  IMAD.MOV.U32 R35, RZ, RZ, RZ ;  /* 0x000000ffff237224 */ /* 0x000fe400078e00ff */
[----:B------:R-:W-:Y:S02]  /*1a20*/  IMAD.MOV.U32 R37, RZ, RZ, RZ ;  /* 0x000000ffff257224 */ /* 0x000fe400078e00ff */
[----:B------:R-:W-:-:S02]  /*1a30*/  IMAD.MOV.U32 R9, RZ, RZ, RZ ;  /* 0x000000ffff097224 */ /* 0x000fc400078e00ff */
[----:B-----5:R-:W-:-:S04]  /*1a40*/  IMAD.WIDE.U32 R14, R5, R5, RZ ;  /* 0x00000005050e7225 */ /* 0x020fc800078e00ff */
[----:B------:R-:W-:-:S04]  /*1a50*/  IMAD.MOV.U32 R10, RZ, RZ, R15 ;  /* 0x000000ffff0a7224 */ /* 0x000fc800078e000f */
[----:B--2---:R-:W-:-:S04]  /*1a60*/  IMAD.WIDE.U32 R10, R5, R8, R10 ;  /* 0x00000008050a7225 */ /* 0x004fc800078e000a */
[----:B------:R-:W-:Y:S02]  /*1a70*/  IMAD.MOV.U32 R12, RZ, RZ, R11 ;  /* 0x000000ffff0c7224 */ /* 0x000fe400078e000b */
[----:B------:R-:W-:Y:S02]  /*1a80*/  IMAD.MOV.U32 R11, RZ, RZ, RZ ;  /* 0x000000ffff0b7224 */ /* 0x000fe400078e00ff */
[----:B---3--:R-:W-:-:S04]  /*1a90*/  IMAD.WIDE.U32 R12, R5, R0, R12 ;  /* 0x00000000050c7225 */ /* 0x008fc800078e000c */
[----:B------:R-:W-:-:S05]  /*1aa0*/  IMAD.WIDE.U32 R10, R5, R8, R10 ;  /* 0x00000008050a7225 */ /* 0x000fca00078e000a */
[----:B------:R-:W-:Y:S01]  /*1ab0*/  IADD3 R16, P0, PT, R12, R11, RZ ;  /* 0x0000000b0c107210 */ /* 0x000fe20007f1e0ff */
[----:B------:R-:W-:Y:S02]  /*1ac0*/  IMAD.MOV.U32 R12, RZ, RZ, R13 ;  /* 0x000000ffff0c7224 */ /* 0x000fe400078e000d */
[----:B------:R-:W-:Y:S02]  /*1ad0*/  IMAD.MOV.U32 R13, RZ, RZ, RZ ;  /* 0x000000ffff0d7224 */ /* 0x000fe400078e00ff */
[----:B------:R-:W-:Y:S02]  /*1ae0*/  IMAD.X R17, RZ, RZ, RZ, P0 ;  /* 0x000000ffff117224 */ /* 0x000fe400000e06ff */
[----:B----4-:R-:W-:-:S04]  /*1af0*/  IMAD.WIDE.U32 R12, R5, R4, R12 ;  /* 0x00000004050c7225 */ /* 0x010fc800078e000c */
        /* <DEDUP_REMOVED lines=21> */
[----:B------:R-:W-:Y:S02]  /*1c50*/  HFMA2 R19, -RZ, RZ, 0, 0 ;  /* 0x00000000ff137431 */ /* 0x000fe400000001ff */
[----:B------:R-:W-:Y:S02]  /*1c60*/  IMAD.X R23, RZ, RZ, RZ, P1 ;  /* 0x000000ffff177224 */ /* 0x000fe400008e06ff */
[----:B------:R-:W-:Y:S02]  /*1c70*/  IMAD.MOV.U32 R16, RZ, RZ, R20 ;  /* 0x000000ffff107224 */ /* 0x000fe400078e0014 */
        /* <DEDUP_REMOVED lines=42> */
[----:B------:R-:W-:-:S04]  /*1f20*/  IADD3 R28, P2, PT, R24, R27, RZ ;  /* 0x0000001b181c7210 */ /* 0x000fc80007f5e0ff */
[----:B------:R-:W-:Y:S01]  /*1f30*/  IADD3 R24, P0, PT, R22, R21, RZ ;  /* 0x0000001516187210 */ /* 0x000fe20007f1e0ff */
[----:B------:R-:W-:Y:S01]  /*1f40*/  IMAD.X R29, RZ, RZ, RZ, P2 ;  /* 0x000000ffff1d7224 */ /* 0x000fe200010e06ff */
[----:B------:R-:W-:Y:S01]  /*1f50*/  IADD3 R30, P1, PT, R20, R25, RZ ;  /* 0x00000019141e7210 */ /* 0x000fe20007f3e0ff */
[----:B------:R-:W-:Y:S02]  /*1f60*/  IMAD.MOV.U32 R20, RZ, RZ, R26 ;  /* 0x000000ffff147224 */ /* 0x000fe400078e001a */
        /* <DEDUP_REMOVED lines=74> */
[----:B------:R-:W-:Y:S02]  /*2410*/  IMAD.IADD R38, R39, 0x1, R9 ;  /* 0x0000000127267824 */ /* 0x000fe400078e0209 */
        /* <DEDUP_REMOVED lines=15> */
[----:B------:R-:W-:Y:S02]  /*2510*/  IMAD.MOV.U32 R34, RZ, RZ, RZ ;  /* 0x000000ffff227224 */ /* 0x000fe400078e00ff */
[----:B------:R-:W-:-:S04]  /*2520*/  IMAD.WIDE.U32 R10, R6, R3, R10 ;  /* 0x00000003060a7225 */ /* 0x000fc800078e000a */
[----:B------:R-:W-:Y:S01]  /*2530*/  IMAD.WIDE.U32 R26, R4, R7, R32 ;  /* 0x00000007041a7225 */ /* 0x000fe200078e0020 */
[----:B------:R-:W-:-:S03]  /*2540*/  IADD3 R30, P0, PT, R28, R11, RZ ;  /* 0x0000000b1c1e7210 */ /* 0x000fc60007f1e0ff */
[----:B------:R-:W-:Y:S01]  /*2550*/  IMAD.IADD R34, R35, 0x1, R34 ;  /* 0x0000000123227824 */ /* 0x000fe200078e0222 */
[----:B------:R-:W-:Y:S01]  /*2560*/  IADD3 R10, P1, PT, R10, R27, RZ ;  /* 0x0000001b0a0a7210 */ /* 0x000fe20007f3e0ff */
[----:B------:R-:W-:-:S03]  /*2570*/  IMAD.WIDE.U32 R32, R26, 0x3d1, RZ ;  /* 0x000003d11a207825 */ /* 0x000fc600078e00ff */
[----:B------:R-:W-:Y:S01]  /*2580*/  IADD3 R13, P2, P3, R12, R13, R34 ;  /* 0x0000000d0c0d7210 */ /* 0x000fe20007b5e022 */
[----:B------:R-:W-:Y:S02]  /*2590*/  IMAD.X R31, RZ, RZ, RZ, P0 ;  /* 0x000000ffff1f7224 */ /* 0x000fe400000e06ff */
[----:B------:R-:W-:Y:S01]  /*25a0*/  IMAD.X R11, RZ, RZ, RZ, P1 ;  /* 0x000000ffff0b7224 */ /* 0x000fe200008e06ff */
[----:B------:R-:W-:Y:S01]  /*25b0*/  IADD3 R23, P0, P1, R14, R13, R32 ;  /* 0x0000000d0e177210 */ /* 0x000fe2000791e020 */
[----:B------:R-:W-:Y:S01]  /*25c0*/  IMAD.MOV.U32 R32, RZ, RZ, RZ ;  /* 0x000000ffff207224 */ /* 0x000fe200078e00ff */
[----:B------:R-:W-:Y:S01]  /*25d0*/  IADD3.X R17, PT, PT, RZ, RZ, RZ, P2, P3 ;  /* 0x000000ffff117210 */ /* 0x000fe200017e64ff */
[----:B------:R-:W-:-:S03]  /*25e0*/  IMAD.WIDE.U32 R12, R3, R3, R30 ;  /* 0x00000003030c7225 */ /* 0x000fc600078e001e */
[----:B------:R-:W-:Y:S01]  /*25f0*/  IADD3.X R17, PT, PT, RZ, R17, RZ, P0, P1 ;  /* 0x00000011ff117210 */ /* 0x000fe200007e24ff */
        /* <DEDUP_REMOVED lines=13> */
[----:B------:R-:W-:-:S04]  /*26d0*/  IMAD.WIDE.U32 R12, R6, R7, R12 ;  /* 0x00000007060c7225 */ /* 0x000fc800078e000c */
[----:B------:R-:W-:Y:S01]  /*26e0*/  IMAD.IADD R28, R29, 0x1, R28 ;  /* 0x000000011d1c7824 */ /* 0x000fe200078e021c */
[----:B------:R-:W-:Y:S01]  /*26f0*/  IADD3 R16, P0, PT, R14, R13, RZ ;  /* 0x0000000d0e107210 */ /* 0x000fe20007f1e0ff */
[----:B------:R-:W-:-:S03]  /*2700*/  IMAD.WIDE.U32 R26, R12, 0x3d1, RZ ;  /* 0x000003d10c1a7825 */ /* 0x000fc600078e00ff */
[----:B------:R-:W-:Y:S01]  /*2710*/  IADD3 R19, P1, P2, R18, R19, R28 ;  /* 0x0000001312137210 */ /* 0x000fe20007a3e01c */
[----:B------:R-:W-:-:S03]  /*2720*/  IMAD.X R17, RZ, RZ, RZ, P0 ;  /* 0x000000ffff117224 */ /* 0x000fc600000e06ff */
[----:B------:R-:W-:Y:S01]  /*2730*/  IADD3 R55, P0, P3, R10, R19, R26 ;  /* 0x000000130a377210 */ /* 0x000fe20007b1e01a */
[----:B------:R-:W-:Y:S01]  /*2740*/  IMAD.WIDE.U32 R10, R3, R7, R16 ;  /* 0x00000007030a7225 */ /* 0x000fe200078e0010 */
[----:B------:R-:W-:-:S03]  /*2750*/  IADD3.X R21, PT, PT, RZ, RZ, RZ, P1, P2 ;  /* 0x000000ffff157210 */ /* 0x000fc60000fe44ff */
[----:B------:R-:W-:Y:S01]  /*2760*/  IMAD.IADD R26, R27, 0x1, R9 ;  /* 0x000000011b1a7824 */ /* 0x000fe200078e0209 */
[----:B------:R-:W-:Y:S01]  /*2770*/  IADD3.X R21, PT, PT, RZ, R21, RZ, P0, P3 ;  /* 0x00000015ff157210 */ /* 0x000fe200007e64ff */
[----:B------:R-:W-:Y:S01]  /*2780*/  IMAD.WIDE.U32 R16, R10, 0x3d1, RZ ;  /* 0x000003d10a107825 */ /* 0x000fe200078e00ff */
[----:B------:R-:W-:Y:S02]  /*2790*/  IADD3 R14, P0, PT, R15, R11, RZ ;  /* 0x0000000b0f0e7210 */ /* 0x000fe40007f1e0ff */
[----:B------:R-:W-:-:S03]  /*27a0*/  IADD3 R21, P1, P2, R20, R21, R26 ;  /* 0x0000001514157210 */ /* 0x000fc60007a3e01a */
[----:B------:R-:W-:Y:S01]  /*27b0*/  IMAD.X R15, RZ, RZ, RZ, P0 ;  /* 0x000000ffff0f7224 */ /* 0x000fe200000e06ff */
[----:B------:R-:W-:Y:S01]  /*27c0*/  IADD3 R53, P0, P3, R12, R21, R16 ;  /* 0x000000150c357210 */ /* 0x000fe20007b1e010 */
[----:B------:R-:W-:Y:S01]  /*27d0*/  IMAD.IADD R16, R17, 0x1, R9 ;  /* 0x0000000111107824 */ /* 0x000fe200078e0209 */
[----:B------:R-:W-:Y:S01]  /*27e0*/  IADD3.X R51, PT, PT, RZ, RZ, RZ, P1, P2 ;  /* 0x000000ffff337210 */ /* 0x000fe20000fe44ff */
[----:B------:R-:W-:-:S03]  /*27f0*/  IMAD.WIDE.U32 R12, R7, R7, R14 ;  /* 0x00000007070c7225 */ /* 0x000fc600078e000e */
[----:B------:R-:W-:Y:S01]  /*2800*/  IADD3.X R51, PT, PT, RZ, R51, RZ, P0, P3 ;  /* 0x00000033ff337210 */ /* 0x000fe200007e64ff */
[----:B------:R-:W-:-:S03]  /*2810*/  IMAD.WIDE.U32 R14, R12, 0x3d1, RZ ;  /* 0x000003d10c0e7825 */ /* 0x000fc600078e00ff */
[----:B------:R-:W-:-:S04]  /*2820*/  IADD3 R51, P0, P1, R22, R51, R16 ;  /* 0x0000003316337210 */ /* 0x000fc8000791e010 */
[----:B------:R-:W-:Y:S02]  /*2830*/  IADD3.X R33, PT, PT, RZ, RZ, RZ, P0, P1 ;  /* 0x000000ffff217210 */ /* 0x000fe400007e24ff */
[----:B------:R-:W-:Y:S01]  /*2840*/  IADD3 R51, P0, P1, R10, R51, R14 ;  /* 0x000000330a337210 */ /* 0x000fe2000791e00e */
[----:B------:R-:W-:Y:S02]  /*2850*/  IMAD.IADD R14, R15, 0x1, R9 ;  /* 0x000000010f0e7824 */ /* 0x000fe400078e0209 */
[----:B------:R-:W-:Y:S01]  /*2860*/  IMAD.WIDE.U32 R10, R13, 0x3d1, RZ ;  /* 0x000003d10d0a7825 */ /* 0x000fe200078e00ff */
[----:B------:R-:W-:-:S03]  /*2870*/  IADD3.X R33, PT, PT, RZ, R33, RZ, P0, P1 ;  /* 0x00000021ff217210 */ /* 0x000fc600007e24ff */
[----:B------:R-:W-:Y:S01]  /*2880*/  IMAD.MOV.U32 R15, RZ, RZ, RZ ;  /* 0x000000ffff0f7224 */ /* 0x000fe200078e00ff */
[----:B------:R-:W-:-:S04]  /*2890*/  IADD3 R33, P0, P1, R24, R33, R14 ;  /* 0x0000002118217210 */ /* 0x000fc8000791e00e */
[----:B------:R-:W-:Y:S01]  /*28a0*/  IADD3 R33, P2, P3, R12, R33, R10 ;  /* 0x000000210c217210 */ /* 0x000fe20007b5e00a */
[----:B------:R-:W-:Y:S01]  /*28b0*/  IMAD.IADD R12, R11, 0x1, R15 ;  /* 0x000000010b0c7824 */ /* 0x000fe200078e020f */
        /* <DEDUP_REMOVED lines=46> */
[----:B------:R-:W-:Y:S05]  /*2ba0*/  @!P1 BRA `(.L_x_892) ;  /* 0x00000000002c9947 */ /* 0x000fea0003800000 */
[----:B------:R-:W-:Y:S01]  /*2bb0*/  IADD3 R9, P1, PT, R33, R9, RZ ;  /* 0x0000000921097210 */ /* 0x000fe20007f3e0ff */
[----:B------:R-:W-:Y:S02]  /*2bc0*/  IMAD.MOV.U32 R51, RZ, RZ, RZ ;  /* 0x000000ffff337224 */ /* 0x000fe400078e00ff */
[----:B------:R-:W-:Y:S01]  /*2bd0*/  IMAD.MOV.U32 R53, RZ, RZ, RZ ;  /* 0x000000ffff357224 */ /* 0x000fe200078e00ff */
[C---:B------:R-:W-:Y:S01]  /*2be0*/  ISETP.GT.U32.AND P0, PT, R9.reuse, -0x1, PT ;  /* 0xffffffff0900780c */ /* 0x040fe20003f04070 */
[----:B------:R-:W-:Y:S01]  /*2bf0*/  IMAD.X R10, RZ, RZ, RZ, P1 ;  /* 0x000000ffff0a7224 */ /* 0x000fe200008e06ff */
[----:B------:R-:W-:Y:S01]  /*2c00*/  ISETP.LT.U32.AND P1, PT, R9, RZ, PT ;  /* 0x000000ff0900720c */ /* 0x000fe20003f21070 */
[----:B------:R-:W-:Y:S02]  /*2c10*/  IMAD.MOV.U32 R55, RZ, RZ, RZ ;  /* 0x000000ffff377224 */ /* 0x000fe400078e00ff */
[----:B------:R-:W-:Y:S01]  /*2c20*/  IMAD.MOV.U32 R25, RZ, RZ, RZ ;  /* 0x000000ffff197224 */ /* 0x000fe200078e00ff */
[----:B------:R-:W-:-:S02]  /*2c30*/  ISETP.LT.U32.AND.EX P1, PT, R10, 0x1, PT, P1 ;  /* 0x000000010a00780c */ /* 0x000fc40003f21110 */
[----:B------:R-:W-:Y:S02]  /*2c40*/  ISETP.GT.U32.AND.EX P0, PT, R10, RZ, PT, P0 ;  /* 0x000000ff0a00720c */ /* 0x000fe40003f04100 */
[----:B------:R-:W-:-:S11]  /*2c50*/  SEL R33, R9, RZ, P1 ;  /* 0x000000ff09217207 */ /* 0x000fd60000800000 */
.L_x_892:
[----:B------:R-:W0:Y:S01]  /*2c60*/  LDC R16, c[0x3][0x18] ;  /* 0x00c00600ff107b82 */ /* 0x000e220000000800 */
[----:B------:R-:W-:-:S13]  /*2c70*/  ISETP.GT.U32.OR P0, PT, R33, UR62, P0 ;  /* 0x0000003e21007c0c */ /* 0x000fda0008704470 */
[----:B------:R-:W-:Y:S05]  /*2c80*/  @P0 BRA `(.L_x_893) ;  /* 0x0000000000640947 */ /* 0x000fea0003800000 */
[----:B------:R-:W-:-:S13]  /*2c90*/  ISETP.GE.U32.AND P0, PT, R33, UR62, PT ;  /* 0x0000003e21007c0c */ /* 0x000fda000bf06070 */
[----:B------:R-:W-:Y:S05]  /*2ca0*/  @!P0 BRA `(.L_x_894) ;  /* 0x0000000000888947 */ /* 0x000fea0003800000 */
[----:B------:R-:W-:-:S13]  /*2cb0*/  ISETP.GT.U32.AND P0, PT, R51, UR57, PT ;  /* 0x0000003933007c0c */ /* 0x000fda000bf04070 */
        /* <DEDUP_REMOVED lines=17> */
[----:B------:R-:W-:-:S04]  /*2dd0*/  ISETP.GE.U32.AND P0, PT, R47, UR22, PT ;  /* 0x000000162f007c0c */ /* 0x000fc8000bf06070 */
[----:B------:R-:W-:-:S04]  /*2de0*/  ISETP.LT.U32.OR P0, PT, R49, UR23, !P0 ;  /* 0x0000001731007c0c */ /* 0x000fc8000c701470 */
[----:B------:R-:W-:-:S04]  /*2df0*/  ISETP.LE.U32.AND P0, PT, R49, UR23, P0 ;  /* 0x0000001731007c0c */ /* 0x000fc80008703070 */
[----:B------:R-:W-:-:S13]  /*2e00*/  ISETP.LT.U32.OR P0, PT, R23, UR61, P0 ;  /* 0x0000003d17007c0c */ /* 0x000fda0008701470 */
[----:B------:R-:W-:Y:S05]  /*2e10*/  @P0 BRA `(.L_x_894) ;  /* 0x00000000002c0947 */ /* 0x000fea0003800000 */
.L_x_893:
[----:B------:R-:W1:Y:S08]  /*2e20*/  LDC.64 R10, c[0x3][RZ] ;  /* 0x00c00000ff0a7b82 */ /* 0x000e700000000a00 */
[----:B------:R-:W2:Y:S08]  /*2e30*/  LDC.64 R12, c[0x3][0x8] ;  /* 0x00c00200ff0c7b82 */ /* 0x000eb00000000a00 */
[----:B------:R-:W3:Y:S01]  /*2e40*/  LDC.64 R14, c[0x3][0x10] ;  /* 0x00c00400ff0e7b82 */ /* 0x000ee20000000a00 */
[----:B-1----:R-:W-:-:S04]  /*2e50*/  IADD3 R47, P0, PT, R47, -R10, RZ ;  /* 0x8000000a2f2f7210 */ /* 0x002fc80007f1e0ff */
[----:B------:R-:W-:-:S04]  /*2e60*/  IADD3.X R49, P0, PT, R49, ~R11, RZ, P0, !PT ;  /* 0x8000000b31317210 */ /* 0x000fc8000071e4ff */
[----:B--2---:R-:W-:-:S04]  /*2e70*/  IADD3.X R23, P0, PT, R23, ~R12, RZ, P0, !PT ;  /* 0x8000000c17177210 */ /* 0x004fc8000071e4ff */
[----:B------:R-:W-:-:S04]  /*2e80*/  IADD3.X R25, P0, PT, R25, ~R13, RZ, P0, !PT ;  /* 0x8000000d19197210 */ /* 0x000fc8000071e4ff */
[----:B---3--:R-:W-:-:S04]  /*2e90*/  IADD3.X R55, P0, PT, R55, ~R14, RZ, P0, !PT ;  /* 0x8000000e37377210 */ /* 0x008fc8000071e4ff */
[----:B------:R-:W-:-:S04]  /*2ea0*/  IADD3.X R53, P0, PT, R53, ~R15, RZ, P0, !PT ;  /* 0x8000000f35357210 */ /* 0x000fc8000071e4ff */
[----:B0-----:R-:W-:-:S04]  /*2eb0*/  IADD3.X R51, P0, PT, R51, ~R16, RZ, P0, !PT ;  /* 0x8000001033337210 */ /* 0x001fc8000071e4ff */
[----:B------:R-:W-:-:S09]  /*2ec0*/  IADD3.X R33, PT, PT, R33, ~UR62, RZ, P0, !PT ;  /* 0x8000003e21217c10 */ /* 0x000fd200087fe4ff */
.L_x_894:
        /* <DEDUP_REMOVED lines=27> */
.L_x_895:
        /* <DEDUP_REMOVED lines=11> */
.L_x_896:
[----:B------:R-:W-:Y:S02]  /*3130*/  UISETP.NE.AND UP1, UPT, UR68, URZ, UPT ;  /* 0x000000ff4400728c */ /* 0x000fe4000bf25270 */
[----:B------:R-:W-:Y:S01]  /*3140*/  UPLOP3.LUT UP0, UPT, UPT, UPT, UPT, 0x40, 0x4 ;  /* 0x000000000004789c */ /* 0x000fe20003f0e870 */
[----:B------:R-:W-:Y:S01]  /*3150*/  UMOV UR63, UR56 ;  /* 0x00000038003f7c82 */ /* 0x000fe20008000000 */
[----:B------:R-:W-:Y:S01]  /*3160*/  UMOV UR64, UR54 ;  /* 0x0000003600407c82 */ /* 0x000fe20008000000 */
[----:B------:R-:W-:Y:S01]  /*3170*/  UMOV UR65, UR53 ;  /* 0x0000003500417c82 */ /* 0x000fe20008000000 */
[----:B------:R-:W-:Y:S01]  /*3180*/  UMOV UR46, UR52 ;  /* 0x00000034002e7c82 */ /* 0x000fe20008000000 */
[----:B------:R-:W-:Y:S01]  /*3190*/  UMOV UR44, UR66 ;  /* 0x00000042002c7c82 */ /* 0x000fe20008000000 */
[----:B------:R-:W-:Y:S01]  /*31a0*/  UMOV UR45, UR67 ;  /* 0x00000043002d7c82 */ /* 0x000fe20008000000 */
[----:B------:R-:W-:Y:S01]  /*31b0*/  UMOV UR40, UR71 ;  /* 0x0000004700287c82 */ /* 0x000fe20008000000 */
[----:B------:R-:W-:Y:S01]  /*31c0*/  UMOV UR38, UR70 ;  /* 0x0000004600267c82 */ /* 0x000fe20008000000 */
[----:B------:R-:W-:Y:S05]  /*31d0*/  BRA.U !UP1, `(.L_x_897) ;  /* 0x0000000109ec7547 */ /* 0x000fea000b800000 */
[----:B------:R-:W-:Y:S01]  /*31e0*/  UIMAD.WIDE.U32 UR4, UR68, 0x3d1, URZ ;  /* 0x000003d1440478a5 */ /* 0x000fe2000f8e00ff */
[----:B------:R-:W-:Y:S01]  /*31f0*/  UMOV UR63, UR56 ;  /* 0x00000038003f7c82 */ /* 0x000fe20008000000 */
[----:B------:R-:W-:Y:S02]  /*3200*/  UMOV UR64, UR54 ;  /* 0x0000003600407c82 */ /* 0x000fe40008000000 */
[----:B------:R-:W-:Y:S02]  /*3210*/  UIADD3 UR38, UP1, UPT, UR4, UR70, URZ ;  /* 0x0000004604267290 */ /* 0x000fe4000ff3e0ff */
[----:B------:R-:W-:Y:S02]  /*3220*/  UIADD3 UR4, UP2, UP3, UR68, UR5, UR71 ;  /* 0x0000000544047290 */ /* 0x000fe4000fb5e047 */
[----:B------:R-:W-:Y:S02]  /*3230*/  UIADD3.X UR26, UPT, UPT, URZ, URZ, URZ, UP1, !UPT ;  /* 0x000000ffff1a7290 */ /* 0x000fe40008ffe4ff */
[----:B------:R-:W-:-:S02]  /*3240*/  UIADD3.X UR5, UPT, UPT, URZ, URZ, URZ, UP2, UP3 ;  /* 0x000000ffff057290 */ /* 0x000fc400097e64ff */
[----:B------:R-:W-:Y:S01]  /*3250*/  UIADD3 UR40, UP1, UPT, UR4, UR26, URZ ;  /* 0x0000001a04287290 */ /* 0x000fe2000ff3e0ff */
[----:B------:R-:W-:Y:S01]  /*3260*/  UMOV UR65, UR53 ;  /* 0x0000003500417c82 */ /* 0x000fe20008000000 */
[----:B------:R-:W-:Y:S02]  /*3270*/  UMOV UR46, UR52 ;  /* 0x00000034002e7c82 */ /* 0x000fe40008000000 */
[----:B------:R-:W-:Y:S02]  /*3280*/  UIADD3.X UR4, UPT, UPT, URZ, UR5, URZ, UP1, !UPT ;  /* 0x00000005ff047290 */ /* 0x000fe40008ffe4ff */
[----:B------:R-:W-:Y:S01]  /*3290*/  UISETP.GE.U32.AND UP1, UPT, UR40, URZ, UPT ;  /* 0x000000ff2800728c */ /* 0x000fe2000bf26070 */
[----:B------:R-:W-:Y:S01]  /*32a0*/  UMOV UR44, UR66 ;  /* 0x00000042002c7c82 */ /* 0x000fe20008000000 */
[----:B------:R-:W-:Y:S02]  /*32b0*/  UMOV UR45, UR67 ;  /* 0x00000043002d7c82 */ /* 0x000fe40008000000 */
[----:B------:R-:W-:-:S09]  /*32c0*/  UISETP.GE.U32.AND.EX UP1, UPT, UR4, 0x1, UPT, UP1 ;  /* 0x000000010400788c */ /* 0x000fd2000bf26110 */
[----:B------:R-:W-:Y:S05]  /*32d0*/  BRA.U !UP1, `(.L_x_897) ;  /* 0x0000000109ac7547 */ /* 0x000fea000b800000 */
[----:B------:R-:W-:Y:S01]  /*32e0*/  UIADD3 UR45, UP1, UPT, UR4, UR67, URZ ;  /* 0x00000043042d7290 */ /* 0x000fe2000ff3e0ff */
[----:B------:R-:W-:Y:S01]  /*32f0*/  UMOV UR63, UR56 ;  /* 0x00000038003f7c82 */ /* 0x000fe20008000000 */
[----:B------:R-:W-:Y:S02]  /*3300*/  UMOV UR64, UR54 ;  /* 0x0000003600407c82 */ /* 0x000fe40008000000 */
[----:B------:R-:W-:Y:S02]  /*3310*/  UIADD3.X UR4, UPT, UPT, URZ, URZ, URZ, UP1, !UPT ;  /* 0x000000ffff047290 */ /* 0x000fe40008ffe4ff */
[----:B------:R-:W-:Y:S01]  /*3320*/  UISETP.GE.U32.AND UP1, UPT, UR45, URZ, UPT ;  /* 0x000000ff2d00728c */ /* 0x000fe2000bf26070 */
[----:B------:R-:W-:Y:S01]  /*3330*/  UMOV UR65, UR53 ;  /* 0x0000003500417c82 */ /* 0x000fe20008000000 */
[----:B------:R-:W-:Y:S02]  /*3340*/  UMOV UR46, UR52 ;  /* 0x00000034002e7c82 */ /* 0x000fe40008000000 */
[----:B------:R-:W-:Y:S01]  /*3350*/  UISETP.GE.U32.AND.EX UP1, UPT, UR4, 0x1, UPT, UP1 ;  /* 0x000000010400788c */ /* 0x000fe2000bf26110 */
[----:B------:R-:W-:-:S08]  /*3360*/  UMOV UR44, UR66 ;  /* 0x00000042002c7c82 */ /* 0x000fd00008000000 */
        /* <DEDUP_REMOVED lines=15> */
[----:B------:R-:W-:-:S03]  /*3460*/  UMOV UR65, UR53 ;  /* 0x0000003500417c82 */ /* 0x000fc60008000000 */
[----:B------:R-:W-:-:S09]  /*3470*/  UISETP.GE.U32.AND.EX UP1, UPT, UR4, 0x1, UPT, UP1 ;  /* 0x000000010400788c */ /* 0x000fd2000bf26110 */
[----:B------:R-:W-:Y:S05]  /*3480*/  BRA.U !UP1, `(.L_x_897) ;  /* 0x0000000109407547 */ /* 0x000fea000b800000 */
[----:B------:R-:W-:Y:S01]  /*3490*/  UIADD3 UR65, UP1, UPT, UR4, UR53, URZ ;  /* 0x0000003504417290 */ /* 0x000fe2000ff3e0ff */
[----:B------:R-:W-:Y:S01]  /*34a0*/  UMOV UR63, UR56 ;  /* 0x00000038003f7c82 */ /* 0x000fe20008000000 */
[----:B------:R-:W-:Y:S02]  /*34b0*/  UMOV UR64, UR54 ;  /* 0x0000003600407c82 */ /* 0x000fe40008000000 */
[----:B------:R-:W-:Y:S02]  /*34c0*/  UIADD3.X UR4, UPT, UPT, URZ, URZ, URZ, UP1, !UPT ;  /* 0x000000ffff047290 */ /* 0x000fe40008ffe4ff */
[----:B------:R-:W-:-:S04]  /*34d0*/  UISETP.GE.U32.AND UP1, UPT, UR65, URZ, UPT ;  /* 0x000000ff4100728c */ /* 0x000fc8000bf26070 */
[----:B------:R-:W-:-:S09]  /*34e0*/  UISETP.GE.U32.AND.EX UP1, UPT, UR4, 0x1, UPT, UP1 ;  /* 0x000000010400788c */ /* 0x000fd2000bf26110 */
[----:B------:R-:W-:Y:S05]  /*34f0*/  BRA.U !UP1, `(.L_x_897) ;  /* 0x0000000109247547 */ /* 0x000fea000b800000 */
[----:B------:R-:W-:-:S04]  /*3500*/  UIADD3 UR64, UP0, UPT, UR4, UR54, URZ ;  /* 0x0000003604407290 */ /* 0x000fc8000ff1e0ff */
[----:B------:R-:W-:Y:S02]  /*3510*/  UIADD3.X UR5, UPT, UPT, URZ, URZ, URZ, UP0, !UPT ;  /* 0x000000ffff057290 */ /* 0x000fe400087fe4ff */
[----:B------:R-:W-:Y:S02]  /*3520*/  UISETP.GT.U32.AND UP0, UPT, UR64, -0x1, UPT ;  /* 0xffffffff4000788c */ /* 0x000fe4000bf04070 */
[----:B------:R-:W-:Y:S02]  /*3530*/  UIADD3 UR4, UP1, UPT, UR5, UR56, URZ ;  /* 0x0000003805047290 */ /* 0x000fe4000ff3e0ff */
[----:B------:R-:W-:Y:S02]  /*3540*/  UISETP.GT.U32.AND.EX UP0, UPT, UR5, URZ, UPT, UP0 ;  /* 0x000000ff0500728c */ /* 0x000fe4000bf04100 */
[----:B------:R-:W-:Y:S02]  /*3550*/  UIADD3.X UR5, UPT, UPT, URZ, URZ, URZ, UP1, !UPT ;  /* 0x000000ffff057290 */ /* 0x000fe40008ffe4ff */
[----:B------:R-:W-:-:S02]  /*3560*/  UISETP.GT.U32.AND UP1, UPT, UR4, -0x1, UPT ;  /* 0xffffffff0400788c */ /* 0x000fc4000bf24070 */
[----:B------:R-:W-:Y:S02]  /*3570*/  USEL UR63, UR4, UR56, UP0 ;  /* 0x00000038043f7287 */ /* 0x000fe40008000000 */
[----:B------:R-:W-:-:S11]  /*3580*/  UISETP.GT.U32.AND.EX UP0, UPT, UR5, URZ, UP0, UP1 ;  /* 0x000000ff0500728c */ /* 0x000fd60008704110 */
.L_x_897:
[----:B------:R-:W-:-:S09]  /*3590*/  UISETP.GT.U32.OR UP0, UPT, UR63, UR62, UP0 ;  /* 0x0000003e3f00728c */ /* 0x000fd20008704470 */
[----:B------:R-:W-:Y:S05]  /*35a0*/  BRA.U UP0, `(.L_x_898) ;  /* 0x0000000100647547 */ /* 0x000fea000b800000 */
[----:B------:R-:W-:-:S09]  /*35b0*/  UISETP.GE.U32.AND UP0, UPT, UR63, UR62, UPT ;  /* 0x0000003e3f00728c */ /* 0x000fd2000bf06070 */
[----:B------:R-:W-:Y:S05]  /*35c0*/  BRA.U !UP0, `(.L_x_899) ;  /* 0x00000001087c7547 */ /* 0x000fea000b800000 */
[----:B------:R-:W-:-:S09]  /*35d0*/  UISETP.GT.U32.AND UP0, UPT, UR64, UR57, UPT ;  /* 0x000000394000728c */ /* 0x000fd2000bf04070 */
        /* <DEDUP_REMOVED lines=17> */
[----:B------:R-:W-:-:S04]  /*36f0*/  UISETP.GE.U32.AND UP0, UPT, UR38, UR22, UPT ;  /* 0x000000162600728c */ /* 0x000fc8000bf06070 */
[----:B------:R-:W-:-:S04]  /*3700*/  UISETP.LT.U32.OR UP0, UPT, UR40, UR23, !UP0 ;  /* 0x000000172800728c */ /* 0x000fc8000c701470 */
[----:B------:R-:W-:-:S04]  /*3710*/  UISETP.LE.U32.AND UP0, UPT, UR40, UR23, UP0 ;  /* 0x000000172800728c */ /* 0x000fc80008703070 */
[----:B------:R-:W-:-:S09]  /*3720*/  UISETP.LT.U32.OR UP0, UPT, UR45, UR61, UP0 ;  /* 0x0000003d2d00728c */ /* 0x000fd20008701470 */
[----:B------:R-:W-:Y:S05]  /*3730*/  BRA.U UP0, `(.L_x_899) ;  /* 0x0000000100207547 */ /* 0x000fea000b800000 */
.L_x_898:
[----:B------:R-:W-:-:S04]  /*3740*/  UIADD3 UR38, UP0, UPT, UR38, -UR8, URZ ;  /* 0x8000000826267290 */ /* 0x000fc8000ff1e0ff */
[----:B------:R-:W-:-:S04]  /*3750*/  UIADD3.X UR40, UP0, UPT, UR40, ~UR9, URZ, UP0, !UPT ;  /* 0x8000000928287290 */ /* 0x000fc8000871e4ff */
[----:B------:R-:W-:-:S04]  /*3760*/  UIADD3.X UR45, UP0, UPT, UR45, ~UR10, URZ, UP0, !UPT ;  /* 0x8000000a2d2d7290 */ /* 0x000fc8000871e4ff */
[----:B------:R-:W-:-:S04]  /*3770*/  UIADD3.X UR44, UP0, UPT, UR44, ~UR11, URZ, UP0, !UPT ;  /* 0x8000000b2c2c7290 */ /* 0x000fc8000871e4ff */
[----:B------:R-:W-:-:S04]  /*3780*/  UIADD3.X UR46, UP0, UPT, UR46, ~UR20, URZ, UP0, !UPT ;  /* 0x800000142e2e7290 */ /* 0x000fc8000871e4ff */
[----:B------:R-:W-:-:S04]  /*3790*/  UIADD3.X UR65, UP0, UPT, UR65, ~UR21, URZ, UP0, !UPT ;  /* 0x8000001541417290 */ /* 0x000fc8000871e4ff */
[----:B------:R-:W-:-:S04]  /*37a0*/  UIADD3.X UR64, UP0, UPT, UR64, ~UR57, URZ, UP0, !UPT ;  /* 0x8000003940407290 */ /* 0x000fc8000871e4ff */
[----:B------:R-:W-:-:S12]  /*37b0*/  UIADD3.X UR63, UPT, UPT, UR63, ~UR62, URZ, UP0, !UPT ;  /* 0x8000003e3f3f7290 */ /* 0x000fd800087fe4ff */
.L_x_899:
        /* <DEDUP_REMOVED lines=27> */
.L_x_900:
        /* <DEDUP_REMOVED lines=8> */
.L_x_901:
[----:B------:R-:W-:Y:S02]  /*39f0*/  IMAD.U32 R14, RZ, RZ, UR24 ;  /* 0x00000018ff0e7e24 */ /* 0x000fe4000f8e00ff */
        /* <DEDUP_REMOVED lines=8> */
[----:B0-----:R-:W-:Y:S02]  /*3a80*/  IMAD.U32 R16, RZ, RZ, UR24 ;  /* 0x00000018ff107e24 */ /* 0x001fe4000f8e00ff */
[----:B------:R-:W-:-:S05]  /*3a90*/  IMAD.U32 R17, RZ, RZ, UR25 ;  /* 0x00000019ff117e24 */ /* 0x000fca000f8e00ff */
[----:B------:R0:W5:Y:S01]  /*3aa0*/  LDG.E R24, desc[UR6][R16.64+-0x58] ;  /* 0xffffa80610187981 */ /* 0x000162000c1e1900 */
[----:B------:R-:W-:Y:S02]  /*3ab0*/  IMAD.U32 R18, RZ, RZ, UR24 ;  /* 0x00000018ff127e24 */ /* 0x000fe4000f8e00ff */
[----:B------:R-:W-:-:S05]  /*3ac0*/  IMAD.U32 R19, RZ, RZ, UR25 ;  /* 0x00000019ff137e24 */ /* 0x000fca000f8e00ff */
[----:B------:R0:W5:Y:S01]  /*3ad0*/  LDG.E R36, desc[UR6][R18.64+-0x54] ;  /* 0xffffac0612247981 */ /* 0x000162000c1e1900 */
[----:B------:R-:W-:Y:S02]  /*3ae0*/  IMAD.U32 R20, RZ, RZ, UR24 ;  /* 0x00000018ff147e24 */ /* 0x000fe4000f8e00ff */
[----:B------:R-:W-:-:S05]  /*3af0*/  IMAD.U32 R21, RZ, RZ, UR25 ;  /* 0x00000019ff157e24 */ /* 0x000fca000f8e00ff */
[----:B------:R-:W5:Y:S01]  /*3b00*/  LDG.E R39, desc[UR6][R20.64+-0x50] ;  /* 0xffffb00614277981 */ /* 0x000f62000c1e1900 */
[----:B------:R-:W-:Y:S02]  /*3b10*/  IMAD.U32 R26, RZ, RZ, UR24 ;  /* 0x00000018ff1a7e24 */ /* 0x000fe4000f8e00ff */
[----:B------:R-:W-:-:S05]  /*3b20*/  IMAD.U32 R27, RZ, RZ, UR25 ;  /* 0x00000019ff1b7e24 */ /* 0x000fca000f8e00ff */
[----:B------:R-:W5:Y:S01]  /*3b30*/  LDG.E R9, desc[UR6][R26.64+-0x4c] ;  /* 0xffffb4061a097981 */ /* 0x000f62000c1e1900 */
[----:B------:R-:W-:Y:S02]  /*3b40*/  IMAD.U32 R28, RZ, RZ, UR24 ;  /* 0x00000018ff1c7e24 */ /* 0x000fe4000f8e00ff */
[----:B------:R-:W-:-:S05]  /*3b50*/  IMAD.U32 R29, RZ, RZ, UR25 ;  /* 0x00000019ff1d7e24 */ /* 0x000fca000f8e00ff */
[----:B------:R0:W5:Y:S01]  /*3b60*/  LDG.E R22, desc[UR6][R28.64+-0x48] ;  /* 0xffffb8061c167981 */ /* 0x000162000c1e1900 */
[----:B-1----:R-:W-:Y:S02]  /*3b70*/  IMAD.MOV.U32 R11, RZ, RZ, RZ ;  /* 0x000000ffff0b7224 */ /* 0x002fe400078e00ff */
[----:B0-----:R-:W-:Y:S02]  /*3b80*/  IMAD.MOV.U32 R17, RZ, RZ, RZ ;  /* 0x000000ffff117224 */ /* 0x001fe400078e00ff */
[----:B------:R-:W-:Y:S02]  /*3b90*/  IMAD.MOV.U32 R19, RZ, RZ, RZ ;  /* 0x000000ffff137224 */ /* 0x000fe400078e00ff */
[----:B------:R-:W-:Y:S02]  /*3ba0*/  IMAD.MOV.U32 R29, RZ, RZ, RZ ;  /* 0x000000ffff1d7224 */ /* 0x000fe400078e00ff */
[----:B--2---:R-:W-:-:S04]  /*3bb0*/  IMAD.WIDE.U32 R12, R14, UR38, RZ ;  /* 0x000000260e0c7c25 */ /* 0x004fc8000f8e00ff */
[----:B------:R-:W-:-:S04]  /*3bc0*/  IMAD.MOV.U32 R10, RZ, RZ, R13 ;  /* 0x000000ffff0a7224 */ /* 0x000fc800078e000d */
[----:B------:R-:W-:-:S04]  /*3bd0*/  IMAD.WIDE.U32 R10, R14, UR40, R10 ;  /* 0x000000280e0a7c25 */ /* 0x000fc8000f8e000a */
[----:B------:R-:W-:Y:S02]  /*3be0*/  IMAD.MOV.U32 R16, RZ, RZ, R11 ;  /* 0x000000ffff107224 */ /* 0x000fe400078e000b */
[----:B------:R-:W-:Y:S02]  /*3bf0*/  HFMA2 R11, -RZ, RZ, 0, 0 ;  /* 0x00000000ff0b7431 */ /* 0x000fe400000001ff */
[----:B------:R-:W-:-:S04]  /*3c00*/  IMAD.WIDE.U32 R16, R14, UR45, R16 ;  /* 0x0000002d0e107c25 */ /* 0x000fc8000f8e0010 */
[----:B---3--:R-:W-:-:S05]  /*3c10*/  IMAD.WIDE.U32 R10, R37, UR38, R10 ;  /* 0x00000026250a7c25 */ /* 0x008fca000f8e000a */
[----:B------:R-:W-:Y:S01]  /*3c20*/  IADD3 R20, P0, PT, R16, R11, RZ ;  /* 0x0000000b10147210 */ /* 0x000fe20007f1e0ff */
[----:B------:R-:W-:Y:S02]  /*3c30*/  IMAD.MOV.U32 R16, RZ, RZ, R17 ;  /* 0x000000ffff107224 */ /* 0x000fe400078e0011 */
[----:B------:R-:W-:Y:S02]  /*3c40*/  IMAD.MOV.U32 R17, RZ, RZ, RZ ;  /* 0x000000ffff117224 */ /* 0x000fe400078e00ff */
[----:B------:R-:W-:Y:S02]  /*3c50*/  IMAD.X R21, RZ, RZ, RZ, P0 ;  /* 0x000000ffff157224 */ /* 0x000fe400000e06ff */
[----:B------:R-:W-:-:S04]  /*3c60*/  IMAD.WIDE.U32 R16, R14, UR44, R16 ;  /* 0x0000002c0e107c25 */ /* 0x000fc8000f8e0010 */
[----:B------:R-:W-:-:S04]  /*3c70*/  IMAD.WIDE.U32 R20, R37, UR40, R20 ;  /* 0x0000002825147c25 */ /* 0x000fc8000f8e0014 */
[----:B------:R-:W-:Y:S01]  /*3c80*/  IMAD.MOV.U32 R18, RZ, RZ, R17 ;  /* 0x000000ffff127224 */ /* 0x000fe200078e0011 */
[----:B------:R-:W-:Y:S01]  /*3c90*/  IADD3 R26, P0, PT, R16, R21, RZ ;  /* 0x00000015101a7210 */ /* 0x000fe20007f1e0ff */
[----:B------:R-:W-:Y:S02]  /*3ca0*/  IMAD.MOV.U32 R16, RZ, RZ, R20 ;  /* 0x000000ffff107224 */ /* 0x000fe400078e0014 */
[----:B------:R-:W-:-:S04]  /*3cb0*/  IMAD.WIDE.U32 R18, R14, UR46, R18 ;  /* 0x0000002e0e127c25 */ /* 0x000fc8000f8e0012 */
[----:B------:R-:W-:Y:S02]  /*3cc0*/  IMAD.X R27, RZ, RZ, RZ, P0 ;  /* 0x000000ffff1b7224 */ /* 0x000fe400000e06ff */
[----:B------:R-:W-:Y:S02]  /*3cd0*/  IMAD.MOV.U32 R17, RZ, RZ, RZ ;  /* 0x000000ffff117224 */ /* 0x000fe400078e00ff */
[----:B------:R-:W-:-:S04]  /*3ce0*/  IMAD.WIDE.U32 R26, R37, UR45, R26 ;  /* 0x0000002d251a7c25 */ /* 0x000fc8000f8e001a */
[----:B----4-:R-:W-:Y:S01]  /*3cf0*/  IMAD.WIDE.U32 R16, R32, UR38, R16 ;  /* 0x0000002620107c25 */ /* 0x010fe2000f8e0010 */
[----:B------:R-:W-:-:S03]  /*3d00*/  IADD3 R20, P0, PT, R18, R27, RZ ;  /* 0x0000001b12147210 */ /* 0x000fc60007f1e0ff */
[----:B------:R-:W-:Y:S01]  /*3d10*/  IMAD.MOV.U32 R18, RZ, RZ, R19 ;  /* 0x000000ffff127224 */ /* 0x000fe200078e0013 */
[----:B------:R-:W-:Y:S01]  /*3d20*/  IADD3 R26, P1, PT, R26, R17, RZ ;  /* 0x000000111a1a7210 */ /* 0x000fe20007f3e0ff */
[----:B------:R-:W-:Y:S02]  /*3d30*/  IMAD.X R21, RZ, RZ, RZ, P0 ;  /* 0x000000ffff157224 */ /* 0x000fe400000e06ff */
[----:B------:R-:W-:Y:S02]  /*3d40*/  IMAD.MOV.U32 R19, RZ, RZ, RZ ;  /* 0x000000ffff137224 */ /* 0x000fe400078e00ff */
[----:B------:R-:W-:-:S04]  /*3d50*/  IMAD.WIDE.U32 R20, R37, UR44, R20 ;  /* 0x0000002c25147c25 */ /* 0x000fc8000f8e0014 */
[----:B------:R-:W-:-:S04]  /*3d60*/  IMAD.WIDE.U32 R18, R14, UR65, R18 ;  /* 0x000000410e127c25 */ /* 0x000fc8000f8e0012 */
[----:B------:R-:W-:Y:S01]  /*3d70*/  IMAD.X R27, RZ, RZ, RZ, P1 ;  /* 0x000000ffff1b7224 */ /* 0x000fe200008e06ff */
[----:B------:R-:W-:Y:S01]  /*3d80*/  IADD3 R30, P0, PT, R18, R21, RZ ;  /* 0x00000015121e7210 */ /* 0x000fe20007f1e0ff */
[----:B------:R-:W-:Y:S02]  /*3d90*/  IMAD.MOV.U32 R28, RZ, RZ, R19 ;  /* 0x000000ffff1c7224 */ /* 0x000fe400078e0013 */
[----:B------:R-:W-:-:S04]  /*3da0*/  IMAD.WIDE.U32 R26, R32, UR40, R26 ;  /* 0x00000028201a7c25 */ /* 0x000fc8000f8e001a */
[----:B------:R-:W-:Y:S01]  /*3db0*/  IMAD.X R31, RZ, RZ, RZ, P0 ;  /* 0x000000ffff1f7224 */ /* 0x000fe200000e06ff */
[----:B------:R-:W-:Y:S01]  /*3dc0*/  IADD3 R18, P1, PT, R20, R27, RZ ;  /* 0x0000001b14127210 */ /* 0x000fe20007f3e0ff */
[----:B------:R-:W-:-:S04]  /*3dd0*/  IMAD.WIDE.U32 R28, R14, UR64, R28 ;  /* 0x000000400e1c7c25 */ /* 0x000fc8000f8e001c */
[----:B------:R-:W-:-:S04]  /*3de0*/  IMAD.WIDE.U32 R30, R37, UR46, R30 ;  /* 0x0000002e251e7c25 */ /* 0x000fc8000f8e001e */
[----:B------:R-:W-:Y:S01]  /*3df0*/  IMAD.X R19, RZ, RZ, RZ, P1 ;  /* 0x000000ffff137224 */ /* 0x000fe200008e06ff */
[----:B------:R-:W-:Y:S01]  /*3e00*/  IADD3 R20, P0, PT, R28, R31, RZ ;  /* 0x0000001f1c147210 */ /* 0x000fe20007f1e0ff */
[----:B------:R-:W-:Y:S02]  /*3e10*/  IMAD.MOV.U32 R27, RZ, RZ, RZ ;  /* 0x000000ffff1b7224 */ /* 0x000fe400078e00ff */
[----:B------:R-:W-:-:S04]  /*3e20*/  IMAD.WIDE.U32 R18, R32, UR45, R18 ;  /* 0x0000002d20127c25 */ /* 0x000fc8000f8e0012 */
[----:B-----5:R-:W-:Y:S01]  /*3e30*/  IMAD.WIDE.U32 R26, R24, UR38, R26 ;  /* 0x00000026181a7c25 */ /* 0x020fe2000f8e001a */
[----:B------:R-:W-:-:S03]  /*3e40*/  IADD3 R30, P1, PT, R30, R19, RZ ;  /* 0x000000131e1e7210 */ /* 0x000fc60007f3e0ff */
[----:B------:R-:W-:Y:S02]  /*3e50*/  IMAD.MOV.U32 R28, RZ, RZ, R29 ;  /* 0x000000ffff1c7224 */ /* 0x000fe400078e001d */
[----:B------:R-:W-:Y:S01]  /*3e60*/  IMAD.X R21, RZ, RZ, RZ, P0 ;  /* 0x000000ffff157224 */ /* 0x000fe200000e06ff */
[----:B------:R-:W-:Y:S01]  /*3e70*/  IADD3 R18, P0, PT, R18, R27, RZ ;  /* 0x0000001b12127210 */ /* 0x000fe20007f1e0ff */
[----:B------:R-:W-:Y:S02]  /*3e80*/  IMAD.MOV.U32 R29, RZ, RZ, RZ ;  /* 0x000000ffff1d7224 */ /* 0x000fe400078e00ff */
[----:B------:R-:W-:-:S04]  /*3e90*/  IMAD.WIDE.U32 R20, R37, UR65, R20 ;  /* 0x0000004125147c25 */ /* 0x000fc8000f8e0014 */
[----:B------:R-:W-:-:S04]  /*3ea0*/  IMAD.WIDE.U32 R14, R14, UR63, R28 ;  /* 0x0000003f0e0e7c25 */ /* 0x000fc8000f8e001c */
[----:B------:R-:W-:Y:S02]  /*3eb0*/  IMAD.X R31, RZ, RZ, RZ, P1 ;  /* 0x000000ffff1f7224 */ /* 0x000fe400008e06ff */
[----:B------:R-:W-:Y:S01]  /*3ec0*/  IMAD.X R19, RZ, RZ, RZ, P0 ;  /* 0x000000ffff137224 */ /* 0x000fe200000e06ff */
[----:B------:R-:W-:Y:S01]  /*3ed0*/  IADD3 R28, P0, PT, R14, R21, RZ ;  /* 0x000000150e1c7210 */ /* 0x000fe20007f1e0ff */
[----:B------:R-:W-:-:S04]  /*3ee0*/  IMAD.WIDE.U32 R30, R32, UR44, R30 ;  /* 0x0000002c201e7c25 */ /* 0x000fc8000f8e001e */
[----:B------:R-:W-:-:S04]  /*3ef0*/  IMAD.WIDE.U32 R18, R24, UR40, R18 ;  /* 0x0000002818127c25 */ /* 0x000fc8000f8e0012 */
[----:B------:R-:W-:Y:S01]  /*3f00*/  IMAD.X R29, RZ, RZ, RZ, P0 ;  /* 0x000000ffff1d7224 */ /* 0x000fe200000e06ff */
[----:B------:R-:W-:Y:S01]  /*3f10*/  IADD3 R34, P0, PT, R20, R31, RZ ;  /* 0x0000001f14227210 */ /* 0x000fe20007f1e0ff */
[----:B------:R-:W-:Y:S01]  /*3f20*/  IMAD.MOV.U32 R14, RZ, RZ, R18 ;  /* 0x000000ffff0e7224 */ /* 0x000fe200078e0012 */
[----:B------:R-:W-:Y:S01]  /*3f30*/  IADD3 R20, P1, PT, R30, R19, RZ ;  /* 0x000000131e147210 */ /* 0x000fe20007f3e0ff */
[----:B------:R-:W-:-:S04]  /*3f40*/  IMAD.WIDE.U32 R28, R37, UR64, R28 ;  /* 0x00000040251c7c25 */ /* 0x000fc8000f8e001c */
[----:B------:R-:W-:Y:S01]  /*3f50*/  IMAD.X R35, RZ, RZ, RZ, P0 ;  /* 0x000000ffff237224 */ /* 0x000fe200000e06ff */
[----:B------:R-:W-:Y:S01]  /*3f60*/  IADD3 R30, P0, PT, R15, R29, RZ ;  /* 0x0000001d0f1e7210 */ /* 0x000fe20007f1e0ff */
[----:B------:R-:W-:Y:S02]  /*3f70*/  IMAD.X R21, RZ, RZ, RZ, P1 ;  /* 0x000000ffff157224 */ /* 0x000fe400008e06ff */
[----:B------:R-:W-:-:S04]  /*3f80*/  IMAD.WIDE.U32 R34, R32, UR46, R34 ;  /* 0x0000002e20227c25 */ /* 0x000fc8000f8e0022 */
[----:B------:R-:W-:Y:S01]  /*3f90*/  IMAD.WIDE.U32 R20, R24, UR45, R20 ;  /* 0x0000002d18147c25 */ /* 0x000fe2000f8e0014 */
[----:B------:R-:W-:-:S03]  /*3fa0*/  IADD3 R28, P1, PT, R28, R35, RZ ;  /* 0x000000231c1c7210 */ /* 0x000fc60007f3e0ff */
[----:B------:R-:W-:Y:S02]  /*3fb0*/  IMAD.MOV.U32 R15, RZ, RZ, RZ ;  /* 0x000000ffff0f7224 */ /* 0x000fe400078e00ff */
[----:B------:R-:W-:Y:S01]  /*3fc0*/  IMAD.X R31, RZ, RZ, RZ, P0 ;  /* 0x000000ffff1f7224 */ /* 0x000fe200000e06ff */
[----:B------:R-:W-:Y:S01]  /*3fd0*/  IADD3 R34, P0, PT, R34, R21, RZ ;  /* 0x0000001522227210 */ /* 0x000fe20007f1e0ff */
[----:B------:R-:W-:-:S04]  /*3fe0*/  IMAD.WIDE.U32 R14, R36, UR38, R14 ;  /* 0x00000026240e7c25 */ /* 0x000fc8000f8e000e */
[----:B------:R-:W-:Y:S01]  /*3ff0*/  IMAD.X R29, RZ, RZ, RZ, P1 ;  /* 0x000000ffff1d7224 */ /* 0x000fe200008e06ff */
[----:B------:R-:W-:Y:S01]  /*4000*/  IADD3 R20, P2, PT, R20, R15, RZ ;  /* 0x0000000f14147210 */ /* 0x000fe20007f5e0ff */
[----:B------:R-:W-:Y:S02]  /*4010*/  IMAD.X R35, RZ, RZ, RZ, P0 ;  /* 0x000000ffff237224 */ /* 0x000fe400000e06ff */
[----:B------:R-:W-:-:S04]  /*4020*/  IMAD.WIDE.U32 R30, R37, UR63, R30 ;  /* 0x0000003f251e7c25 */ /* 0x000fc8000f8e001e */
[----:B------:R-:W-:-:S04]  /*4030*/  IMAD.WIDE.U32 R28, R32, UR65, R28 ;  /* 0x00000041201c7c25 */ /* 0x000fc8000f8e001c */
[----:B------:R-:W-:Y:S01]  /*4040*/  IMAD.WIDE.U32 R34, R24, UR44, R34 ;  /* 0x0000002c18227c25 */ /* 0x000fe2000f8e0022 */
[----:B------:R-:W-:-:S03]  /*4050*/  IADD3 R18, P0, PT, R30, R29, RZ ;  /* 0x0000001d1e127210 */ /* 0x000fc60007f1e0ff */
[----:B------:R-:W-:Y:S01]  /*4060*/  IMAD.X R21, RZ, RZ, RZ, P2 ;  /* 0x000000ffff157224 */ /* 0x000fe200010e06ff */
[----:B------:R-:W-:Y:S01]  /*4070*/  IADD3 R40, P1, PT, R28, R35, RZ ;  /* 0x000000231c287210 */ /* 0x000fe20007f3e0ff */
[----:B------:R-:W-:Y:S02]  /*4080*/  IMAD.X R19, RZ, RZ, RZ, P0 ;  /* 0x000000ffff137224 */ /* 0x000fe400000e06ff */
[----:B------:R-:W-:-:S04]  /*4090*/  IMAD.WIDE.U32 R20, R36, UR40, R20 ;  /* 0x0000002824147c25 */ /* 0x000fc8000f8e0014 */
[----:B------:R-:W-:Y:S01]  /*40a0*/  IMAD.X R41, RZ, RZ, RZ, P1 ;  /* 0x000000ffff297224 */ /* 0x000fe200008e06ff */
[----:B------:R-:W-:Y:S01]  /*40b0*/  IADD3 R28, P0, PT, R34, R21, RZ ;  /* 0x00000015221c7210 */ /* 0x000fe20007f1e0ff */
[----:B------:R-:W-:Y:S01]  /*40c0*/  IMAD.WIDE.U32 R18, R32, UR64, R18 ;  /* 0x0000004020127c25 */ /* 0x000fe2000f8e0012 */
[----:B------:R-:W-:-:S03]  /*40d0*/  MOV R21, RZ ;  /* 0x000000ff00157202 */ /* 0x000fc60000000f00 */
[----:B------:R-:W-:-:S04]  /*40e0*/  IMAD.WIDE.U32 R34, R24, UR46, R40 ;  /* 0x0000002e18227c25 */ /* 0x000fc8000f8e0028 */
[----:B------:R-:W-:Y:S01]  /*40f0*/  IMAD.X R29, RZ, RZ, RZ, P0 ;  /* 0x000000ffff1d7224 */ /* 0x000fe200000e06ff */
[----:B------:R-:W-:Y:S01]  /*4100*/  IADD3 R30, P0, PT, R31, R19, RZ ;  /* 0x000000131f1e7210 */ /* 0x000fe20007f1e0ff */
[----:B------:R-:W-:Y:S01]  /*4110*/  IMAD.WIDE.U32 R20, R39, UR38, R20 ;  /* 0x0000002627147c25 */ /* 0x000fe2000f8e0014 */
[----:B------:R-:W-:-:S03]  /*4120*/  IADD3 R18, P1, PT, R18, R35, RZ ;  /* 0x0000002312127210 */ /* 0x000fc60007f3e0ff */
[----:B------:R-:W-:-:S04]  /*4130*/  IMAD.WIDE.U32 R28, R36, UR45, R28 ;  /* 0x0000002d241c7c25 */ /* 0x000fc8000f8e001c */
[----:B------:R-:W-:Y:S01]  /*4140*/  IMAD.X R31, RZ, RZ, RZ, P0 ;  /* 0x000000ffff1f7224 */ /* 0x000fe200000e06ff */
[----:B------:R-:W-:Y:S01]  /*4150*/  IADD3 R34, P0, PT, R34, R29, RZ ;  /* 0x0000001d22227210 */ /* 0x000fe20007f1e0ff */
[----:B------:R-:W-:Y:S01]  /*4160*/  IMAD.X R19, RZ, RZ, RZ, P1 ;  /* 0x000000ffff137224 */ /* 0x000fe200008e06ff */
[----:B------:R-:W-:Y:S01]  /*4170*/  IADD3 R28, P1, PT, R28, R21, RZ ;  /* 0x000000151c1c7210 */ /* 0x000fe20007f3e0ff */
[----:B------:R-:W-:-:S04]  /*4180*/  IMAD.WIDE.U32 R30, R32, UR63, R30 ;  /* 0x0000003f201e7c25 */ /* 0x000fc8000f8e001e */
[----:B------:R-:W-:-:S04]  /*4190*/  IMAD.WIDE.U32 R42, R24, UR65, R18 ;  /* 0x00000041182a7c25 */ /* 0x000fc8000f8e0012 */
[----:B------:R-:W-:Y:S01]  /*41a0*/  IMAD.X R35, RZ, RZ, RZ, P0 ;  /* 0x000000ffff237224 */ /* 0x000fe200000e06ff */
[----:B------:R-:W-:Y:S01]  /*41b0*/  IADD3 R40, P0, PT, R30, R43, RZ ;  /* 0x0000002b1e287210 */ /* 0x000fe20007f1e0ff */
[----:B------:R-:W-:Y:S02]  /*41c0*/  IMAD.X R29, RZ, RZ, RZ, P1 ;  /* 0x000000ffff1d7224 */ /* 0x000fe400008e06ff */
[----:B------:R-:W-:-:S04]  /*41d0*/  IMAD.WIDE.U32 R34, R36, UR44, R34 ;  /* 0x0000002c24227c25 */ /* 0x000fc8000f8e0022 */
[----:B------:R-:W-:-:S04]  /*41e0*/  IMAD.WIDE.U32 R18, R39, UR40, R28 ;  /* 0x0000002827127c25 */ /* 0x000fc8000f8e001c */
[----:B------:R-:W-:Y:S01]  /*41f0*/  IMAD.X R41, RZ, RZ, RZ, P0 ;  /* 0x000000ffff297224 */ /* 0x000fe200000e06ff */
[----:B------:R-:W-:Y:S01]  /*4200*/  IADD3 R42, P0, PT, R42, R35, RZ ;  /* 0x000000232a2a7210 */ /* 0x000fe20007f1e0ff */
[----:B------:R-:W-:Y:S01]  /*4210*/  IMAD.MOV.U32 R11, RZ, RZ, RZ ;  /* 0x000000ffff0b7224 */ /* 0x000fe200078e00ff */
        /* <DEDUP_REMOVED lines=25> */
[----:B------:R-:W-:-:S04]  /*43b0*/  IMAD.WIDE.U32 R56, R36, UR64, R34 ;  /* 0x0000004024387c25 */ /* 0x000fc8000f8e0022 */
[----:B------:R-:W-:-:S04]  /*43c0*/  IMAD.WIDE.U32 R40, R39, UR46, R42 ;  /* 0x0000002e27287c25 */ /* 0x000fc8000f8e002a */
[----:B------:R-:W-:Y:S01]  /*43d0*/  IMAD.X R45, RZ, RZ, RZ, P0 ;  /* 0x000000ffff2d7224 */ /* 0x000fe200000e06ff */
[----:B------:R-:W-:Y:S01]  /*43e0*/  IADD3 R42, P0, PT, R31, R57, RZ ;  /* 0x000000391f2a7210 */ /* 0x000fe20007f1e0ff */
[----:B------:R-:W-:Y:S01]  /*43f0*/  IMAD.MOV.U32 R29, RZ, RZ, RZ ;  /* 0x000000ffff1d7224 */ /* 0x000fe200078e00ff */
[----:B------:R-:W-:Y:S01]  /*4400*/  IADD3 R30, P1, PT, R56, R41, RZ ;  /* 0x00000029381e7210 */ /* 0x000fe20007f3e0ff */
[----:B------:R-:W-:-:S04]  /*4410*/  IMAD.WIDE.U32 R34, R9, UR45, R44 ;  /* 0x0000002d09227c25 */ /* 0x000fc8000f8e002c */
        /* <DEDUP_REMOVED lines=13> */
[----:B------:R-:W-:Y:S02]  /*44f0*/  IADD3 R40, P0, PT, R42, R45, RZ ;  /* 0x0000002d2a287210 */ /* 0x000fe40007f1e0ff */
[----:B------:R-:W-:Y:S01]  /*4500*/  IADD3 R42, P1, PT, R44, R31, RZ ;  /* 0x0000001f2c2a7210 */ /* 0x000fe20007f3e0ff */
[----:B------:R-:W-:-:S04]  /*4510*/  IMAD.WIDE.U32 R44, R30, 0x3d1, RZ ;  /* 0x000003d11e2c7825 */ /* 0x000fc800078e00ff */
[----:B------:R-:W-:-:S04]  /*4520*/  IMAD.WIDE.U32 R34, R39, UR64, R34 ;  /* 0x0000004027227c25 */ /* 0x000fc8000f8e0022 */
[----:B------:R-:W-:Y:S01]  /*4530*/  IMAD.X R43, RZ, RZ, RZ, P1 ;  /* 0x000000ffff2b7224 */ /* 0x000fe200008e06ff */
[----:B------:R-:W-:Y:S01]  /*4540*/  IADD3 R54, P1, PT, R12, R44, RZ ;  /* 0x0000002c0c367210 */ /* 0x000fe20007f3e0ff */
[----:B------:R-:W-:Y:S01]  /*4550*/  IMAD.X R41, RZ, RZ, RZ, P0 ;  /* 0x000000ffff297224 */ /* 0x000fe200000e06ff */
[----:B------:R-:W-:Y:S01]  /*4560*/  IADD3 R36, P0, PT, R37, R35, RZ ;  /* 0x0000002325247210 */ /* 0x000fe20007f1e0ff */
[----:B------:R-:W-:Y:S02]  /*4570*/  IMAD.IADD R44, R45, 0x1, R11 ;  /* 0x000000012d2c7824 */ /* 0x000fe400078e020b */
[----:B------:R-:W-:-:S04]  /*4580*/  IMAD.WIDE.U32 R40, R9, UR46, R40 ;  /* 0x0000002e09287c25 */ /* 0x000fc8000f8e0028 */
[----:B------:R-:W-:Y:S02]  /*4590*/  IMAD.X R15, RZ, RZ, RZ, P1 ;  /* 0x000000ffff0f7224 */ /* 0x000fe400008e06ff */
[----:B------:R-:W-:-:S03]  /*45a0*/  IMAD.WIDE.U32 R42, R22, UR45, R42 ;  /* 0x0000002d162a7c25 */ /* 0x000fc6000f8e002a */
[----:B------:R-:W-:Y:S01]  /*45b0*/  IADD3 R15, P2, P3, R10, R15, R44 ;  /* 0x0000000f0a0f7210 */ /* 0x000fe20007b5e02c */
[----:B------:R-:W-:Y:S01]  /*45c0*/  IMAD.X R37, RZ, RZ, RZ, P0 ;  /* 0x000000ffff257224 */ /* 0x000fe200000e06ff */
[----:B------:R-:W-:Y:S01]  /*45d0*/  IADD3 R34, P0, PT, R34, R41, RZ ;  /* 0x0000002922227210 */ /* 0x000fe20007f1e0ff */
[----:B------:R-:W-:Y:S01]  /*45e0*/  IMAD.WIDE.U32 R10, R42, 0x3d1, RZ ;  /* 0x000003d12a0a7825 */ /* 0x000fe200078e00ff */
[----:B------:R-:W-:Y:S02]  /*45f0*/  IADD3 R12, P1, PT, R40, R43, RZ ;  /* 0x0000002b280c7210 */ /* 0x000fe40007f3e0ff */
[----:B------:R-:W-:Y:S01]  /*4600*/  IADD3.X R17, PT, PT, RZ, RZ, RZ, P2, P3 ;  /* 0x000000ffff117210 */ /* 0x000fe200017e64ff */
[----:B------:R-:W-:Y:S02]  /*4610*/  IMAD.X R35, RZ, RZ, RZ, P0 ;  /* 0x000000ffff237224 */ /* 0x000fe400000e06ff */
[----:B------:R-:W-:Y:S01]  /*4620*/  IMAD.X R13, RZ, RZ, RZ, P1 ;  /* 0x000000ffff0d7224 */ /* 0x000fe200008e06ff */
[----:B------:R-:W-:Y:S01]  /*4630*/  IADD3 R52, P0, P1, R30, R15, R10 ;  /* 0x0000000f1e347210 */ /* 0x000fe2000791e00a */
[----:B------:R-:W-:-:S02]  /*4640*/  IMAD.MOV.U32 R10, RZ, RZ, RZ ;  /* 0x000000ffff0a7224 */ /* 0x000fc400078e00ff */
[----:B------:R-:W-:Y:S01]  /*4650*/  IMAD.WIDE.U32 R36, R39, UR63, R36 ;  /* 0x0000003f27247c25 */ /* 0x000fe2000f8e0024 */
[----:B------:R-:W-:-:S03]  /*4660*/  IADD3.X R17, PT, PT, RZ, R17, RZ, P0, P1 ;  /* 0x00000011ff117210 */ /* 0x000fc600007e24ff */
[----:B------:R-:W-:-:S04]  /*4670*/  IMAD.WIDE.U32 R34, R9, UR65, R34 ;  /* 0x0000004109227c25 */ /* 0x000fc8000f8e0022 */
[----:B------:R-:W-:Y:S01]  /*4680*/  IMAD.WIDE.U32 R12, R22, UR44, R12 ;  /* 0x0000002c160c7c25 */ /* 0x000fe2000f8e000c */
[----:B------:R-:W-:-:S03]  /*4690*/  IADD3 R30, P0, PT, R36, R35, RZ ;  /* 0x00000023241e7210 */ /* 0x000fc60007f1e0ff */
[----:B------:R-:W-:Y:S01]  /*46a0*/  IMAD.IADD R11, R11, 0x1, R10 ;  /* 0x000000010b0b7824 */ /* 0x000fe200078e020a */
[----:B------:R-:W-:Y:S01]  /*46b0*/  IADD3 R10, P1, PT, R34, R13, RZ ;  /* 0x0000000d220a7210 */ /* 0x000fe20007f3e0ff */
[----:B------:R-:W-:-:S03]  /*46c0*/  IMAD.WIDE.U32 R34, R12, 0x3d1, RZ ;  /* 0x000003d10c227825 */ /* 0x000fc600078e00ff */
[----:B------:R-:W-:Y:S01]  /*46d0*/  IADD3 R17, P2, P3, R16, R17, R11 ;  /* 0x0000001110117210 */ /* 0x000fe20007b5e00b */
[----:B------:R-:W-:Y:S02]  /*46e0*/  IMAD.MOV.U32 R13, RZ, RZ, RZ ;  /* 0x000000ffff0d7224 */ /* 0x000fe400078e00ff */
[----:B------:R-:W-:Y:S02]  /*46f0*/  IMAD.X R31, RZ, RZ, RZ, P0 ;  /* 0x000000ffff1f7224 */ /* 0x000fe400000e06ff */
[----:B------:R-:W-:Y:S01]  /*4700*/  IMAD.X R11, RZ, RZ, RZ, P1 ;  /* 0x000000ffff0b7224 */ /* 0x000fe200008e06ff */
[----:B------:R-:W-:Y:S01]  /*4710*/  IADD3 R50, P0, P1, R42, R17, R34 ;  /* 0x000000112a327210 */ /* 0x000fe2000791e022 */
[----:B------:R-:W-:Y:S01]  /*4720*/  IMAD.IADD R34, R35, 0x1, R13 ;  /* 0x0000000123227824 */ /* 0x000fe200078e020d */
[----:B------:R-:W-:Y:S01]  /*4730*/  IADD3.X R13, PT, PT, RZ, RZ, RZ, P2, P3 ;  /* 0x000000ffff0d7210 */ /* 0x000fe200017e64ff */
[----:B------:R-:W-:-:S03]  /*4740*/  IMAD.WIDE.U32 R16, R9, UR64, R30 ;  /* 0x0000004009107c25 */ /* 0x000fc6000f8e001e */
[----:B------:R-:W-:Y:S01]  /*4750*/  IADD3.X R13, PT, PT, RZ, R13, RZ, P0, P1 ;  /* 0x0000000dff0d7210 */ /* 0x000fe200007e24ff */
[----:B------:R-:W-:Y:S01]  /*4760*/  IMAD.WIDE.U32 R10, R22, UR46, R10 ;  /* 0x0000002e160a7c25 */ /* 0x000fe2000f8e000a */
        /* <DEDUP_REMOVED lines=8> */
[----:B------:R-:W-:-:S03]  /*47f0*/  IMAD.WIDE.U32 R16, R9, UR63, R36 ;  /* 0x0000003f09107c25 */ /* 0x000fc6000f8e0024 */
[----:B------:R-:W-:Y:S01]  /*4800*/  IADD3.X R15, PT, PT, RZ, R15, RZ, P0, P4 ;  /* 0x0000000fff0f7210 */ /* 0x000fe200007e84ff */
[----:B------:R-:W-:Y:S02]  /*4810*/  IMAD.MOV.U32 R9, RZ, RZ, RZ ;  /* 0x000000ffff097224 */ /* 0x000fe400078e00ff */
[----:B------:R-:W-:-:S04]  /*4820*/  IMAD.WIDE.U32 R12, R22, UR65, R30 ;  /* 0x00000041160c7c25 */ /* 0x000fc8000f8e001e */
[----:B------:R-:W-:Y:S01]  /*4830*/  IMAD.IADD R9, R27, 0x1, R9 ;  /* 0x000000011b097824 */ /* 0x000fe200078e0209 */
[----:B------:R-:W-:Y:S01]  /*4840*/  IADD3 R30, P0, PT, R16, R13, RZ ;  /* 0x0000000d101e7210 */ /* 0x000fe20007f1e0ff */
[----:B------:R-:W-:-:S03]  /*4850*/  IMAD.WIDE.U32 R26, R12, 0x3d1, RZ ;  /* 0x000003d10c1a7825 */ /* 0x000fc600078e00ff */
[----:B------:R-:W-:Y:S01]  /*4860*/  IADD3 R15, P1, P2, R14, R15, R9 ;  /* 0x0000000f0e0f7210 */ /* 0x000fe20007a3e009 */
[----:B------:R-:W-:Y:S02]  /*4870*/  IMAD.X R31, RZ, RZ, RZ, P0 ;  /* 0x000000ffff1f7224 */ /* 0x000fe400000e06ff */
[----:B------:R-:W-:Y:S01]  /*4880*/  IMAD.MOV.U32 R9, RZ, RZ, RZ ;  /* 0x000000ffff097224 */ /* 0x000fe200078e00ff */
[----:B------:R-:W-:Y:S01]  /*4890*/  IADD3 R41, P0, P3, R10, R15, R26 ;  /* 0x0000000f0a297210 */ /* 0x000fe20007b1e01a */
[----:B------:R-:W-:Y:S01]  /*48a0*/  IMAD.WIDE.U32 R14, R22, UR64, R30 ;  /* 0x00000040160e7c25 */ /* 0x000fe2000f8e001e */
[----:B------:R-:W-:-:S03]  /*48b0*/  IADD3.X R21, PT, PT, RZ, RZ, RZ, P1, P2 ;  /* 0x000000ffff157210 */ /* 0x000fc60000fe44ff */
[----:B------:R-:W-:Y:S01]  /*48c0*/  IMAD.IADD R26, R27, 0x1, R9 ;  /* 0x000000011b1a7824 */ /* 0x000fe200078e0209 */
[----:B------:R-:W-:Y:S02]  /*48d0*/  IADD3.X R21, PT, PT, RZ, R21, RZ, P0, P3 ;  /* 0x00000015ff157210 */ /* 0x000fe400007e64ff */
[----:B------:R-:W-:Y:S01]  /*48e0*/  IADD3 R10, P0, PT, R17, R15, RZ ;  /* 0x0000000f110a7210 */ /* 0x000fe20007f1e0ff */
[----:B------:R-:W-:Y:S01]  /*48f0*/  IMAD.WIDE.U32 R16, R14, 0x3d1, RZ ;  /* 0x000003d10e107825 */ /* 0x000fe200078e00ff */
[----:B------:R-:W-:-:S03]  /*4900*/  IADD3 R21, P1, P2, R20, R21, R26 ;  /* 0x0000001514157210 */ /* 0x000fc60007a3e01a */
[----:B------:R-:W-:Y:S01]  /*4910*/  IMAD.X R11, RZ, RZ, RZ, P0 ;  /* 0x000000ffff0b7224 */ /* 0x000fe200000e06ff */
[----:B------:R-:W-:Y:S01]  /*4920*/  IADD3 R40, P0, P3, R12, R21, R16 ;  /* 0x000000150c287210 */ /* 0x000fe20007b1e010 */
[----:B------:R-:W-:Y:S01]  /*4930*/  IMAD.IADD R16, R17, 0x1, R9 ;  /* 0x0000000111107824 */ /* 0x000fe200078e0209 */
[----:B------:R-:W-:Y:S01]  /*4940*/  IADD3.X R19, PT, PT, RZ, RZ, RZ, P1, P2 ;  /* 0x000000ffff137210 */ /* 0x000fe20000fe44ff */
[----:B------:R-:W-:-:S03]  /*4950*/  IMAD.WIDE.U32 R10, R22, UR63, R10 ;  /* 0x0000003f160a7c25 */ /* 0x000fc6000f8e000a */
[----:B------:R-:W-:Y:S01]  /*4960*/  IADD3.X R19, PT, PT, RZ, R19, RZ, P0, P3 ;  /* 0x00000013ff137210 */ /* 0x000fe200007e64ff */
[----:B------:R-:W-:Y:S02]  /*4970*/  IMAD.MOV.U32 R15, RZ, RZ, RZ ;  /* 0x000000ffff0f7224 */ /* 0x000fe400078e00ff */
[----:B------:R-:W-:Y:S01]  /*4980*/  IMAD.WIDE.U32 R12, R10, 0x3d1, RZ ;  /* 0x000003d10a0c7825 */ /* 0x000fe200078e00ff */
[----:B------:R-:W-:-:S03]  /*4990*/  IADD3 R19, P0, P1, R18, R19, R16 ;  /* 0x0000001312137210 */ /* 0x000fc6000791e010 */
[----:B------:R-:W-:Y:S01]  /*49a0*/  IMAD.IADD R9, R13, 0x1, R9 ;  /* 0x000000010d097824 */ /* 0x000fe200078e0209 */
[----:B------:R-:W-:Y:S02]  /*49b0*/  IADD3.X R29, PT, PT, RZ, RZ, RZ, P0, P1 ;  /* 0x000000ffff1d7210 */ /* 0x000fe400007e24ff */
[----:B------:R-:W-:Y:S01]  /*49c0*/  IADD3 R42, P0, P1, R14, R19, R12 ;  /* 0x000000130e2a7210 */ /* 0x000fe2000791e00c */
[----:B------:R-:W-:-:S03]  /*49d0*/  IMAD.WIDE.U32 R12, R11, 0x3d1, RZ ;  /* 0x000003d10b0c7825 */ /* 0x000fc600078e00ff */
[----:B------:R-:W-:-:S04]  /*49e0*/  IADD3.X R29, PT, PT, RZ, R29, RZ, P0, P1 ;  /* 0x0000001dff1d7210 */ /* 0x000fc800007e24ff */
        /* <DEDUP_REMOVED lines=48> */
[----:B------:R-:W-:Y:S05]  /*4cf0*/  @!P1 BRA `(.L_x_902) ;  /* 0x0000000000289947 */ /* 0x000fea0003800000 */
[----:B------:R-:W-:Y:S01]  /*4d00*/  IADD3 R9, P1, PT, R43, R9, RZ ;  /* 0x000000092b097210 */ /* 0x000fe20007f3e0ff */
[----:B------:R-:W-:Y:S01]  /*4d10*/  IMAD.MOV.U32 R42, RZ, RZ, RZ ;  /* 0x000000ffff2a7224 */ /* 0x000fe200078e00ff */
[----:B------:R-:W-:Y:S01]  /*4d20*/  CS2R R40, SRZ ;  /* 0x0000000000287805 */ /* 0x000fe2000001ff00 */
[----:B------:R-:W-:Y:S01]  /*4d30*/  IMAD.MOV.U32 R32, RZ, RZ, RZ ;  /* 0x000000ffff207224 */ /* 0x000fe200078e00ff */
[C---:B------:R-:W-:Y:S01]  /*4d40*/  ISETP.GT.U32.AND P0, PT, R9.reuse, -0x1, PT ;  /* 0xffffffff0900780c */ /* 0x040fe20003f04070 */
[----:B------:R-:W-:Y:S01]  /*4d50*/  IMAD.X R10, RZ, RZ, RZ, P1 ;  /* 0x000000ffff0a7224 */ /* 0x000fe200008e06ff */
[----:B------:R-:W-:-:S04]  /*4d60*/  ISETP.LT.U32.AND P1, PT, R9, RZ, PT ;  /* 0x000000ff0900720c */ /* 0x000fc80003f21070 */
[C---:B------:R-:W-:Y:S02]  /*4d70*/  ISETP.LT.U32.AND.EX P1, PT, R10.reuse, 0x1, PT, P1 ;  /* 0x000000010a00780c */ /* 0x040fe40003f21110 */
[----:B------:R-:W-:Y:S02]  /*4d80*/  ISETP.GT.U32.AND.EX P0, PT, R10, RZ, PT, P0 ;  /* 0x000000ff0a00720c */ /* 0x000fe40003f04100 */
[----:B------:R-:W-:-:S11]  /*4d90*/  SEL R43, R9, RZ, P1 ;  /* 0x000000ff092b7207 */ /* 0x000fd60000800000 */
.L_x_902:
        /* <DEDUP_REMOVED lines=27> */
.L_x_903:
[----:B------:R-:W0:Y:S08]  /*4f50*/  LDC.64 R10, c[0x3][RZ] ;  /* 0x00c00000ff0a7b82 */ /* 0x000e300000000a00 */
[----:B------:R-:W1:Y:S08]  /*4f60*/  LDC.64 R12, c[0x3][0x8] ;  /* 0x00c00200ff0c7b82 */ /* 0x000e700000000a00 */
[----:B------:R-:W2:Y:S01]  /*4f70*/  LDC.64 R14, c[0x3][0x10] ;  /* 0x00c00400ff0e7b82 */ /* 0x000ea20000000a00 */
[----:B0-----:R-:W-:-:S07]  /*4f80*/  IADD3 R54, P0, PT, R54, -R10, RZ ;  /* 0x8000000a36367210 */ /* 0x001fce0007f1e0ff */
[----:B------:R-:W0:Y:S01]  /*4f90*/  LDC R9, c[0x3][0x18] ;  /* 0x00c00600ff097b82 */ /* 0x000e220000000800 */
[----:B------:R-:W-:-:S04]  /*4fa0*/  IADD3.X R52, P0, PT, R52, ~R11, RZ, P0, !PT ;  /* 0x8000000b34347210 */ /* 0x000fc8000071e4ff */
[----:B-1----:R-:W-:-:S04]  /*4fb0*/  IADD3.X R50, P0, PT, R50, ~R12, RZ, P0, !PT ;  /* 0x8000000c32327210 */ /* 0x002fc8000071e4ff */
[----:B------:R-:W-:-:S04]  /*4fc0*/  IADD3.X R32, P0, PT, R32, ~R13, RZ, P0, !PT ;  /* 0x8000000d20207210 */ /* 0x000fc8000071e4ff */
[----:B--2---:R-:W-:-:S04]  /*4fd0*/  IADD3.X R41, P0, PT, R41, ~R14, RZ, P0, !PT ;  /* 0x8000000e29297210 */ /* 0x004fc8000071e4ff */
[----:B------:R-:W-:-:S04]  /*4fe0*/  IADD3.X R40, P0, PT, R40, ~R15, RZ, P0, !PT ;  /* 0x8000000f28287210 */ /* 0x000fc8000071e4ff */
[----:B0-----:R-:W-:-:S04]  /*4ff0*/  IADD3.X R42, P0, PT, R42, ~R9, RZ, P0, !PT ;  /* 0x800000092a2a7210 */ /* 0x001fc8000071e4ff */
[----:B------:R-:W-:-:S09]  /*5000*/  IADD3.X R43, PT, PT, R43, ~UR62, RZ, P0, !PT ;  /* 0x8000003e2b2b7c10 */ /* 0x000fd200087fe4ff */
.L_x_904:
        /* <DEDUP_REMOVED lines=27> */
.L_x_905:
        /* <DEDUP_REMOVED lines=12> */
.L_x_906:
[----:B------:R-:W0:Y:S01]  /*5280*/  LDC.64 R20, c[0x3][0x20] ;  /* 0x00c00800ff147b82 */ /* 0x000e220000000a00 */
[----:B------:R-:W-:Y:S02]  /*5290*/  IMAD.MOV.U32 R11, RZ, RZ, RZ ;  /* 0x000000ffff0b7224 */ /* 0x000fe400078e00ff */
[----:B------:R-:W-:Y:S02]  /*52a0*/  IMAD.MOV.U32 R13, RZ, RZ, RZ ;  /* 0x000000ffff0d7224 */ /* 0x000fe400078e00ff */
[----:B------:R-:W-:Y:S02]  /*52b0*/  IMAD.MOV.U32 R59, RZ, RZ, RZ ;  /* 0x000000ffff3b7224 */ /* 0x000fe400078e00ff */
[----:B------:R-:W-:Y:S01]  /*52c0*/  IMAD.MOV.U32 R57, RZ, RZ, RZ ;  /* 0x000000ffff397224 */ /* 0x000fe200078e00ff */
[----:B------:R-:W1:Y:S01]  /*52d0*/  LDC.64 R34, c[0x3][0x28] ;  /* 0x00c00a00ff227b82 */ /* 0x000e620000000a00 */
[----:B------:R-:W-:Y:S02]  /*52e0*/  IMAD.MOV.U32 R45, RZ, RZ, RZ ;  /* 0x000000ffff2d7224 */ /* 0x000fe400078e00ff */
[----:B------:R-:W-:-:S02]  /*52f0*/  IMAD.MOV.U32 R9, RZ, RZ, RZ ;  /* 0x000000ffff097224 */ /* 0x000fc400078e00ff */
[----:B0-----:R-:W-:-:S04]  /*5300*/  IMAD.WIDE.U32 R60, R47, R20, RZ ;  /* 0x000000142f3c7225 */ /* 0x001fc800078e00ff */
[----:B------:R-:W-:-:S04]  /*5310*/  IMAD.MOV.U32 R10, RZ, RZ, R61 ;  /* 0x000000ffff0a7224 */ /* 0x000fc800078e003d */
[----:B------:R-:W-:-:S04]  /*5320*/  IMAD.WIDE.U32 R10, R49, R20, R10 ;  /* 0x00000014310a7225 */ /* 0x000fc800078e000a */
[----:B------:R-:W-:Y:S02]  /*5330*/  IMAD.MOV.U32 R12, RZ, RZ, R11 ;  /* 0x000000ffff0c7224 */ /* 0x000fe400078e000b */
[----:B------:R-:W-:Y:S02]  /*5340*/  IMAD.MOV.U32 R58, RZ, RZ, R10 ;  /* 0x000000ffff3a7224 */ /* 0x000fe400078e000a */
        /* <DEDUP_REMOVED lines=11> */
[----:B------:R-:W-:Y:S02]  /*5400*/  HFMA2 R11, -RZ, RZ, 0, 0 ;  /* 0x00000000ff0b7431 */ /* 0x000fe400000001ff */
[----:B-1----:R-:W-:-:S04]  /*5410*/  IMAD.WIDE.U32 R56, R47, R34, R56 ;  /* 0x000000222f387225 */ /* 0x002fc800078e0038 */
[----:B------:R-:W-:Y:S02]  /*5420*/  IMAD.X R15, RZ, RZ, RZ, P0 ;  /* 0x000000ffff0f7224 */ /* 0x000fe400000e06ff */
[----:B------:R-:W-:-:S04]  /*5430*/  IMAD.WIDE.U32 R14, R23, R21, R14 ;  /* 0x00000015170e7225 */ /* 0x000fc800078e000e */
[-C--:B------:R-:W-:Y:S01]  /*5440*/  IMAD.WIDE.U32 R10, R55, R20.reuse, R10 ;  /* 0x00000014370a7225 */ /* 0x080fe200078e000a */
[----:B------:R-:W-:Y:S02]  /*5450*/  IADD3 R14, P1, PT, R14, R57, RZ ;  /* 0x000000390e0e7210 */ /* 0x000fe40007f3e0ff */
[----:B------:R-:W-:Y:S01]  /*5460*/  IADD3 R12, P0, PT, R10, R15, RZ ;  /* 0x0000000f0a0c7210 */ /* 0x000fe20007f1e0ff */
[----:B------:R-:W-:Y:S02]  /*5470*/  IMAD.MOV.U32 R10, RZ, RZ, R11 ;  /* 0x000000ffff0a7224 */ /* 0x000fe400078e000b */
[----:B------:R-:W-:Y:S02]  /*5480*/  IMAD.MOV.U32 R11, RZ, RZ, RZ ;  /* 0x000000ffff0b7224 */ /* 0x000fe400078e00ff */
[----:B------:R-:W-:Y:S02]  /*5490*/  IMAD.X R13, RZ, RZ, RZ, P0 ;  /* 0x000000ffff0d7224 */ /* 0x000fe400000e06ff */
[----:B------:R-:W-:-:S04]  /*54a0*/  IMAD.WIDE.U32 R10, R53, R20, R10 ;  /* 0x00000014350a7225 */ /* 0x000fc800078e000a */
[----:B------:R-:W-:-:S04]  /*54b0*/  IMAD.WIDE.U32 R38, R25, R21, R12 ;  /* 0x0000001519267225 */ /* 0x000fc800078e000c */
[----:B------:R-:W-:Y:S01]  /*54c0*/  IMAD.X R15, RZ, RZ, RZ, P1 ;  /* 0x000000ffff0f7224 */ /* 0x000fe200008e06ff */
[----:B------:R-:W-:Y:S01]  /*54d0*/  IADD3 R36, P0, PT, R10, R39, RZ ;  /* 0x000000270a247210 */ /* 0x000fe20007f1e0ff */
[----:B------:R-:W-:Y:S02]  /*54e0*/  IMAD.MOV.U32 R10, RZ, RZ, R11 ;  /* 0x000000ffff0a7224 */ /* 0x000fe400078e000b */
[----:B------:R-:W-:-:S04]  /*54f0*/  IMAD.WIDE.U32 R12, R49, R34, R14 ;  /* 0x00000022310c7225 */ /* 0x000fc800078e000e */
[----:B------:R-:W-:Y:S01]  /*5500*/  IMAD.X R37, RZ, RZ, RZ, P0 ;  /* 0x000000ffff257224 */ /* 0x000fe200000e06ff */
[----:B------:R-:W-:Y:S01]  /*5510*/  IADD3 R38, P1, PT, R38, R13, RZ ;  /* 0x0000000d26267210 */ /* 0x000fe20007f3e0ff */
[----:B------:R-:W-:Y:S02]  /*5520*/  IMAD.MOV.U32 R11, RZ, RZ, RZ ;  /* 0x000000ffff0b7224 */ /* 0x000fe400078e00ff */
[----:B------:R-:W-:-:S04]  /*5530*/  IMAD.WIDE.U32 R36, R55, R21, R36 ;  /* 0x0000001537247225 */ /* 0x000fc800078e0024 */
[----:B------:R-:W-:-:S04]  /*5540*/  IMAD.WIDE.U32 R10, R51, R20, R10 ;  /* 0x00000014330a7225 */ /* 0x000fc800078e000a */
[----:B------:R-:W-:Y:S01]  /*5550*/  IMAD.X R39, RZ, RZ, RZ, P1 ;  /* 0x000000ffff277224 */ /* 0x000fe200008e06ff */
[----:B------:R-:W-:Y:S01]  /*5560*/  IADD3 R14, P0, PT, R10, R37, RZ ;  /* 0x000000250a0e7210 */ /* 0x000fe20007f1e0ff */
[----:B------:R-:W-:Y:S02]  /*5570*/  IMAD.MOV.U32 R44, RZ, RZ, R12 ;  /* 0x000000ffff2c7224 */ /* 0x000fe400078e000c */
[----:B------:R-:W-:-:S04]  /*5580*/  IMAD.WIDE.U32 R38, R23, R34, R38 ;  /* 0x0000002217267225 */ /* 0x000fc800078e0026 */
[----:B------:R-:W-:Y:S01]  /*5590*/  IMAD.WIDE.U32 R44, R47, R35, R44 ;  /* 0x000000232f2c7225 */ /* 0x000fe200078e002c */
[----:B------:R-:W-:-:S03]  /*55a0*/  IADD3 R36, P1, PT, R36, R39, RZ ;  /* 0x0000002724247210 */ /* 0x000fc60007f3e0ff */
[----:B------:R-:W-:Y:S01]  /*55b0*/  IMAD.X R15, RZ, RZ, RZ, P0 ;  /* 0x000000ffff0f7224 */ /* 0x000fe200000e06ff */
[----:B------:R-:W-:Y:S01]  /*55c0*/  IADD3 R38, P0, PT, R38, R45, RZ ;  /* 0x0000002d26267210 */ /* 0x000fe20007f1e0ff */
[----:B------:R-:W-:Y:S02]  /*55d0*/  IMAD.MOV.U32 R12, RZ, RZ, R11 ;  /* 0x000000ffff0c7224 */ /* 0x000fe400078e000b */
[----:B------:R-:W-:Y:S01]  /*55e0*/  IMAD.MOV.U32 R13, RZ, RZ, RZ ;  /* 0x000000ffff0d7224 */ /* 0x000fe200078e00ff */
[----:B------:R-:W0:Y:S01]  /*55f0*/  LDC.64 R10, c[0x3][0x30] ;  /* 0x00c00c00ff0a7b82 */ /* 0x000e220000000a00 */
[----:B------:R-:W-:-:S04]  /*5600*/  IMAD.WIDE.U32 R14, R53, R21, R14 ;  /* 0x00000015350e7225 */ /* 0x000fc800078e000e */
[----:B------:R-:W-:-:S04]  /*5610*/  IMAD.WIDE.U32 R12, R33, R20, R12 ;  /* 0x00000014210c7225 */ /* 0x000fc800078e000c */
[----:B------:R-:W-:Y:S02]  /*5620*/  IMAD.X R37, RZ, RZ, RZ, P1 ;  /* 0x000000ffff257224 */ /* 0x000fe400008e06ff */
[----:B------:R-:W-:Y:S01]  /*5630*/  IMAD.X R39, RZ, RZ, RZ, P0 ;  /* 0x000000ffff277224 */ /* 0x000fe200000e06ff */
[----:B------:R-:W-:Y:S01]  /*5640*/  IADD3 R16, P0, PT, R12, R15, RZ ;  /* 0x0000000f0c107210 */ /* 0x000fe20007f1e0ff */
[----:B------:R-:W-:-:S04]  /*5650*/  IMAD.WIDE.U32 R36, R25, R34, R36 ;  /* 0x0000002219247225 */ /* 0x000fc800078e0024 */
[----:B------:R-:W-:-:S04]  /*5660*/  IMAD.WIDE.U32 R38, R49, R35, R38 ;  /* 0x0000002331267225 */ /* 0x000fc800078e0026 */
[----:B------:R-:W-:Y:S01]  /*5670*/  IMAD.X R17, RZ, RZ, RZ, P0 ;  /* 0x000000ffff117224 */ /* 0x000fe200000e06ff */
[----:B------:R-:W-:Y:S02]  /*5680*/  IADD3 R14, P0, PT, R14, R37, RZ ;  /* 0x000000250e0e7210 */ /* 0x000fe40007f1e0ff */
[----:B------:R-:W-:Y:S01]  /*5690*/  IADD3 R36, P1, PT, R36, R39, RZ ;  /* 0x0000002724247210 */ /* 0x000fe20007f3e0ff */
[----:B------:R-:W-:-:S04]  /*56a0*/  IMAD.WIDE.U32 R16, R51, R21, R16 ;  /* 0x0000001533107225 */ /* 0x000fc800078e0010 */
[----:B------:R-:W-:Y:S01]  /*56b0*/  IMAD.X R15, RZ, RZ, RZ, P0 ;  /* 0x000000ffff0f7224 */ /* 0x000fe200000e06ff */
[----:B------:R-:W-:Y:S01]  /*56c0*/  IADD3 R12, P0, PT, R13, R17, RZ ;  /* 0x000000110d0c7210 */ /* 0x000fe20007f1e0ff */
[----:B------:R-:W-:Y:S02]  /*56d0*/  IMAD.X R37, RZ, RZ, RZ, P1 ;  /* 0x000000ffff257224 */ /* 0x000fe400008e06ff */
[----:B------:R-:W-:-:S04]  /*56e0*/  IMAD.WIDE.U32 R14, R55, R34, R14 ;  /* 0x00000022370e7225 */ /* 0x000fc800078e000e */
[----:B------:R-:W-:Y:S01]  /*56f0*/  IMAD.WIDE.U32 R36, R23, R35, R36 ;  /* 0x0000002317247225 */ /* 0x000fe200078e0024 */
[----:B------:R-:W-:-:S03]  /*5700*/  IADD3 R16, P1, PT, R16, R15, RZ ;  /* 0x0000000f10107210 */ /* 0x000fc60007f3e0ff */
[----:B------:R-:W-:Y:S02]  /*5710*/  IMAD.MOV.U32 R39, RZ, RZ, RZ ;  /* 0x000000ffff277224 */ /* 0x000fe400078e00ff */
[----:B------:R-:W-:Y:S01]  /*5720*/  IMAD.X R13, RZ, RZ, RZ, P0 ;  /* 0x000000ffff0d7224 */ /* 0x000fe200000e06ff */
[----:B------:R-:W-:Y:S01]  /*5730*/  IADD3 R14, P0, PT, R14, R37, RZ ;  /* 0x000000250e0e7210 */ /* 0x000fe20007f1e0ff */
[----:B0-----:R-:W-:-:S04]  /*5740*/  IMAD.WIDE.U32 R38, R47, R10, R38 ;  /* 0x0000000a2f267225 */ /* 0x001fc800078e0026 */
[----:B------:R-:W-:Y:S01]  /*5750*/  IMAD.X R17, RZ, RZ, RZ, P1 ;  /* 0x000000ffff117224 */ /* 0x000fe200008e06ff */
[----:B------:R-:W-:Y:S01]  /*5760*/  IADD3 R36, P2, PT, R36, R39, RZ ;  /* 0x0000002724247210 */ /* 0x000fe20007f5e0ff */
[----:B------:R-:W-:Y:S02]  /*5770*/  IMAD.X R15, RZ, RZ, RZ, P0 ;  /* 0x000000ffff0f7224 */ /* 0x000fe400000e06ff */
[----:B------:R-:W-:Y:S02]  /*5780*/  IMAD.WIDE.U32 R20, R33, R21, R12 ;  /* 0x0000001521147225 */ /* 0x000fe400078e000c */
[----:B------:R-:W0:Y:S02]  /*5790*/  LDC.64 R12, c[0x3][0x38] ;  /* 0x00c00e00ff0c7b82 */ /* 0x000e240000000a00 */
[----:B------:R-:W-:-:S04]  /*57a0*/  IMAD.WIDE.U32 R16, R53, R34, R16 ;  /* 0x0000002235107225 */ /* 0x000fc800078e0010 */
[----:B------:R-:W-:Y:S01]  /*57b0*/  IMAD.WIDE.U32 R14, R25, R35, R14 ;  /* 0x00000023190e7225 */ /* 0x000fe200078e000e */
[----:B------:R-:W-:-:S03]  /*57c0*/  IADD3 R18, P0, PT, R20, R17, RZ ;  /* 0x0000001114127210 */ /* 0x000fc60007f1e0ff */
[----:B------:R-:W-:Y:S01]  /*57d0*/  IMAD.X R37, RZ, RZ, RZ, P2 ;  /* 0x000000ffff257224 */ /* 0x000fe200010e06ff */
[----:B------:R-:W-:Y:S01]  /*57e0*/  IADD3 R16, P1, PT, R16, R15, RZ ;  /* 0x0000000f10107210 */ /* 0x000fe20007f3e0ff */
[----:B------:R-:W-:Y:S02]  /*57f0*/  IMAD.X R19, RZ, RZ, RZ, P0 ;  /* 0x000000ffff137224 */ /* 0x000fe400000e06ff */
[----:B------:R-:W-:-:S04]  /*5800*/  IMAD.WIDE.U32 R36, R49, R10, R36 ;  /* 0x0000000a31247225 */ /* 0x000fc800078e0024 */
[----:B------:R-:W-:Y:S01]  /*5810*/  IMAD.X R17, RZ, RZ, RZ, P1 ;  /* 0x000000ffff117224 */ /* 0x000fe200008e06ff */
[----:B------:R-:W-:Y:S01]  /*5820*/  IADD3 R14, P0, PT, R14, R37, RZ ;  /* 0x000000250e0e7210 */ /* 0x000fe20007f1e0ff */
[----:B------:R-:W-:-:S04]  /*5830*/  IMAD.WIDE.U32 R18, R51, R34, R18 ;  /* 0x0000002233127225 */ /* 0x000fc800078e0012 */
[----:B------:R-:W-:-:S04]  /*5840*/  IMAD.WIDE.U32 R16, R55, R35, R16 ;  /* 0x0000002337107225 */ /* 0x000fc800078e0010 */
[----:B------:R-:W-:Y:S01]  /*5850*/  IMAD.X R15, RZ, RZ, RZ, P0 ;  /* 0x000000ffff0f7224 */ /* 0x000fe200000e06ff */
[----:B------:R-:W-:Y:S01]  /*5860*/  IADD3 R20, P0, PT, R21, R19, RZ ;  /* 0x0000001315147210 */ /* 0x000fe20007f1e0ff */
[----:B------:R-:W-:Y:S01]  /*5870*/  IMAD.MOV.U32 R37, RZ, RZ, RZ ;  /* 0x000000ffff257224 */ /* 0x000fe200078e00ff */
[----:B------:R-:W-:Y:S01]  /*5880*/  IADD3 R18, P1, PT, R18, R17, RZ ;  /* 0x0000001112127210 */ /* 0x000fe20007f3e0ff */
[----:B------:R-:W-:-:S04]  /*5890*/  IMAD.WIDE.U32 R14, R23, R10, R14 ;  /* 0x0000000a170e7225 */ /* 0x000fc800078e000e */
[----:B------:R-:W-:-:S04]  /*58a0*/  IMAD.WIDE.U32 R36, R47, R11, R36 ;  /* 0x0000000b2f247225 */ /* 0x000fc800078e0024 */
[----:B------:R-:W-:Y:S01]  /*58b0*/  IMAD.X R21, RZ, RZ, RZ, P0 ;  /* 0x000000ffff157224 */ /* 0x000fe200000e06ff */
[----:B------:R-:W-:Y:S01]  /*58c0*/  IADD3 R16, P0, PT, R16, R15, RZ ;  /* 0x0000000f10107210 */ /* 0x000fe20007f1e0ff */
[----:B------:R-:W-:Y:S01]  /*58d0*/  IMAD.X R19, RZ, RZ, RZ, P1 ;  /* 0x000000ffff137224 */ /* 0x000fe200008e06ff */
[----:B------:R-:W-:Y:S01]  /*58e0*/  IADD3 R14, P1, PT, R14, R37, RZ ;  /* 0x000000250e0e7210 */ /* 0x000fe20007f3e0ff */
[----:B------:R-:W-:-:S04]  /*58f0*/  IMAD.WIDE.U32 R20, R33, R34, R20 ;  /* 0x0000002221147225 */ /* 0x000fc800078e0014 */
[----:B------:R-:W-:-:S04]  /*5900*/  IMAD.WIDE.U32 R18, R53, R35, R18 ;  /* 0x0000002335127225 */ /* 0x000fc800078e0012 */
[----:B------:R-:W-:Y:S01]  /*5910*/  IMAD.X R17, RZ, RZ, RZ, P0 ;  /* 0x000000ffff117224 */ /* 0x000fe200000e06ff */
[----:B------:R-:W-:Y:S01]  /*5920*/  IADD3 R26, P0, PT, R20, R19, RZ ;  /* 0x00000013141a7210 */ /* 0x000fe20007f1e0ff */
[----:B------:R-:W-:Y:S02]  /*5930*/  IMAD.X R15, RZ, RZ, RZ, P1 ;  /* 0x000000ffff0f7224 */ /* 0x000fe400008e06ff */
[----:B------:R-:W-:-:S04]  /*5940*/  IMAD.WIDE.U32 R16, R25, R10, R16 ;  /* 0x0000000a19107225 */ /* 0x000fc800078e0010 */
[----:B------:R-:W-:-:S04]  /*5950*/  IMAD.WIDE.U32 R14, R49, R11, R14 ;  /* 0x0000000b310e7225 */ /* 0x000fc800078e000e */
[----:B------:R-:W-:Y:S01]  /*5960*/  IMAD.X R27, RZ, RZ, RZ, P0 ;  /* 0x000000ffff1b7224 */ /* 0x000fe200000e06ff */
[----:B------:R-:W-:Y:S02]  /*5970*/  IADD3 R18, P0, PT, R18, R17, RZ ;  /* 0x0000001112127210 */ /* 0x000fe40007f1e0ff */
[----:B------:R-:W-:Y:S01]  /*5980*/  IADD3 R16, P1, PT, R16, R15, RZ ;  /* 0x0000000f10107210 */ /* 0x000fe20007f3e0ff */
[----:B------:R-:W-:-:S03]  /*5990*/  IMAD.WIDE.U32 R26, R51, R35, R26 ;  /* 0x00000023331a7225 */ /* 0x000fc600078e001a */
[----:B------:R-:W-:Y:S01]  /*59a0*/  IADD3.X R17, PT, PT, RZ, RZ, RZ, P1, !PT ;  /* 0x000000ffff117210 */ /* 0x000fe20000ffe4ff */
[----:B------:R-:W-:Y:S01]  /*59b0*/  IMAD.X R19, RZ, RZ, RZ, P0 ;  /* 0x000000ffff137224 */ /* 0x000fe200000e06ff */
[----:B------:R-:W-:Y:S01]  /*59c0*/  IADD3 R20, P0, PT, R21, R27, RZ ;  /* 0x0000001b15147210 */ /* 0x000fe20007f1e0ff */
[----:B------:R-:W-:Y:S02]  /*59d0*/  IMAD.MOV.U32 R15, RZ, RZ, RZ ;  /* 0x000000ffff0f7224 */ /* 0x000fe400078e00ff */
[----:B------:R-:W-:-:S04]  /*59e0*/  IMAD.WIDE.U32 R18, R55, R10, R18 ;  /* 0x0000000a37127225 */ /* 0x000fc800078e0012 */
[----:B------:R-:W-:Y:S01]  /*59f0*/  IMAD.WIDE.U32 R16, R23, R11, R16 ;  /* 0x0000000b17107225 */ /* 0x000fe200078e0010 */
[----:B------:R-:W-:-:S03]  /*5a00*/  IADD3 R26, P1, PT, R26, R19, RZ ;  /* 0x000000131a1a7210 */ /* 0x000fc60007f3e0ff */
[----:B------:R-:W-:Y:S01]  /*5a10*/  IMAD.X R21, RZ, RZ, RZ, P0 ;  /* 0x000000ffff157224 */ /* 0x000fe200000e06ff */
[----:B------:R-:W-:Y:S01]  /*5a20*/  IADD3 R18, P0, PT, R18, R17, RZ ;  /* 0x0000001112127210 */ /* 0x000fe20007f1e0ff */
[----:B0-----:R-:W-:-:S04]  /*5a30*/  IMAD.WIDE.U32 R14, R47, R12, R14 ;  /* 0x0000000c2f0e7225 */ /* 0x001fc800078e000e */
[----:B------:R-:W-:Y:S01]  /*5a40*/  IMAD.X R27, RZ, RZ, RZ, P1 ;  /* 0x000000ffff1b7224 */ /* 0x000fe200008e06ff */
        /* <DEDUP_REMOVED lines=32> */
[----:B------:R-:W-:Y:S01]  /*5c50*/  IADD3 R20, P0, PT, R20, R27, RZ ;  /* 0x0000001b14147210 */ /* 0x000fe20007f1e0ff */
[----:B------:R-:W-:Y:S01]  /*5c60*/  IMAD.WIDE.U32 R30, R18, 0x3d1, RZ ;  /* 0x000003d1121e7825 */ /* 0x000fe200078e00ff */
[----:B------:R-:W-:-:S03]  /*5c70*/  IADD3 R26, P1, PT, R26, R19, RZ ;  /* 0x000000131a1a7210 */ /* 0x000fc60007f3e0ff */
[----:B------:R-:W-:-:S04]  /*5c80*/  IMAD.WIDE.U32 R28, R51, R11, R28 ;  /* 0x0000000b331c7225 */ /* 0x000fc800078e001c */
[----:B------:R-:W-:Y:S01]  /*5c90*/  IMAD.X R21, RZ, RZ, RZ, P0 ;  /* 0x000000ffff157224 */ /* 0x000fe200000e06ff */
[----:B------:R-:W-:Y:S01]  /*5ca0*/  IADD3 R34, P0, PT, R35, R29, RZ ;  /* 0x0000001d23227210 */ /* 0x000fe20007f1e0ff */
[----:B------:R-:W-:Y:S01]  /*5cb0*/  IMAD.X R27, RZ, RZ, RZ, P1 ;  /* 0x000000ffff1b7224 */ /* 0x000fe200008e06ff */
[----:B------:R-:W-:Y:S01]  /*5cc0*/  IADD3 R19, P1, PT, R60, R30, RZ ;  /* 0x0000001e3c137210 */ /* 0x000fe20007f3e0ff */
[----:B------:R-:W-:-:S04]  /*5cd0*/  IMAD.WIDE.U32 R20, R55, R12, R20 ;  /* 0x0000000c37147225 */ /* 0x000fc800078e0014 */
[----:B------:R-:W-:-:S04]  /*5ce0*/  IMAD.WIDE.U32 R26, R23, R13, R26 ;  /* 0x0000000d171a7225 */ /* 0x000fc800078e001a */
[----:B------:R-:W-:Y:S02]  /*5cf0*/  IMAD.IADD R30, R31, 0x1, R9 ;  /* 0x000000011f1e7824 */ /* 0x000fe400078e0209 */
[----:B------:R-:W-:Y:S01]  /*5d00*/  IMAD.X R9, RZ, RZ, RZ, P1 ;  /* 0x000000ffff097224 */ /* 0x000fe200008e06ff */
[----:B------:R-:W-:Y:S01]  /*5d10*/  IADD3 R10, P1, PT, R20, R27, RZ ;  /* 0x0000001b140a7210 */ /* 0x000fe20007f3e0ff */
[----:B------:R-:W-:Y:S01]  /*5d20*/  IMAD.X R35, RZ, RZ, RZ, P0 ;  /* 0x000000ffff237224 */ /* 0x000fe200000e06ff */
[----:B------:R-:W-:Y:S01]  /*5d30*/  IADD3 R28, P0, PT, R28, R21, RZ ;  /* 0x000000151c1c7210 */ /* 0x000fe20007f1e0ff */
[----:B------:R-:W-:Y:S01]  /*5d40*/  IMAD.WIDE.U32 R20, R26, 0x3d1, RZ ;  /* 0x000003d11a147825 */ /* 0x000fe200078e00ff */
[----:B------:R-:W-:-:S03]  /*5d50*/  IADD3 R9, P2, P3, R58, R9, R30 ;  /* 0x000000093a097210 */ /* 0x000fc60007b5e01e */
[----:B------:R-:W-:Y:S01]  /*5d60*/  IMAD.WIDE.U32 R34, R33, R11, R34 ;  /* 0x0000000b21227225 */ /* 0x000fe200078e0022 */
[----:B------:R-:W-:-:S03]  /*5d70*/  IADD3.X R17, PT, PT, RZ, RZ, RZ, P2, P3 ;  /* 0x000000ffff117210 */ /* 0x000fc600017e64ff */
[----:B------:R-:W-:Y:S02]  /*5d80*/  IMAD.X R29, RZ, RZ, RZ, P0 ;  /* 0x000000ffff1d7224 */ /* 0x000fe400000e06ff */
[----:B------:R-:W-:Y:S01]  /*5d90*/  IMAD.X R11, RZ, RZ, RZ, P1 ;  /* 0x000000ffff0b7224 */ /* 0x000fe200008e06ff */
[----:B------:R-:W-:Y:S01]  /*5da0*/  IADD3 R9, P0, P1, R18, R9, R20 ;  /* 0x0000000912097210 */ /* 0x000fe2000791e014 */
[----:B------:R-:W-:Y:S02]  /*5db0*/  IMAD.MOV.U32 R15, RZ, RZ, RZ ;  /* 0x000000ffff0f7224 */ /* 0x000fe400078e00ff */
[----:B------:R-:W-:Y:S01]  /*5dc0*/  IMAD.WIDE.U32 R28, R53, R12, R28 ;  /* 0x0000000c351c7225 */ /* 0x000fe200078e001c */
[----:B------:R-:W-:-:S03]  /*5dd0*/  IADD3.X R17, PT, PT, RZ, R17, RZ, P0, P1 ;  /* 0x00000011ff117210 */ /* 0x000fc600007e24ff */
        /* <DEDUP_REMOVED lines=14> */
[----:B------:R-:W-:Y:S01]  /*5ec0*/  IMAD.MOV.U32 R11, RZ, RZ, RZ ;  /* 0x000000ffff0b7224 */ /* 0x000fe200078e00ff */
[----:B------:R-:W-:Y:S01]  /*5ed0*/  IADD3 R20, P1, PT, R20, R31, RZ ;  /* 0x0000001f14147210 */ /* 0x000fe20007f3e0ff */
[----:B------:R-:W-:-:S04]  /*5ee0*/  IMAD.WIDE.U32 R26, R30, 0x3d1, RZ ;  /* 0x000003d11e1a7825 */ /* 0x000fc800078e00ff */
[----:B------:R-:W-:Y:S02]  /*5ef0*/  IMAD.IADD R28, R29, 0x1, R11 ;  /* 0x000000011d1c7824 */ /* 0x000fe400078e020b */
[----:B------:R-:W-:Y:S02]  /*5f00*/  IMAD.X R35, RZ, RZ, RZ, P0 ;  /* 0x000000ffff237224 */ /* 0x000fe400000e06ff */
[----:B------:R-:W-:Y:S01]  /*5f10*/  IMAD.X R21, RZ, RZ, RZ, P1 ;  /* 0x000000ffff157224 */ /* 0x000fe200008e06ff */
[----:B------:R-:W-:Y:S01]  /*5f20*/  IADD3 R15, P2, P3, R44, R15, R28 ;  /* 0x0000000f2c0f7210 */ /* 0x000fe20007b5e01c */
[----:B------:R-:W-:-:S03]  /*5f30*/  IMAD.WIDE.U32 R34, R33, R12, R34 ;  /* 0x0000000c21227225 */ /* 0x000fc600078e0022 */
[----:B------:R-:W-:Y:S01]  /*5f40*/  IADD3 R15, P0, P4, R10, R15, R26 ;  /* 0x0000000f0a0f7210 */ /* 0x000fe20007c1e01a */
[----:B------:R-:W-:Y:S01]  /*5f50*/  IMAD.WIDE.U32 R20, R53, R13, R20 ;  /* 0x0000000d35147225 */ /* 0x000fe200078e0014 */
[----:B------:R-:W-:-:S03]  /*5f60*/  IADD3.X R39, PT, PT, RZ, RZ, RZ, P2, P3 ;  /* 0x000000ffff277210 */ /* 0x000fc600017e64ff */
[----:B------:R-:W-:Y:S01]  /*5f70*/  IMAD.IADD R27, R27, 0x1, R11 ;  /* 0x000000011b1b7824 */ /* 0x000fe200078e020b */
[----:B------:R-:W-:Y:S01]  /*5f80*/  IADD3.X R39, PT, PT, RZ, R39, RZ, P0, P4 ;  /* 0x00000027ff277210 */ /* 0x000fe200007e84ff */
[----:B------:R-:W-:Y:S01]  /*5f90*/  IMAD.WIDE.U32 R10, R20, 0x3d1, RZ ;  /* 0x000003d1140a7825 */ /* 0x000fe200078e00ff */
[----:B------:R-:W-:Y:S02]  /*5fa0*/  IADD3 R26, P0, PT, R34, R21, RZ ;  /* 0x00000015221a7210 */ /* 0x000fe40007f1e0ff */
[----:B------:R-:W-:Y:S01]  /*5fb0*/  IADD3 R39, P1, P2, R38, R39, R27 ;  /* 0x0000002726277210 */ /* 0x000fe20007a3e01b */
[----:B------:R-:W-:Y:S02]  /*5fc0*/  IMAD.MOV.U32 R21, RZ, RZ, RZ ;  /* 0x000000ffff157224 */ /* 0x000fe400078e00ff */
[----:B------:R-:W-:Y:S01]  /*5fd0*/  IMAD.X R27, RZ, RZ, RZ, P0 ;  /* 0x000000ffff1b7224 */ /* 0x000fe200000e06ff */
[----:B------:R-:W-:Y:S01]  /*5fe0*/  IADD3 R12, P0, P3, R30, R39, R10 ;  /* 0x000000271e0c7210 */ /* 0x000fe20007b1e00a */
[----:B------:R-:W-:Y:S01]  /*5ff0*/  IMAD.IADD R18, R11, 0x1, R21 ;  /* 0x000000010b127824 */ /* 0x000fe200078e0215 */
[----:B------:R-:W-:Y:S01]  /*6000*/  IADD3.X R37, PT, PT, RZ, RZ, RZ, P1, P2 ;  /* 0x000000ffff257210 */ /* 0x000fe20000fe44ff */
[----:B------:R-:W-:-:S03]  /*6010*/  IMAD.WIDE.U32 R26, R51, R13, R26 ;  /* 0x0000000d331a7225 */ /* 0x000fc600078e001a */
        /* <DEDUP_REMOVED lines=8> */
[----:B------:R-:W-:Y:S02]  /*60a0*/  IADD3 R10, PT, PT, R11, R21, RZ ;  /* 0x000000150b0a7210 */ /* 0x000fe40007ffe0ff */
[----:B------:R-:W-:-:S04]  /*60b0*/  IADD3.X R27, PT, PT, RZ, R27, RZ, P0, P3 ;  /* 0x0000001bff1b7210 */ /* 0x000fc800007e64ff */
[----:B------:R-:W-:Y:S01]  /*60c0*/  IADD3 R27, P0, P1, R14, R27, R10 ;  /* 0x0000001b0e1b7210 */ /* 0x000fe2000791e00a */
[----:B------:R-:W-:-:S03]  /*60d0*/  IMAD.WIDE.U32 R10, R34, 0x3d1, RZ ;  /* 0x000003d1220a7825 */ /* 0x000fc600078e00ff */
[----:B------:R-:W-:Y:S01]  /*60e0*/  IADD3.X R13, PT, PT, RZ, RZ, RZ, P0, P1 ;  /* 0x000000ffff0d7210 */ /* 0x000fe200007e24ff */
[----:B------:R-:W-:Y:S01]  /*60f0*/  IMAD.IADD R14, R11, 0x1, R21 ;  /* 0x000000010b0e7824 */ /* 0x000fe200078e0215 */
        /* <DEDUP_REMOVED lines=64> */
.L_x_907:
[----:B------:R-:W-:Y:S01]  /*6500*/  ISETP.GT.U32.OR P0, PT, R16, UR62, P0 ;  /* 0x0000003e10007c0c */ /* 0x000fe20008704470 */
[----:B------:R-:W-:Y:S02]  /*6510*/  IMAD.MOV.U32 R11, RZ, RZ, R15 ;  /* 0x000000ffff0b7224 */ /* 0x000fe400078e000f */
[----:B------:R-:W-:Y:S02]  /*6520*/  IMAD.MOV.U32 R13, RZ, RZ, R20 ;  /* 0x000000ffff0d7224 */ /* 0x000fe400078e0014 */
[----:B------:R-:W-:-:S08]  /*6530*/  IMAD.MOV.U32 R15, RZ, RZ, R27 ;  /* 0x000000ffff0f7224 */ /* 0x000fd000078e001b */
        /* <DEDUP_REMOVED lines=26> */
.L_x_908:
        /* <DEDUP_REMOVED lines=12> */
.L_x_909:
        /* <DEDUP_REMOVED lines=27> */
.L_x_910:
        /* <DEDUP_REMOVED lines=12> */
.L_x_911:
[----:B------:R-:W-:Y:S01]  /*6a10*/  UIMAD.WIDE.U32 UR26, UR38, UR12, URZ ;  /* 0x0000000c261a72a5 */ /* 0x000fe2000f8e00ff */
[----:B------:R-:W-:Y:S01]  /*6a20*/  UMOV UR29, URZ ;  /* 0x000000ff001d7c82 */ /* 0x000fe20008000000 */
[----:B------:R-:W-:Y:S01]  /*6a30*/  UMOV UR5, URZ ;  /* 0x000000ff00057c82 */ /* 0x000fe20008000000 */
[----:B------:R-:W-:-:S04]  /*6a40*/  UMOV UR73, URZ ;  /* 0x000000ff00497c82 */ /* 0x000fc80008000000 */
[----:B------:R-:W-:Y:S01]  /*6a50*/  UMOV UR28, UR27 ;  /* 0x0000001b001c7c82 */ /* 0x000fe20008000000 */
[----:B------:R-:W-:Y:S01]  /*6a60*/  UMOV UR27, URZ ;  /* 0x000000ff001b7c82 */ /* 0x000fe20008000000 */
[----:B------:R-:W-:-:S07]  /*6a70*/  UIMAD.WIDE.U32 UR28, UR38, UR13, UR28 ;  /* 0x0000000d261c72a5 */ /* 0x000fce000f8e001c */
[----:B------:R-:W-:Y:S01]  /*6a80*/  UMOV UR4, UR29 ;  /* 0x0000001d00047c82 */ /* 0x000fe20008000000 */
[----:B------:R-:W-:Y:S01]  /*6a90*/  UMOV UR29, URZ ;  /* 0x000000ff001d7c82 */ /* 0x000fe20008000000 */
[----:B------:R-:W-:Y:S02]  /*6aa0*/  UIMAD.WIDE.U32 UR4, UR38, UR14, UR4 ;  /* 0x0000000e260472a5 */ /* 0x000fe4000f8e0004 */
[----:B------:R-:W-:-:S04]  /*6ab0*/  UIMAD.WIDE.U32 UR28, UR40, UR12, UR28 ;  /* 0x0000000c281c72a5 */ /* 0x000fc8000f8e001c */
[----:B------:R-:W-:-:S03]  /*6ac0*/  UIADD3 UR30, UP0, UPT, UR4, UR29, URZ ;  /* 0x0000001d041e7290 */ /* 0x000fc6000ff1e0ff */
[----:B------:R-:W-:Y:S01]  /*6ad0*/  UMOV UR4, UR5 ;  /* 0x0000000500047c82 */ /* 0x000fe20008000000 */
[----:B------:R-:W-:Y:S01]  /*6ae0*/  UIADD3.X UR31, UPT, UPT, URZ, URZ, URZ, UP0, !UPT ;  /* 0x000000ffff1f7290 */ /* 0x000fe200087fe4ff */
[----:B------:R-:W-:Y:S02]  /*6af0*/  UMOV UR5, URZ ;  /* 0x000000ff00057c82 */ /* 0x000fe40008000000 */
[----:B------:R-:W-:Y:S02]  /*6b00*/  UIMAD.WIDE.U32 UR4, UR38, UR15, UR4 ;  /* 0x0000000f260472a5 */ /* 0x000fe4000f8e0004 */
[----:B------:R-:W-:-:S04]  /*6b10*/  UIMAD.WIDE.U32 UR30, UR40, UR13, UR30 ;  /* 0x0000000d281e72a5 */ /* 0x000fc8000f8e001e */
[----:B------:R-:W-:-:S03]  /*6b20*/  UIADD3 UR32, UP0, UPT, UR4, UR31, URZ ;  /* 0x0000001f04207290 */ /* 0x000fc6000ff1e0ff */
[----:B------:R-:W-:Y:S01]  /*6b30*/  UMOV UR4, UR5 ;  /* 0x0000000500047c82 */ /* 0x000fe20008000000 */
[----:B------:R-:W-:Y:S01]  /*6b40*/  UIADD3.X UR33, UPT, UPT, URZ, URZ, URZ, UP0, !UPT ;  /* 0x000000ffff217290 */ /* 0x000fe200087fe4ff */
[----:B------:R-:W-:Y:S01]  /*6b50*/  UMOV UR5, URZ ;  /* 0x000000ff00057c82 */ /* 0x000fe20008000000 */
[----:B------:R-:W-:Y:S01]  /*6b60*/  UMOV UR31, URZ ;  /* 0x000000ff001f7c82 */ /* 0x000fe20008000000 */
[----:B------:R-:W-:Y:S02]  /*6b70*/  UIMAD.WIDE.U32 UR4, UR38, UR16, UR4 ;  /* 0x00000010260472a5 */ /* 0x000fe4000f8e0004 */
[----:B------:R-:W-:Y:S02]  /*6b80*/  UIMAD.WIDE.U32 UR32, UR40, UR14, UR32 ;  /* 0x0000000e282072a5 */ /* 0x000fe4000f8e0020 */
[----:B------:R-:W-:Y:S02]  /*6b90*/  UIMAD.WIDE.U32 UR30, UR45, UR12, UR30 ;  /* 0x0000000c2d1e72a5 */ /* 0x000fe4000f8e001e */
[----:B------:R-:W-:-:S02]  /*6ba0*/  UIADD3 UR36, UP0, UPT, UR4, UR33, URZ ;  /* 0x0000002104247290 */ /* 0x000fc4000ff1e0ff */
[----:B------:R-:W-:Y:S02]  /*6bb0*/  UIADD3 UR32, UP1, UPT, UR32, UR31, URZ ;  /* 0x0000001f20207290 */ /* 0x000fe4000ff3e0ff */
[----:B------:R-:W-:Y:S02]  /*6bc0*/  UIADD3.X UR37, UPT, UPT, URZ, URZ, URZ, UP0, !UPT ;  /* 0x000000ffff257290 */ /* 0x000fe400087fe4ff */
[----:B------:R-:W-:Y:S01]  /*6bd0*/  UIADD3.X UR33, UPT, UPT, URZ, URZ, URZ, UP1, !UPT ;  /* 0x000000ffff217290 */ /* 0x000fe20008ffe4ff */
[----:B------:R-:W-:Y:S01]  /*6be0*/  UMOV UR4, UR5 ;  /* 0x0000000500047c82 */ /* 0x000fe20008000000 */
[----:B------:R-:W-:Y:S01]  /*6bf0*/  UMOV UR5, URZ ;  /* 0x000000ff00057c82 */ /* 0x000fe20008000000 */
[----:B------:R-:W-:Y:S02]  /*6c00*/  UIMAD.WIDE.U32 UR36, UR40, UR15, UR36 ;  /* 0x0000000f282472a5 */ /* 0x000fe4000f8e0024 */
[----:B------:R-:W-:Y:S02]  /*6c10*/  UIMAD.WIDE.U32 UR4, UR38, UR17, UR4 ;  /* 0x00000011260472a5 */ /* 0x000fe4000f8e0004 */
[----:B------:R-:W-:-:S02]  /*6c20*/  UIMAD.WIDE.U32 UR32, UR45, UR13, UR32 ;  /* 0x0000000d2d2072a5 */ /* 0x000fc4000f8e0020 */
[----:B------:R-:W-:Y:S02]  /*6c30*/  UIADD3 UR34, UP0, UPT, UR4, UR37, URZ ;  /* 0x0000002504227290 */ /* 0x000fe4000ff1e0ff */
[----:B------:R-:W-:Y:S02]  /*6c40*/  UIADD3 UR36, UP1, UPT, UR36, UR33, URZ ;  /* 0x0000002124247290 */ /* 0x000fe4000ff3e0ff */
[----:B------:R-:W-:Y:S02]  /*6c50*/  UIADD3.X UR35, UPT, UPT, URZ, URZ, URZ, UP0, !UPT ;  /* 0x000000ffff237290 */ /* 0x000fe400087fe4ff */
[----:B------:R-:W-:Y:S01]  /*6c60*/  UIADD3.X UR37, UPT, UPT, URZ, URZ, URZ, UP1, !UPT ;  /* 0x000000ffff257290 */ /* 0x000fe20008ffe4ff */
[----:B------:R-:W-:Y:S01]  /*6c70*/  UMOV UR4, UR5 ;  /* 0x0000000500047c82 */ /* 0x000fe20008000000 */
[----:B------:R-:W-:Y:S01]  /*6c80*/  UMOV UR5, URZ ;  /* 0x000000ff00057c82 */ /* 0x000fe20008000000 */
        /* <DEDUP_REMOVED lines=90> */
[----:B------:R-:W-:Y:S01]  /*7230*/  UIADD3.X UR41, UPT, UPT, URZ, URZ, URZ, UP2, !UPT ;  /* 0x000000ffff297290 */ /* 0x000fe200097fe4ff */
[----:B------:R-:W-:Y:S01]  /*7240*/  UMOV UR39, URZ ;  /* 0x000000ff00277c82 */ /* 0x000fe20008000000 */
[----:B------:R-:W-:-:S02]  /*7250*/  UIADD3.X UR51, UPT, UPT, URZ, URZ, URZ, UP1, !UPT ;  /* 0x000000ffff337290 */ /* 0x000fc40008ffe4ff */
[----:B------:R-:W-:Y:S02]  /*7260*/  UIMAD.WIDE.U32 UR48, UR46, UR18, UR48 ;  /* 0x000000122e3072a5 */ /* 0x000fe4000f8e0030 */
[----:B------:R-:W-:Y:S02]  /*7270*/  UIMAD.WIDE.U32 UR38, UR63, UR12, UR38 ;  /* 0x0000000c3f2672a5 */ /* 0x000fe4000f8e0026 */
[----:B------:R-:W-:Y:S02]  /*7280*/  UIMAD.WIDE.U32 UR40, UR64, UR14, UR40 ;  /* 0x0000000e402872a5 */ /* 0x000fe4000f8e0028 */
[----:B------:R-:W-:Y:S02]  /*7290*/  UIMAD.WIDE.U32 UR50, UR65, UR16, UR50 ;  /* 0x00000010413272a5 */ /* 0x000fe4000f8e0032 */
[----:B------:R-:W-:Y:S02]  /*72a0*/  UIADD3 UR42, UP0, UPT, UR43, UR49, URZ ;  /* 0x000000312b2a7290 */ /* 0x000fe4000ff1e0ff */
[----:B------:R-:W-:-:S02]  /*72b0*/  UIADD3 UR44, UP3, UPT, UR40, UR39, URZ ;  /* 0x00000027282c7290 */ /* 0x000fc4000ff7e0ff */
[----:B------:R-:W-:Y:S02]  /*72c0*/  UIADD3 UR48, UP1, UPT, UR48, UR51, URZ ;  /* 0x0000003330307290 */ /* 0x000fe4000ff3e0ff */
[----:B------:R-:W-:Y:S02]  /*72d0*/  UIADD3.X UR43, UPT, UPT, URZ, URZ, URZ, UP0, !UPT ;  /* 0x000000ffff2b7290 */ /* 0x000fe400087fe4ff */
[----:B------:R-:W-:Y:S02]  /*72e0*/  UIADD3 UR50, UP2, UPT, UR50, UR41, URZ ;  /* 0x0000002932327290 */ /* 0x000fe4000ff5e0ff */
[----:B------:R-:W-:Y:S02]  /*72f0*/  UIADD3.X UR45, UPT, UPT, URZ, URZ, URZ, UP3, !UPT ;  /* 0x000000ffff2d7290 */ /* 0x000fe40009ffe4ff */
[----:B------:R-:W-:Y:S02]  /*7300*/  UIADD3.X UR49, UPT, UPT, URZ, URZ, URZ, UP1, !UPT ;  /* 0x000000ffff317290 */ /* 0x000fe40008ffe4ff */
[----:B------:R-:W-:-:S02]  /*7310*/  UIMAD.WIDE.U32 UR40, UR46, UR19, UR42 ;  /* 0x000000132e2872a5 */ /* 0x000fc4000f8e002a */
[----:B------:R-:W-:Y:S02]  /*7320*/  UIADD3.X UR51, UPT, UPT, URZ, URZ, URZ, UP2, !UPT ;  /* 0x000000ffff337290 */ /* 0x000fe400097fe4ff */
[----:B------:R-:W-:Y:S02]  /*7330*/  UIMAD.WIDE.U32 UR42, UR63, UR13, UR44 ;  /* 0x0000000d3f2a72a5 */ /* 0x000fe4000f8e002c */
[----:B------:R-:W-:Y:S02]  /*7340*/  UIMAD.WIDE.U32 UR48, UR65, UR17, UR48 ;  /* 0x00000011413072a5 */ /* 0x000fe4000f8e0030 */
[----:B------:R-:W-:Y:S02]  /*7350*/  UIMAD.WIDE.U32 UR50, UR64, UR15, UR50 ;  /* 0x0000000f403272a5 */ /* 0x000fe4000f8e0032 */
[----:B------:R-:W-:Y:S02]  /*7360*/  UIMAD.WIDE.U32 UR44, UR42, 0x3d1, URZ ;  /* 0x000003d12a2c78a5 */ /* 0x000fe4000f8e00ff */
[----:B------:R-:W-:-:S02]  /*7370*/  UIADD3 UR46, UP0, UPT, UR40, UR49, URZ ;  /* 0x00000031282e7290 */ /* 0x000fc4000ff1e0ff */
[----:B------:R-:W-:Y:S02]  /*7380*/  UIADD3 UR50, UP2, UPT, UR50, UR43, URZ ;  /* 0x0000002b32327290 */ /* 0x000fe4000ff5e0ff */
[----:B------:R-:W-:Y:S02]  /*7390*/  UIADD3 UR26, UP3, UPT, UR26, UR44, URZ ;  /* 0x0000002c1a1a7290 */ /* 0x000fe4000ff7e0ff */
[----:B------:R-:W-:Y:S02]  /*73a0*/  UIADD3 UR48, UP1, UPT, UR48, UR51, URZ ;  /* 0x0000003330307290 */ /* 0x000fe4000ff3e0ff */
[----:B------:R-:W-:Y:S02]  /*73b0*/  UIADD3.X UR47, UPT, UPT, URZ, URZ, URZ, UP0, !UPT ;  /* 0x000000ffff2f7290 */ /* 0x000fe400087fe4ff */
[----:B------:R-:W-:Y:S02]  /*73c0*/  UIADD3 UR27, UPT, UPT, UR45, UR27, URZ ;  /* 0x0000001b2d1b7290 */ /* 0x000fe4000fffe0ff */
[----:B------:R-:W-:-:S02]  /*73d0*/  UIADD3.X UR5, UPT, UPT, URZ, URZ, URZ, UP3, !UPT ;  /* 0x000000ffff057290 */ /* 0x000fc40009ffe4ff */
[----:B------:R-:W-:Y:S02]  /*73e0*/  UIADD3.X UR51, UPT, UPT, URZ, URZ, URZ, UP2, !UPT ;  /* 0x000000ffff337290 */ /* 0x000fe400097fe4ff */
[----:B------:R-:W-:Y:S02]  /*73f0*/  UIADD3.X UR49, UPT, UPT, URZ, URZ, URZ, UP1, !UPT ;  /* 0x000000ffff317290 */ /* 0x000fe40008ffe4ff */
[----:B------:R-:W-:Y:S02]  /*7400*/  UIMAD.WIDE.U32 UR46, UR65, UR18, UR46 ;  /* 0x00000012412e72a5 */ /* 0x000fe4000f8e002e */
[----:B------:R-:W-:Y:S02]  /*7410*/  UIADD3 UR5, UP0, UP1, UR28, UR5, UR27 ;  /* 0x000000051c057290 */ /* 0x000fe4000f91e01b */
[----:B------:R-:W-:Y:S02]  /*7420*/  UIMAD.WIDE.U32 UR50, UR63, UR14, UR50 ;  /* 0x0000000e3f3272a5 */ /* 0x000fe4000f8e0032 */
[----:B------:R-:W-:-:S02]  /*7430*/  UIMAD.WIDE.U32 UR48, UR64, UR16, UR48 ;  /* 0x00000010403072a5 */ /* 0x000fc4000f8e0030 */
[----:B------:R-:W-:Y:S02]  /*7440*/  UIADD3 UR40, UP2, UPT, UR41, UR47, URZ ;  /* 0x0000002f29287290 */ /* 0x000fe4000ff5e0ff */
[----:B------:R-:W-:Y:S02]  /*7450*/  UIADD3.X UR27, UPT, UPT, URZ, URZ, URZ, UP0, UP1 ;  /* 0x000000ffff1b7290 */ /* 0x000fe400087e24ff */
[----:B------:R-:W-:Y:S02]  /*7460*/  UIMAD.WIDE.U32 UR28, UR50, 0x3d1, URZ ;  /* 0x000003d1321c78a5 */ /* 0x000fe4000f8e00ff */
[----:B------:R-:W-:Y:S02]  /*7470*/  UIADD3 UR48, UP1, UPT, UR48, UR51, URZ ;  /* 0x0000003330307290 */ /* 0x000fe4000ff3e0ff */
[----:B------:R-:W-:Y:S02]  /*7480*/  UIADD3.X UR41, UPT, UPT, URZ, URZ, URZ, UP2, !UPT ;  /* 0x000000ffff297290 */ /* 0x000fe400097fe4ff */
[----:B------:R-:W-:-:S02]  /*7490*/  UIADD3 UR46, UP0, UPT, UR46, UR49, URZ ;  /* 0x000000312e2e7290 */ /* 0x000fc4000ff1e0ff */
[----:B------:R-:W-:Y:S02]  /*74a0*/  UIADD3 UR5, UP2, UP3, UR42, UR5, UR28 ;  /* 0x000000052a057290 */ /* 0x000fe4000fb5e01c */
[----:B------:R-:W-:Y:S01]  /*74b0*/  UIADD3.X UR49, UPT, UPT, URZ, URZ, URZ, UP1, !UPT ;  /* 0x000000ffff317290 */ /* 0x000fe20008ffe4ff */
[----:B------:R-:W-:Y:S01]  /*74c0*/  UMOV UR31, URZ ;  /* 0x000000ff001f7c82 */ /* 0x000fe20008000000 */
[----:B------:R-:W-:Y:S02]  /*74d0*/  UIADD3.X UR27, UPT, UPT, URZ, UR27, URZ, UP2, UP3 ;  /* 0x0000001bff1b7290 */ /* 0x000fe400097e64ff */
[----:B------:R-:W-:Y:S02]  /*74e0*/  UIADD3 UR31, UPT, UPT, UR29, UR31, URZ ;  /* 0x0000001f1d1f7290 */ /* 0x000fe4000fffe0ff */
[----:B------:R-:W-:Y:S02]  /*74f0*/  UIMAD.WIDE.U32 UR48, UR63, UR15, UR48 ;  /* 0x0000000f3f3072a5 */ /* 0x000fe4000f8e0030 */
[----:B------:R-:W-:-:S02]  /*7500*/  UIADD3.X UR47, UPT, UPT, URZ, URZ, URZ, UP0, !UPT ;  /* 0x000000ffff2f7290 */ /* 0x000fc400087fe4ff */
[----:B------:R-:W-:Y:S02]  /*7510*/  UIADD3 UR27, UP0, UP1, UR30, UR27, UR31 ;  /* 0x0000001b1e1b7290 */ /* 0x000fe4000f91e01f */
[----:B------:R-:W-:Y:S02]  /*7520*/  UIMAD.WIDE.U32 UR30, UR48, 0x3d1, URZ ;  /* 0x000003d1301e78a5 */ /* 0x000fe4000f8e00ff */
[----:B------:R-:W-:Y:S02]  /*7530*/  UIMAD.WIDE.U32 UR40, UR65, UR19, UR40 ;  /* 0x00000013412872a5 */ /* 0x000fe4000f8e0028 */
[----:B------:R-:W-:Y:S02]  /*7540*/  UIMAD.WIDE.U32 UR46, UR64, UR17, UR46 ;  /* 0x00000011402e72a5 */ /* 0x000fe4000f8e002e */
[----:B------:R-:W-:Y:S02]  /*7550*/  UIADD3.X UR33, UPT, UPT, URZ, URZ, URZ, UP0, UP1 ;  /* 0x000000ffff217290 */ /* 0x000fe400087e24ff */
[----:B------:R-:W-:-:S02]  /*7560*/  UIADD3 UR50, UP2, UP3, UR50, UR27, UR30 ;  /* 0x0000001b32327290 */ /* 0x000fc4000fb5e01e */
[----:B------:R-:W-:Y:S02]  /*7570*/  UIADD3 UR28, UP0, UPT, UR40, UR47, URZ ;  /* 0x0000002f281c7290 */ /* 0x000fe4000ff1e0ff */
[----:B------:R-:W-:Y:S02]  /*7580*/  UIADD3 UR46, UP1, UPT, UR46, UR49, URZ ;  /* 0x000000312e2e7290 */ /* 0x000fe4000ff3e0ff */
[----:B------:R-:W-:Y:S02]  /*7590*/  UIADD3 UR73, UPT, UPT, UR31, UR73, URZ ;  /* 0x000000491f497290 */ /* 0x000fe4000fffe0ff */
[----:B------:R-:W-:Y:S02]  /*75a0*/  UIADD3.X UR30, UPT, UPT, URZ, UR33, URZ, UP2, UP3 ;  /* 0x00000021ff1e7290 */ /* 0x000fe400097e64ff */
[----:B------:R-:W-:Y:S02]  /*75b0*/  UIADD3.X UR29, UPT, UPT, URZ, URZ, URZ, UP0, !UPT ;  /* 0x000000ffff1d7290 */ /* 0x000fe400087fe4ff */
[----:B------:R-:W-:-:S02]  /*75c0*/  UIADD3.X UR47, UPT, UPT, URZ, URZ, URZ, UP1, !UPT ;  /* 0x000000ffff2f7290 */ /* 0x000fc40008ffe4ff */
[----:B------:R-:W-:Y:S02]  /*75d0*/  UIADD3 UR32, UP0, UP1, UR32, UR30, UR73 ;  /* 0x0000001e20207290 */ /* 0x000fe4000f91e049 */
[----:B------:R-:W-:Y:S02]  /*75e0*/  UIMAD.WIDE.U32 UR28, UR64, UR18, UR28 ;  /* 0x00000012401c72a5 */ /* 0x000fe4000f8e001c */
[----:B------:R-:W-:Y:S02]  /*75f0*/  UIMAD.WIDE.U32 UR46, UR63, UR16, UR46 ;  /* 0x000000103f2e72a5 */ /* 0x000fe4000f8e002e */
[----:B------:R-:W-:Y:S02]  /*7600*/  UIADD3.X UR33, UPT, UPT, URZ, URZ, URZ, UP0, UP1 ;  /* 0x000000ffff217290 */ /* 0x000fe400087e24ff */
[----:B------:R-:W-:Y:S02]  /*7610*/  UIADD3 UR40, UP0, UPT, UR41, UR29, URZ ;  /* 0x0000001d29287290 */ /* 0x000fe4000ff1e0ff */
[----:B------:R-:W-:-:S02]  /*7620*/  UIMAD.WIDE.U32 UR30, UR46, 0x3d1, URZ ;  /* 0x000003d12e1e78a5 */ /* 0x000fc4000f8e00ff */
[----:B------:R-:W-:Y:S02]  /*7630*/  UIADD3 UR28, UP1, UPT, UR28, UR47, URZ ;  /* 0x0000002f1c1c7290 */ /* 0x000fe4000ff3e0ff */
[----:B------:R-:W-:Y:S02]  /*7640*/  UIADD3.X UR41, UPT, UPT, URZ, URZ, URZ, UP0, !UPT ;  /* 0x000000ffff297290 */ /* 0x000fe400087fe4ff */
[----:B------:R-:W-:Y:S01]  /*7650*/  UIADD3 UR48, UP0, UP2, UR48, UR32, UR30 ;  /* 0x0000002030307290 */ /* 0x000fe2000fa1e01e */
[----:B------:R-:W-:Y:S01]  /*7660*/  UMOV UR27, URZ ;  /* 0x000000ff001b7c82 */ /* 0x000fe20008000000 */
[----:B------:R-:W-:Y:S02]  /*7670*/  UIADD3.X UR29, UPT, UPT, URZ, URZ, URZ, UP1, !UPT ;  /* 0x000000ffff1d7290 */ /* 0x000fe40008ffe4ff */
[----:B------:R-:W-:Y:S02]  /*7680*/  UIADD3 UR30, UPT, UPT, UR31, UR27, URZ ;  /* 0x0000001b1f1e7290 */ /* 0x000fe4000fffe0ff */
[----:B------:R-:W-:-:S02]  /*7690*/  UIADD3.X UR27, UPT, UPT, URZ, UR33, URZ, UP0, UP2 ;  /* 0x00000021ff1b7290 */ /* 0x000fc400087e44ff */
[----:B------:R-:W-:Y:S02]  /*76a0*/  UIMAD.WIDE.U32 UR40, UR64, UR19, UR40 ;  /* 0x00000013402872a5 */ /* 0x000fe4000f8e0028 */
[----:B------:R-:W-:Y:S02]  /*76b0*/  UIMAD.WIDE.U32 UR28, UR63, UR17, UR28 ;  /* 0x000000113f1c72a5 */ /* 0x000fe4000f8e001c */
[----:B------:R-:W-:Y:S02]  /*76c0*/  UIADD3 UR4, UP1, UP2, UR4, UR27, UR30 ;  /* 0x0000001b04047290 */ /* 0x000fe4000fa3e01e */
[----:B------:R-:W-:Y:S02]  /*76d0*/  UIADD3 UR30, UP0, UPT, UR40, UR29, URZ ;  /* 0x0000001d281e7290 */ /* 0x000fe4000ff1e0ff */
[----:B------:R-:W-:Y:S02]  /*76e0*/  UIMAD.WIDE.U32 UR32, UR28, 0x3d1, URZ ;  /* 0x000003d11c2078a5 */ /* 0x000fe4000f8e00ff */
[----:B------:R-:W-:-:S02]  /*76f0*/  UIADD3.X UR27, UPT, UPT, URZ, URZ, URZ, UP1, UP2 ;  /* 0x000000ffff1b7290 */ /* 0x000fc40008fe44ff */
[----:B------:R-:W-:Y:S02]  /*7700*/  UIADD3.X UR31, UPT, UPT, URZ, URZ, URZ, UP0, !UPT ;  /* 0x000000ffff1f7290 */ /* 0x000fe400087fe4ff */
[----:B------:R-:W-:Y:S02]  /*7710*/  UIADD3 UR46, UP0, UP1, UR46, UR4, UR32 ;  /* 0x000000042e2e7290 */ /* 0x000fe4000f91e020 */
[----:B------:R-:W-:Y:S01]  /*7720*/  UIMAD.WIDE.U32 UR30, UR63, UR18, UR30 ;  /* 0x000000123f1e72a5 */ /* 0x000fe2000f8e001e */
[----:B------:R-:W-:Y:S02]  /*7730*/  UMOV UR4, URZ ;  /* 0x000000ff00047c82 */ /* 0x000fe40008000000 */
[----:B------:R-:W-:Y:S02]  /*7740*/  UIADD3 UR32, UPT, UPT, UR33, UR4, URZ ;  /* 0x0000000421207290 */ /* 0x000fe4000fffe0ff */
[----:B------:R-:W-:Y:S02]  /*7750*/  UIADD3.X UR4, UPT, UPT, URZ, UR27, URZ, UP0, UP1 ;  /* 0x0000001bff047290 */ /* 0x000fe400087e24ff */
[----:B------:R-:W-:-:S02]  /*7760*/  UIADD3 UR40, UP0, UPT, UR41, UR31, URZ ;  /* 0x0000001f29287290 */ /* 0x000fc4000ff1e0ff */
[----:B------:R-:W-:Y:S02]  /*7770*/  UIADD3 UR4, UP1, UP2, UR34, UR4, UR32 ;  /* 0x0000000422047290 */ /* 0x000fe4000fa3e020 */
[----:B------:R-:W-:Y:S02]  /*7780*/  UIMAD.WIDE.U32 UR32, UR30, 0x3d1, URZ ;  /* 0x000003d11e2078a5 */ /* 0x000fe4000f8e00ff */
[----:B------:R-:W-:Y:S02]  /*7790*/  UIADD3.X UR29, UPT, UPT, URZ, URZ, URZ, UP1, UP2 ;  /* 0x000000ffff1d7290 */ /* 0x000fe40008fe44ff */
[----:B------:R-:W-:Y:S02]  /*77a0*/  UIADD3.X UR41, UPT, UPT, URZ, URZ, URZ, UP0, !UPT ;  /* 0x000000ffff297290 */ /* 0x000fe400087fe4ff */
[----:B------:R-:W-:Y:S01]  /*77b0*/  UIADD3 UR4, UP0, UP1, UR28, UR4, UR32 ;  /* 0x000000041c047290 */ /* 0x000fe2000f91e020 */
[----:B------:R-:W-:Y:S01]  /*77c0*/  UMOV UR27, URZ ;  /* 0x000000ff001b7c82 */ /* 0x000fe20008000000 */
[----:B------:R-:W-:-:S02]  /*77d0*/  UIMAD.WIDE.U32 UR40, UR63, UR19, UR40 ;  /* 0x000000133f2872a5 */ /* 0x000fc4000f8e0028 */
[----:B------:R-:W-:Y:S02]  /*77e0*/  UIADD3 UR32, UPT, UPT, UR33, UR27, URZ ;  /* 0x0000001b21207290 */ /* 0x000fe4000fffe0ff */
[----:B------:R-:W-:Y:S02]  /*77f0*/  UIADD3.X UR27, UPT, UPT, URZ, UR29, URZ, UP0, UP1 ;  /* 0x0000001dff1b7290 */ /* 0x000fe400087e24ff */
[----:B------:R-:W-:Y:S02]  /*7800*/  UIMAD.WIDE.U32 UR28, UR40, 0x3d1, URZ ;  /* 0x000003d1281c78a5 */ /* 0x000fe4000f8e00ff */
[----:B------:R-:W-:-:S03]  /*7810*/  UIADD3 UR36, UP0, UP1, UR36, UR27, UR32 ;  /* 0x0000001b24247290 */ /* 0x000fc6000f91e020 */
[----:B------:R-:W-:Y:S01]  /*7820*/  UMOV UR27, URZ ;  /* 0x000000ff001b7c82 */ /* 0x000fe20008000000 */
[----:B------:R-:W-:Y:S02]  /*7830*/  UIADD3.X UR31, UPT, UPT, URZ, URZ, URZ, UP0, UP1 ;  /* 0x000000ffff1f7290 */ /* 0x000fe400087e24ff */
[----:B------:R-:W-:Y:S02]  /*7840*/  UIADD3 UR30, UP0, UP1, UR30, UR36, UR28 ;  /* 0x000000241e1e7290 */ /* 0x000fe4000f91e01c */
        /* <DEDUP_REMOVED lines=9> */
[----:B------:R-:W-:Y:S02]  /*78e0*/  UPLOP3.LUT UP0, UPT, UPT, UPT, UPT, 0x40, 0x4 ;  /* 0x000000000004789c */ /* 0x000fe40003f0e870 */
[----:B------:R-:W-:-:S04]  /*78f0*/  UIADD3 UR27, UPT, UPT, UR41, UR27, UR28 ;  /* 0x0000001b291b7290 */ /* 0x000fc8000fffe01c */
[----:B------:R-:W-:-:S09]  /*7900*/  UISETP.NE.AND UP1, UPT, UR27, URZ, UPT ;  /* 0x000000ff1b00728c */ /* 0x000fd2000bf25270 */
[----:B------:R-:W-:Y:S05]  /*7910*/  BRA.U !UP1, `(.L_x_912) ;  /* 0x0000000109d07547 */ /* 0x000fea000b800000 */
[----:B------:R-:W-:-:S04]  /*7920*/  UIMAD.WIDE.U32 UR28, UR27, 0x3d1, URZ ;  /* 0x000003d11b1c78a5 */ /* 0x000fc8000f8e00ff */
[----:B------:R-:W-:Y:S02]  /*7930*/  UIADD3 UR26, UP1, UPT, UR28, UR26, URZ ;  /* 0x0000001a1c1a7290 */ /* 0x000fe4000ff3e0ff */
[----:B------:R-:W-:Y:S02]  /*7940*/  UIADD3 UR5, UP2, UP3, UR27, UR29, UR5 ;  /* 0x0000001d1b057290 */ /* 0x000fe4000fb5e005 */
[----:B------:R-:W-:Y:S02]  /*7950*/  UIADD3.X UR28, UPT, UPT, URZ, URZ, URZ, UP1, !UPT ;  /* 0x000000ffff1c7290 */ /* 0x000fe40008ffe4ff */
[----:B------:R-:W-:Y:S02]  /*7960*/  UIADD3.X UR27, UPT, UPT, URZ, URZ, URZ, UP2, UP3 ;  /* 0x000000ffff1b7290 */ /* 0x000fe400097e64ff */
[----:B------:R-:W-:-:S04]  /*7970*/  UIADD3 UR5, UP1, UPT, UR5, UR28, URZ ;  /* 0x0000001c05057290 */ /* 0x000fc8000ff3e0ff */
[----:B------:R-:W-:Y:S02]  /*7980*/  UIADD3.X UR27, UPT, UPT, URZ, UR27, URZ, UP1, !UPT ;  /* 0x0000001bff1b7290 */ /* 0x000fe40008ffe4ff */
[----:B------:R-:W-:-:S04]  /*7990*/  UISETP.GE.U32.AND UP1, UPT, UR5, URZ, UPT ;  /* 0x000000ff0500728c */ /* 0x000fc8000bf26070 */
[----:B------:R-:W-:-:S09]  /*79a0*/  UISETP.GE.U32.AND.EX UP1, UPT, UR27, 0x1, UPT, UP1 ;  /* 0x000000011b00788c */ /* 0x000fd2000bf26110 */
[----:B------:R-:W-:Y:S05]  /*79b0*/  BRA.U !UP1, `(.L_x_912) ;  /* 0x0000000109a87547 */ /* 0x000fea000b800000 */
[----:B------:R-:W-:-:S04]  /*79c0*/  UIADD3 UR50, UP1, UPT, UR50, UR27, URZ ;  /* 0x0000001b32327290 */ /* 0x000fc8000ff3e0ff */
[----:B------:R-:W-:Y:S02]  /*79d0*/  UIADD3.X UR27, UPT, UPT, URZ, URZ, URZ, UP1, !UPT ;  /* 0x000000ffff1b7290 */ /* 0x000fe40008ffe4ff */
        /* <DEDUP_REMOVED lines=8> */
[----:B------:R-:W-:Y:S01]  /*7a60*/  UIADD3 UR46, UP1, UPT, UR46, UR27, URZ ;  /* 0x0000001b2e2e7290 */ /* 0x000fe2000ff3e0ff */
[----:B------:R-:W-:-:S03]  /*7a70*/  UMOV UR48, URZ ;  /* 0x000000ff00307c82 */ /* 0x000fc60008000000 */
[----:B------:R-:W-:Y:S02]  /*7a80*/  UIADD3.X UR27, UPT, UPT, URZ, URZ, URZ, UP1, !UPT ;  /* 0x000000ffff1b7290 */ /* 0x000fe40008ffe4ff */
[----:B------:R-:W-:-:S04]  /*7a90*/  UISETP.GE.U32.AND UP1, UPT, UR46, URZ, UPT ;  /* 0x000000ff2e00728c */ /* 0x000fc8000bf26070 */
[----:B------:R-:W-:-:S09]  /*7aa0*/  UISETP.GE.U32.AND.EX UP1, UPT, UR27, 0x1, UPT, UP1 ;  /* 0x000000011b00788c */ /* 0x000fd2000bf26110 */
[----:B------:R-:W-:Y:S05]  /*7ab0*/  BRA.U !UP1, `(.L_x_912) ;  /* 0x0000000109687547 */ /* 0x000fea000b800000 */
[----:B------:R-:W-:Y:S01]  /*7ac0*/  UIADD3 UR4, UP1, UPT, UR4, UR27, URZ ;  /* 0x0000001b04047290 */ /* 0x000fe2000ff3e0ff */
[----:B------:R-:W-:Y:S01]  /*7ad0*/  UMOV UR46, URZ ;  /* 0x000000ff002e7c82 */ /* 0x000fe20008000000 */
[----:B------:R-:W-:Y:S02]  /*7ae0*/  UMOV UR48, URZ ;  /* 0x000000ff00307c82 */ /* 0x000fe40008000000 */
        /* <DEDUP_REMOVED lines=8> */
[----:B------:R-:W-:Y:S01]  /*7b70*/  UISETP.GE.U32.AND UP1, UPT, UR30, URZ, UPT ;  /* 0x000000ff1e00728c */ /* 0x000fe2000bf26070 */
[----:B------:R-:W-:-:S03]  /*7b80*/  UMOV UR48, URZ ;  /* 0x000000ff00307c82 */ /* 0x000fc60008000000 */
[----:B------:R-:W-:-:S09]  /*7b90*/  UISETP.GE.U32.AND.EX UP1, UPT, UR27, 0x1, UPT, UP1 ;  /* 0x000000011b00788c */ /* 0x000fd2000bf26110 */
[----:B------:R-:W-:Y:S05]  /*7ba0*/  BRA.U !UP1, `(.L_x_912) ;  /* 0x00000001092c7547 */ /* 0x000fea000b800000 */
[----:B------:R-:W-:Y:S01]  /*7bb0*/  UIADD3 UR31, UP0, UPT, UR31, UR27, URZ ;  /* 0x0000001b1f1f7290 */ /* 0x000fe2000ff1e0ff */
[----:B------:R-:W-:Y:S01]  /*7bc0*/  UMOV UR30, URZ ;  /* 0x000000ff001e7c82 */ /* 0x000fe20008000000 */
[----:B------:R-:W-:Y:S02]  /*7bd0*/  UMOV UR46, URZ ;  /* 0x000000ff002e7c82 */ /* 0x000fe40008000000 */
[----:B------:R-:W-:Y:S02]  /*7be0*/  UIADD3.X UR4, UPT, UPT, URZ, URZ, URZ, UP0, !UPT ;  /* 0x000000ffff047290 */ /* 0x000fe400087fe4ff */
[----:B------:R-:W-:Y:S02]  /*7bf0*/  UISETP.LT.U32.AND UP1, UPT, UR31, URZ, UPT ;  /* 0x000000ff1f00728c */ /* 0x000fe4000bf21070 */
[----:B------:R-:W-:Y:S02]  /*7c00*/  UISETP.GT.U32.AND UP0, UPT, UR31, -0x1, UPT ;  /* 0xffffffff1f00788c */ /* 0x000fe4000bf04070 */
[----:B------:R-:W-:-:S02]  /*7c10*/  UISETP.LT.U32.AND.EX UP1, UPT, UR4, 0x1, UPT, UP1 ;  /* 0x000000010400788c */ /* 0x000fc4000bf21110 */
[----:B------:R-:W-:Y:S02]  /*7c20*/  UISETP.GT.U32.AND.EX UP0, UPT, UR4, URZ, UPT, UP0 ;  /* 0x000000ff0400728c */ /* 0x000fe4000bf04100 */
[----:B------:R-:W-:Y:S01]  /*7c30*/  USEL UR31, UR31, URZ, UP1 ;  /* 0x000000ff1f1f7287 */ /* 0x000fe20008800000 */
[----:B------:R-:W-:Y:S01]  /*7c40*/  UMOV UR4, URZ ;  /* 0x000000ff00047c82 */ /* 0x000fe20008000000 */
[----:B------:R-:W-:-:S10]  /*7c50*/  UMOV UR48, URZ ;  /* 0x000000ff00307c82 */ /* 0x000fd40008000000 */
.L_x_912:
        /* <DEDUP_REMOVED lines=27> */
.L_x_913:
        /* <DEDUP_REMOVED lines=8> */
.L_x_914:
        /* <DEDUP_REMOVED lines=27> */
.L_x_915:
        /* <DEDUP_REMOVED lines=8> */
.L_x_916:
[----:B------:R-:W-:-:S04]  /*80c0*/  IMAD.WIDE.U32 R26, R5, R47, RZ ;  /* 0x0000002f051a7225 */ /* 0x000fc800078e00ff */
        /* <DEDUP_REMOVED lines=162> */
[----:B------:R-:W-:Y:S02]  /*8af0*/  IMAD.IADD R48, R49, 0x1, R21 ;  /* 0x0000000131307824 */ /* 0x000fe400078e0215 */
[----:B------:R-:W-:-:S03]  /*8b00*/  IMAD.WIDE.U32 R26, R22, 0x3d1, RZ ;  /* 0x000003d1161a7825 */ /* 0x000fc600078e00ff */
        /* <DEDUP_REMOVED lines=34> */
[----:B------:R-:W-:Y:S01]  /*8d30*/  IMAD.MOV.U32 R22, RZ, RZ, RZ ;  /* 0x000000ffff167224 */ /* 0x000fe200078e00ff */
[----:B------:R-:W-:Y:S02]  /*8d40*/  IADD3.X R31, PT, PT, RZ, R31, RZ, P0, P1 ;  /* 0x0000001fff1f7210 */ /* 0x000fe400007e24ff */
[----:B------:R-:W-:Y:S01]  /*8d50*/  IADD3 R24, P0, PT, R56, R21, RZ ;  /* 0x0000001538187210 */ /* 0x000fe20007f1e0ff */
[----:B------:R-:W-:Y:S02]  /*8d60*/  IMAD.IADD R2, R23, 0x1, R22 ;  /* 0x0000000117027824 */ /* 0x000fe400078e0216 */
[----:B------:R-:W-:-:S03]  /*8d70*/  IMAD.WIDE.U32 R22, R20, 0x3d1, RZ ;  /* 0x000003d114167825 */ /* 0x000fc600078e00ff */
[----:B------:R-:W-:Y:S01]  /*8d80*/  IADD3 R31, P1, P2, R30, R31, R2 ;  /* 0x0000001f1e1f7210 */ /* 0x000fe20007a3e002 */
[----:B------:R-:W-:Y:S02]  /*8d90*/  IMAD.X R25, RZ, RZ, RZ, P0 ;  /* 0x000000ffff197224 */ /* 0x000fe400000e06ff */
[----:B------:R-:W-:Y:S01]  /*8da0*/  IMAD.MOV.U32 R21, RZ, RZ, RZ ;  /* 0x000000ffff157224 */ /* 0x000fe200078e00ff */
        /* <DEDUP_REMOVED lines=24> */
[----:B------:R-:W-:Y:S02]  /*8f30*/  IADD3 R14, P2, P3, R6, R47, R2 ;  /* 0x0000002f060e7210 */ /* 0x000fe40007b5e002 */
[----:B------:R-:W-:Y:S02]  /*8f40*/  IADD3.X R2, PT, PT, RZ, RZ, RZ, P0, P1 ;  /* 0x000000ffff027210 */ /* 0x000fe400007e24ff */
[----:B------:R-:W-:Y:S02]  /*8f50*/  IADD3 R6, PT, PT, R3, R21, RZ ;  /* 0x0000001503067210 */ /* 0x000fe40007ffe0ff */
        /* <DEDUP_REMOVED lines=57> */
.L_x_917:
[----:B------:R-:W-:Y:S01]  /*92f0*/  ISETP.GT.U32.OR P0, PT, R14, UR62, P0 ;  /* 0x0000003e0e007c0c */ /* 0x000fe20008704470 */
[----:B------:R-:W-:Y:S02]  /*9300*/  IMAD.MOV.U32 R49, RZ, RZ, R5 ;  /* 0x000000ffff317224 */ /* 0x000fe400078e0005 */
[----:B------:R-:W-:-:S10]  /*9310*/  IMAD.MOV.U32 R33, RZ, RZ, R0 ;  /* 0x000000ffff217224 */ /* 0x000fd400078e0000 */
        /* <DEDUP_REMOVED lines=26> */
.L_x_918:
        /* <DEDUP_REMOVED lines=12> */
.L_x_919:
        /* <DEDUP_REMOVED lines=27> */
.L_x_920:
        /* <DEDUP_REMOVED lines=12> */
.L_x_921:
[----:B------:R-:W-:Y:S02]  /*97f0*/  IMAD.U32 R2, RZ, RZ, UR24 ;  /* 0x00000018ff027e24 */ /* 0x000fe4000f8e00ff */
[----:B------:R-:W-:-:S05]  /*9800*/  IMAD.U32 R3, RZ, RZ, UR25 ;  /* 0x00000019ff037e24 */ /* 0x000fca000f8e00ff */
[----:B------:R-:W2:Y:S01]  /*9810*/  LDG.E R35, desc[UR6][R2.64+-0x44] ;  /* 0xffffbc0602237981 */ /* 0x000ea2000c1e1900 */
[----:B------:R-:W-:Y:S02]  /*9820*/  IMAD.U32 R4, RZ, RZ, UR24 ;  /* 0x00000018ff047e24 */ /* 0x000fe4000f8e00ff */
[----:B------:R-:W-:Y:S01]  /*9830*/  IMAD.U32 R5, RZ, RZ, UR25 ;  /* 0x00000019ff057e24 */ /* 0x000fe2000f8e00ff */
[----:B------:R-:W3:Y:S04]  /*9840*/  LDG.E R55, desc[UR6][R2.64+-0x2c] ;  /* 0xffffd40602377981 */ /* 0x000ee8000c1e1900 */
[----:B------:R-:W4:Y:S01]  /*9850*/  LDG.E R23, desc[UR6][R4.64+-0x40] ;  /* 0xffffc00604177981 */ /* 0x000f22000c1e1900 */
[----:B------:R-:W-:Y:S02]  /*9860*/  IMAD.U32 R6, RZ, RZ, UR24 ;  /* 0x00000018ff067e24 */ /* 0x000fe4000f8e00ff */
[----:B------:R-:W-:Y:S01]  /*9870*/  IMAD.U32 R7, RZ, RZ, UR25 ;  /* 0x00000019ff077e24 */ /* 0x000fe2000f8e00ff */
[----:B------:R-:W5:Y:S04]  /*9880*/  LDG.E R53, desc[UR6][R4.64+-0x28] ;  /* 0xffffd80604357981 */ /* 0x000f68000c1e1900 */
[----:B------:R-:W3:Y:S01]  /*9890*/  LDG.E R27, desc[UR6][R6.64+-0x3c] ;  /* 0xffffc406061b7981 */ /* 0x000ee2000c1e1900 */
[----:B------:R-:W-:-:S02]  /*98a0*/  IMAD.U32 R20, RZ, RZ, UR24 ;  /* 0x00000018ff147e24 */ /* 0x000fc4000f8e00ff */
[----:B------:R-:W-:-:S05]  /*98b0*/  IMAD.U32 R21, RZ, RZ, UR25 ;  /* 0x00000019ff157e24 */ /* 0x000fca000f8e00ff */
[----:B------:R0:W5:Y:S01]  /*98c0*/  LDG.E R25, desc[UR6][R20.64+-0x38] ;  /* 0xffffc80614197981 */ /* 0x000162000c1e1900 */
[----:B------:R-:W-:Y:S02]  /*98d0*/  IMAD.U32 R29, RZ, RZ, UR25 ;  /* 0x00000019ff1d7e24 */ /* 0x000fe4000f8e00ff */
[----:B------:R-:W-:-:S05]  /*98e0*/  IMAD.U32 R28, RZ, RZ, UR24 ;  /* 0x00000018ff1c7e24 */ /* 0x000fca000f8e00ff */
[----:B------:R-:W5:Y:S01]  /*98f0*/  LDG.E R29, desc[UR6][R28.64+-0x34] ;  /* 0xffffcc061c1d7981 */ /* 0x000f62000c1e1900 */
[----:B------:R-:W-:Y:S02]  /*9900*/  IMAD.U32 R36, RZ, RZ, UR24 ;  /* 0x00000018ff247e24 */ /* 0x000fe4000f8e00ff */
[----:B------:R-:W-:-:S05]  /*9910*/  IMAD.U32 R37, RZ, RZ, UR25 ;  /* 0x00000019ff257e24 */ /* 0x000fca000f8e00ff */
[----:B------:R1:W5:Y:S01]  /*9920*/  LDG.E R51, desc[UR6][R36.64+-0x30] ;  /* 0xffffd00624337981 */ /* 0x000362000c1e1900 */
[----:B------:R-:W-:Y:S02]  /*9930*/  IMAD.MOV.U32 R47, RZ, RZ, RZ ;  /* 0x000000ffff2f7224 */ /* 0x000fe400078e00ff */
[----:B0-----:R-:W-:Y:S02]  /*9940*/  HFMA2 R21, -RZ, RZ, 0, 0 ;  /* 0x00000000ff157431 */ /* 0x001fe400000001ff */
[----:B-1----:R-:W-:Y:S02]  /*9950*/  IMAD.MOV.U32 R37, RZ, RZ, RZ ;  /* 0x000000ffff257224 */ /* 0x002fe400078e00ff */
[----:B--2---:R-:W-:-:S04]  /*9960*/  IMAD.WIDE.U32 R56, R35, UR26, RZ ;  /* 0x0000001a23387c25 */ /* 0x004fc8000f8e00ff */
[----:B------:R-:W-:-:S04]  /*9970*/  IMAD.MOV.U32 R46, RZ, RZ, R57 ;  /* 0x000000ffff2e7224 */ /* 0x000fc800078e0039 */
[----:B------:R-:W-:-:S04]  /*9980*/  IMAD.WIDE.U32 R46, R35, UR5, R46 ;  /* 0x00000005232e7c25 */ /* 0x000fc8000f8e002e */
[----:B------:R-:W-:Y:S02]  /*9990*/  IMAD.MOV.U32 R20, RZ, RZ, R47 ;  /* 0x000000ffff147224 */ /* 0x000fe400078e002f */
[----:B------:R-:W-:Y:S02]  /*99a0*/  IMAD.MOV.U32 R47, RZ, RZ, RZ ;  /* 0x000000ffff2f7224 */ /* 0x000fe400078e00ff */
[----:B------:R-:W-:-:S04]  /*99b0*/  IMAD.WIDE.U32 R20, R35, UR50, R20 ;  /* 0x0000003223147c25 */ /* 0x000fc8000f8e0014 */
[----:B----4-:R-:W-:-:S05]  /*99c0*/  IMAD.WIDE.U32 R46, R23, UR26, R46 ;  /* 0x0000001a172e7c25 */ /* 0x010fca000f8e002e */
[----:B------:R-:W-:Y:S01]  /*99d0*/  IADD3 R44, P0, PT, R20, R47, RZ ;  /* 0x0000002f142c7210 */ /* 0x000fe20007f1e0ff */
[----:B------:R-:W-:Y:S02]  /*99e0*/  IMAD.MOV.U32 R20, RZ, RZ, R21 ;  /* 0x000000ffff147224 */ /* 0x000fe400078e0015 */
[----:B------:R-:W-:Y:S02]  /*99f0*/  IMAD.MOV.U32 R21, RZ, RZ, RZ ;  /* 0x000000ffff157224 */ /* 0x000fe400078e00ff */
[----:B------:R-:W-:Y:S02]  /*9a00*/  IMAD.X R45, RZ, RZ, RZ, P0 ;  /* 0x000000ffff2d7224 */ /* 0x000fe400000e06ff */
[----:B------:R-:W-:-:S04]  /*9a10*/  IMAD.WIDE.U32 R20, R35, UR48, R20 ;  /* 0x0000003023147c25 */ /* 0x000fc8000f8e0014 */
[----:B------:R-:W-:-:S05]  /*9a20*/  IMAD.WIDE.U32 R44, R23, UR5, R44 ;  /* 0x00000005172c7c25 */ /* 0x000fca000f8e002c */
[----:B------:R-:W-:Y:S01]  /*9a30*/  IADD3 R38, P0, PT, R20, R45, RZ ;  /* 0x0000002d14267210 */ /* 0x000fe20007f1e0ff */
[----:B------:R-:W-:Y:S02]  /*9a40*/  IMAD.MOV.U32 R20, RZ, RZ, R21 ;  /* 0x000000ffff147224 */ /* 0x000fe400078e0015 */
[----:B------:R-:W-:Y:S02]  /*9a50*/  IMAD.MOV.U32 R21, RZ, RZ, RZ ;  /* 0x000000ffff157224 */ /* 0x000fe400078e00ff */
[----:B------:R-:W-:Y:S02]  /*9a60*/  IMAD.X R39, RZ, RZ, RZ, P0 ;  /* 0x000000ffff277224 */ /* 0x000fe400000e06ff */
[----:B------:R-:W-:-:S04]  /*9a70*/  IMAD.WIDE.U32 R20, R35, UR46, R20 ;  /* 0x0000002e23147c25 */ /* 0x000fc8000f8e0014 */
[----:B------:R-:W-:-:S04]  /*9a80*/  IMAD.WIDE.U32 R38, R23, UR50, R38 ;  /* 0x0000003217267c25 */ /* 0x000fc8000f8e0026 */
[----:B------:R-:W-:Y:S01]  /*9a90*/  IMAD.MOV.U32 R45, RZ, RZ, RZ ;  /* 0x000000ffff2d7224 */ /* 0x000fe200078e00ff */
[----:B------:R-:W-:Y:S01]  /*9aa0*/  IADD3 R2, P0, PT, R20, R39, RZ ;  /* 0x0000002714027210 */ /* 0x000fe20007f1e0ff */
[----:B---3--:R-:W-:-:S04]  /*9ab0*/  IMAD.WIDE.U32 R44, R27, UR26, R44 ;  /* 0x0000001a1b2c7c25 */ /* 0x008fc8000f8e002c */
        /* <DEDUP_REMOVED lines=8> */
[----:B------:R-:W-:-:S04]  /*9b40*/  IMAD.WIDE.U32 R38, R27, UR5, R38 ;  /* 0x000000051b267c25 */ /* 0x000fc8000f8e0026 */
[----:B------:R-:W-:Y:S01]  /*9b50*/  IMAD.MOV.U32 R20, RZ, RZ, R21 ;  /* 0x000000ffff147224 */ /* 0x000fe200078e0015 */
[----:B------:R-:W-:Y:S01]  /*9b60*/  IADD3 R2, P1, PT, R2, R39, RZ ;  /* 0x0000002702027210 */ /* 0x000fe20007f3e0ff */
[----:B------:R-:W-:Y:S02]  /*9b70*/  IMAD.X R5, RZ, RZ, RZ, P0 ;  /* 0x000000ffff057224 */ /* 0x000fe400000e06ff */
[----:B------:R-:W-:Y:S02]  /*9b80*/  IMAD.MOV.U32 R21, RZ, RZ, RZ ;  /* 0x000000ffff157224 */ /* 0x000fe400078e00ff */
[----:B------:R-:W-:-:S04]  /*9b90*/  IMAD.WIDE.U32 R4, R23, UR46, R4 ;  /* 0x0000002e17047c25 */ /* 0x000fc8000f8e0004 */
[----:B------:R-:W-:-:S04]  /*9ba0*/  IMAD.WIDE.U32 R20, R35, UR30, R20 ;  /* 0x0000001e23147c25 */ /* 0x000fc8000f8e0014 */
[----:B------:R-:W-:Y:S02]  /*9bb0*/  IMAD.X R3, RZ, RZ, RZ, P1 ;  /* 0x000000ffff037224 */ /* 0x000fe400008e06ff */
[----:B------:R-:W-:Y:S01]  /*9bc0*/  IMAD.MOV.U32 R39, RZ, RZ, RZ ;  /* 0x000000ffff277224 */ /* 0x000fe200078e00ff */
[----:B------:R-:W-:Y:S01]  /*9bd0*/  IADD3 R6, P0, PT, R20, R5, RZ ;  /* 0x0000000514067210 */ /* 0x000fe20007f1e0ff */
[----:B------:R-:W-:-:S04]  /*9be0*/  IMAD.WIDE.U32 R2, R27, UR50, R2 ;  /* 0x000000321b027c25 */ /* 0x000fc8000f8e0002 */
[----:B-----5:R-:W-:Y:S01]  /*9bf0*/  IMAD.WIDE.U32 R38, R25, UR26, R38 ;  /* 0x0000001a19267c25 */ /* 0x020fe2000f8e0026 */
[----:B------:R-:W-:-:S03]  /*9c00*/  IADD3 R4, P1, PT, R4, R3, RZ ;  /* 0x0000000304047210 */ /* 0x000fc60007f3e0ff */
[----:B------:R-:W-:Y:S01]  /*9c10*/  IMAD.X R7, RZ, RZ, RZ, P0 ;  /* 0x000000ffff077224 */ /* 0x000fe200000e06ff */
[----:B------:R-:W-:Y:S01]  /*9c20*/  IADD3 R2, P0, PT, R2, R39, RZ ;  /* 0x0000002702027210 */ /* 0x000fe20007f1e0ff */
[----:B------:R-:W-:Y:S02]  /*9c30*/  IMAD.MOV.U32 R36, RZ, RZ, R21 ;  /* 0x000000ffff247224 */ /* 0x000fe400078e0015 */
        /* <DEDUP_REMOVED lines=8> */
[----:B------:R-:W-:Y:S02]  /*9cc0*/  IADD3 R6, P0, PT, R6, R5, RZ ;  /* 0x0000000506067210 */ /* 0x000fe40007f1e0ff */
[----:B------:R-:W-:Y:S01]  /*9cd0*/  IADD3 R4, P1, PT, R4, R3, RZ ;  /* 0x0000000304047210 */ /* 0x000fe20007f3e0ff */
[----:B------:R-:W-:-:S04]  /*9ce0*/  IMAD.WIDE.U32 R20, R23, UR30, R20 ;  /* 0x0000001e17147c25 */ /* 0x000fc8000f8e0014 */
[----:B------:R-:W-:Y:S02]  /*9cf0*/  IMAD.X R7, RZ, RZ, RZ, P0 ;  /* 0x000000ffff077224 */ /* 0x000fe400000e06ff */
[----:B------:R-:W-:Y:S01]  /*9d00*/  IMAD.X R5, RZ, RZ, RZ, P1 ;  /* 0x000000ffff057224 */ /* 0x000fe200008e06ff */
[----:B------:R-:W-:Y:S01]  /*9d10*/  IADD3 R36, P0, PT, R37, R21, RZ ;  /* 0x0000001525247210 */ /* 0x000fe20007f1e0ff */
        /* <DEDUP_REMOVED lines=22> */
[----:B------:R-:W-:Y:S02]  /*9e80*/  IMAD.X R7, RZ, RZ, RZ, P0 ;  /* 0x000000ffff077224 */ /* 0x000fe400000e06ff */
[----:B------:R-:W-:Y:S01]  /*9e90*/  IMAD.MOV.U32 R5, RZ, RZ, RZ ;  /* 0x000000ffff057224 */ /* 0x000fe200078e00ff */
[----:B------:R-:W-:Y:S01]  /*9ea0*/  IADD3 R36, P0, PT, R37, R23, RZ ;  /* 0x0000001725247210 */ /* 0x000fe20007f1e0ff */
[----:B------:R-:W-:Y:S01]  /*9eb0*/  IMAD.WIDE.U32 R6, R29, UR50, R6 ;  /* 0x000000321d067c25 */ /* 0x000fe2000f8e0006 */
[----:B------:R-:W-:-:S03]  /*9ec0*/  IADD3 R22, P1, PT, R22, R21, RZ ;  /* 0x0000001516167210 */ /* 0x000fc60007f3e0ff */
[----:B------:R-:W-:Y:S01]  /*9ed0*/  IMAD.WIDE.U32 R4, R51, UR26, R4 ;  /* 0x0000001a33047c25 */ /* 0x000fe2000f8e0004 */
[----:B------:R-:W-:-:S03]  /*9ee0*/  IADD3.X R23, PT, PT, RZ, RZ, RZ, P1, !PT ;  /* 0x000000ffff177210 */ /* 0x000fc60000ffe4ff */
[----:B------:R-:W-:Y:S01]  /*9ef0*/  IMAD.X R37, RZ, RZ, RZ, P0 ;  /* 0x000000ffff257224 */ /* 0x000fe200000e06ff */
[----:B------:R-:W-:Y:S02]  /*9f00*/  IADD3 R20, P0, PT, R20, R7, RZ ;  /* 0x0000000714147210 */ /* 0x000fe40007f1e0ff */
[----:B------:R-:W-:Y:S01]  /*9f10*/  IADD3 R6, P1, PT, R6, R5, RZ ;  /* 0x0000000506067210 */ /* 0x000fe20007f3e0ff */
        /* <DEDUP_REMOVED lines=47> */
[----:B------:R-:W-:Y:S02]  /*a210*/  IMAD.X R27, RZ, RZ, RZ, P0 ;  /* 0x000000ffff1b7224 */ /* 0x000fe400000e06ff */
[----:B------:R-:W-:Y:S02]  /*a220*/  IMAD.X R23, RZ, RZ, RZ, P1 ;  /* 0x000000ffff177224 */ /* 0x000fe400008e06ff */
[----:B------:R-:W-:-:S04]  /*a230*/  IMAD.WIDE.U32 R24, R51, UR4, R24 ;  /* 0x0000000433187c25 */ /* 0x000fc8000f8e0018 */
[----:B------:R-:W-:Y:S01]  /*a240*/  IMAD.WIDE.U32 R26, R55, UR48, R26 ;  /* 0x00000030371a7c25 */ /* 0x000fe2000f8e001a */
[----:B------:R-:W-:-:S03]  /*a250*/  IADD3 R28, P0, PT, R36, R25, RZ ;  /* 0x00000019241c7210 */ /* 0x000fc60007f1e0ff */
[----:B------:R-:W-:-:S05]  /*a260*/  IMAD.WIDE.U32 R22, R53, UR5, R22 ;  /* 0x0000000535167c25 */ /* 0x000fca000f8e0016 */
[----:B------:R-:W-:Y:S01]  /*a270*/  IADD3 R26, P1, PT, R26, R23, RZ ;  /* 0x000000171a1a7210 */ /* 0x000fe20007f3e0ff */
[----:B------:R-:W-:-:S04]  /*a280*/  IMAD.WIDE.U32 R34, R22, 0x3d1, RZ ;  /* 0x000003d116227825 */ /* 0x000fc800078e00ff */
[----:B------:R-:W-:Y:S01]  /*a290*/  IMAD.X R29, RZ, RZ, RZ, P0 ;  /* 0x000000ffff1d7224 */ /* 0x000fe200000e06ff */
[----:B------:R-:W-:Y:S01]  /*a2a0*/  IADD3 R24, P0, PT, R24, R27, RZ ;  /* 0x0000001b18187210 */ /* 0x000fe20007f1e0ff */
[----:B------:R-:W-:Y:S01]  /*a2b0*/  IMAD.X R27, RZ, RZ, RZ, P1 ;  /* 0x000000ffff1b7224 */ /* 0x000fe200008e06ff */
[----:B------:R-:W-:Y:S01]  /*a2c0*/  IADD3 R30, P1, PT, R56, R34, RZ ;  /* 0x00000022381e7210 */ /* 0x000fe20007f3e0ff */
[----:B------:R-:W-:-:S04]  /*a2d0*/  IMAD.WIDE.U32 R28, R51, UR30, R28 ;  /* 0x0000001e331c7c25 */ /* 0x000fc8000f8e001c */
[----:B------:R-:W-:Y:S02]  /*a2e0*/  IMAD.MOV.U32 R3, RZ, RZ, RZ ;  /* 0x000000ffff037224 */ /* 0x000fe400078e00ff */
[----:B------:R-:W-:Y:S01]  /*a2f0*/  IMAD.X R25, RZ, RZ, RZ, P0 ;  /* 0x000000ffff197224 */ /* 0x000fe200000e06ff */
[----:B------:R-:W-:Y:S01]  /*a300*/  IADD3 R36, P0, PT, R37, R29, RZ ;  /* 0x0000001d25247210 */ /* 0x000fe20007f1e0ff */
[----:B------:R-:W-:Y:S02]  /*a310*/  IMAD.IADD R34, R35, 0x1, R3 ;  /* 0x0000000123227824 */ /* 0x000fe400078e0203 */
[----:B------:R-:W-:Y:S02]  /*a320*/  IMAD.X R47, RZ, RZ, RZ, P1 ;  /* 0x000000ffff2f7224 */ /* 0x000fe400008e06ff */
[----:B------:R-:W-:-:S04]  /*a330*/  IMAD.WIDE.U32 R24, R55, UR46, R24 ;  /* 0x0000002e37187c25 */ /* 0x000fc8000f8e0018 */
[----:B------:R-:W-:Y:S01]  /*a340*/  IMAD.WIDE.U32 R26, R53, UR50, R26 ;  /* 0x00000032351a7c25 */ /* 0x000fe2000f8e001a */
[----:B------:R-:W-:-:S03]  /*a350*/  IADD3 R47, P2, P3, R46, R47, R34 ;  /* 0x0000002f2e2f7210 */ /* 0x000fc60007b5e022 */
[----:B------:R-:W-:Y:S01]  /*a360*/  IMAD.X R37, RZ, RZ, RZ, P0 ;  /* 0x000000ffff257224 */ /* 0x000fe200000e06ff */
[----:B------:R-:W-:Y:S02]  /*a370*/  IADD3 R28, P0, PT, R28, R25, RZ ;  /* 0x000000191c1c7210 */ /* 0x000fe40007f1e0ff */
[----:B------:R-:W-:Y:S01]  /*a380*/  IADD3 R34, P1, PT, R24, R27, RZ ;  /* 0x0000001b18227210 */ /* 0x000fe20007f3e0ff */
[----:B------:R-:W-:-:S04]  /*a390*/  IMAD.WIDE.U32 R24, R26, 0x3d1, RZ ;  /* 0x000003d11a187825 */ /* 0x000fc800078e00ff */
[----:B------:R-:W-:Y:S02]  /*a3a0*/  IMAD.X R29, RZ, RZ, RZ, P0 ;  /* 0x000000ffff1d7224 */ /* 0x000fe400000e06ff */
[----:B------:R-:W-:Y:S01]  /*a3b0*/  IMAD.X R35, RZ, RZ, RZ, P1 ;  /* 0x000000ffff237224 */ /* 0x000fe200008e06ff */
[----:B------:R-:W-:Y:S01]  /*a3c0*/  IADD3 R0, P0, P1, R22, R47, R24 ;  /* 0x0000002f16007210 */ /* 0x000fe2000791e018 */
[----:B------:R-:W-:Y:S01]  /*a3d0*/  IMAD.WIDE.U32 R36, R51, UR31, R36 ;  /* 0x0000001f33247c25 */ /* 0x000fe2000f8e0024 */
[----:B------:R-:W-:-:S03]  /*a3e0*/  IADD3.X R3, PT, PT, RZ, RZ, RZ, P2, P3 ;  /* 0x000000ffff037210 */ /* 0x000fc600017e64ff */
[----:B------:R-:W-:-:S04]  /*a3f0*/  IMAD.WIDE.U32 R28, R55, UR4, R28 ;  /* 0x00000004371c7c25 */ /* 0x000fc8000f8e001c */
[----:B------:R-:W-:Y:S01]  /*a400*/  IMAD.WIDE.U32 R34, R53, UR48, R34 ;  /* 0x0000003035227c25 */ /* 0x000fe2000f8e0022 */
[----:B------:R-:W-:-:S03]  /*a410*/  IADD3.X R3, PT, PT, RZ, R3, RZ, P0, P1 ;  /* 0x00000003ff037210 */ /* 0x000fc600007e24ff */
[----:B------:R-:W-:Y:S01]  /*a420*/  IMAD.MOV.U32 R5, RZ, RZ, RZ ;  /* 0x000000ffff057224 */ /* 0x000fe200078e00ff */
[----:B------:R-:W-:Y:S02]  /*a430*/  IADD3 R22, P0, PT, R36, R29, RZ ;  /* 0x0000001d24167210 */ /* 0x000fe40007f1e0ff */
[----:B------:R-:W-:Y:S01]  /*a440*/  IADD3 R28, P1, PT, R28, R35, RZ ;  /* 0x000000231c1c7210 */ /* 0x000fe20007f3e0ff */
[----:B------:R-:W-:Y:S02]  /*a450*/  IMAD.IADD R5, R25, 0x1, R5 ;  /* 0x0000000119057824 */ /* 0x000fe400078e0205 */
[----:B------:R-:W-:-:S03]  /*a460*/  IMAD.WIDE.U32 R24, R34, 0x3d1, RZ ;  /* 0x000003d122187825 */ /* 0x000fc600078e00ff */
[----:B------:R-:W-:Y:S01]  /*a470*/  IADD3 R3, P2, P3, R44, R3, R5 ;  /* 0x000000032c037210 */ /* 0x000fe20007b5e005 */
[----:B------:R-:W-:Y:S02]  /*a480*/  IMAD.X R23, RZ, RZ, RZ, P0 ;  /* 0x000000ffff177224 */ /* 0x000fe400000e06ff */
[----:B------:R-:W-:Y:S01]  /*a490*/  IMAD.X R29, RZ, RZ, RZ, P1 ;  /* 0x000000ffff1d7224 */ /* 0x000fe200008e06ff */
[----:B------:R-:W-:Y:S01]  /*a4a0*/  IADD3 R3, P0, P1, R26, R3, R24 ;  /* 0x000000031a037210 */ /* 0x000fe2000791e018 */
[----:B------:R-:W-:Y:S01]  /*a4b0*/  IMAD.MOV.U32 R5, RZ, RZ, RZ ;  /* 0x000000ffff057224 */ /* 0x000fe200078e00ff */
[----:B------:R-:W-:Y:S01]  /*a4c0*/  IADD3.X R39, PT, PT, RZ, RZ, RZ, P2, P3 ;  /* 0x000000ffff277210 */ /* 0x000fe200017e64ff */
[----:B------:R-:W-:-:S04]  /*a4d0*/  IMAD.WIDE.U32 R22, R55, UR30, R22 ;  /* 0x0000001e37167c25 */ /* 0x000fc8000f8e0016 */
[----:B------:R-:W-:Y:S01]  /*a4e0*/  IMAD.WIDE.U32 R28, R53, UR46, R28 ;  /* 0x0000002e351c7c25 */ /* 0x000fe2000f8e001c */
[----:B------:R-:W-:-:S03]  /*a4f0*/  IADD3.X R39, PT, PT, RZ, R39, RZ, P0, P1 ;  /* 0x00000027ff277210 */ /* 0x000fc600007e24ff */
[----:B------:R-:W-:Y:S01]  /*a500*/  IMAD.IADD R24, R25, 0x1, R5 ;  /* 0x0000000119187824 */ /* 0x000fe200078e0205 */
[----:B------:R-:W-:Y:S02]  /*a510*/  IADD3 R36, P0, PT, R37, R23, RZ ;  /* 0x0000001725247210 */ /* 0x000fe40007f1e0ff */
[----:B------:R-:W-:Y:S02]  /*a520*/  IADD3 R22, P1, PT, R22, R29, RZ ;  /* 0x0000001d16167210 */ /* 0x000fe40007f3e0ff */
[----:B------:R-:W-:Y:S01]  /*a530*/  IADD3 R39, P2, P3, R38, R39, R24 ;  /* 0x0000002726277210 */ /* 0x000fe20007b5e018 */
[----:B------:R-:W-:Y:S01]  /*a540*/  IMAD.WIDE.U32 R24, R28, 0x3d1, RZ ;  /* 0x000003d11c187825 */ /* 0x000fe200078e00ff */
[----:B------:R-:W-:-:S03]  /*a550*/  MOV R7, RZ ;  /* 0x000000ff00077202 */ /* 0x000fc60000000f00 */
[----:B------:R-:W-:Y:S02]  /*a560*/  IMAD.X R37, RZ, RZ, RZ, P0 ;  /* 0x000000ffff257224 */ /* 0x000fe400000e06ff */
[----:B------:R-:W-:Y:S01]  /*a570*/  IMAD.X R23, RZ, RZ, RZ, P1 ;  /* 0x000000ffff177224 */ /* 0x000fe200008e06ff */
[----:B------:R-:W-:Y:S01]  /*a580*/  IADD3 R34, P0, P4, R34, R39, R24 ;  /* 0x0000002722227210 */ /* 0x000fe20007c1e018 */
[----:B------:R-:W-:Y:S01]  /*a590*/  IMAD.WIDE.U32 R36, R55, UR31, R36 ;  /* 0x0000001f37247c25 */ /* 0x000fe2000f8e0024 */
[----:B------:R-:W-:-:S03]  /*a5a0*/  IADD3.X R5, PT, PT, RZ, RZ, RZ, P2, P3 ;  /* 0x000000ffff057210 */ /* 0x000fc600017e64ff */
[----:B------:R-:W-:Y:S01]  /*a5b0*/  IMAD.WIDE.U32 R22, R53, UR4, R22 ;  /* 0x0000000435167c25 */ /* 0x000fe2000f8e0016 */
[----:B------:R-:W-:-:S03]  /*a5c0*/  IADD3.X R5, PT, PT, RZ, R5, RZ, P0, P4 ;  /* 0x00000005ff057210 */ /* 0x000fc600007e84ff */
        /* <DEDUP_REMOVED lines=10> */
[----:B------:R-:W-:Y:S01]  /*a670*/  IADD3.X R7, PT, PT, RZ, R7, RZ, P0, P3 ;  /* 0x00000007ff077210 */ /* 0x000fe200007e64ff */
[----:B------:R-:W-:Y:S01]  /*a680*/  IMAD.WIDE.U32 R24, R26, 0x3d1, RZ ;  /* 0x000003d11a187825 */ /* 0x000fe200078e00ff */
[----:B------:R-:W-:Y:S02]  /*a690*/  IADD3 R36, P0, PT, R37, R27, RZ ;  /* 0x0000001b25247210 */ /* 0x000fe40007f1e0ff */
[----:B------:R-:W-:-:S03]  /*a6a0*/  IADD3 R7, P1, P2, R4, R7, R2 ;  /* 0x0000000704077210 */ /* 0x000fc60007a3e002 */
[----:B------:R-:W-:Y:S01]  /*a6b0*/  IMAD.X R37, RZ, RZ, RZ, P0 ;  /* 0x000000ffff257224 */ /* 0x000fe200000e06ff */
[----:B------:R-:W-:Y:S02]  /*a6c0*/  IADD3 R4, P0, P3, R22, R7, R24 ;  /* 0x0000000716047210 */ /* 0x000fe40007b1e018 */
[----:B------:R-:W-:Y:S01]  /*a6d0*/  IADD3.X R27, PT, PT, RZ, RZ, RZ, P1, P2 ;  /* 0x000000ffff1b7210 */ /* 0x000fe20000fe44ff */
[----:B------:R-:W-:Y:S02]  /*a6e0*/  IMAD.IADD R24, R25, 0x1, R21 ;  /* 0x0000000119187824 */ /* 0x000fe400078e0215 */
[----:B------:R-:W-:Y:S01]  /*a6f0*/  IMAD.WIDE.U32 R36, R53, UR31, R36 ;  /* 0x0000001f35247c25 */ /* 0x000fe2000f8e0024 */
[----:B------:R-:W-:-:S04]  /*a700*/  IADD3.X R27, PT, PT, RZ, R27, RZ, P0, P3 ;  /* 0x0000001bff1b7210 */ /* 0x000fc800007e64ff */
[----:B------:R-:W-:Y:S01]  /*a710*/  IADD3 R27, P0, P1, R6, R27, R24 ;  /* 0x0000001b061b7210 */ /* 0x000fe2000791e018 */
[----:B------:R-:W-:-:S03]  /*a720*/  IMAD.WIDE.U32 R6, R36, 0x3d1, RZ ;  /* 0x000003d124067825 */ /* 0x000fc600078e00ff */
[----:B------:R-:W-:Y:S01]  /*a730*/  IADD3.X R21, PT, PT, RZ, RZ, RZ, P0, P1 ;  /* 0x000000ffff157210 */ /* 0x000fe200007e24ff */
[----:B------:R-:W-:Y:S01]  /*a740*/  IMAD.MOV.U32 R23, RZ, RZ, RZ ;  /* 0x000000ffff177224 */ /* 0x000fe200078e00ff */
[----:B------:R-:W-:-:S03]  /*a750*/  IADD3 R27, P0, P1, R26, R27, R6 ;  /* 0x0000001b1a1b7210 */ /* 0x000fc6000791e006 */
[----:B------:R-:W-:Y:S01]  /*a760*/  IMAD.IADD R2, R7, 0x1, R23 ;  /* 0x0000000107027824 */ /* 0x000fe200078e0217 */
[----:B------:R-:W-:Y:S01]  /*a770*/  IADD3.X R21, PT, PT, RZ, R21, RZ, P0, P1 ;  /* 0x00000015ff157210 */ /* 0x000fe200007e24ff */
[----:B------:R-:W-:-:S03]  /*a780*/  IMAD.WIDE.U32 R6, R37, 0x3d1, RZ ;  /* 0x000003d125067825 */ /* 0x000fc600078e00ff */
[----:B------:R-:W-:-:S04]  /*a790*/  IADD3 R21, P0, P1, R20, R21, R2 ;  /* 0x0000001514157210 */ /* 0x000fc8000791e002 */
[----:B------:R-:W-:Y:S02]  /*a7a0*/  IADD3 R21, P2, P3, R36, R21, R6 ;  /* 0x0000001524157210 */ /* 0x000fe40007b5e006 */
[----:B------:R-:W-:Y:S01]  /*a7b0*/  IADD3.X R2, PT, PT, RZ, RZ, RZ, P0, P1 ;  /* 0x000000ffff027210 */ /* 0x000fe200007e24ff */
[----:B------:R-:W-:-:S03]  /*a7c0*/  IMAD.IADD R36, R7, 0x1, R23 ;  /* 0x0000000107247824 */ /* 0x000fc600078e0217 */
[----:B------:R-:W-:-:S04]  /*a7d0*/  IADD3.X R7, PT, PT, RZ, R2, RZ, P2, P3 ;  /* 0x00000002ff077210 */ /* 0x000fc800017e64ff */
[----:B------:R-:W-:-:S04]  /*a7e0*/  IADD3 R37, PT, PT, R37, R7, R36 ;  /* 0x0000000725257210 */ /* 0x000fc80007ffe024 */
[----:B------:R-:W-:Y:S02]  /*a7f0*/  ISETP.NE.AND P1, PT, R37, RZ, PT ;  /* 0x000000ff2500720c */ /* 0x000fe40003f25270 */
[----:B------:R-:W-:-:S11]  /*a800*/  PLOP3.LUT P0, PT, PT, PT, PT, 0x8, 0x80 ;  /* 0x000000000080781c */ /* 0x000fd60003f0e170 */
        /* <DEDUP_REMOVED lines=44> */
[C---:B------:R-:W-:Y:S01]  /*aad0*/  ISETP.GT.U32.AND P0, PT, R2.reuse, -0x1, PT ;  /* 0xffffffff0200780c */ /* 0x040fe20003f04070 */
[----:B------:R-:W-:Y:S01]  /*aae0*/  IMAD.X R4, RZ, RZ, RZ, P1 ;  /* 0x000000ffff047224 */ /* 0x000fe200008e06ff */
[----:B------:R-:W-:-:S04]  /*aaf0*/  ISETP.LT.U32.AND P1, PT, R2, RZ, PT ;  /* 0x000000ff0200720c */ /* 0x000fc80003f21070 */
[C---:B------:R-:W-:Y:S02]  /*ab00*/  ISETP.LT.U32.AND.EX P1, PT, R4.reuse, 0x1, PT, P1 ;  /* 0x000000010400780c */ /* 0x040fe40003f21110 */
[----:B------:R-:W-:Y:S02]  /*ab10*/  ISETP.GT.U32.AND.EX P0, PT, R4, RZ, PT, P0 ;  /* 0x000000ff0400720c */ /* 0x000fe40003f04100 */
[----:B------:R-:W-:Y:S02]  /*ab20*/  CS2R R4, SRZ ;  /* 0x0000000000047805 */ /* 0x000fe4000001ff00 */
[----:B------:R-:W-:-:S09]  /*ab30*/  SEL R21, R2, RZ, P1 ;  /* 0x000000ff02157207 */ /* 0x000fd20000800000 */
.L_x_922:
        /* <DEDUP_REMOVED lines=30> */
.L_x_923:
        /* <DEDUP_REMOVED lines=12> */
.L_x_924:
        /* <DEDUP_REMOVED lines=27> */
.L_x_925:
        /* <DEDUP_REMOVED lines=12> */
.L_x_926:
[----:B------:R-:W0:Y:S01]  /*b050*/  LDC.64 R26, c[0x3][0x40] ;  /* 0x00c01000ff1a7b82 */ /* 0x000e220000000a00 */
[----:B------:R-:W-:Y:S02]  /*b060*/  IMAD.MOV.U32 R45, RZ, RZ, RZ ;  /* 0x000000ffff2d7224 */ /* 0x000fe400078e00ff */
[----:B------:R-:W-:-:S05]  /*b070*/  IMAD.MOV.U32 R61, RZ, RZ, RZ ;  /* 0x000000ffff3d7224 */ /* 0x000fca00078e00ff */
[----:B------:R-:W1:Y:S08]  /*b080*/  LDC.64 R46, c[0x3][0x48] ;  /* 0x00c01200ff2e7b82 */ /* 0x000e700000000a00 */
[----:B------:R-:W2:Y:S01]  /*b090*/  LDC.64 R38, c[0x3][0x50] ;  /* 0x00c01400ff267b82 */ /* 0x000ea20000000a00 */
[----:B0-----:R-:W-:-:S04]  /*b0a0*/  IMAD.WIDE.U32 R20, R49, R26, RZ ;  /* 0x0000001a31147225 */ /* 0x001fc800078e00ff */
[----:B------:R-:W-:Y:S02]  /*b0b0*/  IMAD.MOV.U32 R44, RZ, RZ, R21 ;  /* 0x000000ffff2c7224 */ /* 0x000fe400078e0015 */
        /* <DEDUP_REMOVED lines=19> */
[----:B-1----:R-:W-:Y:S01]  /*b1f0*/  IMAD.WIDE.U32 R22, R49, R46, R22 ;  /* 0x0000002e31167225 */ /* 0x002fe200078e0016 */
        /* <DEDUP_REMOVED lines=22> */
[----:B------:R-:W-:-:S04]  /*b360*/  IMAD.WIDE.U32 R36, R49, R47, R36 ;  /* 0x0000002f31247225 */ /* 0x000fc800078e0024 */
[----:B------:R-:W-:Y:S01]  /*b370*/  IMAD.MOV.U32 R61, RZ, RZ, RZ ;  /* 0x000000ffff3d7224 */ /* 0x000fe200078e00ff */
[----:B------:R-:W-:Y:S01]  /*b380*/  IADD3 R24, P2, PT, R24, R37, RZ ;  /* 0x0000002518187210 */ /* 0x000fe20007f5e0ff */
[----:B------:R-:W-:Y:S02]  /*b390*/  IMAD.X R35, RZ, RZ, RZ, P0 ;  /* 0x000000ffff237224 */ /* 0x000fe400000e06ff */
        /* <DEDUP_REMOVED lines=14> */
[----:B------:R-:W-:Y:S01]  /*b480*/  IMAD.X R29, RZ, RZ, RZ, P2 ;  /* 0x000000ffff1d7224 */ /* 0x000fe200010e06ff */
[----:B------:R-:W-:Y:S01]  /*b490*/  IADD3 R58, P1, PT, R58, R35, RZ ;  /* 0x000000233a3a7210 */ /* 0x000fe20007f3e0ff */
[----:B------:R-:W-:Y:S02]  /*b4a0*/  IMAD.MOV.U32 R25, RZ, RZ, RZ ;  /* 0x000000ffff197224 */ /* 0x000fe400078e00ff */
[----:B------:R-:W-:-:S04]  /*b4b0*/  IMAD.WIDE.U32 R28, R33, R47, R28 ;  /* 0x0000002f211c7225 */ /* 0x000fc800078e001c */
[----:B--2---:R-:W-:Y:S01]  /*b4c0*/  IMAD.WIDE.U32 R24, R49, R38, R24 ;  /* 0x0000002631187225 */ /* 0x004fe200078e0018 */
[----:B------:R-:W-:-:S03]  /*b4d0*/  IADD3 R34, P2, PT, R34, R29, RZ ;  /* 0x0000001d22227210 */ /* 0x000fc60007f5e0ff */
[----:B------:R-:W-:Y:S01]  /*b4e0*/  IMAD.X R61, RZ, RZ, RZ, P0 ;  /* 0x000000ffff3d7224 */ /* 0x000fe200000e06ff */
[----:B------:R-:W-:Y:S01]  /*b4f0*/  IADD3 R28, P3, PT, R28, R25, RZ ;  /* 0x000000191c1c7210 */ /* 0x000fe20007f7e0ff */
[----:B------:R-:W-:Y:S02]  /*b500*/  IMAD.X R59, RZ, RZ, RZ, P1 ;  /* 0x000000ffff3b7224 */ /* 0x000fe400008e06ff */
[----:B------:R-:W-:-:S04]  /*b510*/  IMAD.WIDE.U32 R60, R14, R27, R60 ;  /* 0x0000001b0e3c7225 */ /* 0x000fc800078e003c */
[----:B------:R-:W-:-:S04]  /*b520*/  IMAD.WIDE.U32 R58, R18, R46, R58 ;  /* 0x0000002e123a7225 */ /* 0x000fc800078e003a */
[----:B------:R-:W-:Y:S01]  /*b530*/  IMAD.X R35, RZ, RZ, RZ, P2 ;  /* 0x000000ffff237224 */ /* 0x000fe200010e06ff */
[----:B------:R-:W-:Y:S01]  /*b540*/  IADD3 R56, P0, PT, R60, R59, RZ ;  /* 0x0000003b3c387210 */ /* 0x000fe20007f1e0ff */
[----:B------:R-:W-:Y:S02]  /*b550*/  IMAD.X R29, RZ, RZ, RZ, P3 ;  /* 0x000000ffff1d7224 */ /* 0x000fe400018e06ff */
[----:B------:R-:W-:Y:S02]  /*b560*/  IMAD.WIDE.U32 R26, R10, R47, R34 ;  /* 0x0000002f0a1a7225 */ /* 0x000fe400078e0022 */
[----:B------:R-:W0:Y:S02]  /*b570*/  LDC.64 R34, c[0x3][0x58] ;  /* 0x00c01600ff227b82 */ /* 0x000e240000000a00 */
        /* <DEDUP_REMOVED lines=31> */
[----:B------:R-:W-:-:S03]  /*b770*/  IMAD.WIDE.U32 R56, R31, R38, R56 ;  /* 0x000000261f387225 */ /* 0x000fc600078e0038 */
[----:B------:R-:W-:Y:S01]  /*b780*/  IADD3.X R61, PT, PT, RZ, RZ, RZ, P0, !PT ;  /* 0x000000ffff3d7210 */ /* 0x000fe200007fe4ff */
[----:B------:R-:W-:Y:S01]  /*b790*/  IMAD.WIDE.U32 R58, R33, R39, R58 ;  /* 0x00000027213a7225 */ /* 0x000fe200078e003a */
[----:B------:R-:W-:-:S03]  /*b7a0*/  IADD3 R62, P1, PT, R62, R57, RZ ;  /* 0x000000393e3e7210 */ /* 0x000fc60007f3e0ff */
[----:B------:R-:W-:Y:S01]  /*b7b0*/  IMAD.MOV.U32 R27, RZ, RZ, RZ ;  /* 0x000000ffff1b7224 */ /* 0x000fe200078e00ff */
[----:B------:R-:W-:Y:S01]  /*b7c0*/  IADD3 R56, P2, PT, R56, R59, RZ ;  /* 0x0000003b38387210 */ /* 0x000fe20007f5e0ff */
[----:B------:R-:W-:Y:S02]  /*b7d0*/  IMAD.X R63, RZ, RZ, RZ, P1 ;  /* 0x000000ffff3f7224 */ /* 0x000fe400008e06ff */
[----:B0-----:R-:W-:-:S04]  /*b7e0*/  IMAD.WIDE.U32 R26, R49, R34, R26 ;  /* 0x00000022311a7225 */ /* 0x001fc800078e001a */
[----:B------:R-:W-:Y:S01]  /*b7f0*/  IMAD.X R57, RZ, RZ, RZ, P2 ;  /* 0x000000ffff397224 */ /* 0x000fe200010e06ff */
[----:B------:R-:W-:Y:S01]  /*b800*/  IADD3 R46, P0, PT, R58, R27, RZ ;  /* 0x0000001b3a2e7210 */ /* 0x000fe20007f1e0ff */
[----:B------:R-:W-:-:S04]  /*b810*/  IMAD.WIDE.U32 R60, R14, R47, R60 ;  /* 0x0000002f0e3c7225 */ /* 0x000fc800078e003c */
[----:B------:R-:W-:-:S04]  /*b820*/  IMAD.WIDE.U32 R62, R18, R38, R62 ;  /* 0x00000026123e7225 */ /* 0x000fc800078e003e */
[----:B------:R-:W-:-:S04]  /*b830*/  IMAD.WIDE.U32 R56, R10, R39, R56 ;  /* 0x000000270a387225 */ /* 0x000fc800078e0038 */
[----:B------:R-:W-:Y:S01]  /*b840*/  IMAD.X R47, RZ, RZ, RZ, P0 ;  /* 0x000000ffff2f7224 */ /* 0x000fe200000e06ff */
[----:B------:R-:W-:Y:S01]  /*b850*/  IADD3 R58, P0, PT, R60, R63, RZ ;  /* 0x0000003f3c3a7210 */ /* 0x000fe20007f1e0ff */
[----:B------:R-:W-:Y:S01]  /*b860*/  IMAD.MOV.U32 R27, RZ, RZ, RZ ;  /* 0x000000ffff1b7224 */ /* 0x000fe200078e00ff */
[----:B------:R-:W-:Y:S01]  /*b870*/  IADD3 R62, P1, PT, R62, R57, RZ ;  /* 0x000000393e3e7210 */ /* 0x000fe20007f3e0ff */
        /* <DEDUP_REMOVED lines=41> */
[----:B------:R-:W-:Y:S01]  /*bb10*/  IMAD.X R59, RZ, RZ, RZ, P1 ;  /* 0x000000ffff3b7224 */ /* 0x000fe200008e06ff */
[----:B------:R-:W-:Y:S01]  /*bb20*/  IADD3.X R25, PT, PT, RZ, RZ, RZ, P2, P3 ;  /* 0x000000ffff197210 */ /* 0x000fe200017e64ff */
[----:B------:R-:W-:Y:S01]  /*bb30*/  IMAD.X R65, RZ, RZ, RZ, P0 ;  /* 0x000000ffff417224 */ /* 0x000fe200000e06ff */
[----:B------:R-:W-:Y:S01]  /*bb40*/  IADD3 R56, P0, P1, R56, R45, R20 ;  /* 0x0000002d38387210 */ /* 0x000fe2000791e014 */
[----:B------:R-:W-:Y:S02]  /*bb50*/  IMAD.MOV.U32 R20, RZ, RZ, RZ ;  /* 0x000000ffff147224 */ /* 0x000fe400078e00ff */
[----:B------:R-:W-:Y:S01]  /*bb60*/  IMAD.WIDE.U32 R60, R14, R39, R60 ;  /* 0x000000270e3c7225 */ /* 0x000fe200078e003c */
[----:B------:R-:W-:-:S03]  /*bb70*/  IADD3.X R25, PT, PT, RZ, R25, RZ, P0, P1 ;  /* 0x00000019ff197210 */ /* 0x000fc600007e24ff */
[----:B------:R-:W-:-:S04]  /*bb80*/  IMAD.WIDE.U32 R64, R18, R34, R64 ;  /* 0x0000002212407225 */ /* 0x000fc800078e0040 */
[----:B------:R-:W-:-:S04]  /*bb90*/  IMAD.WIDE.U32 R58, R10, R35, R58 ;  /* 0x000000230a3a7225 */ /* 0x000fc800078e003a */
[----:B------:R-:W-:Y:S01]  /*bba0*/  IMAD.IADD R21, R21, 0x1, R20 ;  /* 0x0000000115157824 */ /* 0x000fe200078e0214 */
[----:B------:R-:W-:Y:S01]  /*bbb0*/  IADD3 R20, P0, PT, R60, R65, RZ ;  /* 0x000000413c147210 */ /* 0x000fe20007f1e0ff */
[----:B------:R-:W-:Y:S01]  /*bbc0*/  IMAD.WIDE.U32 R38, R58, 0x3d1, RZ ;  /* 0x000003d13a267825 */ /* 0x000fe200078e00ff */
[----:B------:R-:W-:Y:S02]  /*bbd0*/  IADD3 R64, P1, PT, R64, R59, RZ ;  /* 0x0000003b40407210 */ /* 0x000fe40007f3e0ff */
        /* <DEDUP_REMOVED lines=39> */
[----:B------:R-:W-:Y:S02]  /*be50*/  IADD3 R24, PT, PT, R25, R21, RZ ;  /* 0x0000001519187210 */ /* 0x000fe40007ffe0ff */
[----:B------:R-:W-:Y:S01]  /*be60*/  IADD3.X R25, PT, PT, RZ, R8, RZ, P0, P3 ;  /* 0x00000008ff197210 */ /* 0x000fe200007e64ff */
[----:B------:R-:W-:-:S03]  /*be70*/  IMAD.WIDE.U32 R20, R60, 0x3d1, RZ ;  /* 0x000003d13c147825 */ /* 0x000fc600078e00ff */
[----:B------:R-:W-:Y:S01]  /*be80*/  IADD3 R25, P0, P1, R26, R25, R24 ;  /* 0x000000191a197210 */ /* 0x000fe2000791e018 */
[----:B------:R-:W-:-:S03]  /*be90*/  IMAD.IADD R8, R21, 0x1, R27 ;  /* 0x0000000115087824 */ /* 0x000fc600078e021b */
        /* <DEDUP_REMOVED lines=65> */
.L_x_927:
        /* <DEDUP_REMOVED lines=29> */
.L_x_928:
        /* <DEDUP_REMOVED lines=12> */
.L_x_929:
        /* <DEDUP_REMOVED lines=27> */
.L_x_930:
        /* <DEDUP_REMOVED lines=12> */
.L_x_931:
[----:B------:R-:W-:-:S13]  /*c7b0*/  ISETP.GT.U32.AND P0, PT, R43, R16, PT ;  /* 0x000000102b00720c */ /* 0x000fda0003f04070 */
        /* <DEDUP_REMOVED lines=9> */
[----:B------:R-:W-:Y:S05]  /*c850*/  @P0 BRA `(.L_x_932) ;  /* 0x000000ec00840947 */ /* 0x000fea0003800000 */
[----:B------:R-:W-:-:S13]  /*c860*/  ISETP.GT.U32.AND P0, PT, R7, R24, PT ;  /* 0x000000180700720c */ /* 0x000fda0003f04070 */
[----:B------:R-:W-:Y:S05]  /*c870*/  @P0 BRA `(.L_x_933) ;  /* 0x0000000000240947 */ /* 0x000fea0003800000 */
[----:B------:R-:W-:Y:S02]  /*c880*/  ISETP.NE.AND P0, PT, R4, R31, PT ;  /* 0x0000001f0400720c */ /* 0x000fe40003f05270 */
[----:B------:R-:W-:Y:S02]  /*c890*/  ISETP.EQ.AND P1, PT, R30, R29, PT ;  /* 0x0000001d1e00720c */ /* 0x000fe40003f22270 */
[----:B------:R-:W-:-:S04]  /*c8a0*/  ISETP.EQ.AND P0, PT, R6, R25, !P0 ;  /* 0x000000190600720c */ /* 0x000fc80004702270 */
[----:B------:R-:W-:-:S04]  /*c8b0*/  ISETP.GE.U32.AND P0, PT, R7, R24, P0 ;  /* 0x000000180700720c */ /* 0x000fc80000706070 */
[----:B------:R-:W-:-:S04]  /*c8c0*/  ISETP.EQ.AND P0, PT, R5, R28, P0 ;  /* 0x0000001c0500720c */ /* 0x000fc80000702270 */
[----:B------:R-:W-:-:S04]  /*c8d0*/  ISETP.EQ.AND P0, PT, R2, R58, P0 ;  /* 0x0000003a0200720c */ /* 0x000fc80000702270 */
[----:B------:R-:W-:-:S04]  /*c8e0*/  ISETP.EQ.AND P0, PT, R3, R62, P0 ;  /* 0x0000003e0300720c */ /* 0x000fc80000702270 */
[----:B------:R-:W-:-:S13]  /*c8f0*/  ISETP.EQ.AND P0, PT, R0, R56, P0 ;  /* 0x000000380000720c */ /* 0x000fda0000702270 */
[----:B------:R-:W-:Y:S05]  /*c900*/  @P0 BRA P1, `(.L_x_934) ;  /* 0x0000000000140947 */ /* 0x000fea0000800000 */
.L_x_933:
[----:B------:R-:W-:Y:S02]  /*c910*/  IMAD.MOV.U32 R0, RZ, RZ, 0x1 ;  /* 0x00000001ff007424 */ /* 0x000fe400078e00ff */
[----:B------:R-:W-:Y:S02]  /*c920*/  IMAD.U32 R2, RZ, RZ, UR24 ;  /* 0x00000018ff027e24 */ /* 0x000fe4000f8e00ff */
[----:B------:R-:W-:-:S05]  /*c930*/  IMAD.U32 R3, RZ, RZ, UR25 ;  /* 0x00000019ff037e24 */ /* 0x000fca000f8e00ff */
[----:B------:R2:W-:Y:S01]  /*c940*/  STG.E.U8 desc[UR6][R2.64+0x60], R0 ;  /* 0x0000600002007986 */ /* 0x0005e2000c101106 */
[----:B------:R-:W-:Y:S05]  /*c950*/  BRA `(.L_x_890) ;  /* 0x000001c800687947 */ /* 0x000fea0003800000 */
.L_x_934:
[----:B------:R-:W-:Y:S02]  /*c960*/  IMAD.U32 R2, RZ, RZ, UR24 ;  /* 0x00000018ff027e24 */ /* 0x000fe4000f8e00ff */
[----:B------:R-:W-:-:S05]  /*c970*/  IMAD.U32 R3, RZ, RZ, UR25 ;  /* 0x00000019ff037e24 */ /* 0x000fca000f8e00ff */
[----:B------:R-:W2:Y:S02]  /*c980*/  LDG.E.U8 R2, desc[UR6][R2.64+-0x4] ;  /* 0xfffffc0602027981 */ /* 0x000ea4000c1e1100 */
[----:B--2---:R-:W-:-:S13]  /*c990*/  ISETP.NE.AND P0, PT, R2, RZ, PT ;  /* 0x000000ff0200720c */ /* 0x004fda0003f05270 */
[----:B------:R-:W-:Y:S05]  /*c9a0*/  @P0 BRA `(.L_x_935) ;  /* 0x000000ec001c0947 */ /* 0x000fea0003800000 */
[----:B------:R-:W-:Y:S02]  /*c9b0*/  IMAD.U32 R4, RZ, RZ, UR24 ;  /* 0x00000018ff047e24 */ /* 0x000fe4000f8e00ff */
[----:B------:R-:W-:-:S05]  /*c9c0*/  IMAD.U32 R5, RZ, RZ, UR25 ;  /* 0x00000019ff057e24 */ /* 0x000fca000f8e00ff */
[----:B------:R-:W2:Y:S01]  /*c9d0*/  LDG.E R0, desc[UR6][R4.64+-0x44] ;  /* 0xffffbc0604007981 */ /* 0x000ea2000c1e1900 */
[----:B------:R-:W-:Y:S02]  /*c9e0*/  IMAD.U32 R38, RZ, RZ, UR24 ;  /* 0x00000018ff267e24 */ /* 0x000fe4000f8e00ff */
[----:B------:R-:W-:Y:S02]  /*c9f0*/  IMAD.U32 R39, RZ, RZ, UR25 ;  /* 0x00000019ff277e24 */ /* 0x000fe4000f8e00ff */
[----:B------:R-:W-:Y:S02]  /*ca00*/  IMAD.U32 R8, RZ, RZ, UR24 ;  /* 0x00000018ff087e24 */ /* 0x000fe4000f8e00ff */
[----:B------:R-:W-:Y:S01]  /*ca10*/  IMAD.U32 R9, RZ, RZ, UR25 ;  /* 0x00000019ff097e24 */ /* 0x000fe2000f8e00ff */
[----:B--2---:R-:W-:-:S13]  /*ca20*/  ISETP.NE.AND P0, PT, R0, RZ, PT ;  /* 0x000000ff0000720c */ /* 0x004fda0003f05270 */
[----:B------:R-:W2:Y:S04]  /*ca30*/  @P0 LDG.E R38, desc[UR6][R38.64+-0x3c] ;  /* 0xffffc40626260981 */ /* 0x000ea8000c1e1900 */
[----:B------:R-:W3:Y:S01]  /*ca40*/  @P0 LDG.E R2, desc[UR6][R8.64+-0x38] ;  /* 0xffffc80608020981 */ /* 0x000ee2000c1e1900 */
[----:B------:R-:W-:Y:S02]  /*ca50*/  IMAD.U32 R6, RZ, RZ, UR24 ;  /* 0x00000018ff067e24 */ /* 0x000fe4000f8e00ff */
[----:B------:R-:W-:-:S05]  /*ca60*/  IMAD.U32 R7, RZ, RZ, UR25 ;  /* 0x00000019ff077e24 */ /* 0x000fca000f8e00ff */
[----:B------:R0:W5:Y:S01]  /*ca70*/  LDG.E R3, desc[UR6][R6.64+-0x40] ;  /* 0xffffc00606037981 */ /* 0x000162000c1e1900 */
[----:B--2---:R-:W-:Y:S01]  /*ca80*/  @P0 MOV R17, R38 ;  /* 0x0000002600110202 */ /* 0x004fe20000000f00 */
[----:B---3--:R-:W-:Y:S01]  /*ca90*/  @P0 IMAD.MOV.U32 R16, RZ, RZ, R2 ;  /* 0x000000ffff100224 */ /* 0x008fe200078e0002 */
[----:B0-----:R-:W-:Y:S06]  /*caa0*/  @P0 BRA `(.L_x_936) ;  /* 0x0000000000900947 */ /* 0x001fec0003800000 */
[----:B------:R-:W-:Y:S02]  /*cab0*/  IMAD.U32 R38, RZ, RZ, UR24 ;  /* 0x00000018ff267e24 */ /* 0x000fe4000f8e00ff */
[----:B------:R-:W-:-:S05]  /*cac0*/  IMAD.U32 R39, RZ, RZ, UR25 ;  /* 0x00000019ff277e24 */ /* 0x000fca000f8e00ff */
[----:B------:R-:W2:Y:S01]  /*cad0*/  LDG.E R38, desc[UR6][R38.64+-0x3c] ;  /* 0xffffc40626267981 */ /* 0x000ea2000c1e1900 */
[----:B------:R-:W-:Y:S02]  /*cae0*/  IMAD.U32 R4, RZ, RZ, UR24 ;  /* 0x00000018ff047e24 */ /* 0x000fe4000f8e00ff */
[----:B------:R-:W-:-:S05]  /*caf0*/  IMAD.U32 R5, RZ, RZ, UR25 ;  /* 0x00000019ff057e24 */ /* 0x000fca000f8e00ff */
[----:B------:R-:W3:Y:S01]  /*cb00*/  LDG.E R2, desc[UR6][R4.64+-0x38] ;  /* 0xffffc80604027981 */ /* 0x000ee2000c1e1900 */
[----:B--2--5:R-:W-:Y:S01]  /*cb10*/  LOP3.LUT P0, RZ, R3, R38, RZ, 0xfc, !PT ;  /* 0x0000002603ff7212 */ /* 0x024fe2000780fcff */
[----:B------:R-:W-:Y:S02]  /*cb20*/  IMAD.MOV.U32 R17, RZ, RZ, R38 ;  /* 0x000000ffff117224 */ /* 0x000fe400078e0026 */
[----:B---3--:R-:W-:-:S10]  /*cb30*/  IMAD.MOV.U32 R16, RZ, RZ, R2 ;  /* 0x000000ffff107224 */ /* 0x008fd400078e0002 */
[----:B------:R-:W-:Y:S05]  /*cb40*/  @P0 BRA `(.L_x_936) ;  /* 0x0000000000680947 */ /* 0x000fea0003800000 */
[----:B------:R-:W-:Y:S01]  /*cb50*/  ISETP.NE.AND P0, PT, R16, RZ, PT ;  /* 0x000000ff1000720c */ /* 0x000fe20003f05270 */
[----:B------:R-:W-:-:S12]  /*cb60*/  IMAD.MOV.U32 R17, RZ, RZ, RZ ;  /* 0x000000ffff117224 */ /* 0x000fd800078e00ff */
[----:B------:R-:W-:Y:S05]  /*cb70*/  @P0 BRA `(.L_x_936) ;  /* 0x00000000005c0947 */ /* 0x000fea0003800000 */
[----:B------:R-:W-:Y:S02]  /*cb80*/  IMAD.U32 R4, RZ, RZ, UR24 ;  /* 0x00000018ff047e24 */ /* 0x000fe4000f8e00ff */
[----:B------:R-:W-:-:S05]  /*cb90*/  IMAD.U32 R5, RZ, RZ, UR25 ;  /* 0x00000019ff057e24 */ /* 0x000fca000f8e00ff */
[----:B------:R-:W2:Y:S01]  /*cba0*/  LDG.E R4, desc[UR6][R4.64+-0x34] ;  /* 0xffffcc0604047981 */ /* 0x000ea2000c1e1900 */
[----:B------:R-:W-:Y:S02]  /*cbb0*/  CS2R R16, SRZ ;  /* 0x0000000000107805 */ /* 0x000fe4000001ff00 */
[----:B--2---:R-:W-:-:S13]  /*cbc0*/  ISETP.NE.AND P0, PT, R4, RZ, PT ;  /* 0x000000ff0400720c */ /* 0x004fda0003f05270 */
[----:B------:R-:W-:Y:S05]  /*cbd0*/  @P0 BRA `(.L_x_936) ;  /* 0x0000000000440947 */ /* 0x000fea0003800000 */
[----:B------:R-:W-:Y:S02]  /*cbe0*/  IMAD.U32 R4, RZ, RZ, UR24 ;  /* 0x00000018ff047e24 */ /* 0x000fe4000f8e00ff */
[----:B------:R-:W-:-:S05]  /*cbf0*/  IMAD.U32 R5, RZ, RZ, UR25 ;  /* 0x00000019ff057e24 */ /* 0x000fca000f8e00ff */
[----:B------:R-:W2:Y:S02]  /*cc00*/  LDG.E R4, desc[UR6][R4.64+-0x30] ;  /* 0xffffd00604047981 */ /* 0x000ea4000c1e1900 */
[----:B--2---:R-:W-:-:S13]  /*cc10*/  ISETP.NE.AND P0, PT, R4, RZ, PT ;  /* 0x000000ff0400720c */ /* 0x004fda0003f05270 */
[----:B------:R-:W-:Y:S05]  /*cc20*/  @P0 BRA `(.L_x_936) ;  /* 0x0000000000300947 */ /* 0x000fea0003800000 */
[----:B------:R-:W-:Y:S02]  /*cc30*/  IMAD.U32 R4, RZ, RZ, UR24 ;  /* 0x00000018ff047e24 */ /* 0x000fe4000f8e00ff */
[----:B------:R-:W-:-:S05]  /*cc40*/  IMAD.U32 R5, RZ, RZ, UR25 ;  /* 0x00000019ff057e24 */ /* 0x000fca000f8e00ff */
[----:B------:R-:W2:Y:S01]  /*cc50*/  LDG.E R4, desc[UR6][R4.64+-0x2c] ;  /* 0xffffd40604047981 */ /* 0x000ea2000c1e1900 */
[----:B------:R-:W-:Y:S01]  /*cc60*/  IMAD.MOV.U32 R17, RZ, RZ, RZ ;  /* 0x000000ffff117224 */ /* 0x000fe200078e00ff */
[----:B--2---:R-:W-:-:S13]  /*cc70*/  ISETP.NE.AND P0, PT, R4, RZ, PT ;  /* 0x000000ff0400720c */ /* 0x004fda0003f05270 */
[----:B------:R-:W-:Y:S05]  /*cc80*/  @P0 BRA `(.L_x_936) ;  /* 0x0000000000180947 */ /* 0x000fea0003800000 */
[----:B------:R-:W-:Y:S02]  /*cc90*/  IMAD.U32 R4, RZ, RZ, UR24 ;  /* 0x00000018ff047e24 */ /* 0x000fe4000f8e00ff */
[----:B------:R-:W-:-:S05]  /*cca0*/  IMAD.U32 R5, RZ, RZ, UR25 ;  /* 0x00000019ff057e24 */ /* 0x000fca000f8e00ff */
[----:B------:R-:W2:Y:S02]  /*ccb0*/  LDG.E R4, desc[UR6][R4.64+-0x28] ;  /* 0xffffd80604047981 */ /* 0x000ea4000c1e1900 */
[----:B--2---:R-:W-:-:S13]  /*ccc0*/  ISETP.NE.AND P0, PT, R4, RZ, PT ;  /* 0x000000ff0400720c */ /* 0x004fda0003f05270 */
[----:B------:R-:W-:Y:S05]  /*ccd0*/  @!P0 BRA `(.L_x_935) ;  /* 0x000000e800508947 */ /* 0x000fea0003800000 */
[----:B------:R-:W-:-:S07]  /*cce0*/  IMAD.MOV.U32 R17, RZ, RZ, RZ ;  /* 0x000000ffff117224 */ /* 0x000fce00078e00ff */
.L_x_936:
[----:B------:R-:W-:Y:S02]  /*ccf0*/  IMAD.U32 R10, RZ, RZ, UR24 ;  /* 0x00000018ff0a7e24 */ /* 0x000fe4000f8e00ff */
[----:B------:R-:W-:-:S05]  /*cd00*/  IMAD.U32 R11, RZ, RZ, UR25 ;  /* 0x00000019ff0b7e24 */ /* 0x000fca000f8e00ff */
[----:B------:R0:W2:Y:S01]  /*cd10*/  LDG.E R4, desc[UR6][R10.64+-0x34] ;  /* 0xffffcc060a047981 */ /* 0x0000a2000c1e1900 */
        /* <DEDUP_REMOVED lines=8> */
[----:B------:R1:W4:Y:S01]  /*cda0*/  LDG.E R7, desc[UR6][R20.64+-0x28] ;  /* 0xffffd80614077981 */ /* 0x000322000c1e1900 */
[----:B------:R-:W-:-:S04]  /*cdb0*/  IMAD.WIDE.U32 R12, R0, R0, RZ ;  /* 0x00000000000c7225 */ /* 0x000fc800078e00ff */
[----:B------:R-:W-:Y:S02]  /*cdc0*/  IMAD.MOV.U32 R8, RZ, RZ, R13 ;  /* 0x000000ffff087224 */ /* 0x000fe400078e000d */
[----:B------:R-:W-:Y:S02]  /*cdd0*/  IMAD.MOV.U32 R9, RZ, RZ, RZ ;  /* 0x000000ffff097224 */ /* 0x000fe400078e00ff */
[----:B0-----:R-:W-:Y:S02]  /*cde0*/  IMAD.MOV.U32 R11, RZ, RZ, RZ ;  /* 0x000000ffff0b7224 */ /* 0x001fe400078e00ff */
[----:B-----5:R-:W-:-:S04]  /*cdf0*/  IMAD.WIDE.U32 R8, R0, R3, R8 ;  /* 0x0000000300087225 */ /* 0x020fc800078e0008 */
[----:B------:R-:W-:Y:S02]  /*ce00*/  IMAD.MOV.U32 R10, RZ, RZ, R9 ;  /* 0x000000ffff0a7224 */ /* 0x000fe400078e0009 */
[----:B-1----:R-:W-:Y:S02]  /*ce10*/  IMAD.MOV.U32 R14, RZ, RZ, R8 ;  /* 0x000000ffff0e7224 */ /* 0x002fe400078e0008 */
        /* <DEDUP_REMOVED lines=15> */
[----:B------:R-:W-:Y:S02]  /*cf10*/  IMAD.MOV.U32 R35, RZ, RZ, RZ ;  /* 0x000000ffff237224 */ /* 0x000fe400078e00ff */
[----:B------:R-:W-:-:S04]  /*cf20*/  IMAD.WIDE.U32 R8, R0, R17, R8 ;  /* 0x0000001100087225 */ /* 0x000fc800078e0008 */
[----:B------:R-:W-:-:S04]  /*cf30*/  IMAD.WIDE.U32 R18, R3, R17, R18 ;  /* 0x0000001103127225 */ /* 0x000fc800078e0012 */
[----:B------:R-:W-:Y:S02]  /*cf40*/  IMAD.MOV.U32 R37, RZ, RZ, RZ ;  /* 0x000000ffff257224 */ /* 0x000fe400078e00ff */
[----:B--2---:R-:W-:Y:S01]  /*cf50*/  IMAD.WIDE.U32 R14, R4, R0, R20 ;  /* 0x00000000040e7225 */ /* 0x004fe200078e0014 */
[----:B------:R-:W-:-:S03]  /*cf60*/  IADD3 R20, P1, PT, R18, R9, RZ ;  /* 0x0000000912147210 */ /* 0x000fc60007f3e0ff */
[----:B------:R-:W-:Y:S01]  /*cf70*/  IMAD.MOV.U32 R9, RZ, RZ, RZ ;  /* 0x000000ffff097224 */ /* 0x000fe200078e00ff */
[----:B------:R-:W-:Y:S01]  /*cf80*/  IADD3 R18, P0, PT, R14, R19, RZ ;  /* 0x000000130e127210 */ /* 0x000fe20007f1e0ff */
[----:B------:R-:W-:Y:S02]  /*cf90*/  IMAD.X R21, RZ, RZ, RZ, P1 ;  /* 0x000000ffff157224 */ /* 0x000fe400008e06ff */
[----:B------:R-:W-:Y:S02]  /*cfa0*/  IMAD.MOV.U32 R14, RZ, RZ, R15 ;  /* 0x000000ffff0e7224 */ /* 0x000fe400078e000f */
[----:B------:R-:W-:Y:S02]  /*cfb0*/  IMAD.X R19, RZ, RZ, RZ, P0 ;  /* 0x000000ffff137224 */ /* 0x000fe400000e06ff */
[----:B------:R-:W-:Y:S02]  /*cfc0*/  IMAD.MOV.U32 R15, RZ, RZ, RZ ;  /* 0x000000ffff0f7224 */ /* 0x000fe400078e00ff */
[----:B------:R-:W-:-:S04]  /*cfd0*/  IMAD.WIDE.U32 R20, R3, R17, R20 ;  /* 0x0000001103147225 */ /* 0x000fc800078e0014 */
[----:B------:R-:W-:-:S04]  /*cfe0*/  IMAD.WIDE.U32 R18, R3, R16, R18 ;  /* 0x0000001003127225 */ /* 0x000fc800078e0012 */
[----:B---3--:R-:W-:Y:S01]  /*cff0*/  IMAD.WIDE.U32 R14, R5, R0, R14 ;  /* 0x00000000050e7225 */ /* 0x008fe200078e000e */
[----:B------:R-:W-:-:S03]  /*d000*/  IADD3 R22, P1, PT, R18, R21, RZ ;  /* 0x0000001512167210 */ /* 0x000fc60007f3e0ff */
[----:B------:R-:W-:Y:S01]  /*d010*/  IMAD.MOV.U32 R18, RZ, RZ, R15 ;  /* 0x000000ffff127224 */ /* 0x000fe200078e000f */
[----:B------:R-:W-:Y:S01]  /*d020*/  IADD3 R24, P0, PT, R14, R19, RZ ;  /* 0x000000130e187210 */ /* 0x000fe20007f1e0ff */
[----:B------:R-:W-:Y:S02]  /*d030*/  IMAD.X R23, RZ, RZ, RZ, P1 ;  /* 0x000000ffff177224 */ /* 0x000fe400008e06ff */
[----:B------:R-:W-:Y:S02]  /*d040*/  IMAD.MOV.U32 R14, RZ, RZ, R20 ;  /* 0x000000ffff0e7224 */ /* 0x000fe400078e0014 */
[----:B------:R-:W-:Y:S02]  /*d050*/  IMAD.MOV.U32 R15, RZ, RZ, RZ ;  /* 0x000000ffff0f7224 */ /* 0x000fe400078e00ff */
[----:B------:R-:W-:Y:S02]  /*d060*/  IMAD.X R25, RZ, RZ, RZ, P0 ;  /* 0x000000ffff197224 */ /* 0x000fe400000e06ff */
[----:B------:R-:W-:-:S02]  /*d070*/  IMAD.MOV.U32 R19, RZ, RZ, RZ ;  /* 0x000000ffff137224 */ /* 0x000fc400078e00ff */
[----:B------:R-:W-:-:S04]  /*d080*/  IMAD.WIDE.U32 R14, R0, R16, R14 ;  /* 0x00000010000e7225 */ /* 0x000fc800078e000e */
[----:B------:R-:W-:-:S04]  /*d090*/  IMAD.WIDE.U32 R22, R17, R17, R22 ;  /* 0x0000001111167225 */ /* 0x000fc800078e0016 */
[----:B------:R-:W-:Y:S01]  /*d0a0*/  IMAD.WIDE.U32 R20, R4, R3, R24 ;  /* 0x0000000304147225 */ /* 0x000fe200078e0018 */
[----:B------:R-:W-:-:S03]  /*d0b0*/  IADD3 R24, P2, PT, R22, R15, RZ ;  /* 0x0000000f16187210 */ /* 0x000fc60007f5e0ff */
[----:B----4-:R-:W-:Y:S01]  /*d0c0*/  IMAD.WIDE.U32 R18, R6, R0, R18 ;  /* 0x0000000006127225 */ /* 0x010fe200078e0012 */
        /* <DEDUP_REMOVED lines=52> */
[----:B------:R-:W-:Y:S01]  /*d410*/  IMAD.X R23, RZ, RZ, RZ, P0 ;  /* 0x000000ffff177224 */ /* 0x000fe200000e06ff */
[----:B------:R-:W-:-:S03]  /*d420*/  IADD3.X R29, PT, PT, RZ, RZ, RZ, P1, !PT ;  /* 0x000000ffff1d7210 */ /* 0x000fc60000ffe4ff */
        /* <DEDUP_REMOVED lines=44> */
[----:B------:R-:W-:Y:S01]  /*d6f0*/  IMAD.X R27, RZ, RZ, RZ, P2 ;  /* 0x000000ffff1b7224 */ /* 0x000fe200010e06ff */
[----:B------:R-:W-:Y:S01]  /*d700*/  LOP3.LUT R25, R12, 0xfffffffd, RZ, 0xc0, !PT ;  /* 0xfffffffd0c197812 */ /* 0x000fe200078ec0ff */
[----:B------:R-:W-:Y:S02]  /*d710*/  IMAD.X R31, RZ, RZ, RZ, P1 ;  /* 0x000000ffff1f7224 */ /* 0x000fe400008e06ff */
[----:B------:R-:W-:-:S02]  /*d720*/  IMAD.X R37, RZ, RZ, RZ, P3 ;  /* 0x000000ffff257224 */ /* 0x000fc400018e06ff */
        /* <DEDUP_REMOVED lines=8> */
[----:B------:R-:W-:Y:S02]  /*d7b0*/  IMAD.X R13, RZ, RZ, RZ, P2 ;  /* 0x000000ffff0d7224 */ /* 0x000fe400010e06ff */
[----:B------:R-:W-:Y:S01]  /*d7c0*/  IMAD.X R33, RZ, RZ, RZ, P0 ;  /* 0x000000ffff217224 */ /* 0x000fe200000e06ff */
[----:B------:R-:W-:Y:S01]  /*d7d0*/  IADD3 R25, P0, PT, R25, R36, RZ ;  /* 0x0000002419197210 */ /* 0x000fe20007f1e0ff */
        /* <DEDUP_REMOVED lines=17> */
[----:B------:R-:W-:Y:S02]  /*d8f0*/  IMAD.MOV.U32 R30, RZ, RZ, RZ ;  /* 0x000000ffff1e7224 */ /* 0x000fe400078e00ff */
[----:B------:R-:W-:-:S04]  /*d900*/  IMAD.WIDE.U32 R10, R5, R7, R10 ;  /* 0x00000007050a7225 */ /* 0x000fc800078e000a */
        /* <DEDUP_REMOVED lines=12> */
[----:B------:R-:W-:Y:S01]  /*d9d0*/  IMAD.MOV.U32 R28, RZ, RZ, RZ ;  /* 0x000000ffff1c7224 */ /* 0x000fe200078e00ff */
[----:B------:R-:W-:Y:S01]  /*d9e0*/  IADD3.X R15, PT, PT, RZ, R15, RZ, P0, P1 ;  /* 0x0000000fff0f7210 */ /* 0x000fe200007e24ff */
[----:B------:R-:W-:Y:S01]  /*d9f0*/  IMAD.WIDE.U32 R8, R4, R7, R26 ;  /* 0x0000000704087225 */ /* 0x000fe200078e001a */
[----:B------:R-:W-:-:S03]  /*da00*/  IADD3 R10, P0, PT, R11, R13, RZ ;  /* 0x0000000d0b0a7210 */ /* 0x000fc60007f1e0ff */
[----:B------:R-:W-:Y:S01]  /*da10*/  IMAD.IADD R28, R29, 0x1, R28 ;  /* 0x000000011d1c7824 */ /* 0x000fe200078e021c */
        /* <DEDUP_REMOVED lines=8> */
[----:B------:R-:W-:Y:S01]  /*daa0*/  IMAD.MOV.U32 R26, RZ, RZ, RZ ;  /* 0x000000ffff1a7224 */ /* 0x000fe200078e00ff */
[----:B------:R-:W-:Y:S01]  /*dab0*/  IADD3.X R19, PT, PT, RZ, R19, RZ, P0, P1 ;  /* 0x00000013ff137210 */ /* 0x000fe200007e24ff */
[----:B------:R-:W-:-:S04]  /*dac0*/  IMAD.WIDE.U32 R10, R5, R7, R16 ;  /* 0x00000007050a7225 */ /* 0x000fc800078e0010 */
        /* <DEDUP_REMOVED lines=84> */
[----:B------:R-:W-:-:S03]  /*e010*/  IMAD.MOV.U32 R51, RZ, RZ, RZ ;  /* 0x000000ffff337224 */ /* 0x000fc600078e00ff */
[C---:B------:R-:W-:Y:S02]  /*e020*/  ISETP.LT.U32.AND.EX P1, PT, R9.reuse, 0x1, PT, P1 ;  /* 0x000000010900780c */ /* 0x040fe40003f21110 */
[----:B------:R-:W-:Y:S02]  /*e030*/  ISETP.GT.U32.AND.EX P0, PT, R9, RZ, PT, P0 ;  /* 0x000000ff0900720c */ /* 0x000fe40003f04100 */
[----:B------:R-:W-:-:S11]  /*e040*/  SEL R49, R8, RZ, P1 ;  /* 0x000000ff08317207 */ /* 0x000fd60000800000 */
.L_x_937:
        /* <DEDUP_REMOVED lines=28> */
.L_x_938:
        /* <DEDUP_REMOVED lines=11> */
.L_x_939:
        /* <DEDUP_REMOVED lines=27> */
.L_x_940:
        /* <DEDUP_REMOVED lines=11> */
.L_x_941:
[----:B------:R-:W-:Y:S02]  /*e520*/  IMAD.U32 R8, RZ, RZ, UR24 ;  /* 0x00000018ff087e24 */ /* 0x000fe4000f8e00ff */
[----:B------:R-:W-:-:S05]  /*e530*/  IMAD.U32 R9, RZ, RZ, UR25 ;  /* 0x00000019ff097e24 */ /* 0x000fca000f8e00ff */
[----:B------:R1:W2:Y:S01]  /*e540*/  LDG.E R36, desc[UR6][R8.64+-0x64] ;  /* 0xffff9c0608247981 */ /* 0x0002a2000c1e1900 */
[----:B------:R-:W-:Y:S02]  /*e550*/  IMAD.U32 R10, RZ, RZ, UR24 ;  /* 0x00000018ff0a7e24 */ /* 0x000fe4000f8e00ff */
[----:B------:R-:W-:-:S05]  /*e560*/  IMAD.U32 R11, RZ, RZ, UR25 ;  /* 0x00000019ff0b7e24 */ /* 0x000fca000f8e00ff */
[----:B------:R-:W3:Y:S01]  /*e570*/  LDG.E R37, desc[UR6][R10.64+-0x60] ;  /* 0xffffa0060a257981 */ /* 0x000ee2000c1e1900 */
[----:B------:R-:W-:Y:S02]  /*e580*/  IMAD.U32 R12, RZ, RZ, UR24 ;  /* 0x00000018ff0c7e24 */ /* 0x000fe4000f8e00ff */
[----:B------:R-:W-:-:S05]  /*e590*/  IMAD.U32 R13, RZ, RZ, UR25 ;  /* 0x00000019ff0d7e24 */ /* 0x000fca000f8e00ff */
[----:B------:R-:W4:Y:S01]  /*e5a0*/  LDG.E R54, desc[UR6][R12.64+-0x5c] ;  /* 0xffffa4060c367981 */ /* 0x000f22000c1e1900 */
[----:B------:R-:W-:Y:S02]  /*e5b0*/  IMAD.U32 R58, RZ, RZ, UR24 ;  /* 0x00000018ff3a7e24 */ /* 0x000fe4000f8e00ff */
[----:B------:R-:W-:-:S05]  /*e5c0*/  IMAD.U32 R59, RZ, RZ, UR25 ;  /* 0x00000019ff3b7e24 */ /* 0x000fca000f8e00ff */
[----:B------:R-:W5:Y:S01]  /*e5d0*/  LDG.E R58, desc[UR6][R58.64+-0x58] ;  /* 0xffffa8063a3a7981 */ /* 0x000f62000c1e1900 */
[----:B0-----:R-:W-:Y:S01]  /*e5e0*/  MOV R14, UR24 ;  /* 0x00000018000e7c02 */ /* 0x001fe20008000f00 */
[----:B------:R-:W-:-:S05]  /*e5f0*/  IMAD.U32 R15, RZ, RZ, UR25 ;  /* 0x00000019ff0f7e24 */ /* 0x000fca000f8e00ff */
[----:B------:R-:W5:Y:S01]  /*e600*/  LDG.E R57, desc[UR6][R14.64+-0x54] ;  /* 0xffffac060e397981 */ /* 0x000f62000c1e1900 */
[----:B------:R-:W-:Y:S02]  /*e610*/  IMAD.U32 R16, RZ, RZ, UR24 ;  /* 0x00000018ff107e24 */ /* 0x000fe4000f8e00ff */
        /* <DEDUP_REMOVED lines=8> */
[----:B-1----:R-:W-:Y:S02]  /*e6a0*/  IMAD.MOV.U32 R9, RZ, RZ, RZ ;  /* 0x000000ffff097224 */ /* 0x002fe400078e00ff */
[----:B0-----:R-:W-:Y:S02]  /*e6b0*/  HFMA2 R17, -RZ, RZ, 0, 0 ;  /* 0x00000000ff117431 */ /* 0x001fe400000001ff */
[----:B------:R-:W-:Y:S02]  /*e6c0*/  IMAD.MOV.U32 R11, RZ, RZ, RZ ;  /* 0x000000ffff0b7224 */ /* 0x000fe400078e00ff */
[----:B------:R-:W-:Y:S02]  /*e6d0*/  IMAD.MOV.U32 R35, RZ, RZ, RZ ;  /* 0x000000ffff237224 */ /* 0x000fe400078e00ff */
[----:B------:R-:W-:Y:S02]  /*e6e0*/  IMAD.MOV.U32 R33, RZ, RZ, RZ ;  /* 0x000000ffff217224 */ /* 0x000fe400078e00ff */
[----:B------:R-:W-:-:S02]  /*e6f0*/  IMAD.MOV.U32 R31, RZ, RZ, RZ ;  /* 0x000000ffff1f7224 */ /* 0x000fc400078e00ff */
[----:B--2---:R-:W-:-:S04]  /*e700*/  IMAD.WIDE.U32 R40, R25, R36, RZ ;  /* 0x0000002419287225 */ /* 0x004fc800078e00ff */
[----:B------:R-:W-:-:S04]  /*e710*/  IMAD.MOV.U32 R8, RZ, RZ, R41 ;  /* 0x000000ffff087224 */ /* 0x000fc800078e0029 */
[----:B------:R-:W-:-:S04]  /*e720*/  IMAD.WIDE.U32 R8, R36, R50, R8 ;  /* 0x0000003224087225 */ /* 0x000fc800078e0008 */
[----:B------:R-:W-:Y:S02]  /*e730*/  IMAD.MOV.U32 R10, RZ, RZ, R9 ;  /* 0x000000ffff0a7224 */ /* 0x000fe400078e0009 */
[----:B------:R-:W-:Y:S02]  /*e740*/  IMAD.MOV.U32 R34, RZ, RZ, R8 ;  /* 0x000000ffff227224 */ /* 0x000fe400078e0008 */
[----:B------:R-:W-:-:S04]  /*e750*/  IMAD.WIDE.U32 R8, R36, R47, R10 ;  /* 0x0000002f24087225 */ /* 0x000fc800078e000a */
[----:B---3--:R-:W-:-:S05]  /*e760*/  IMAD.WIDE.U32 R34, R37, R25, R34 ;  /* 0x0000001925227225 */ /* 0x008fca00078e0022 */
        /* <DEDUP_REMOVED lines=13> */
[----:B----4-:R-:W-:Y:S01]  /*e840*/  IMAD.WIDE.U32 R32, R54, R25, R32 ;  /* 0x0000001936207225 */ /* 0x010fe200078e0020 */
[----:B------:R-:W-:-:S03]  /*e850*/  IADD3 R12, P0, PT, R8, R11, RZ ;  /* 0x0000000b080c7210 */ /* 0x000fc60007f1e0ff */
[----:B------:R-:W-:Y:S01]  /*e860*/  IMAD.MOV.U32 R11, RZ, RZ, RZ ;  /* 0x000000ffff0b7224 */ /* 0x000fe200078e00ff */
        /* <DEDUP_REMOVED lines=14> */
[----:B------:R-:W-:-:S04]  /*e950*/  IMAD.WIDE.U32 R10, R36, R51, R10 ;  /* 0x00000033240a7225 */ /* 0x000fc800078e000a */
[----:B------:R-:W-:-:S04]  /*e960*/  IMAD.WIDE.U32 R14, R37, R53, R12 ;  /* 0x00000035250e7225 */ /* 0x000fc800078e000c */
[----:B------:R-:W-:Y:S01]  /*e970*/  IMAD.WIDE.U32 R8, R54, R47, R8 ;  /* 0x0000002f36087225 */ /* 0x000fe200078e0008 */
[----:B------:R-:W-:-:S03]  /*e980*/  IADD3 R12, P0, PT, R10, R15, RZ ;  /* 0x0000000f0a0c7210 */ /* 0x000fc60007f1e0ff */
[----:B-----5:R-:W-:Y:S01]  /*e990*/  IMAD.WIDE.U32 R30, R58, R25, R30 ;  /* 0x000000193a1e7225 */ /* 0x020fe200078e001e */
        /* <DEDUP_REMOVED lines=113> */
[----:B------:R-:W-:Y:S01]  /*f0b0*/  IMAD.MOV.U32 R11, RZ, RZ, RZ ;  /* 0x000000ffff0b7224 */ /* 0x000fe200078e00ff */
[----:B------:R-:W-:Y:S01]  /*f0c0*/  IADD3 R20, P1, PT, R20, R29, RZ ;  /* 0x0000001d14147210 */ /* 0x000fe20007f3e0ff */
[----:B------:R-:W-:Y:S01]  /*f0d0*/  IMAD.X R9, RZ, RZ, RZ, P0 ;  /* 0x000000ffff097224 */ /* 0x000fe200000e06ff */
[----:B------:R-:W-:Y:S01]  /*f0e0*/  IADD3 R16, P0, PT, R17, R21, RZ ;  /* 0x0000001511107210 */ /* 0x000fe20007f1e0ff */
[----:B------:R-:W-:Y:S01]  /*f0f0*/  IMAD.IADD R11, R27, 0x1, R11 ;  /* 0x000000011b0b7824 */ /* 0x000fe200078e020b */
[----:B------:R-:W-:Y:S01]  /*f100*/  IADD3 R28, P2, PT, R28, R23, RZ ;  /* 0x000000171c1c7210 */ /* 0x000fe20007f5e0ff */
[----:B------:R-:W-:-:S03]  /*f110*/  IMAD.WIDE.U32 R26, R22, 0x3d1, RZ ;  /* 0x000003d1161a7825 */ /* 0x000fc600078e00ff */
[----:B------:R-:W-:Y:S01]  /*f120*/  IADD3 R9, P3, P4, R34, R9, R11 ;  /* 0x0000000922097210 */ /* 0x000fe20007c7e00b */
[----:B------:R-:W-:Y:S02]  /*f130*/  IMAD.X R17, RZ, RZ, RZ, P0 ;  /* 0x000000ffff117224 */ /* 0x000fe400000e06ff */
[----:B------:R-:W-:Y:S01]  /*f140*/  IMAD.X R21, RZ, RZ, RZ, P1 ;  /* 0x000000ffff157224 */ /* 0x000fe200008e06ff */
[----:B------:R-:W-:Y:S01]  /*f150*/  IADD3 R9, P5, P6, R18, R9, R26 ;  /* 0x0000000912097210 */ /* 0x000fe20007ebe01a */
[----:B------:R-:W-:Y:S01]  /*f160*/  IMAD.X R29, RZ, RZ, RZ, P2 ;  /* 0x000000ffff1d7224 */ /* 0x000fe200010e06ff */
[----:B------:R-:W-:Y:S01]  /*f170*/  IADD3.X R11, PT, PT, RZ, RZ, RZ, P3, P4 ;  /* 0x000000ffff0b7210 */ /* 0x000fe20001fe84ff */
[----:B------:R-:W-:Y:S02]  /*f180*/  IMAD.MOV.U32 R13, RZ, RZ, RZ ;  /* 0x000000ffff0d7224 */ /* 0x000fe400078e00ff */
[----:B------:R-:W-:Y:S01]  /*f190*/  IMAD.WIDE.U32 R16, R56, R49, R16 ;  /* 0x0000003138107225 */ /* 0x000fe200078e0010 */
[----:B------:R-:W-:-:S03]  /*f1a0*/  IADD3.X R11, PT, PT, RZ, R11, RZ, P5, P6 ;  /* 0x0000000bff0b7210 */ /* 0x000fc60002fec4ff */
        /* <DEDUP_REMOVED lines=47> */
[----:B------:R-:W-:-:S03]  /*f4a0*/  IMAD.MOV.U32 R19, RZ, RZ, RZ ;  /* 0x000000ffff137224 */ /* 0x000fc600078e00ff */
        /* <DEDUP_REMOVED lines=66> */
.L_x_942:
        /* <DEDUP_REMOVED lines=30> */
.L_x_943:
        /* <DEDUP_REMOVED lines=12> */
.L_x_944:
        /* <DEDUP_REMOVED lines=27> */
.L_x_945:
        /* <DEDUP_REMOVED lines=12> */
.L_x_946:
[----:B------:R-:W-:-:S04]  /*fde0*/  IMAD.WIDE.U32 R18, R28, 0x4, RZ ;  /* 0x000000041c127825 */ /* 0x000fc800078e00ff */
[----:B------:R-:W-:Y:S02]  /*fdf0*/  IMAD.MOV.U32 R10, RZ, RZ, R19 ;  /* 0x000000ffff0a7224 */ /* 0x000fe400078e0013 */
[----:B------:R-:W-:Y:S02]  /*fe00*/  IMAD.MOV.U32 R11, RZ, RZ, RZ ;  /* 0x000000ffff0b7224 */ /* 0x000fe400078e00ff */
[----:B------:R-:W-:Y:S02]  /*fe10*/  IMAD.MOV.U32 R13, RZ, RZ, RZ ;  /* 0x000000ffff0d7224 */ /* 0x000fe400078e00ff */
[----:B------:R-:W-:-:S04]  /*fe20*/  IMAD.WIDE.U32 R10, R26, 0x4, R10 ;  /* 0x000000041a0a7825 */ /* 0x000fc800078e000a */
[----:B------:R-:W-:Y:S01]  /*fe30*/  IMAD.MOV.U32 R12, RZ, RZ, R11 ;  /* 0x000000ffff0c7224 */ /* 0x000fe200078e000b */
[----:B------:R-:W-:Y:S01]  /*fe40*/  SHF.R.U32.HI R11, RZ, 0x1e, R40 ;  /* 0x0000001eff0b7819 */ /* 0x000fe20000011628 */
        /* <DEDUP_REMOVED lines=12> */
[----:B------:R-:W-:Y:S02]  /*ff10*/  IMAD.MOV.U32 R15, RZ, RZ, RZ ;  /* 0x000000ffff0f7224 */ /* 0x000fe400078e00ff */
[----:B------:R-:W-:-:S04]  /*ff20*/  IMAD.WIDE.U32 R22, R23, 0x4, RZ ;  /* 0x0000000417167825 */ /* 0x000fc800078e00ff */
[----:B------:R-:W-:Y:S01]  /*ff30*/  IMAD.IADD R15, R21, 0x1, R15 ;  /* 0x00000001150f7824 */ /* 0x000fe200078e020f */
[----:B------:R-:W-:Y:S02]  /*ff40*/  LOP3.LUT R9, R22, R9, RZ, 0xfc, !PT ;  /* 0x0000000916097212 */ /* 0x000fe400078efcff */
[----:B------:R-:W-:Y:S02]  /*ff50*/  LOP3.LUT R18, R18, R23, RZ, 0xfc, !PT ;  /* 0x0000001712127212 */ /* 0x000fe400078efcff */
        /* <DEDUP_REMOVED lines=18> */
[----:B------:R-:W-:Y:S02]  /*10080*/  IMAD.MOV.U32 R8, RZ, RZ, R20 ;  /* 0x000000ffff087224 */ /* 0x000fe400078e0014 */
[----:B------:R-:W-:Y:S02]  /*10090*/  IMAD.MOV.U32 R9, RZ, RZ, RZ ;  /* 0x000000ffff097224 */ /* 0x000fe400078e00ff */
[----:B------:R-:W-:Y:S02]  /*100a0*/  IMAD.MOV.U32 R21, RZ, RZ, RZ ;  /* 0x000000ffff157224 */ /* 0x000fe400078e00ff */
[----:B------:R-:W-:-:S04]  /*100b0*/  IMAD.WIDE.U32 R8, R23, 0x3d1, R8 ;  /* 0x000003d117087825 */ /* 0x000fc800078e0008 */
[----:B------:R-:W-:Y:S02]  /*100c0*/  IMAD.IADD R10, R9, 0x1, R21 ;  /* 0x00000001090a7824 */ /* 0x000fe400078e0215 */
[----:B------:R-:W-:Y:S02]  /*100d0*/  IMAD.MOV.U32 R20, RZ, RZ, R8 ;  /* 0x000000ffff147224 */ /* 0x000fe400078e0008 */
[----:B------:R-:W-:Y:S01]  /*100e0*/  IMAD.MOV.U32 R16, RZ, RZ, RZ ;  /* 0x000000ffff107224 */ /* 0x000fe200078e00ff */
        /* <DEDUP_REMOVED lines=39> */
.L_x_947:
[----:B------:R-:W-:Y:S01]  /*10360*/  ISETP.GT.U32.OR P0, PT, R16, UR62, P0 ;  /* 0x0000003e10007c0c */ /* 0x000fe20008704470 */
[----:B------:R-:W-:Y:S02]  /*10370*/  IMAD.MOV.U32 R9, RZ, RZ, R11 ;  /* 0x000000ffff097224 */ /* 0x000fe400078e000b */
[----:B------:R-:W-:Y:S02]  /*10380*/  IMAD.MOV.U32 R10, RZ, RZ, R13 ;  /* 0x000000ffff0a7224 */ /* 0x000fe400078e000d */
[----:B------:R-:W-:Y:S02]  /*10390*/  IMAD.MOV.U32 R14, RZ, RZ, R15 ;  /* 0x000000ffff0e7224 */ /* 0x000fe400078e000f */
[----:B------:R-:W-:Y:S02]  /*103a0*/  IMAD.MOV.U32 R8, RZ, RZ, R16 ;  /* 0x000000ffff087224 */ /* 0x000fe400078e0010 */
[----:B------:R-:W-:Y:S02]  /*103b0*/  IMAD.MOV.U32 R11, RZ, RZ, R17 ;  /* 0x000000ffff0b7224 */ /* 0x000fe400078e0011 */
[----:B------:R-:W-:-:S02]  /*103c0*/  IMAD.MOV.U32 R12, RZ, RZ, R19 ;  /* 0x000000ffff0c7224 */ /* 0x000fc400078e0013 */
[----:B------:R-:W-:Y:S02]  /*103d0*/  IMAD.MOV.U32 R13, RZ, RZ, R22 ;  /* 0x000000ffff0d7224 */ /* 0x000fe400078e0016 */
[----:B------:R-:W-:Y:S01]  /*103e0*/  IMAD.MOV.U32 R15, RZ, RZ, R20 ;  /* 0x000000ffff0f7224 */ /* 0x000fe200078e0014 */
[----:B------:R-:W-:Y:S06]  /*103f0*/  @P0 BRA `(.L_x_948) ;  /* 0x0000000000640947 */ /* 0x000fec0003800000 */
        /* <DEDUP_REMOVED lines=25> */
.L_x_948:
        /* <DEDUP_REMOVED lines=12> */
.L_x_949:
        /* <DEDUP_REMOVED lines=27> */
.L_x_950:
        /* <DEDUP_REMOVED lines=12> */
.L_x_951:
        /* <DEDUP_REMOVED lines=115> */
[----:B------:R-:W-:Y:S02]  /*10ff0*/  MOV R21, RZ ;  /* 0x000000ff00157202 */ /* 0x000fe40000000f00 */
        /* <DEDUP_REMOVED lines=37> */
[----:B------:R-:W-:Y:S02]  /*11250*/  IMAD.X R29, RZ, RZ, RZ, P2 ;  /* 0x000000ffff1d7224 */ /* 0x000fe400010e06ff */
[----:B------:R-:W-:Y:S01]  /*11260*/  IMAD.X R33, RZ, RZ, RZ, P1 ;  /* 0x000000ffff217224 */ /* 0x000fe200008e06ff */
[----:B------:R-:W-:Y:S01]  /*11270*/  IADD3 R17, P1, PT, R17, R30, RZ ;  /* 0x0000001e11117210 */ /* 0x000fe20007f3e0ff */
[----:B------:R-:W-:Y:S02]  /*11280*/  IMAD.X R35, RZ, RZ, RZ, P0 ;  /* 0x000000ffff237224 */ /* 0x000fe400000e06ff */
[----:B------:R-:W-:-:S04]  /*11290*/  IMAD.WIDE.U32 R28, R47, R49, R28 ;  /* 0x000000312f1c7225 */ /* 0x000fc800078e001c */
[----:B------:R-:W-:-:S04]  /*112a0*/  IMAD.WIDE.U32 R32, R53, R51, R32 ;  /* 0x0000003335207225 */ /* 0x000fc800078e0020 */
[----:B------:R-:W-:Y:S01]  /*112b0*/  IMAD.WIDE.U32 R34, R46, R51, R34 ;  /* 0x000000332e227225 */ /* 0x000fe200078e0022 */
[----:B------:R-:W-:-:S03]  /*112c0*/  IADD3 R26, P2, PT, R32, R29, RZ ;  /* 0x0000001d201a7210 */ /* 0x000fc60007f5e0ff */
[----:B------:R-:W-:Y:S01]  /*112d0*/  IMAD.IADD R21, R31, 0x1, R21 ;  /* 0x000000011f157824 */ /* 0x000fe200078e0215 */
[----:B------:R-:W-:Y:S01]  /*112e0*/  IADD3 R32, P0, PT, R27, R35, RZ ;  /* 0x000000231b207210 */ /* 0x000fe20007f1e0ff */
[----:B------:R-:W-:Y:S01]  /*112f0*/  IMAD.X R19, RZ, RZ, RZ, P1 ;  /* 0x000000ffff137224 */ /* 0x000fe200008e06ff */
[----:B------:R-:W-:Y:S01]  /*11300*/  IADD3 R34, P1, PT, R34, R33, RZ ;  /* 0x0000002122227210 */ /* 0x000fe20007f3e0ff */
[----:B------:R-:W-:-:S03]  /*11310*/  IMAD.WIDE.U32 R30, R28, 0x3d1, RZ ;  /* 0x000003d11c1e7825 */ /* 0x000fc600078e00ff */
[----:B------:R-:W-:Y:S01]  /*11320*/  IADD3 R19, P3, P4, R44, R19, R21 ;  /* 0x000000132c137210 */ /* 0x000fe20007c7e015 */
[----:B------:R-:W-:Y:S02]  /*11330*/  IMAD.MOV.U32 R21, RZ, RZ, RZ ;  /* 0x000000ffff157224 */ /* 0x000fe400078e00ff */
[----:B------:R-:W-:Y:S01]  /*11340*/  IMAD.X R27, RZ, RZ, RZ, P2 ;  /* 0x000000ffff1b7224 */ /* 0x000fe200010e06ff */
[----:B------:R-:W-:Y:S01]  /*11350*/  IADD3 R19, P2, P5, R24, R19, R30 ;  /* 0x0000001318137210 */ /* 0x000fe20007d5e01e */
[----:B------:R-:W-:Y:S02]  /*11360*/  IMAD.X R35, RZ, RZ, RZ, P1 ;  /* 0x000000ffff237224 */ /* 0x000fe400008e06ff */
[----:B------:R-:W-:Y:S02]  /*11370*/  IMAD.X R33, RZ, RZ, RZ, P0 ;  /* 0x000000ffff217224 */ /* 0x000fe400000e06ff */
[----:B------:R-:W-:Y:S01]  /*11380*/  IMAD.IADD R31, R31, 0x1, R21 ;  /* 0x000000011f1f7824 */ /* 0x000fe200078e0215 */
[----:B------:R-:W-:Y:S01]  /*11390*/  IADD3.X R21, PT, PT, RZ, RZ, RZ, P3, P4 ;  /* 0x000000ffff157210 */ /* 0x000fe20001fe84ff */
[----:B------:R-:W-:-:S03]  /*113a0*/  IMAD.WIDE.U32 R26, R48, R49, R26 ;  /* 0x00000031301a7225 */ /* 0x000fc600078e001a */
[----:B------:R-:W-:Y:S01]  /*113b0*/  IADD3.X R21, PT, PT, RZ, R21, RZ, P2, P5 ;  /* 0x00000015ff157210 */ /* 0x000fe200017ea4ff */
[----:B------:R-:W-:-:S03]  /*113c0*/  IMAD.WIDE.U32 R34, R46, R51, R34 ;  /* 0x000000332e227225 */ /* 0x000fc600078e0022 */
[----:B------:R-:W-:Y:S01]  /*113d0*/  IADD3 R21, P2, P3, R42, R21, R31 ;  /* 0x000000152a157210 */ /* 0x000fe20007b5e01f */
        /* <DEDUP_REMOVED lines=8> */
[----:B------:R-:W-:Y:S01]  /*11460*/  IMAD.MOV.U32 R24, RZ, RZ, RZ ;  /* 0x000000ffff187224 */ /* 0x000fe200078e00ff */
[----:B------:R-:W-:Y:S01]  /*11470*/  IADD3.X R23, PT, PT, RZ, R23, RZ, P1, P4 ;  /* 0x00000017ff177210 */ /* 0x000fe20000fe84ff */
[----:B------:R-:W-:-:S04]  /*11480*/  IMAD.WIDE.U32 R30, R53, R49, R30 ;  /* 0x00000031351e7225 */ /* 0x000fc800078e001e */
[----:B------:R-:W-:-:S04]  /*11490*/  IMAD.WIDE.U32 R34, R51, R51, R34 ;  /* 0x0000003333227225 */ /* 0x000fc800078e0022 */
[----:B------:R-:W-:Y:S01]  /*114a0*/  IMAD.IADD R24, R25, 0x1, R24 ;  /* 0x0000000119187824 */ /* 0x000fe200078e0218 */
[----:B------:R-:W-:Y:S01]  /*114b0*/  IADD3 R28, P1, PT, R34, R31, RZ ;  /* 0x0000001f221c7210 */ /* 0x000fe20007f3e0ff */
[----:B------:R-:W-:Y:S01]  /*114c0*/  IMAD.MOV.U32 R31, RZ, RZ, RZ ;  /* 0x000000ffff1f7224 */ /* 0x000fe200078e00ff */
        /* <DEDUP_REMOVED lines=96> */
.L_x_952:
[----:B------:R-:W-:Y:S01]  /*11ad0*/  ISETP.GT.U32.OR P0, PT, R27, UR62, P0 ;  /* 0x0000003e1b007c0c */ /* 0x000fe20008704470 */
[----:B------:R-:W-:Y:S02]  /*11ae0*/  IMAD.MOV.U32 R25, RZ, RZ, R29 ;  /* 0x000000ffff197224 */ /* 0x000fe400078e001d */
[----:B------:R-:W-:Y:S02]  /*11af0*/  IMAD.MOV.U32 R24, RZ, RZ, R27 ;  /* 0x000000ffff187224 */ /* 0x000fe400078e001b */
[----:B------:R-:W-:Y:S02]  /*11b00*/  IMAD.MOV.U32 R31, RZ, RZ, R21 ;  /* 0x000000ffff1f7224 */ /* 0x000fe400078e0015 */
[----:B------:R-:W-:Y:S02]  /*11b10*/  IMAD.MOV.U32 R32, RZ, RZ, R19 ;  /* 0x000000ffff207224 */ /* 0x000fe400078e0013 */
[----:B------:R-:W-:-:S04]  /*11b20*/  IMAD.MOV.U32 R29, RZ, RZ, R17 ;  /* 0x000000ffff1d7224 */ /* 0x000fc800078e0011 */
        /* <DEDUP_REMOVED lines=26> */
.L_x_953:
        /* <DEDUP_REMOVED lines=12> */
.L_x_954:
        /* <DEDUP_REMOVED lines=27> */
.L_x_955:
        /* <DEDUP_REMOVED lines=12> */
.L_x_956:
        /* <DEDUP_REMOVED lines=88> */
.L_x_957:
        /* <DEDUP_REMOVED lines=35> */
.L_x_958:
        /* <DEDUP_REMOVED lines=12> */
.L_x_959:
        /* <DEDUP_REMOVED lines=27> */
.L_x_960:
        /* <DEDUP_REMOVED lines=12> */
.L_x_961:
        /* <DEDUP_REMOVED lines=159> */
[----:B------:R-:W-:Y:S01]  /*134d0*/  IMAD.IADD R40, R41, 0x1, R25 ;  /* 0x0000000129287824 */ /* 0x000fe200078e0219 */
[----:B------:R-:W-:Y:S01]  /*134e0*/  IADD3 R44, P1, PT, R44, R43, RZ ;  /* 0x0000002b2c2c7210 */ /* 0x000fe20007f3e0ff */
[----:B------:R-:W-:Y:S01]  /*134f0*/  IMAD.X R25, RZ, RZ, RZ, P2 ;  /* 0x000000ffff197224 */ /* 0x000fe200010e06ff */
[----:B------:R-:W-:Y:S01]  /*13500*/  IADD3 R34, P2, PT, R42, R37, RZ ;  /* 0x000000252a227210 */ /* 0x000fe20007f5e0ff */
[----:B------:R-:W-:Y:S01]  /*13510*/  IMAD.MOV.U32 R27, RZ, RZ, RZ ;  /* 0x000000ffff1b7224 */ /* 0x000fe200078e00ff */
[----:B------:R-:W-:Y:S01]  /*13520*/  IADD3 R42, P0, PT, R35, R45, RZ ;  /* 0x0000002d232a7210 */ /* 0x000fe20007f1e0ff */
[----:B------:R-:W-:Y:S01]  /*13530*/  IMAD.X R45, RZ, RZ, RZ, P1 ;  /* 0x000000ffff2d7224 */ /* 0x000fe200008e06ff */
[----:B------:R-:W-:Y:S01]  /*13540*/  IADD3 R25, P3, P4, R50, R25, R40 ;  /* 0x0000001932197210 */ /* 0x000fe20007c7e028 */
[----:B------:R-:W-:-:S04]  /*13550*/  IMAD.WIDE.U32 R40, R36, 0x3d1, RZ ;  /* 0x000003d124287825 */ /* 0x000fc800078e00ff */
[----:B------:R-:W-:Y:S01]  /*13560*/  IMAD.X R35, RZ, RZ, RZ, P2 ;  /* 0x000000ffff237224 */ /* 0x000fe200010e06ff */
[----:B------:R-:W-:Y:S01]  /*13570*/  IADD3 R25, P2, P5, R32, R25, R40 ;  /* 0x0000001920197210 */ /* 0x000fe20007d5e028 */
        /* <DEDUP_REMOVED lines=119> */
.L_x_962:
[----:B------:R-:W-:Y:S01]  /*13cf0*/  ISETP.GT.U32.OR P0, PT, R39, UR62, P0 ;  /* 0x0000003e27007c0c */ /* 0x000fe20008704470 */
[----:B------:R-:W-:Y:S02]  /*13d00*/  IMAD.MOV.U32 R30, RZ, RZ, R36 ;  /* 0x000000ffff1e7224 */ /* 0x000fe400078e0024 */
[----:B------:R-:W-:Y:S02]  /*13d10*/  IMAD.MOV.U32 R42, RZ, RZ, R29 ;  /* 0x000000ffff2a7224 */ /* 0x000fe400078e001d */
[----:B------:R-:W-:Y:S02]  /*13d20*/  IMAD.MOV.U32 R31, RZ, RZ, R27 ;  /* 0x000000ffff1f7224 */ /* 0x000fe400078e001b */
[----:B------:R-:W-:-:S06]  /*13d30*/  IMAD.MOV.U32 R44, RZ, RZ, R25 ;  /* 0x000000ffff2c7224 */ /* 0x000fcc00078e0019 */
        /* <DEDUP_REMOVED lines=26> */
.L_x_963:
        /* <DEDUP_REMOVED lines=12> */
.L_x_964:
        /* <DEDUP_REMOVED lines=27> */
.L_x_965:
        /* <DEDUP_REMOVED lines=12> */
.L_x_966:
[----:B------:R-:W-:-:S04]  /*14210*/  IMAD.WIDE.U32 R36, R52, 0x3, RZ ;  /* 0x0000000334247825 */ /* 0x000fc800078e00ff */
        /* <DEDUP_REMOVED lines=19> */
[----:B------:R-:W-:-:S04]  /*14350*/  IMAD.MOV.U32 R40, RZ, RZ, R35 ;  /* 0x000000ffff287224 */ /* 0x000fc800078e0023 */
[----:B------:R-:W-:-:S06]  /*14360*/  IMAD.WIDE.U32 R40, R39, 0x3, R40 ;  /* 0x0000000327287825 */ /* 0x000fcc00078e0028 */
[----:B------:R-:W-:-:S04]  /*14370*/  IMAD.WIDE.U32 R36, R41, 0x3d1, R36 ;  /* 0x000003d129247825 */ /* 0x000fc800078e0024 */
[----:B------:R-:W-:Y:S02]  /*14380*/  IMAD.IADD R25, R37, 0x1, R25 ;  /* 0x0000000125197824 */ /* 0x000fe400078e0219 */
[----:B------:R-:W-:-:S03]  /*14390*/  IMAD.MOV.U32 R31, RZ, RZ, R36 ;  /* 0x000000ffff1f7224 */ /* 0x000fc600078e0024 */
        /* <DEDUP_REMOVED lines=65> */
.L_x_967:
        /* <DEDUP_REMOVED lines=32> */
.L_x_968:
        /* <DEDUP_REMOVED lines=12> */
.L_x_969:
        /* <DEDUP_REMOVED lines=27> */
.L_x_970:
        /* <DEDUP_REMOVED lines=12> */
.L_x_971:
        /* <DEDUP_REMOVED lines=217> */
[----:B------:R-:W-:Y:S01]  /*15a70*/  IMAD.MOV.U32 R35, RZ, RZ, RZ ;  /* 0x000000ffff237224 */ /* 0x000fe200078e00ff */
[----:B------:R-:W-:Y:S01]  /*15a80*/  IADD3.X R49, PT, PT, RZ, RZ, RZ, P0, !PT ;  /* 0x000000ffff317210 */ /* 0x000fe200007fe4ff */
[----:B------:R-:W-:Y:S01]  /*15a90*/  IMAD.MOV.U32 R37, RZ, RZ, RZ ;  /* 0x000000ffff257224 */ /* 0x000fe200078e00ff */
        /* <DEDUP_REMOVED lines=12> */
[----:B------:R-:W-:Y:S01]  /*15b60*/  IADD3 R35, P0, P1, R44, R35, R37 ;  /* 0x000000232c237210 */ /* 0x000fe2000791e025 */
[----:B------:R-:W-:-:S03]  /*15b70*/  IMAD.MOV.U32 R37, RZ, RZ, RZ ;  /* 0x000000ffff257224 */ /* 0x000fc600078e00ff */
        /* <DEDUP_REMOVED lines=58> */
.L_x_972:
        /* <DEDUP_REMOVED lines=30> */
.L_x_973:
        /* <DEDUP_REMOVED lines=12> */
.L_x_974:
        /* <DEDUP_REMOVED lines=27> */
.L_x_975:
        /* <DEDUP_REMOVED lines=12> */
.L_x_976:
        /* <DEDUP_REMOVED lines=19> */
[----:B------:R-:W-:Y:S02]  /*16560*/  IMAD.MOV.U32 R47, RZ, RZ, RZ ;  /* 0x000000ffff2f7224 */ /* 0x000fe400078e00ff */
[----:B------:R-:W-:-:S03]  /*16570*/  IMAD.WIDE.U32 R54, R13, 0x2, RZ ;  /* 0x000000020d367825 */ /* 0x000fc600078e00ff */
[----:B------:R-:W-:Y:S02]  /*16580*/  IADD3 R33, PT, PT, R33, R47, RZ ;  /* 0x0000002f21217210 */ /* 0x000fe40007ffe0ff */
[----:B------:R-:W-:Y:S02]  /*16590*/  LOP3.LUT R57, R54, R57, RZ, 0xfc, !PT ;  /* 0x0000003936397212 */ /* 0x000fe400078efcff */
        /* <DEDUP_REMOVED lines=66> */
.L_x_977:
[----:B------:R-:W-:Y:S01]  /*169c0*/  ISETP.GT.U32.OR P0, PT, R51, UR62, P0 ;  /* 0x0000003e33007c0c */ /* 0x000fe20008704470 */
[----:B------:R-:W-:-:S12]  /*169d0*/  IMAD.MOV.U32 R53, RZ, RZ, R35 ;  /* 0x000000ffff357224 */ /* 0x000fd800078e0023 */
        /* <DEDUP_REMOVED lines=26> */
.L_x_978:
        /* <DEDUP_REMOVED lines=12> */
.L_x_979:
        /* <DEDUP_REMOVED lines=27> */
.L_x_980:
        /* <DEDUP_REMOVED lines=12> */
.L_x_981:
[----:B------:R-:W-:-:S13]  /*16eb0*/  ISETP.GT.U32.AND P0, PT, R46, R51, PT ;  /* 0x000000332e00720c */ /* 0x000fda0003f04070 */
[----:B------:R-:W-:Y:S05]  /*16ec0*/  @P0 BRA `(.L_x_982) ;  /* 0x0000000000640947 */ /* 0x000fea0003800000 */
[----:B------:R-:W-:-:S13]  /*16ed0*/  ISETP.GE.U32.AND P0, PT, R46, R51, PT ;  /* 0x000000332e00720c */ /* 0x000fda0003f06070 */
[----:B------:R-:W-:Y:S05]  /*16ee0*/  @!P0 BRA `(.L_x_983) ;  /* 0x0000000000808947 */ /* 0x000fea0003800000 */
        /* <DEDUP_REMOVED lines=18> */
[----:B------:R-:W-:-:S04]  /*17010*/  ISETP.GE.U32.AND P0, PT, R45, R48, PT ;  /* 0x000000302d00720c */ /* 0x000fc80003f06070 */
[----:B------:R-:W-:-:S04]  /*17020*/  ISETP.LT.U32.OR P0, PT, R44, R53, !P0 ;  /* 0x000000352c00720c */ /* 0x000fc80004701470 */
[----:B------:R-:W-:-:S04]  /*17030*/  ISETP.LE.U32.AND P0, PT, R44, R53, P0 ;  /* 0x000000352c00720c */ /* 0x000fc80000703070 */
[----:B------:R-:W-:-:S13]  /*17040*/  ISETP.LT.U32.OR P0, PT, R43, R54, P0 ;  /* 0x000000362b00720c */ /* 0x000fda0000701470 */
[----:B------:R-:W-:Y:S05]  /*17050*/  @P0 BRA `(.L_x_983) ;  /* 0x0000000000240947 */ /* 0x000fea0003800000 */
.L_x_982:
        /* <DEDUP_REMOVED lines=9> */
.L_x_983:
[----:B------:R-:W0:Y:S08]  /*170f0*/  LDC.64 R32, c[0x3][RZ] ;  /* 0x00c00000ff207b82 */ /* 0x000e300000000a00 */
[----:B------:R-:W1:Y:S08]  /*17100*/  LDC.64 R34, c[0x3][0x8] ;  /* 0x00c00200ff227b82 */ /* 0x000e700000000a00 */
[----:B------:R-:W2:Y:S01]  /*17110*/  LDC.64 R36, c[0x3][0x10] ;  /* 0x00c00400ff247b82 */ /* 0x000ea20000000a00 */
[----:B0-----:R-:W-:-:S07]  /*17120*/  IADD3 R45, P0, PT, R45, R32, RZ ;  /* 0x000000202d2d7210 */ /* 0x001fce0007f1e0ff */
[----:B------:R-:W0:Y:S01]  /*17130*/  LDC R32, c[0x3][0x18] ;  /* 0x00c00600ff207b82 */ /* 0x000e220000000800 */
[----:B------:R-:W-:Y:S02]  /*17140*/  IADD3.X R44, P0, PT, R44, R33, RZ, P0, !PT ;  /* 0x000000212c2c7210 */ /* 0x000fe4000071e4ff */
[----:B------:R-:W-:Y:S02]  /*17150*/  IADD3 R48, P1, PT, R45, -R48, RZ ;  /* 0x800000302d307210 */ /* 0x000fe40007f3e0ff */
[----:B-1----:R-:W-:Y:S02]  /*17160*/  IADD3.X R43, P0, PT, R43, R34, RZ, P0, !PT ;  /* 0x000000222b2b7210 */ /* 0x002fe4000071e4ff */
[----:B------:R-:W-:Y:S02]  /*17170*/  IADD3.X R45, P1, PT, R44, ~R53, RZ, P1, !PT ;  /* 0x800000352c2d7210 */ /* 0x000fe40000f3e4ff */
[----:B------:R-:W-:Y:S02]  /*17180*/  IADD3.X R42, P0, PT, R42, R35, RZ, P0, !PT ;  /* 0x000000232a2a7210 */ /* 0x000fe4000071e4ff */
[----:B------:R-:W-:-:S02]  /*17190*/  IADD3.X R44, P1, PT, R43, ~R54, RZ, P1, !PT ;  /* 0x800000362b2c7210 */ /* 0x000fc40000f3e4ff */
[----:B--2---:R-:W-:Y:S02]  /*171a0*/  IADD3.X R41, P0, PT, R41, R36, RZ, P0, !PT ;  /* 0x0000002429297210 */ /* 0x004fe4000071e4ff */
[----:B------:R-:W-:Y:S02]  /*171b0*/  IADD3.X R47, P1, PT, R42, ~R47, RZ, P1, !PT ;  /* 0x8000002f2a2f7210 */ /* 0x000fe40000f3e4ff */
[----:B------:R-:W-:Y:S02]  /*171c0*/  IADD3.X R40, P0, PT, R40, R37, RZ, P0, !PT ;  /* 0x0000002528287210 */ /* 0x000fe4000071e4ff */
[----:B------:R-:W-:-:S04]  /*171d0*/  IADD3.X R50, P1, PT, R41, ~R50, RZ, P1, !PT ;  /* 0x8000003229327210 */ /* 0x000fc80000f3e4ff */
[----:B------:R-:W-:Y:S02]  /*171e0*/  IADD3.X R49, P1, PT, R40, ~R49, RZ, P1, !PT ;  /* 0x8000003128317210 */ /* 0x000fe40000f3e4ff */
[----:B0-----:R-:W-:-:S04]  /*171f0*/  IADD3.X R39, P0, PT, R39, R32, RZ, P0, !PT ;  /* 0x0000002027277210 */ /* 0x001fc8000071e4ff */
[----:B------:R-:W-:-:S04]  /*17200*/  IADD3.X R52, P1, PT, R39, ~R52, RZ, P1, !PT ;  /* 0x8000003427347210 */ /* 0x000fc80000f3e4ff */
[----:B------:R-:W-:-:S09]  /*17210*/  IADD3.X R39, PT, PT, ~R51, UR62, R46, P1, P0 ;  /* 0x0000003e33277c10 */ /* 0x000fd20008fe052e */
.L_x_984:
        /* <DEDUP_REMOVED lines=27> */
.L_x_985:
        /* <DEDUP_REMOVED lines=9> */
.L_x_986:
        /* <DEDUP_REMOVED lines=14> */
[----:B------:R-:W-:Y:S02]  /*17540*/  IADD3.X R57, P1, PT, R11, ~R50, RZ, P1, !PT ;  /* 0x800000320b397210 */ /* 0x000fe40000f3e4ff */
[----:B0-----:R-:W-:Y:S02]  /*17550*/  IADD3.X R9, P0, PT, R9, R32, RZ, P0, !PT ;  /* 0x0000002009097210 */ /* 0x001fe4000071e4ff */
[----:B------:R-:W-:-:S04]  /*17560*/  IADD3.X R58, P1, PT, R10, ~R49, RZ, P1, !PT ;  /* 0x800000310a3a7210 */ /* 0x000fc80000f3e4ff */
[----:B------:R-:W-:-:S04]  /*17570*/  IADD3.X R59, P1, PT, R9, ~R52, RZ, P1, !PT ;  /* 0x80000034093b7210 */ /* 0x000fc80000f3e4ff */
[----:B------:R-:W-:-:S09]  /*17580*/  IADD3.X R60, PT, PT, ~R39, UR62, R8, P1, P0 ;  /* 0x0000003e273c7c10 */ /* 0x000fd20008fe0508 */
.L_x_987:
        /* <DEDUP_REMOVED lines=12> */
[----:B------:R-:W-:Y:S02]  /*17650*/  HFMA2 R55, -RZ, RZ, 0, 0 ;  /* 0x00000000ff377431 */ /* 0x000fe400000001ff */
[----:B------:R-:W-:Y:S02]  /*17660*/  IMAD.X R11, RZ, RZ, RZ, P0 ;  /* 0x000000ffff0b7224 */ /* 0x000fe400000e06ff */
[----:B------:R-:W-:-:S04]  /*17670*/  IMAD.WIDE.U32 R10, R46, R30, R10 ;  /* 0x0000001e2e0a7225 */ /* 0x000fc800078e000a */
[----:B------:R-:W-:-:S03]  /*17680*/  IMAD.WIDE.U32 R54, R56, R31, R54 ;  /* 0x0000001f38367225 */ /* 0x000fc600078e0036 */
        /* <DEDUP_REMOVED lines=185> */
[----:B------:R-:W-:Y:S01]  /*18220*/  IMAD.MOV.U32 R12, RZ, RZ, RZ ;  /* 0x000000ffff0c7224 */ /* 0x000fe200078e00ff */
[----:B------:R-:W-:Y:S01]  /*18230*/  IADD3 R14, P0, PT, R62, R9, RZ ;  /* 0x000000093e0e7210 */ /* 0x000fe20007f1e0ff */
[----:B------:R-:W-:Y:S02]  /*18240*/  IMAD.MOV.U32 R9, RZ, RZ, RZ ;  /* 0x000000ffff097224 */ /* 0x000fe400078e00ff */
[----:B------:R-:W-:Y:S02]  /*18250*/  IMAD.IADD R10, R13, 0x1, R12 ;  /* 0x000000010d0a7824 */ /* 0x000fe400078e020c */
[----:B------:R-:W-:-:S03]  /*18260*/  IMAD.WIDE.U32 R12, R8, 0x3d1, RZ ;  /* 0x000003d1080c7825 */ /* 0x000fc600078e00ff */
[----:B------:R-:W-:Y:S01]  /*18270*/  IADD3 R33, P1, P2, R32, R33, R10 ;  /* 0x0000002120217210 */ /* 0x000fe20007a3e00a */
[----:B------:R-:W-:Y:S01]  /*18280*/  IMAD.X R15, RZ, RZ, RZ, P0 ;  /* 0x000000ffff0f7224 */ /* 0x000fe200000e06ff */
[----:B------:R-:W-:Y:S02]  /*18290*/  IADD3 R9, PT, PT, R13, R9, RZ ;  /* 0x000000090d097210 */ /* 0x000fe40007ffe0ff */
[----:B------:R-:W-:Y:S01]  /*182a0*/  IADD3 R64, P0, P3, R64, R33, R12 ;  /* 0x0000002140407210 */ /* 0x000fe20007b1e00c */
[----:B------:R-:W-:Y:S01]  /*182b0*/  IMAD.WIDE.U32 R14, R59, R24, R14 ;  /* 0x000000183b0e7225 */ /* 0x000fe200078e000e */
[----:B------:R-:W-:-:S04]  /*182c0*/  IADD3.X R31, PT, PT, RZ, RZ, RZ, P1, P2 ;  /* 0x000000ffff1f7210 */ /* 0x000fc80000fe44ff */
        /* <DEDUP_REMOVED lines=78> */
.L_x_988:
        /* <DEDUP_REMOVED lines=29> */
.L_x_989:
        /* <DEDUP_REMOVED lines=12> */
.L_x_990:
        /* <DEDUP_REMOVED lines=27> */
.L_x_991:
        /* <DEDUP_REMOVED lines=12> */
.L_x_992:
        /* <DEDUP_REMOVED lines=27> */
.L_x_993:
        /* <DEDUP_REMOVED lines=9> */
.L_x_994:
        /* <DEDUP_REMOVED lines=19> */
.L_x_995:
[----:B------:R-:W-:Y:S01]  /*19020*/  IMAD.WIDE.U32 R8, R2, 0x2, RZ ;  /* 0x0000000202087825 */ /* 0x000fe200078e00ff */
[----:B------:R-:W-:-:S03]  /*19030*/  UMOV UR4, URZ ;  /* 0x000000ff00047c82 */ /* 0x000fc60008000000 */
[----:B------:R-:W-:Y:S02]  /*19040*/  IMAD.MOV.U32 R10, RZ, RZ, R9 ;  /* 0x000000ffff0a7224 */ /* 0x000fe400078e0009 */
[----:B------:R-:W-:Y:S02]  /*19050*/  IMAD.MOV.U32 R11, RZ, RZ, RZ ;  /* 0x000000ffff0b7224 */ /* 0x000fe400078e00ff */
        /* <DEDUP_REMOVED lines=9> */
[----:B------:R-:W-:Y:S02]  /*190f0*/  IMAD.MOV.U32 R14, RZ, RZ, R13 ;  /* 0x000000ffff0e7224 */ /* 0x000fe400078e000d */
[----:B------:R-:W-:-:S04]  /*19100*/  IMAD.WIDE.U32 R24, R38, 0x2, RZ ;  /* 0x0000000226187825 */ /* 0x000fc800078e00ff */
[----:B------:R-:W-:Y:S01]  /*19110*/  IMAD.WIDE.U32 R6, R7, 0x2, R14 ;  /* 0x0000000207067825 */ /* 0x000fe200078e000e */
[----:B------:R-:W-:-:S03]  /*19120*/  LOP3.LUT R8, R25, R8, RZ, 0xfc, !PT ;  /* 0x0000000819087212 */ /* 0x000fc600078efcff */
        /* <DEDUP_REMOVED lines=24> */
[----:B------:R-:W-:Y:S02]  /*192b0*/  IMAD.MOV.U32 R3, RZ, RZ, RZ ;  /* 0x000000ffff037224 */ /* 0x000fe400078e00ff */
[----:B------:R-:W-:Y:S02]  /*192c0*/  IMAD.MOV.U32 R5, RZ, RZ, RZ ;  /* 0x000000ffff057224 */ /* 0x000fe400078e00ff */
[----:B------:R-:W-:-:S04]  /*192d0*/  IMAD.WIDE.U32 R2, R9, 0x3d1, R2 ;  /* 0x000003d109027825 */ /* 0x000fc800078e0002 */
[----:B------:R-:W-:Y:S02]  /*192e0*/  IMAD.IADD R0, R3, 0x1, R5 ;  /* 0x0000000103007824 */ /* 0x000fe400078e0205 */
        /* <DEDUP_REMOVED lines=41> */
.L_x_996:
        /* <DEDUP_REMOVED lines=28> */
.L_x_997:
        /* <DEDUP_REMOVED lines=12> */
.L_x_998:
        /* <DEDUP_REMOVED lines=27> */
.L_x_999:
        /* <DEDUP_REMOVED lines=12> */
.L_x_1000:
[----:B------:R-:W-:Y:S02]  /*19a70*/  IMAD.U32 R8, RZ, RZ, UR24 ;  /* 0x00000018ff087e24 */ /* 0x000fe4000f8e00ff */
[----:B------:R-:W-:Y:S02]  /*19a80*/  IMAD.U32 R9, RZ, RZ, UR25 ;  /* 0x00000019ff097e24 */ /* 0x000fe4000f8e00ff */
[----:B------:R-:W-:-:S03]  /*19a90*/  IMAD.U32 R10, RZ, RZ, UR24 ;  /* 0x00000018ff0a7e24 */ /* 0x000fc6000f8e00ff */
[----:B------:R0:W2:Y:S01]  /*19aa0*/  LDG.E R4, desc[UR6][R8.64+-0x24] ;  /* 0xffffdc0608047981 */ /* 0x0000a2000c1e1900 */
[----:B------:R-:W-:-:S05]  /*19ab0*/  IMAD.U32 R11, RZ, RZ, UR25 ;  /* 0x00000019ff0b7e24 */ /* 0x000fca000f8e00ff */
[----:B------:R-:W3:Y:S01]  /*19ac0*/  LDG.E R42, desc[UR6][R10.64+-0x20] ;  /* 0xffffe0060a2a7981 */ /* 0x000ee2000c1e1900 */
[----:B------:R-:W-:Y:S02]  /*19ad0*/  IMAD.U32 R14, RZ, RZ, UR24 ;  /* 0x00000018ff0e7e24 */ /* 0x000fe4000f8e00ff */
[----:B------:R-:W-:Y:S02]  /*19ae0*/  IMAD.U32 R15, RZ, RZ, UR25 ;  /* 0x00000019ff0f7e24 */ /* 0x000fe4000f8e00ff */
[----:B------:R-:W-:Y:S02]  /*19af0*/  IMAD.U32 R24, RZ, RZ, UR24 ;  /* 0x00000018ff187e24 */ /* 0x000fe4000f8e00ff */
[----:B------:R-:W-:Y:S01]  /*19b00*/  IMAD.U32 R25, RZ, RZ, UR25 ;  /* 0x00000019ff197e24 */ /* 0x000fe2000f8e00ff */
[----:B------:R2:W4:Y:S04]  /*19b10*/  LDG.E R0, desc[UR6][R14.64+-0x1c] ;  /* 0xffffe4060e007981 */ /* 0x000528000c1e1900 */
[----:B------:R1:W5:Y:S01]  /*19b20*/  LDG.E R5, desc[UR6][R24.64+-0x18] ;  /* 0xffffe80618057981 */ /* 0x000362000c1e1900 */
[----:B------:R-:W-:-:S02]  /*19b30*/  IMAD.U32 R26, RZ, RZ, UR24 ;  /* 0x00000018ff1a7e24 */ /* 0x000fc4000f8e00ff */
[----:B------:R-:W-:Y:S01]  /*19b40*/  IMAD.U32 R27, RZ, RZ, UR25 ;  /* 0x00000019ff1b7e24 */ /* 0x000fe2000f8e00ff */
[----:B------:R-:W-:Y:S01]  /*19b50*/  MOV R33, UR25 ;  /* 0x0000001900217c02 */ /* 0x000fe20008000f00 */
[----:B------:R-:W-:Y:S01]  /*19b60*/  IMAD.U32 R32, RZ, RZ, UR24 ;  /* 0x00000018ff207e24 */ /* 0x000fe2000f8e00ff */
[----:B------:R-:W5:Y:S04]  /*19b70*/  LDG.E R6, desc[UR6][R10.64+-0x8] ;  /* 0xfffff8060a067981 */ /* 0x000f68000c1e1900 */
[----:B------:R-:W5:Y:S04]  /*19b80*/  LDG.E R3, desc[UR6][R26.64+-0x14] ;  /* 0xffffec061a037981 */ /* 0x000f68000c1e1900 */
[----:B------:R-:W5:Y:S01]  /*19b90*/  LDG.E R38, desc[UR6][R32.64+-0x10] ;  /* 0xfffff00620267981 */ /* 0x000f62000c1e1900 */
[----:B------:R-:W-:-:S02]  /*19ba0*/  IMAD.U32 R34, RZ, RZ, UR24 ;  /* 0x00000018ff227e24 */ /* 0x000fc4000f8e00ff */
[----:B------:R-:W-:-:S05]  /*19bb0*/  IMAD.U32 R35, RZ, RZ, UR25 ;  /* 0x00000019ff237e24 */ /* 0x000fca000f8e00ff */
[----:B------:R5:W5:Y:S01]  /*19bc0*/  LDG.E R2, desc[UR6][R34.64+-0xc] ;  /* 0xfffff40622027981 */ /* 0x000b62000c1e1900 */
[----:B------:R-:W-:Y:S02]  /*19bd0*/  IMAD.MOV.U32 R31, RZ, RZ, RZ ;  /* 0x000000ffff1f7224 */ /* 0x000fe400078e00ff */
[----:B0-----:R-:W-:Y:S02]  /*19be0*/  IMAD.MOV.U32 R9, RZ, RZ, RZ ;  /* 0x000000ffff097224 */ /* 0x001fe400078e00ff */
[----:B--2---:R-:W-:-:S04]  /*19bf0*/  IMAD.WIDE.U32 R14, R4, R29, RZ ;  /* 0x0000001d040e7225 */ /* 0x004fc800078e00ff */
[----:B------:R-:W-:-:S04]  /*19c00*/  IMAD.MOV.U32 R30, RZ, RZ, R15 ;  /* 0x000000ffff1e7224 */ /* 0x000fc800078e000f */
[----:B---3--:R-:W-:-:S04]  /*19c10*/  IMAD.WIDE.U32 R30, R42, R29, R30 ;  /* 0x0000001d2a1e7225 */ /* 0x008fc800078e001e */
[----:B------:R-:W-:Y:S02]  /*19c20*/  IMAD.MOV.U32 R8, RZ, RZ, R31 ;  /* 0x000000ffff087224 */ /* 0x000fe400078e001f */
[----:B------:R-:W-:Y:S02]  /*19c30*/  IMAD.MOV.U32 R31, RZ, RZ, RZ ;  /* 0x000000ffff1f7224 */ /* 0x000fe400078e00ff */
[----:B----4-:R-:W-:-:S04]  /*19c40*/  IMAD.WIDE.U32 R8, R0, R29, R8 ;  /* 0x0000001d00087225 */ /* 0x010fc800078e0008 */
[----:B------:R-:W-:-:S05]  /*19c50*/  IMAD.WIDE.U32 R30, R4, R41, R30 ;  /* 0x00000029041e7225 */ /* 0x000fca00078e001e */
[----:B-1----:R-:W-:Y:S01]  /*19c60*/  IADD3 R24, P0, PT, R8, R31, RZ ;  /* 0x0000001f08187210 */ /* 0x002fe20007f1e0ff */
[----:B------:R-:W-:Y:S02]  /*19c70*/  IMAD.MOV.U32 R8, RZ, RZ, R9 ;  /* 0x000000ffff087224 */ /* 0x000fe400078e0009 */
[----:B------:R-:W-:Y:S02]  /*19c80*/  IMAD.MOV.U32 R9, RZ, RZ, RZ ;  /* 0x000000ffff097224 */ /* 0x000fe400078e00ff */
[----:B------:R-:W-:Y:S02]  /*19c90*/  IMAD.X R25, RZ, RZ, RZ, P0 ;  /* 0x000000ffff197224 */ /* 0x000fe400000e06ff */
[----:B-----5:R-:W-:-:S04]  /*19ca0*/  IMAD.WIDE.U32 R8, R5, R29, R8 ;  /* 0x0000001d05087225 */ /* 0x020fc800078e0008 */
        /* <DEDUP_REMOVED lines=10> */
[----:B------:R-:W-:-:S03]  /*19d50*/  IADD3 R36, P0, PT, R8, R37, RZ ;  /* 0x0000002508247210 */ /* 0x000fc60007f1e0ff */
        /* <DEDUP_REMOVED lines=10> */
[----:B------:R-:W-:Y:S02]  /*19e00*/  IMAD.MOV.U32 R35, RZ, RZ, RZ ;  /* 0x000000ffff237224 */ /* 0x000fe400078e00ff */
[----:B------:R-:W-:Y:S02]  /*19e10*/  IMAD.X R37, RZ, RZ, RZ, P0 ;  /* 0x000000ffff257224 */ /* 0x000fe400000e06ff */
[----:B------:R-:W-:Y:S02]  /*19e20*/  IMAD.MOV.U32 R8, RZ, RZ, R9 ;  /* 0x000000ffff087224 */ /* 0x000fe400078e0009 */
[----:B------:R-:W-:Y:S02]  /*19e30*/  IMAD.MOV.U32 R9, RZ, RZ, RZ ;  /* 0x000000ffff097224 */ /* 0x000fe400078e00ff */
[----:B------:R-:W-:-:S04]  /*19e40*/  IMAD.WIDE.U32 R34, R4, R13, R34 ;  /* 0x0000000d04227225 */ /* 0x000fc800078e0022 */
[----:B------:R-:W-:-:S04]  /*19e50*/  IMAD.WIDE.U32 R10, R0, R55, R10 ;  /* 0x00000037000a7225 */ /* 0x000fc800078e000a */
[----:B------:R-:W-:Y:S01]  /*19e60*/  IMAD.WIDE.U32 R36, R3, R41, R36 ;  /* 0x0000002903247225 */ /* 0x000fe200078e0024 */
[----:B------:R-:W-:-:S03]  /*19e70*/  IADD3 R26, P2, PT, R10, R35, RZ ;  /* 0x000000230a1a7210 */ /* 0x000fc60007f5e0ff */
[----:B------:R-:W-:Y:S01]  /*19e80*/  IMAD.WIDE.U32 R8, R2, R29, R8 ;  /* 0x0000001d02087225 */ /* 0x000fe200078e0008 */
[----:B------:R-:W-:Y:S02]  /*19e90*/  IADD3 R10, P1, PT, R36, R11, RZ ;  /* 0x0000000b240a7210 */ /* 0x000fe40007f3e0ff */
[----:B------:R-:W-:Y:S01]  /*19ea0*/  IADD3 R36, P0, PT, R8, R37, RZ ;  /* 0x0000002508247210 */ /* 0x000fe20007f1e0ff */
[----:B------:R-:W-:Y:S02]  /*19eb0*/  IMAD.X R27, RZ, RZ, RZ, P2 ;  /* 0x000000ffff1b7224 */ /* 0x000fe400010e06ff */
[----:B------:R-:W-:Y:S02]  /*19ec0*/  IMAD.X R11, RZ, RZ, RZ, P1 ;  /* 0x000000ffff0b7224 */ /* 0x000fe400008e06ff */
[----:B------:R-:W-:Y:S02]  /*19ed0*/  IMAD.X R37, RZ, RZ, RZ, P0 ;  /* 0x000000ffff257224 */ /* 0x000fe400000e06ff */
[----:B------:R-:W-:-:S02]  /*19ee0*/  IMAD.MOV.U32 R8, RZ, RZ, R9 ;  /* 0x000000ffff087224 */ /* 0x000fc400078e0009 */
        /* <DEDUP_REMOVED lines=11> */
[----:B------:R-:W-:-:S02]  /*19fa0*/  IMAD.MOV.U32 R27, RZ, RZ, RZ ;  /* 0x000000ffff1b7224 */ /* 0x000fc400078e00ff */
[----:B------:R-:W-:-:S04]  /*19fb0*/  IMAD.WIDE.U32 R36, R2, R41, R36 ;  /* 0x0000002902247225 */ /* 0x000fc800078e0024 */
[----:B------:R-:W-:-:S04]  /*19fc0*/  IMAD.WIDE.U32 R26, R4, R53, R26 ;  /* 0x00000035041a7225 */ /* 0x000fc800078e001a */
[----:B------:R-:W-:-:S04]  /*19fd0*/  IMAD.WIDE.U32 R28, R0, R13, R28 ;  /* 0x0000000d001c7225 */ /* 0x000fc800078e001c */
[----:B------:R-:W-:Y:S01]  /*19fe0*/  IMAD.WIDE.U32 R10, R3, R55, R10 ;  /* 0x00000037030a7225 */ /* 0x000fe200078e000a */
[----:B------:R-:W-:Y:S02]  /*19ff0*/  IADD3 R8, P0, PT, R9, R37, RZ ;  /* 0x0000002509087210 */ /* 0x000fe40007f1e0ff */
[----:B------:R-:W-:Y:S02]  /*1a000*/  IADD3 R32, P3, PT, R28, R27, RZ ;  /* 0x0000001b1c207210 */ /* 0x000fe40007f7e0ff */
[----:B------:R-:W-:Y:S02]  /*1a010*/  IADD3 R10, P2, PT, R10, R29, RZ ;  /* 0x0000001d0a0a7210 */ /* 0x000fe40007f5e0ff */
[----:B------:R-:W-:Y:S01]  /*1a020*/  IADD3 R36, P1, PT, R36, R11, RZ ;  /* 0x0000000b24247210 */ /* 0x000fe20007f3e0ff */
[----:B------:R-:W-:Y:S02]  /*1a030*/  IMAD.X R9, RZ, RZ, RZ, P0 ;  /* 0x000000ffff097224 */ /* 0x000fe400000e06ff */
[----:B------:R-:W-:Y:S01]  /*1a040*/  IMAD.X R33, RZ, RZ, RZ, P3 ;  /* 0x000000ffff217224 */ /* 0x000fe200018e06ff */
[----:B------:R-:W-:Y:S01]  /*1a050*/  IADD3.X R37, PT, PT, RZ, RZ, RZ, P1, !PT ;  /* 0x000000ffff257210 */ /* 0x000fe20000ffe4ff */
[----:B------:R-:W-:-:S02]  /*1a060*/  IMAD.X R11, RZ, RZ, RZ, P2 ;  /* 0x000000ffff0b7224 */ /* 0x000fc400010e06ff */
[----:B------:R-:W-:-:S04]  /*1a070*/  IMAD.WIDE.U32 R8, R6, R41, R8 ;  /* 0x0000002906087225 */ /* 0x000fc800078e0008 */
[----:B------:R-:W-:-:S04]  /*1a080*/  IMAD.WIDE.U32 R32, R42, R53, R32 ;  /* 0x000000352a207225 */ /* 0x000fc800078e0020 */
[----:B------:R-:W-:-:S04]  /*1a090*/  IMAD.WIDE.U32 R10, R5, R13, R10 ;  /* 0x0000000d050a7225 */ /* 0x000fc800078e000a */
[----:B------:R-:W-:Y:S01]  /*1a0a0*/  IMAD.WIDE.U32 R36, R38, R55, R36 ;  /* 0x0000003726247225 */ /* 0x000fe200078e0024 */
[----:B------:R-:W-:-:S04]  /*1a0b0*/  IADD3 R10, P2, PT, R10, R33, RZ ;  /* 0x000000210a0a7210 */ /* 0x000fc80007f5e0ff */
[----:B------:R-:W-:Y:S02]  /*1a0c0*/  IADD3 R40, P0, PT, R8, R37, RZ ;  /* 0x0000002508287210 */ /* 0x000fe40007f1e0ff */
[----:B------:R-:W-:Y:S01]  /*1a0d0*/  IADD3 R36, P1, PT, R36, R11, RZ ;  /* 0x0000000b24247210 */ /* 0x000fe20007f3e0ff */
[----:B------:R-:W-:Y:S02]  /*1a0e0*/  IMAD.X R11, RZ, RZ, RZ, P2 ;  /* 0x000000ffff0b7224 */ /* 0x000fe400010e06ff */
[----:B------:R-:W-:Y:S02]  /*1a0f0*/  IMAD.X R41, RZ, RZ, RZ, P0 ;  /* 0x000000ffff297224 */ /* 0x000fe400000e06ff */
[----:B------:R-:W-:Y:S02]  /*1a100*/  IMAD.X R37, RZ, RZ, RZ, P1 ;  /* 0x000000ffff257224 */ /* 0x000fe400008e06ff */
[----:B------:R-:W-:Y:S02]  /*1a110*/  IMAD.MOV.U32 R33, RZ, RZ, RZ ;  /* 0x000000ffff217224 */ /* 0x000fe400078e00ff */
        /* <DEDUP_REMOVED lines=9> */
[----:B------:R-:W-:-:S02]  /*1a1b0*/  IMAD.X R29, RZ, RZ, RZ, P3 ;  /* 0x000000ffff1d7224 */ /* 0x000fc400018e06ff */
        /* <DEDUP_REMOVED lines=11> */
[----:B------:R-:W-:-:S02]  /*1a270*/  IMAD.MOV.U32 R29, RZ, RZ, RZ ;  /* 0x000000ffff1d7224 */ /* 0x000fc400078e00ff */
[----:B------:R-:W-:Y:S02]  /*1a280*/  IMAD.X R11, RZ, RZ, RZ, P0 ;  /* 0x000000ffff0b7224 */ /* 0x000fe400000e06ff */
        /* <DEDUP_REMOVED lines=20> */
[----:B------:R-:W-:Y:S02]  /*1a3d0*/  IMAD.MOV.U32 R37, RZ, RZ, RZ ;  /* 0x000000ffff257224 */ /* 0x000fe400078e00ff */
        /* <DEDUP_REMOVED lines=22> */
[----:B------:R-:W-:Y:S02]  /*1a540*/  IMAD.X R11, RZ, RZ, RZ, P2 ;  /* 0x000000ffff0b7224 */ /* 0x000fe400010e06ff */
[----:B------:R-:W-:Y:S02]  /*1a550*/  IMAD.X R57, RZ, RZ, RZ, P0 ;  /* 0x000000ffff397224 */ /* 0x000fe400000e06ff */
[----:B------:R-:W-:Y:S01]  /*1a560*/  IMAD.X R13, RZ, RZ, RZ, P1 ;  /* 0x000000ffff0d7224 */ /* 0x000fe200008e06ff */
[----:B------:R-:W-:Y:S01]  /*1a570*/  IADD3 R4, P2, PT, R14, R40, RZ ;  /* 0x000000280e047210 */ /* 0x000fe20007f5e0ff */
[----:B------:R-:W-:Y:S02]  /*1a580*/  IMAD.MOV.U32 R9, RZ, RZ, RZ ;  /* 0x000000ffff097224 */ /* 0x000fe400078e00ff */
        /* <DEDUP_REMOVED lines=11> */
[----:B------:R-:W-:Y:S02]  /*1a640*/  IMAD.X R13, RZ, RZ, RZ, P2 ;  /* 0x000000ffff0d7224 */ /* 0x000fe400010e06ff */
[----:B------:R-:W-:Y:S01]  /*1a650*/  IMAD.X R57, RZ, RZ, RZ, P1 ;  /* 0x000000ffff397224 */ /* 0x000fe200008e06ff */
[----:B------:R-:W-:Y:S01]  /*1a660*/  IADD3 R0, P0, P5, R8, R31, R14 ;  /* 0x0000001f08007210 */ /* 0x000fe20007d1e00e */
[----:B------:R-:W-:Y:S01]  /*1a670*/  IMAD.WIDE.U32 R54, R6, R51, R54 ;  /* 0x0000003306367225 */ /* 0x000fe200078e0036 */
[----:B------:R-:W-:-:S03]  /*1a680*/  IADD3.X R8, PT, PT, RZ, RZ, RZ, P3, P4 ;  /* 0x000000ffff087210 */ /* 0x000fc60001fe84ff */
[----:B------:R-:W-:-:S04]  /*1a690*/  IMAD.WIDE.U32 R56, R38, R43, R56 ;  /* 0x0000002b26387225 */ /* 0x000fc800078e0038 */
[----:B------:R-:W-:Y:S01]  /*1a6a0*/  IMAD.WIDE.U32 R12, R5, R7, R12 ;  /* 0x00000007050c7225 */ /* 0x000fe200078e000c */
[----:B------:R-:W-:Y:S02]  /*1a6b0*/  IADD3.X R5, PT, PT, RZ, R8, RZ, P0, P5 ;  /* 0x00000008ff057210 */ /* 0x000fe400007ea4ff */
[----:B------:R-:W-:Y:S01]  /*1a6c0*/  IADD3 R8, P0, PT, R54, R57, RZ ;  /* 0x0000003936087210 */ /* 0x000fe20007f1e0ff */
        /* <DEDUP_REMOVED lines=41> */
[----:B------:R-:W-:Y:S02]  /*1a960*/  IADD3 R8, P0, P3, R8, R33, R10 ;  /* 0x0000002108087210 */ /* 0x000fe40007b1e00a */
[----:B------:R-:W-:Y:S01]  /*1a970*/  IADD3.X R13, PT, PT, RZ, RZ, RZ, P1, P2 ;  /* 0x000000ffff0d7210 */ /* 0x000fe20000fe44ff */
[----:B------:R-:W-:-:S02]  /*1a980*/  IMAD.IADD R10, R11, 0x1, R3 ;  /* 0x000000010b0a7824 */ /* 0x000fc400078e0203 */
[----:B------:R-:W-:Y:S01]  /*1a990*/  IMAD.WIDE.U32 R6, R6, R7, R54 ;  /* 0x0000000706067225 */ /* 0x000fe200078e0036 */
[----:B------:R-:W-:-:S04]  /*1a9a0*/  IADD3.X R13, PT, PT, RZ, R13, RZ, P0, P3 ;  /* 0x0000000dff0d7210 */ /* 0x000fc800007e64ff */
[----:B------:R-:W-:Y:S01]  /*1a9b0*/  IADD3 R13, P0, P1, R28, R13, R10 ;  /* 0x0000000d1c0d7210 */ /* 0x000fe2000791e00a */
[----:B------:R-:W-:-:S03]  /*1a9c0*/  IMAD.WIDE.U32 R10, R6, 0x3d1, RZ ;  /* 0x000003d1060a7825 */ /* 0x000fc600078e00ff */
[----:B------:R-:W-:Y:S02]  /*1a9d0*/  IADD3.X R9, PT, PT, RZ, RZ, RZ, P0, P1 ;  /* 0x000000ffff097210 */ /* 0x000fe400007e24ff */
[----:B------:R-:W-:Y:S01]  /*1a9e0*/  IADD3 R13, P0, P1, R2, R13, R10 ;  /* 0x0000000d020d7210 */ /* 0x000fe2000791e00a */
[----:B------:R-:W-:-:S03]  /*1a9f0*/  IMAD.IADD R10, R11, 0x1, R3 ;  /* 0x000000010b0a7824 */ /* 0x000fc600078e0203 */
[----:B------:R-:W-:Y:S01]  /*1aa00*/  IADD3.X R9, PT, PT, RZ, R9, RZ, P0, P1 ;  /* 0x00000009ff097210 */ /* 0x000fe200007e24ff */
[----:B------:R-:W-:-:S03]  /*1aa10*/  IMAD.WIDE.U32 R2, R7, 0x3d1, RZ ;  /* 0x000003d107027825 */ /* 0x000fc600078e00ff */
[----:B------:R-:W-:Y:S01]  /*1aa20*/  IADD3 R9, P0, P1, R36, R9, R10 ;  /* 0x0000000924097210 */ /* 0x000fe2000791e00a */
[----:B------:R-:W-:-:S03]  /*1aa30*/  IMAD.MOV.U32 R11, RZ, RZ, RZ ;  /* 0x000000ffff0b7224 */ /* 0x000fc600078e00ff */
        /* <DEDUP_REMOVED lines=57> */
.L_x_1001:
        /* <DEDUP_REMOVED lines=32> */
.L_x_1002:
        /* <DEDUP_REMOVED lines=12> */
.L_x_1003:
        /* <DEDUP_REMOVED lines=27> */
.L_x_1004:
        /* <DEDUP_REMOVED lines=12> */
.L_x_1005:
[----:B------:R-:W-:Y:S01]  /*1b300*/  IMAD.U32 R10, RZ, RZ, UR24 ;  /* 0x00000018ff0a7e24 */ /* 0x000fe2000f8e00ff */
[----:B------:R-:W-:Y:S01]  /*1b310*/  MOV R11, UR25 ;  /* 0x00000019000b7c02 */ /* 0x000fe20008000f00 */
[----:B------:R-:W-:Y:S02]  /*1b320*/  IMAD.U32 R12, RZ, RZ, UR24 ;  /* 0x00000018ff0c7e24 */ /* 0x000fe4000f8e00ff */
[----:B------:R-:W-:Y:S02]  /*1b330*/  IMAD.U32 R13, RZ, RZ, UR25 ;  /* 0x00000019ff0d7e24 */ /* 0x000fe4000f8e00ff */
[----:B------:R-:W-:Y:S01]  /*1b340*/  IMAD.U32 R14, RZ, RZ, UR24 ;  /* 0x00000018ff0e7e24 */ /* 0x000fe2000f8e00ff */
[----:B------:R-:W-:Y:S01]  /*1b350*/  STG.E desc[UR6][R10.64], R48 ;  /* 0x000000300a007986 */ /* 0x000fe2000c101906 */
[----:B------:R-:W-:Y:S02]  /*1b360*/  IMAD.U32 R15, RZ, RZ, UR25 ;  /* 0x00000019ff0f7e24 */ /* 0x000fe4000f8e00ff */
[----:B------:R-:W-:Y:S01]  /*1b370*/  IMAD.U32 R24, RZ, RZ, UR24 ;  /* 0x00000018ff187e24 */ /* 0x000fe2000f8e00ff */
[----:B------:R-:W-:Y:S01]  /*1b380*/  STG.E desc[UR6][R12.64+0x4], R45 ;  /* 0x0000042d0c007986 */ /* 0x000fe2000c101906 */
[----:B------:R-:W-:-:S02]  /*1b390*/  IMAD.U32 R25, RZ, RZ, UR25 ;  /* 0x00000019ff197e24 */ /* 0x000fc4000f8e00ff */
[----:B------:R-:W-:Y:S01]  /*1b3a0*/  IMAD.U32 R26, RZ, RZ, UR24 ;  /* 0x00000018ff1a7e24 */ /* 0x000fe2000f8e00ff */
[----:B------:R-:W-:Y:S01]  /*1b3b0*/  STG.E desc[UR6][R14.64+0x8], R44 ;  /* 0x0000082c0e007986 */ /* 0x000fe2000c101906 */
        /* <DEDUP_REMOVED lines=9> */
[----:B------:R-:W-:-:S03]  /*1b450*/  IMAD.U32 R33, RZ, RZ, UR25 ;  /* 0x00000019ff217e24 */ /* 0x000fc6000f8e00ff */
[----:B------:R-:W-:Y:S04]  /*1b460*/  STG.E desc[UR6][R30.64+0x18], R52 ;  /* 0x000018341e007986 */ /* 0x000fe8000c101906 */
[----:B------:R-:W-:Y:S04]  /*1b470*/  STG.E desc[UR6][R32.64+0x1c], R39 ;  /* 0x00001c2720007986 */ /* 0x000fe8000c101906 */
[----:B------:R0:W-:Y:S04]  /*1b480*/  STG.E desc[UR6][R10.64+0x20], R23 ;  /* 0x000020170a007986 */ /* 0x0001e8000c101906 */
[----:B------:R1:W-:Y:S04]  /*1b490*/  STG.E desc[UR6][R12.64+0x24], R22 ;  /* 0x000024160c007986 */ /* 0x0003e8000c101906 */
[----:B------:R2:W-:Y:S04]  /*1b4a0*/  STG.E desc[UR6][R14.64+0x28], R21 ;  /* 0x000028150e007986 */ /* 0x0005e8000c101906 */
[----:B------:R3:W-:Y:S01]  /*1b4b0*/  STG.E desc[UR6][R24.64+0x2c], R20 ;  /* 0x00002c1418007986 */ /* 0x0007e2000c101906 */
[----:B0-----:R-:W-:-:S03]  /*1b4c0*/  IMAD.U32 R23, RZ, RZ, UR25 ;  /* 0x00000019ff177e24 */ /* 0x001fc6000f8e00ff */
[----:B------:R0:W-:Y:S01]  /*1b4d0*/  STG.E desc[UR6][R26.64+0x30], R19 ;  /* 0x000030131a007986 */ /* 0x0001e2000c101906 */
[----:B-1----:R-:W-:-:S03]  /*1b4e0*/  IMAD.U32 R22, RZ, RZ, UR24 ;  /* 0x00000018ff167e24 */ /* 0x002fc6000f8e00ff */
[----:B------:R1:W-:Y:S01]  /*1b4f0*/  STG.E desc[UR6][R28.64+0x34], R18 ;  /* 0x000034121c007986 */ /* 0x0003e2000c101906 */
[----:B--2---:R-:W-:-:S03]  /*1b500*/  IMAD.U32 R21, RZ, RZ, UR25 ;  /* 0x00000019ff157e24 */ /* 0x004fc6000f8e00ff */
[----:B------:R2:W-:Y:S01]  /*1b510*/  STG.E desc[UR6][R30.64+0x38], R17 ;  /* 0x000038111e007986 */ /* 0x0005e2000c101906 */
[----:B---3--:R-:W-:-:S03]  /*1b520*/  IMAD.U32 R20, RZ, RZ, UR24 ;  /* 0x00000018ff147e24 */ /* 0x008fc6000f8e00ff */
        /* <DEDUP_REMOVED lines=8> */
[----:B------:R0:W-:Y:S04]  /*1b5b0*/  STG.E desc[UR6][R20.64+0x4c], R8 ;  /* 0x00004c0814007986 */ /* 0x0001e8000c101906 */
[----:B------:R0:W-:Y:S04]  /*1b5c0*/  STG.E desc[UR6][R22.64+0x50], R7 ;  /* 0x0000500716007986 */ /* 0x0001e8000c101906 */
[----:B------:R0:W-:Y:S04]  /*1b5d0*/  STG.E desc[UR6][R18.64+0x54], R6 ;  /* 0x0000540612007986 */ /* 0x0001e8000c101906 */
[----:B------:R0:W-:Y:S04]  /*1b5e0*/  STG.E desc[UR6][R24.64+0x58], R3 ;  /* 0x0000580318007986 */ /* 0x0001e8000c101906 */
[----:B------:R0:W-:Y:S04]  /*1b5f0*/  STG.E desc[UR6][R26.64+0x5c], R2 ;  /* 0x00005c021a007986 */ /* 0x0001e8000c101906 */
[----:B------:R0:W-:Y:S01]  /*1b600*/  STG.E.U8 desc[UR6][R16.64+0x60], RZ ;  /* 0x000060ff10007986 */ /* 0x0001e2000c101106 */
[----:B------:R-:W-:Y:S05]  /*1b610*/  BRA `(.L_x_890) ;  /* 0x000000dc00387947 */ /* 0x000fea0003800000 */
.L_x_935:
[----:B------:R-:W-:Y:S02]  /*1b620*/  IMAD.MOV.U32 R0, RZ, RZ, 0x1 ;  /* 0x00000001ff007424 */ /* 0x000fe400078e00ff */
[----:B------:R-:W-:Y:S02]  /*1b630*/  IMAD.U32 R2, RZ, RZ, UR24 ;  /* 0x00000018ff027e24 */ /* 0x000fe4000f8e00ff */
[----:B------:R-:W-:-:S05]  /*1b640*/  IMAD.U32 R3, RZ, RZ, UR25 ;  /* 0x00000019ff037e24 */ /* 0x000fca000f8e00ff */
[----:B------:R1:W-:Y:S01]  /*1b650*/  STG.E.U8 desc[UR6][R2.64+0x60], R0 ;  /* 0x0000600002007986 */ /* 0x0003e2000c101106 */
[----:B------:R-:W-:Y:S05]  /*1b660*/  BRA `(.L_x_890) ;  /* 0x000000dc00247947 */ /* 0x000fea0003800000 */
.L_x_932:
[----:B------:R-:W-:-:S13]  /*1b670*/  ISETP.GT.U32.AND P0, PT, R16, R43, PT ;  /* 0x0000002b1000720c */ /* 0x000fda0003f04070 */
[----:B------:R-:W-:Y:S05]  /*1b680*/  @P0 BRA `(.L_x_1006) ;  /* 0x0000000000640947 */ /* 0x000fea0003800000 */
[----:B------:R-:W-:-:S13]  /*1b690*/  ISETP.GT.U32.AND P0, PT, R43, R16, PT ;  /* 0x000000102b00720c */ /* 0x000fda0003f04070 */
[----:B------:R-:W-:Y:S05]  /*1b6a0*/  @P0 BRA `(.L_x_1007) ;  /* 0x0000000000800947 */ /* 0x000fea0003800000 */
        /* <DEDUP_REMOVED lines=23> */
.L_x_1006:
        /* <DEDUP_REMOVED lines=9> */
.L_x_1007:
        /* <DEDUP_REMOVED lines=19> */
.L_x_1008:
        /* <DEDUP_REMOVED lines=27> */
.L_x_1009:
        /* <DEDUP_REMOVED lines=9> */
.L_x_1010:
        /* <DEDUP_REMOVED lines=19> */
.L_x_1011:
[----:B------:R-:W-:-:S04]  /*1bd50*/  IMAD.WIDE.U32 R24, R8, R8, RZ ;  /* 0x0000000808187225 */ /* 0x000fc800078e00ff */
        /* <DEDUP_REMOVED lines=191> */
[----:B------:R-:W-:Y:S02]  /*1c950*/  IMAD.MOV.U32 R25, RZ, RZ, RZ ;  /* 0x000000ffff197224 */ /* 0x000fe400078e00ff */
        /* <DEDUP_REMOVED lines=12> */
[----:B------:R-:W-:-:S04]  /*1ca20*/  IMAD.WIDE.U32 R26, R28, 0x3d1, RZ ;  /* 0x000003d11c1a7825 */ /* 0x000fc800078e00ff */
[----:B------:R-:W-:Y:S01]  /*1ca30*/  HFMA2 R29, -RZ, RZ, 0, 0 ;  /* 0x00000000ff1d7431 */ /* 0x000fe200000001ff */
        /* <DEDUP_REMOVED lines=84> */
.L_x_1012:
        /* <DEDUP_REMOVED lines=31> */
.L_x_1013:
        /* <DEDUP_REMOVED lines=12> */
.L_x_1014:
        /* <DEDUP_REMOVED lines=27> */
.L_x_1015:
        /* <DEDUP_REMOVED lines=12> */
.L_x_1016:
        /* <DEDUP_REMOVED lines=89> */
[----:B------:R-:W-:Y:S01]  /*1da30*/  IMAD.MOV.U32 R59, RZ, RZ, RZ ;  /* 0x000000ffff3b7224 */ /* 0x000fe200078e00ff */
[----:B------:R-:W-:Y:S01]  /*1da40*/  IADD3 R34, P2, PT, R34, R39, RZ ;  /* 0x0000002722227210 */ /* 0x000fe20007f5e0ff */
[----:B------:R-:W-:Y:S02]  /*1da50*/  IMAD.X R27, RZ, RZ, RZ, P0 ;  /* 0x000000ffff1b7224 */ /* 0x000fe400000e06ff */
[----:B------:R-:W-:-:S04]  /*1da60*/  IMAD.WIDE.U32 R58, R44, R8, R58 ;  /* 0x000000082c3a7225 */ /* 0x000fc800078e003a */
[----:B------:R-:W-:Y:S02]  /*1da70*/  IMAD.X R67, RZ, RZ, RZ, P1 ;  /* 0x000000ffff437224 */ /* 0x000fe400008e06ff */
[----:B------:R-:W-:Y:S01]  /*1da80*/  IMAD.X R35, RZ, RZ, RZ, P2 ;  /* 0x000000ffff237224 */ /* 0x000fe200010e06ff */
[----:B------:R-:W-:Y:S01]  /*1da90*/  IADD3 R38, P2, PT, R38, R59, RZ ;  /* 0x0000003b26267210 */ /* 0x000fe20007f5e0ff */
        /* <DEDUP_REMOVED lines=15> */
[----:B------:R-:W-:Y:S01]  /*1db90*/  IMAD.MOV.U32 R39, RZ, RZ, RZ ;  /* 0x000000ffff277224 */ /* 0x000fe200078e00ff */
[----:B------:R-:W-:Y:S01]  /*1dba0*/  IADD3.X R27, PT, PT, RZ, RZ, RZ, P0, !PT ;  /* 0x000000ffff1b7210 */ /* 0x000fe200007fe4ff */
[----:B------:R-:W-:-:S04]  /*1dbb0*/  IMAD.WIDE.U32 R34, R44, R10, R34 ;  /* 0x0000000a2c227225 */ /* 0x000fc800078e0022 */
[----:B------:R-:W-:Y:S01]  /*1dbc0*/  IMAD.WIDE.U32 R38, R47, R8, R38 ;  /* 0x000000082f267225 */ /* 0x000fe200078e0026 */
[----:B------:R-:W-:-:S03]  /*1dbd0*/  IADD3 R66, P2, PT, R66, R35, RZ ;  /* 0x0000002342427210 */ /* 0x000fc60007f5e0ff */
        /* <DEDUP_REMOVED lines=27> */
[----:B------:R-:W-:-:S04]  /*1dd90*/  IMAD.WIDE.U32 R24, R66, 0x3d1, RZ ;  /* 0x000003d142187825 */ /* 0x000fc800078e00ff */
[----:B------:R-:W-:Y:S01]  /*1dda0*/  IMAD.WIDE.U32 R28, R47, R11, R28 ;  /* 0x0000000b2f1c7225 */ /* 0x000fe200078e001c */
[----:B------:R-:W-:-:S03]  /*1ddb0*/  IADD3 R33, P0, PT, R68, R24, RZ ;  /* 0x0000001844217210 */ /* 0x000fc60007f1e0ff */
[----:B------:R-:W-:Y:S01]  /*1ddc0*/  IMAD.MOV.U32 R24, RZ, RZ, RZ ;  /* 0x000000ffff187224 */ /* 0x000fe200078e00ff */
[----:B------:R-:W-:Y:S01]  /*1ddd0*/  IADD3 R28, P5, PT, R28, R67, RZ ;  /* 0x000000431c1c7210 */ /* 0x000fe20007fbe0ff */
[----:B------:R-:W-:Y:S02]  /*1dde0*/  IMAD.X R27, RZ, RZ, RZ, P2 ;  /* 0x000000ffff1b7224 */ /* 0x000fe400010e06ff */
[----:B------:R-:W-:-:S04]  /*1ddf0*/  IMAD.WIDE.U32 R36, R44, R13, R36 ;  /* 0x0000000d2c247225 */ /* 0x000fc800078e0024 */
[----:B------:R-:W-:Y:S01]  /*1de00*/  IMAD.IADD R24, R25, 0x1, R24 ;  /* 0x0000000119187824 */ /* 0x000fe200078e0218 */
[----:B------:R-:W-:Y:S01]  /*1de10*/  IADD3 R36, P3, PT, R36, R29, RZ ;  /* 0x0000001d24247210 */ /* 0x000fe20007f7e0ff */
[----:B------:R-:W-:Y:S02]  /*1de20*/  IMAD.X R35, RZ, RZ, RZ, P0 ;  /* 0x000000ffff237224 */ /* 0x000fe400000e06ff */
[----:B------:R-:W-:-:S03]  /*1de30*/  IMAD.WIDE.U32 R26, R49, R15, R26 ;  /* 0x0000000f311a7225 */ /* 0x000fc600078e001a */
[----:B------:R-:W-:Y:S01]  /*1de40*/  IADD3 R35, P0, P1, R56, R35, R24 ;  /* 0x0000002338237210 */ /* 0x000fe2000791e018 */
[----:B------:R-:W-:Y:S01]  /*1de50*/  IMAD.X R29, RZ, RZ, RZ, P5 ;  /* 0x000000ffff1d7224 */ /* 0x000fe200028e06ff */
[----:B------:R-:W-:Y:S01]  /*1de60*/  IADD3 R56, P2, PT, R26, R37, RZ ;  /* 0x000000251a387210 */ /* 0x000fe20007f5e0ff */
[----:B------:R-:W-:Y:S01]  /*1de70*/  IMAD.X R37, RZ, RZ, RZ, P3 ;  /* 0x000000ffff257224 */ /* 0x000fe200018e06ff */
[----:B------:R-:W-:Y:S01]  /*1de80*/  IADD3.X R31, PT, PT, RZ, RZ, RZ, P0, P1 ;  /* 0x000000ffff1f7210 */ /* 0x000fe200007e24ff */
[----:B------:R-:W-:-:S04]  /*1de90*/  IMAD.WIDE.U32 R28, R45, R10, R28 ;  /* 0x0000000a2d1c7225 */ /* 0x000fc800078e001c */
[----:B------:R-:W-:Y:S02]  /*1dea0*/  IMAD.X R57, RZ, RZ, RZ, P2 ;  /* 0x000000ffff397224 */ /* 0x000fe400010e06ff */
[----:B------:R-:W-:-:S04]  /*1deb0*/  IMAD.WIDE.U32 R24, R28, 0x3d1, RZ ;  /* 0x000003d11c187825 */ /* 0x000fc800078e00ff */
[----:B------:R-:W-:Y:S01]  /*1dec0*/  IMAD.WIDE.U32 R56, R44, R14, R56 ;  /* 0x0000000e2c387225 */ /* 0x000fe200078e0038 */
[----:B------:R-:W-:-:S03]  /*1ded0*/  IADD3 R35, P3, P6, R66, R35, R24 ;  /* 0x0000002342237210 */ /* 0x000fc60007e7e018 */
[----:B------:R-:W-:Y:S01]  /*1dee0*/  IMAD.WIDE.U32 R36, R47, R12, R36 ;  /* 0x0000000c2f247225 */ /* 0x000fe200078e0024 */
[----:B------:R-:W-:Y:S02]  /*1def0*/  IADD3 R26, P4, PT, R27, R57, RZ ;  /* 0x000000391b1a7210 */ /* 0x000fe40007f9e0ff */
[----:B------:R-:W-:Y:S01]  /*1df00*/  IADD3.X R31, PT, PT, RZ, R31, RZ, P3, P6 ;  /* 0x0000001fff1f7210 */ /* 0x000fe20001fec4ff */
[----:B------:R-:W-:Y:S01]  /*1df10*/  IMAD.MOV.U32 R27, RZ, RZ, RZ ;  /* 0x000000ffff1b7224 */ /* 0x000fe200078e00ff */
[----:B------:R-:W-:Y:S01]  /*1df20*/  IADD3 R24, P2, PT, R36, R29, RZ ;  /* 0x0000001d24187210 */ /* 0x000fe20007f5e0ff */
[----:B------:R-:W-:Y:S01]  /*1df30*/  IMAD.MOV.U32 R29, RZ, RZ, RZ ;  /* 0x000000ffff1d7224 */ /* 0x000fe200078e00ff */
[----:B------:R-:W-:Y:S01]  /*1df40*/  IADD3 R56, P5, PT, R56, R37, RZ ;  /* 0x0000002538387210 */ /* 0x000fe20007fbe0ff */
[----:B------:R-:W-:Y:S02]  /*1df50*/  IMAD.IADD R27, R25, 0x1, R27 ;  /* 0x00000001191b7824 */ /* 0x000fe400078e021b */
[----:B------:R-:W-:-:S02]  /*1df60*/  IMAD.X R25, RZ, RZ, RZ, P2 ;  /* 0x000000ffff197224 */ /* 0x000fc400010e06ff */
[----:B------:R-:W-:Y:S01]  /*1df70*/  IMAD.X R57, RZ, RZ, RZ, P5 ;  /* 0x000000ffff397224 */ /* 0x000fe200028e06ff */
[----:B------:R-:W-:Y:S01]  /*1df80*/  IADD3 R31, P2, P3, R64, R31, R27 ;  /* 0x0000001f401f7210 */ /* 0x000fe20007b5e01b */
[----:B------:R-:W-:-:S03]  /*1df90*/  IMAD.WIDE.U32 R24, R45, R11, R24 ;  /* 0x0000000b2d187225 */ /* 0x000fc600078e0018 */
[----:B------:R-:W-:Y:S01]  /*1dfa0*/  IADD3.X R63, PT, PT, RZ, RZ, RZ, P2, P3 ;  /* 0x000000ffff3f7210 */ /* 0x000fe200017e64ff */
[----:B------:R-:W-:Y:S02]  /*1dfb0*/  IMAD.X R27, RZ, RZ, RZ, P4 ;  /* 0x000000ffff1b7224 */ /* 0x000fe400020e06ff */
[----:B------:R-:W-:-:S04]  /*1dfc0*/  IMAD.WIDE.U32 R36, R24, 0x3d1, RZ ;  /* 0x000003d118247825 */ /* 0x000fc800078e00ff */
[----:B------:R-:W-:Y:S01]  /*1dfd0*/  IMAD.WIDE.U32 R26, R44, R15, R26 ;  /* 0x0000000f2c1a7225 */ /* 0x000fe200078e001a */
[----:B------:R-:W-:-:S03]  /*1dfe0*/  IADD3 R31, P0, P1, R28, R31, R36 ;  /* 0x0000001f1c1f7210 */ /* 0x000fc6000791e024 */
[----:B------:R-:W-:Y:S01]  /*1dff0*/  IMAD.WIDE.U32 R56, R47, R13, R56 ;  /* 0x0000000d2f387225 */ /* 0x000fe200078e0038 */
[----:B------:R-:W-:-:S03]  /*1e000*/  IADD3.X R63, PT, PT, RZ, R63, RZ, P0, P1 ;  /* 0x0000003fff3f7210 */ /* 0x000fc600007e24ff */
[----:B------:R-:W-:Y:S01]  /*1e010*/  IMAD.IADD R37, R37, 0x1, R29 ;  /* 0x0000000125257824 */ /* 0x000fe200078e021d */
[----:B------:R-:W-:Y:S01]  /*1e020*/  IADD3 R36, P4, PT, R26, R57, RZ ;  /* 0x000000391a247210 */ /* 0x000fe20007f9e0ff */
[----:B------:R-:W-:Y:S01]  /*1e030*/  IMAD.MOV.U32 R39, RZ, RZ, RZ ;  /* 0x000000ffff277224 */ /* 0x000fe200078e00ff */
[----:B------:R-:W-:Y:S01]  /*1e040*/  IADD3 R28, P5, PT, R56, R25, RZ ;  /* 0x00000019381c7210 */ /* 0x000fe20007fbe0ff */
[----:B------:R-:W-:Y:S01]  /*1e050*/  IMAD.MOV.U32 R25, RZ, RZ, RZ ;  /* 0x000000ffff197224 */ /* 0x000fe200078e00ff */
[----:B------:R-:W-:Y:S01]  /*1e060*/  IADD3 R63, P0, P1, R62, R63, R37 ;  /* 0x0000003f3e3f7210 */ /* 0x000fe2000791e025 */
[----:B------:R-:W-:Y:S02]  /*1e070*/  IMAD.X R37, RZ, RZ, RZ, P4 ;  /* 0x000000ffff257224 */ /* 0x000fe400020e06ff */
[----:B------:R-:W-:Y:S02]  /*1e080*/  IMAD.X R29, RZ, RZ, RZ, P5 ;  /* 0x000000ffff1d7224 */ /* 0x000fe400028e06ff */
[----:B------:R-:W-:-:S04]  /*1e090*/  IMAD.WIDE.U32 R36, R47, R14, R36 ;  /* 0x0000000e2f247225 */ /* 0x000fc800078e0024 */
[----:B------:R-:W-:Y:S01]  /*1e0a0*/  IMAD.WIDE.U32 R28, R45, R12, R28 ;  /* 0x0000000c2d1c7225 */ /* 0x000fe200078e001c */
[----:B------:R-:W-:-:S04]  /*1e0b0*/  IADD3 R56, P2, PT, R27, R37, RZ ;  /* 0x000000251b387210 */ /* 0x000fc80007f5e0ff */
[----:B------:R-:W-:Y:S01]  /*1e0c0*/  IADD3 R36, P3, PT, R36, R29, RZ ;  /* 0x0000001d24247210 */ /* 0x000fe20007f7e0ff */
[----:B------:R-:W-:Y:S01]  /*1e0d0*/  IMAD.WIDE.U32 R26, R28, 0x3d1, RZ ;  /* 0x000003d11c1a7825 */ /* 0x000fe200078e00ff */
[----:B------:R-:W-:-:S03]  /*1e0e0*/  IADD3.X R29, PT, PT, RZ, RZ, RZ, P0, P1 ;  /* 0x000000ffff1d7210 */ /* 0x000fc600007e24ff */
[----:B------:R-:W-:Y:S01]  /*1e0f0*/  IMAD.X R57, RZ, RZ, RZ, P2 ;  /* 0x000000ffff397224 */ /* 0x000fe200010e06ff */
[----:B------:R-:W-:Y:S01]  /*1e100*/  IADD3 R26, P4, P5, R24, R63, R26 ;  /* 0x0000003f181a7210 */ /* 0x000fe20007d9e01a */
[----:B------:R-:W-:Y:S02]  /*1e110*/  IMAD.X R37, RZ, RZ, RZ, P3 ;  /* 0x000000ffff257224 */ /* 0x000fe400018e06ff */
[----:B------:R-:W-:Y:S01]  /*1e120*/  IMAD.IADD R27, R27, 0x1, R25 ;  /* 0x000000011b1b7824 */ /* 0x000fe200078e0219 */
[----:B------:R-:W-:Y:S01]  /*1e130*/  IADD3.X R29, PT, PT, RZ, R29, RZ, P4, P5 ;  /* 0x0000001dff1d7210 */ /* 0x000fe200027ea4ff */
[----:B------:R-:W-:-:S03]  /*1e140*/  IMAD.WIDE.U32 R56, R47, R15, R56 ;  /* 0x0000000f2f387225 */ /* 0x000fc600078e0038 */
[----:B------:R-:W-:Y:S01]  /*1e150*/  IADD3 R29, P1, P2, R60, R29, R27 ;  /* 0x0000001d3c1d7210 */ /* 0x000fe20007a3e01b */
[----:B------:R-:W-:-:S03]  /*1e160*/  IMAD.WIDE.U32 R36, R45, R13, R36 ;  /* 0x0000000d2d247225 */ /* 0x000fc600078e0024 */
[----:B------:R-:W-:Y:S01]  /*1e170*/  IADD3.X R59, PT, PT, RZ, RZ, RZ, P1, P2 ;  /* 0x000000ffff3b7210 */ /* 0x000fe20000fe44ff */
[----:B------:R-:W-:Y:S01]  /*1e180*/  IMAD.MOV.U32 R27, RZ, RZ, RZ ;  /* 0x000000ffff1b7224 */ /* 0x000fe200078e00ff */
[----:B------:R-:W-:Y:S01]  /*1e190*/  IADD3 R60, P0, PT, R56, R37, RZ ;  /* 0x00000025383c7210 */ /* 0x000fe20007f1e0ff */
[----:B------:R-:W-:-:S04]  /*1e1a0*/  IMAD.WIDE.U32 R24, R36, 0x3d1, RZ ;  /* 0x000003d124187825 */ /* 0x000fc800078e00ff */
[----:B------:R-:W-:Y:S01]  /*1e1b0*/  IMAD.X R61, RZ, RZ, RZ, P0 ;  /* 0x000000ffff3d7224 */ /* 0x000fe200000e06ff */
[----:B------:R-:W-:Y:S01]  /*1e1c0*/  IADD3 R29, P0, P3, R28, R29, R24 ;  /* 0x0000001d1c1d7210 */ /* 0x000fe20007b1e018 */
[----:B------:R-:W-:Y:S02]  /*1e1d0*/  IMAD.IADD R27, R25, 0x1, R27 ;  /* 0x00000001191b7824 */ /* 0x000fe400078e021b */
[----:B------:R-:W-:Y:S01]  /*1e1e0*/  IMAD.WIDE.U32 R60, R45, R14, R60 ;  /* 0x0000000e2d3c7225 */ /* 0x000fe200078e003c */
[----:B------:R-:W-:-:S03]  /*1e1f0*/  IADD3.X R59, PT, PT, RZ, R59, RZ, P0, P3 ;  /* 0x0000003bff3b7210 */ /* 0x000fc600007e64ff */
[----:B------:R-:W-:Y:S01]  /*1e200*/  IMAD.MOV.U32 R37, RZ, RZ, RZ ;  /* 0x000000ffff257224 */ /* 0x000fe200078e00ff */
        /* <DEDUP_REMOVED lines=74> */
.L_x_1017:
        /* <DEDUP_REMOVED lines=30> */
.L_x_1018:
        /* <DEDUP_REMOVED lines=12> */
.L_x_1019:
        /* <DEDUP_REMOVED lines=27> */
.L_x_1020:
        /* <DEDUP_REMOVED lines=12> */
.L_x_1021:
        /* <DEDUP_REMOVED lines=25> */
[----:B------:R-:W-:-:S04]  /*1ed50*/  IMAD.WIDE.U32 R34, R53, R50, R34 ;  /* 0x0000003235227225 */ /* 0x000fc800078e0022 */
[----:B------:R-:W-:Y:S01]  /*1ed60*/  IMAD.X R59, RZ, RZ, RZ, P0 ;  /* 0x000000ffff3b7224 */ /* 0x000fe200000e06ff */
[----:B------:R-:W-:Y:S01]  /*1ed70*/  IADD3 R56, P1, PT, R56, R35, RZ ;  /* 0x0000002338387210 */ /* 0x000fe20007f3e0ff */
[----:B------:R-:W-:Y:S02]  /*1ed80*/  IMAD.MOV.U32 R61, RZ, RZ, RZ ;  /* 0x000000ffff3d7224 */ /* 0x000fe400078e00ff */
[----:B------:R-:W-:Y:S01]  /*1ed90*/  IMAD.WIDE.U32 R58, R46, R52, R58 ;  /* 0x000000342e3a7225 */ /* 0x000fe200078e003a */
[----:B------:R-:W-:-:S03]  /*1eda0*/  IADD3.X R57, PT, PT, RZ, RZ, RZ, P1, !PT ;  /* 0x000000ffff397210 */ /* 0x000fc60000ffe4ff */
[----:B------:R-:W-:-:S04]  /*1edb0*/  IMAD.WIDE.U32 R60, R44, R54, R60 ;  /* 0x000000362c3c7225 */ /* 0x000fc800078e003c */
[----:B------:R-:W-:Y:S01]  /*1edc0*/  IMAD.WIDE.U32 R56, R48, R50, R56 ;  /* 0x0000003230387225 */ /* 0x000fe200078e0038 */
[----:B------:R-:W-:-:S03]  /*1edd0*/  IADD3 R62, P0, PT, R60, R59, RZ ;  /* 0x0000003b3c3e7210 */ /* 0x000fc60007f1e0ff */
[----:B------:R-:W-:Y:S01]  /*1ede0*/  IMAD.MOV.U32 R60, RZ, RZ, R61 ;  /* 0x000000ffff3c7224 */ /* 0x000fe200078e003d */
[----:B------:R-:W-:Y:S01]  /*1edf0*/  IADD3 R58, P1, PT, R58, R57, RZ ;  /* 0x000000393a3a7210 */ /* 0x000fe20007f3e0ff */
[----:B------:R-:W-:Y:S02]  /*1ee00*/  IMAD.MOV.U32 R61, RZ, RZ, RZ ;  /* 0x000000ffff3d7224 */ /* 0x000fe400078e00ff */
[----:B------:R-:W-:Y:S02]  /*1ee10*/  IMAD.X R63, RZ, RZ, RZ, P0 ;  /* 0x000000ffff3f7224 */ /* 0x000fe400000e06ff */
[----:B------:R-:W-:-:S04]  /*1ee20*/  IMAD.WIDE.U32 R60, R47, R54, R60 ;  /* 0x000000362f3c7225 */ /* 0x000fc800078e003c */
[----:B------:R-:W-:Y:S02]  /*1ee30*/  IMAD.MOV.U32 R66, RZ, RZ, R61 ;  /* 0x000000ffff427224 */ /* 0x000fe400078e003d */
        /* <DEDUP_REMOVED lines=27> */
[----:B------:R-:W-:Y:S02]  /*1eff0*/  IMAD.X R67, RZ, RZ, RZ, P0 ;  /* 0x000000ffff437224 */ /* 0x000fe400000e06ff */
[----:B------:R-:W-:Y:S01]  /*1f000*/  IMAD.X R65, RZ, RZ, RZ, P1 ;  /* 0x000000ffff417224 */ /* 0x000fe200008e06ff */
[----:B------:R-:W-:Y:S01]  /*1f010*/  IADD3 R58, P1, PT, R58, R63, RZ ;  /* 0x0000003f3a3a7210 */ /* 0x000fe20007f3e0ff */
[----:B------:R-:W-:-:S04]  /*1f020*/  IMAD.WIDE.U32 R54, R53, R41, R54 ;  /* 0x0000002935367225 */ /* 0x000fc800078e0036 */
[----:B------:R-:W-:Y:S01]  /*1f030*/  IMAD.WIDE.U32 R66, R45, R52, R66 ;  /* 0x000000342d427225 */ /* 0x000fe200078e0042 */
[----:B------:R-:W-:-:S03]  /*1f040*/  IADD3 R62, P2, PT, R62, R55, RZ ;  /* 0x000000373e3e7210 */ /* 0x000fc60007f5e0ff */
[----:B------:R-:W-:-:S04]  /*1f050*/  IMAD.WIDE.U32 R64, R44, R50, R64 ;  /* 0x000000322c407225 */ /* 0x000fc800078e0040 */
        /* <DEDUP_REMOVED lines=13> */
[----:B------:R-:W-:Y:S02]  /*1f130*/  IMAD.X R59, RZ, RZ, RZ, P1 ;  /* 0x000000ffff3b7224 */ /* 0x000fe400008e06ff */
[----:B------:R-:W-:Y:S01]  /*1f140*/  IMAD.X R67, RZ, RZ, RZ, P0 ;  /* 0x000000ffff437224 */ /* 0x000fe200000e06ff */
[----:B------:R-:W-:Y:S01]  /*1f150*/  IADD3 R60, P0, PT, R60, R65, RZ ;  /* 0x000000413c3c7210 */ /* 0x000fe20007f1e0ff */
[----:B------:R-:W-:-:S04]  /*1f160*/  IMAD.WIDE.U32 R58, R51, R41, R58 ;  /* 0x00000029333a7225 */ /* 0x000fc800078e003a */
[----:B------:R-:W-:Y:S01]  /*1f170*/  IMAD.X R61, RZ, RZ, RZ, P0 ;  /* 0x000000ffff3d7224 */ /* 0x000fe200000e06ff */
[----:B------:R-:W-:Y:S01]  /*1f180*/  IADD3 R64, P1, PT, R64, R59, RZ ;  /* 0x0000003b40407210 */ /* 0x000fe20007f3e0ff */
[----:B------:R-:W-:-:S04]  /*1f190*/  IMAD.WIDE.U32 R66, R45, R50, R66 ;  /* 0x000000322d427225 */ /* 0x000fc800078e0042 */
        /* <DEDUP_REMOVED lines=52> */
[----:B------:R-:W-:-:S03]  /*1f4e0*/  IMAD.WIDE.U32 R60, R68, 0x3d1, RZ ;  /* 0x000003d1443c7825 */ /* 0x000fc600078e00ff */
[----:B------:R-:W-:Y:S01]  /*1f4f0*/  IADD3 R41, P0, PT, R38, R60, RZ ;  /* 0x0000003c26297210 */ /* 0x000fe20007f1e0ff */
[----:B------:R-:W-:-:S04]  /*1f500*/  IMAD.WIDE.U32 R38, R46, R42, R52 ;  /* 0x0000002a2e267225 */ /* 0x000fc800078e0034 */
[----:B------:R-:W-:Y:S01]  /*1f510*/  IMAD.MOV.U32 R60, RZ, RZ, RZ ;  /* 0x000000ffff3c7224 */ /* 0x000fe200078e00ff */
[----:B------:R-:W-:Y:S01]  /*1f520*/  IADD3 R38, P4, PT, R38, R69, RZ ;  /* 0x0000004526267210 */ /* 0x000fe20007f9e0ff */
[----:B------:R-:W-:Y:S01]  /*1f530*/  IMAD.X R35, RZ, RZ, RZ, P0 ;  /* 0x000000ffff237224 */ /* 0x000fe200000e06ff */
[----:B------:R-:W-:Y:S01]  /*1f540*/  IADD3 R52, P3, PT, R70, R39, RZ ;  /* 0x0000002746347210 */ /* 0x000fe20007f7e0ff */
[----:B------:R-:W-:Y:S02]  /*1f550*/  IMAD.IADD R60, R61, 0x1, R60 ;  /* 0x000000013d3c7824 */ /* 0x000fe400078e023c */
[----:B------:R-:W-:Y:S02]  /*1f560*/  IMAD.X R39, RZ, RZ, RZ, P4 ;  /* 0x000000ffff277224 */ /* 0x000fe400020e06ff */
[----:B------:R-:W-:Y:S01]  /*1f570*/  IMAD.X R53, RZ, RZ, RZ, P3 ;  /* 0x000000ffff357224 */ /* 0x000fe200018e06ff */
[----:B------:R-:W-:Y:S01]  /*1f580*/  IADD3 R35, P0, P1, R36, R35, R60 ;  /* 0x0000002324237210 */ /* 0x000fe2000791e03c */
[----:B------:R-:W-:Y:S01]  /*1f590*/  IMAD.WIDE.U32 R38, R51, R43, R38 ;  /* 0x0000002b33267225 */ /* 0x000fe200078e0026 */
[----:B------:R-:W-:-:S03]  /*1f5a0*/  IADD3 R36, P2, PT, R66, R71, RZ ;  /* 0x0000004742247210 */ /* 0x000fc60007f5e0ff */
[----:B------:R-:W-:-:S04]  /*1f5b0*/  IMAD.WIDE.U32 R52, R49, R42, R52 ;  /* 0x0000002a31347225 */ /* 0x000fc800078e0034 */
[----:B------:R-:W-:Y:S01]  /*1f5c0*/  IMAD.X R37, RZ, RZ, RZ, P2 ;  /* 0x000000ffff257224 */ /* 0x000fe200010e06ff */
[----:B------:R-:W-:Y:S01]  /*1f5d0*/  IADD3 R52, P4, PT, R52, R39, RZ ;  /* 0x0000002734347210 */ /* 0x000fe20007f9e0ff */
[----:B------:R-:W-:-:S04]  /*1f5e0*/  IMAD.WIDE.U32 R50, R38, 0x3d1, RZ ;  /* 0x000003d126327825 */ /* 0x000fc800078e00ff */
[----:B------:R-:W-:Y:S01]  /*1f5f0*/  IMAD.WIDE.U32 R36, R47, R40, R36 ;  /* 0x000000282f247225 */ /* 0x000fe200078e0024 */
[----:B------:R-:W-:-:S03]  /*1f600*/  IADD3 R32, P5, P6, R68, R35, R50 ;  /* 0x0000002344207210 */ /* 0x000fc60007ebe032 */
[----:B------:R-:W-:Y:S01]  /*1f610*/  IMAD.MOV.U32 R35, RZ, RZ, RZ ;  /* 0x000000ffff237224 */ /* 0x000fe200078e00ff */
[----:B------:R-:W-:Y:S01]  /*1f620*/  IADD3 R36, P3, PT, R36, R53, RZ ;  /* 0x0000003524247210 */ /* 0x000fe20007f7e0ff */
[----:B------:R-:W-:Y:S01]  /*1f630*/  IMAD.X R53, RZ, RZ, RZ, P4 ;  /* 0x000000ffff357224 */ /* 0x000fe200020e06ff */
[----:B------:R-:W-:Y:S01]  /*1f640*/  IADD3 R66, P2, PT, R67, R37, RZ ;  /* 0x0000002543427210 */ /* 0x000fe20007f5e0ff */
[----:B------:R-:W-:Y:S01]  /*1f650*/  IMAD.IADD R51, R51, 0x1, R35 ;  /* 0x0000000133337824 */ /* 0x000fe200078e0223 */
[----:B------:R-:W-:Y:S01]  /*1f660*/  IADD3.X R35, PT, PT, RZ, RZ, RZ, P0, P1 ;  /* 0x000000ffff237210 */ /* 0x000fe200007e24ff */
[----:B------:R-:W-:-:S03]  /*1f670*/  IMAD.WIDE.U32 R52, R46, R43, R52 ;  /* 0x0000002b2e347225 */ /* 0x000fc600078e0034 */
[----:B------:R-:W-:Y:S01]  /*1f680*/  IADD3.X R35, PT, PT, RZ, R35, RZ, P5, P6 ;  /* 0x00000023ff237210 */ /* 0x000fe20002fec4ff */
[----:B------:R-:W-:Y:S02]  /*1f690*/  IMAD.X R67, RZ, RZ, RZ, P2 ;  /* 0x000000ffff437224 */ /* 0x000fe400010e06ff */
[----:B------:R-:W-:Y:S01]  /*1f6a0*/  IMAD.X R37, RZ, RZ, RZ, P3 ;  /* 0x000000ffff257224 */ /* 0x000fe200018e06ff */
[----:B------:R-:W-:Y:S01]  /*1f6b0*/  IADD3 R51, P2, P3, R34, R35, R51 ;  /* 0x0000002322337210 */ /* 0x000fe20007b5e033 */
[----:B------:R-:W-:-:S04]  /*1f6c0*/  IMAD.WIDE.U32 R34, R52, 0x3d1, RZ ;  /* 0x000003d134227825 */ /* 0x000fc800078e00ff */
[----:B------:R-:W-:Y:S01]  /*1f6d0*/  IMAD.WIDE.U32 R66, R45, R40, R66 ;  /* 0x000000282d427225 */ /* 0x000fe200078e0042 */
[----:B------:R-:W-:Y:S02]  /*1f6e0*/  IADD3 R38, P4, P5, R38, R51, R34 ;  /* 0x0000003326267210 */ /* 0x000fe40007d9e022 */
[----:B------:R-:W-:Y:S01]  /*1f6f0*/  IADD3.X R40, PT, PT, RZ, RZ, RZ, P2, P3 ;  /* 0x000000ffff287210 */ /* 0x000fe200017e64ff */
[----:B------:R-:W-:-:S03]  /*1f700*/  IMAD.WIDE.U32 R36, R44, R42, R36 ;  /* 0x0000002a2c247225 */ /* 0x000fc600078e0024 */
[----:B------:R-:W-:Y:S01]  /*1f710*/  IADD3.X R40, PT, PT, RZ, R40, RZ, P4, P5 ;  /* 0x00000028ff287210 */ /* 0x000fe200027ea4ff */
[----:B------:R-:W-:Y:S01]  /*1f720*/  IMAD.MOV.U32 R39, RZ, RZ, RZ ;  /* 0x000000ffff277224 */ /* 0x000fe200078e00ff */
[----:B------:R-:W-:Y:S02]  /*1f730*/  IADD3 R36, P1, PT, R36, R53, RZ ;  /* 0x0000003524247210 */ /* 0x000fe40007f3e0ff */
[----:B------:R-:W-:Y:S01]  /*1f740*/  IADD3 R34, P0, PT, R66, R37, RZ ;  /* 0x0000002542227210 */ /* 0x000fe20007f1e0ff */
[----:B------:R-:W-:Y:S02]  /*1f750*/  IMAD.IADD R39, R35, 0x1, R39 ;  /* 0x0000000123277824 */ /* 0x000fe400078e0227 */
[----:B------:R-:W-:Y:S02]  /*1f760*/  IMAD.X R37, RZ, RZ, RZ, P1 ;  /* 0x000000ffff257224 */ /* 0x000fe400008e06ff */
[----:B------:R-:W-:Y:S01]  /*1f770*/  IMAD.X R35, RZ, RZ, RZ, P0 ;  /* 0x000000ffff237224 */ /* 0x000fe200000e06ff */
[----:B------:R-:W-:Y:S01]  /*1f780*/  IADD3 R39, P2, P3, R56, R40, R39 ;  /* 0x0000002838277210 */ /* 0x000fe20007b5e027 */
[----:B------:R-:W-:-:S04]  /*1f790*/  IMAD.WIDE.U32 R36, R49, R43, R36 ;  /* 0x0000002b31247225 */ /* 0x000fc800078e0024 */
[----:B------:R-:W-:-:S04]  /*1f7a0*/  IMAD.WIDE.U32 R34, R47, R42, R34 ;  /* 0x0000002a2f227225 */ /* 0x000fc800078e0022 */
[----:B------:R-:W-:Y:S01]  /*1f7b0*/  IMAD.WIDE.U32 R48, R36, 0x3d1, RZ ;  /* 0x000003d124307825 */ /* 0x000fe200078e00ff */
[----:B------:R-:W-:Y:S02]  /*1f7c0*/  IADD3 R66, P0, PT, R67, R35, RZ ;  /* 0x0000002343427210 */ /* 0x000fe40007f1e0ff */
[----:B------:R-:W-:Y:S01]  /*1f7d0*/  IADD3 R34, P1, PT, R34, R37, RZ ;  /* 0x0000002522227210 */ /* 0x000fe20007f3e0ff */
[----:B------:R-:W-:Y:S02]  /*1f7e0*/  IMAD.MOV.U32 R37, RZ, RZ, RZ ;  /* 0x000000ffff257224 */ /* 0x000fe400078e00ff */
        /* <DEDUP_REMOVED lines=94> */
.L_x_1022:
        /* <DEDUP_REMOVED lines=29> */
.L_x_1023:
        /* <DEDUP_REMOVED lines=12> */
.L_x_1024:
        /* <DEDUP_REMOVED lines=27> */
.L_x_1025:
        /* <DEDUP_REMOVED lines=12> */
.L_x_1026:
        /* <DEDUP_REMOVED lines=141> */
[----:B------:R-:W-:-:S04]  /*20ba0*/  IMAD.WIDE.U32 R64, R23, R17, R64 ;  /* 0x0000001117407225 */ /* 0x000fc800078e0040 */
[----:B------:R-:W-:Y:S02]  /*20bb0*/  IMAD.X R35, RZ, RZ, RZ, P2 ;  /* 0x000000ffff237224 */ /* 0x000fe400010e06ff */
[----:B------:R-:W-:-:S04]  /*20bc0*/  IMAD.WIDE.U32 R36, R64, 0x3d1, RZ ;  /* 0x000003d140247825 */ /* 0x000fc800078e00ff */
[----:B------:R-:W-:Y:S01]  /*20bd0*/  IMAD.X R51, RZ, RZ, RZ, P3 ;  /* 0x000000ffff337224 */ /* 0x000fe200018e06ff */
[----:B------:R-:W-:Y:S01]  /*20be0*/  IADD3 R47, P0, PT, R47, R36, RZ ;  /* 0x000000242f2f7210 */ /* 0x000fe20007f1e0ff */
[----:B------:R-:W-:Y:S02]  /*20bf0*/  IMAD.MOV.U32 R36, RZ, RZ, RZ ;  /* 0x000000ffff247224 */ /* 0x000fe400078e00ff */
[----:B------:R-:W-:Y:S02]  /*20c00*/  IMAD.X R39, RZ, RZ, RZ, P4 ;  /* 0x000000ffff277224 */ /* 0x000fe400020e06ff */
[----:B------:R-:W-:Y:S01]  /*20c10*/  IMAD.WIDE.U32 R34, R23, R20, R34 ;  /* 0x0000001417227225 */ /* 0x000fe200078e0022 */
[----:B------:R-:W-:-:S03]  /*20c20*/  IADD3 R36, PT, PT, R37, R36, RZ ;  /* 0x0000002425247210 */ /* 0x000fc60007ffe0ff */
[----:B------:R-:W-:Y:S02]  /*20c30*/  IMAD.X R37, RZ, RZ, RZ, P0 ;  /* 0x000000ffff257224 */ /* 0x000fe400000e06ff */
[----:B------:R-:W-:-:S03]  /*20c40*/  IMAD.WIDE.U32 R50, R21, R21, R50 ;  /* 0x0000001515327225 */ /* 0x000fc600078e0032 */
[----:B------:R-:W-:Y:S01]  /*20c50*/  IADD3 R37, P0, P1, R54, R37, R36 ;  /* 0x0000002536257210 */ /* 0x000fe2000791e024 */
[----:B------:R-:W-:Y:S01]  /*20c60*/  IMAD.WIDE.U32 R38, R22, R19, R38 ;  /* 0x0000001316267225 */ /* 0x000fe200078e0026 */
[----:B------:R-:W-:Y:S02]  /*20c70*/  IADD3 R54, P2, PT, R34, R51, RZ ;  /* 0x0000003322367210 */ /* 0x000fe40007f5e0ff */
[----:B------:R-:W-:Y:S02]  /*20c80*/  IADD3.X R49, PT, PT, RZ, RZ, RZ, P0, P1 ;  /* 0x000000ffff317210 */ /* 0x000fe400007e24ff */
[----:B------:R-:W-:Y:S01]  /*20c90*/  IADD3 R38, P5, PT, R38, R65, RZ ;  /* 0x0000004126267210 */ /* 0x000fe20007fbe0ff */
[----:B------:R-:W-:Y:S01]  /*20ca0*/  IMAD.X R55, RZ, RZ, RZ, P2 ;  /* 0x000000ffff377224 */ /* 0x000fe200010e06ff */
[----:B------:R-:W-:-:S03]  /*20cb0*/  IADD3 R50, P3, PT, R50, R39, RZ ;  /* 0x0000002732327210 */ /* 0x000fc60007f7e0ff */
[----:B------:R-:W-:Y:S02]  /*20cc0*/  IMAD.X R39, RZ, RZ, RZ, P5 ;  /* 0x000000ffff277224 */ /* 0x000fe400028e06ff */
[----:B------:R-:W-:Y:S02]  /*20cd0*/  IMAD.X R51, RZ, RZ, RZ, P3 ;  /* 0x000000ffff337224 */ /* 0x000fe400018e06ff */
[----:B------:R-:W-:-:S04]  /*20ce0*/  IMAD.WIDE.U32 R54, R22, R21, R54 ;  /* 0x0000001516367225 */ /* 0x000fc800078e0036 */
[----:B------:R-:W-:Y:S01]  /*20cf0*/  IMAD.WIDE.U32 R38, R23, R18, R38 ;  /* 0x0000001217267225 */ /* 0x000fe200078e0026 */
[----:B------:R-:W-:-:S03]  /*20d00*/  IADD3 R36, P4, PT, R35, R55, RZ ;  /* 0x0000003723247210 */ /* 0x000fc60007f9e0ff */
[----:B------:R-:W-:-:S04]  /*20d10*/  IMAD.WIDE.U32 R50, R22, R20, R50 ;  /* 0x0000001416327225 */ /* 0x000fc800078e0032 */
[----:B------:R-:W-:Y:S01]  /*20d20*/  IMAD.WIDE.U32 R34, R38, 0x3d1, RZ ;  /* 0x000003d126227825 */ /* 0x000fe200078e00ff */
[----:B------:R-:W-:Y:S02]  /*20d30*/  IADD3 R50, P2, PT, R50, R39, RZ ;  /* 0x0000002732327210 */ /* 0x000fe40007f5e0ff */
[----:B------:R-:W-:Y:S02]  /*20d40*/  IADD3 R54, P5, PT, R54, R51, RZ ;  /* 0x0000003336367210 */ /* 0x000fe40007fbe0ff */
[----:B------:R-:W-:Y:S01]  /*20d50*/  IADD3 R34, P3, P6, R64, R37, R34 ;  /* 0x0000002540227210 */ /* 0x000fe20007e7e022 */
[----:B------:R-:W-:Y:S02]  /*20d60*/  IMAD.MOV.U32 R37, RZ, RZ, RZ ;  /* 0x000000ffff257224 */ /* 0x000fe400078e00ff */
[----:B------:R-:W-:Y:S01]  /*20d70*/  IMAD.X R51, RZ, RZ, RZ, P2 ;  /* 0x000000ffff337224 */ /* 0x000fe200010e06ff */
[----:B------:R-:W-:Y:S01]  /*20d80*/  IADD3.X R49, PT, PT, RZ, R49, RZ, P3, P6 ;  /* 0x00000031ff317210 */ /* 0x000fe20001fec4ff */
[----:B------:R-:W-:-:S02]  /*20d90*/  IMAD.IADD R35, R35, 0x1, R37 ;  /* 0x0000000123237824 */ /* 0x000fc400078e0225 */
[----:B------:R-:W-:-:S03]  /*20da0*/  IMAD.WIDE.U32 R50, R23, R19, R50 ;  /* 0x0000001317327225 */ /* 0x000fc600078e0032 */
        /* <DEDUP_REMOVED lines=9> */
[----:B------:R-:W-:Y:S01]  /*20e40*/  IMAD.MOV.U32 R62, RZ, RZ, RZ ;  /* 0x000000ffff3e7224 */ /* 0x000fe200078e00ff */
[----:B------:R-:W-:Y:S01]  /*20e50*/  IADD3 R54, P4, PT, R36, R39, RZ ;  /* 0x0000002724367210 */ /* 0x000fe20007f9e0ff */
[----:B------:R-:W-:Y:S01]  /*20e60*/  IMAD.MOV.U32 R35, RZ, RZ, RZ ;  /* 0x000000ffff237224 */ /* 0x000fe200078e00ff */
[----:B------:R-:W-:Y:S01]  /*20e70*/  IADD3 R38, P5, PT, R38, R51, RZ ;  /* 0x0000003326267210 */ /* 0x000fe20007fbe0ff */
[----:B------:R-:W-:Y:S02]  /*20e80*/  IMAD.IADD R62, R63, 0x1, R62 ;  /* 0x000000013f3e7824 */ /* 0x000fe400078e023e */
[----:B------:R-:W-:Y:S02]  /*20e90*/  IMAD.X R55, RZ, RZ, RZ, P4 ;  /* 0x000000ffff377224 */ /* 0x000fe400020e06ff */
[----:B------:R-:W-:Y:S01]  /*20ea0*/  IMAD.X R39, RZ, RZ, RZ, P5 ;  /* 0x000000ffff277224 */ /* 0x000fe200028e06ff */
[----:B------:R-:W-:Y:S01]  /*20eb0*/  IADD3 R61, P0, P1, R60, R61, R62 ;  /* 0x0000003d3c3d7210 */ /* 0x000fe2000791e03e */
[----:B------:R-:W-:-:S03]  /*20ec0*/  IMAD.WIDE.U32 R54, R22, R22, R54 ;  /* 0x0000001616367225 */ /* 0x000fc600078e0036 */
[----:B------:R-:W-:Y:S01]  /*20ed0*/  IADD3.X R51, PT, PT, RZ, RZ, RZ, P0, P1 ;  /* 0x000000ffff337210 */ /* 0x000fe200007e24ff */
[----:B------:R-:W-:Y:S01]  /*20ee0*/  IMAD.WIDE.U32 R38, R23, R20, R38 ;  /* 0x0000001417267225 */ /* 0x000fe200078e0026 */
[----:B------:R-:W-:-:S04]  /*20ef0*/  IADD3 R60, P2, PT, R37, R55, RZ ;  /* 0x00000037253c7210 */ /* 0x000fc80007f5e0ff */
[----:B------:R-:W-:Y:S01]  /*20f00*/  IADD3 R54, P3, PT, R54, R39, RZ ;  /* 0x0000002736367210 */ /* 0x000fe20007f7e0ff */
[----:B------:R-:W-:-:S04]  /*20f10*/  IMAD.WIDE.U32 R36, R38, 0x3d1, RZ ;  /* 0x000003d126247825 */ /* 0x000fc800078e00ff */
[----:B------:R-:W-:Y:S01]  /*20f20*/  IMAD.X R55, RZ, RZ, RZ, P3 ;  /* 0x000000ffff377224 */ /* 0x000fe200018e06ff */
[----:B------:R-:W-:Y:S01]  /*20f30*/  IADD3 R50, P4, P5, R50, R61, R36 ;  /* 0x0000003d32327210 */ /* 0x000fe20007d9e024 */
[----:B------:R-:W-:Y:S02]  /*20f40*/  IMAD.X R61, RZ, RZ, RZ, P2 ;  /* 0x000000ffff3d7224 */ /* 0x000fe400010e06ff */
[----:B------:R-:W-:Y:S01]  /*20f50*/  IMAD.IADD R36, R37, 0x1, R35 ;  /* 0x0000000125247824 */ /* 0x000fe200078e0223 */
[----:B------:R-:W-:Y:S01]  /*20f60*/  IADD3.X R51, PT, PT, RZ, R51, RZ, P4, P5 ;  /* 0x00000033ff337210 */ /* 0x000fe200027ea4ff */
[----:B------:R-:W-:-:S03]  /*20f70*/  IMAD.WIDE.U32 R60, R23, R22, R60 ;  /* 0x00000016173c7225 */ /* 0x000fc600078e003c */
[----:B------:R-:W-:Y:S01]  /*20f80*/  IADD3 R51, P1, P2, R58, R51, R36 ;  /* 0x000000333a337210 */ /* 0x000fe20007a3e024 */
[----:B------:R-:W-:-:S04]  /*20f90*/  IMAD.WIDE.U32 R54, R23, R21, R54 ;  /* 0x0000001517367225 */ /* 0x000fc800078e0036 */
[----:B------:R-:W-:Y:S01]  /*20fa0*/  IMAD.MOV.U32 R39, RZ, RZ, RZ ;  /* 0x000000ffff277224 */ /* 0x000fe200078e00ff */
[----:B------:R-:W-:Y:S01]  /*20fb0*/  IADD3 R58, P0, PT, R60, R55, RZ ;  /* 0x000000373c3a7210 */ /* 0x000fe20007f1e0ff */
[----:B------:R-:W-:Y:S01]  /*20fc0*/  IMAD.WIDE.U32 R36, R54, 0x3d1, RZ ;  /* 0x000003d136247825 */ /* 0x000fe200078e00ff */
[----:B------:R-:W-:-:S03]  /*20fd0*/  IADD3.X R55, PT, PT, RZ, RZ, RZ, P1, P2 ;  /* 0x000000ffff377210 */ /* 0x000fc60000fe44ff */
[----:B------:R-:W-:Y:S01]  /*20fe0*/  IMAD.X R59, RZ, RZ, RZ, P0 ;  /* 0x000000ffff3b7224 */ /* 0x000fe200000e06ff */
[----:B------:R-:W-:Y:S01]  /*20ff0*/  IADD3 R51, P0, P3, R38, R51, R36 ;  /* 0x0000003326337210 */ /* 0x000fe20007b1e024 */
[----:B------:R-:W-:Y:S02]  /*21000*/  IMAD.IADD R35, R37, 0x1, R35 ;  /* 0x0000000125237824 */ /* 0x000fe400078e0223 */
[----:B------:R-:W-:Y:S01]  /*21010*/  IMAD.WIDE.U32 R58, R23, R22, R58 ;  /* 0x00000016173a7225 */ /* 0x000fe200078e003a */
[----:B------:R-:W-:-:S04]  /*21020*/  IADD3.X R55, PT, PT, RZ, R55, RZ, P0, P3 ;  /* 0x00000037ff377210 */ /* 0x000fc800007e64ff */
[----:B------:R-:W-:Y:S01]  /*21030*/  IADD3 R60, P0, PT, R61, R59, RZ ;  /* 0x0000003b3d3c7210 */ /* 0x000fe20007f1e0ff */
[----:B------:R-:W-:Y:S01]  /*21040*/  IMAD.WIDE.U32 R36, R58, 0x3d1, RZ ;  /* 0x000003d13a247825 */ /* 0x000fe200078e00ff */
[----:B------:R-:W-:-:S03]  /*21050*/  IADD3 R55, P1, P2, R56, R55, R35 ;  /* 0x0000003738377210 */ /* 0x000fc60007a3e023 */
[----:B------:R-:W-:Y:S01]  /*21060*/  IMAD.MOV.U32 R35, RZ, RZ, RZ ;  /* 0x000000ffff237224 */ /* 0x000fe200078e00ff */
[----:B------:R-:W-:Y:S01]  /*21070*/  IADD3.X R53, PT, PT, RZ, RZ, RZ, P1, P2 ;  /* 0x000000ffff357210 */ /* 0x000fe20000fe44ff */
[----:B------:R-:W-:Y:S01]  /*21080*/  IMAD.X R61, RZ, RZ, RZ, P0 ;  /* 0x000000ffff3d7224 */ /* 0x000fe200000e06ff */
[----:B------:R-:W-:Y:S01]  /*21090*/  IADD3 R55, P0, P3, R54, R55, R36 ;  /* 0x0000003736377210 */ /* 0x000fe20007b1e024 */
[----:B------:R-:W-:Y:S02]  /*210a0*/  IMAD.IADD R36, R37, 0x1, R35 ;  /* 0x0000000125247824 */ /* 0x000fe400078e0223 */
[----:B------:R-:W-:Y:S01]  /*210b0*/  IMAD.WIDE.U32 R60, R23, R23, R60 ;  /* 0x00000017173c7225 */ /* 0x000fe200078e003c */
        /* <DEDUP_REMOVED lines=65> */
.L_x_1027:
        /* <DEDUP_REMOVED lines=29> */
.L_x_1028:
        /* <DEDUP_REMOVED lines=12> */
.L_x_1029:
        /* <DEDUP_REMOVED lines=27> */
.L_x_1030:
        /* <DEDUP_REMOVED lines=12> */
.L_x_1031:
        /* <DEDUP_REMOVED lines=9> */
[----:B------:R-:W-:-:S04]  /*21a60*/  IMAD.WIDE.U32 R62, R32, 0x2, RZ ;  /* 0x00000002203e7825 */ /* 0x000fc800078e00ff */
[----:B------:R-:W-:-:S04]  /*21a70*/  IMAD.WIDE.U32 R60, R43, 0x2, RZ ;  /* 0x000000022b3c7825 */ /* 0x000fc800078e00ff */
[----:B------:R-:W-:Y:S01]  /*21a80*/  IMAD.WIDE.U32 R34, R44, 0x2, R34 ;  /* 0x000000022c227825 */ /* 0x000fe200078e0022 */
[----:B------:R-:W-:Y:S02]  /*21a90*/  LOP3.LUT R39, R58, R61, RZ, 0xfc, !PT ;  /* 0x0000003d3a277212 */ /* 0x000fe400078efcff */
[----:B------:R-:W-:Y:S01]  /*21aa0*/  LOP3.LUT R55, R60, R63, RZ, 0xfc, !PT ;  /* 0x0000003f3c377212 */ /* 0x000fe200078efcff */
[----:B------:R-:W-:Y:S01]  /*21ab0*/  IMAD.MOV.U32 R60, RZ, RZ, R35 ;  /* 0x000000ffff3c7224 */ /* 0x000fe200078e0023 */
[----:B------:R-:W-:Y:S01]  /*21ac0*/  SHF.R.U32.HI R35, RZ, 0x1f, R41 ;  /* 0x0000001fff237819 */ /* 0x000fe20000011629 */
[----:B------:R-:W-:Y:S02]  /*21ad0*/  IMAD.MOV.U32 R61, RZ, RZ, RZ ;  /* 0x000000ffff3d7224 */ /* 0x000fe400078e00ff */
[----:B------:R-:W-:Y:S01]  /*21ae0*/  IMAD.SHL.U32 R58, R41, 0x2, RZ ;  /* 0x00000002293a7824 */ /* 0x000fe200078e00ff */
[----:B------:R-:W-:Y:S01]  /*21af0*/  LOP3.LUT R35, R62, R35, RZ, 0xfc, !PT ;  /* 0x000000233e237212 */ /* 0x000fe200078efcff */
[----:B------:R-:W-:-:S04]  /*21b00*/  IMAD.WIDE.U32 R60, R46, 0x2, R60 ;  /* 0x000000022e3c7825 */ /* 0x000fc800078e003c */
[----:B------:R-:W-:Y:S02]  /*21b10*/  IMAD.MOV.U32 R59, RZ, RZ, RZ ;  /* 0x000000ffff3b7224 */ /* 0x000fe400078e00ff */
[----:B------:R-:W-:Y:S02]  /*21b20*/  IMAD.MOV.U32 R37, RZ, RZ, RZ ;  /* 0x000000ffff257224 */ /* 0x000fe400078e00ff */
[----:B------:R-:W-:-:S04]  /*21b30*/  IMAD.WIDE.U32 R58, R61, 0x3d1, R58 ;  /* 0x000003d13d3a7825 */ /* 0x000fc800078e003a */
[----:B------:R-:W-:-:S05]  /*21b40*/  IMAD.IADD R37, R59, 0x1, R37 ;  /* 0x000000013b257824 */ /* 0x000fca00078e0225 */
        /* <DEDUP_REMOVED lines=64> */
.L_x_1032:
        /* <DEDUP_REMOVED lines=30> */
.L_x_1033:
        /* <DEDUP_REMOVED lines=12> */
.L_x_1034:
        /* <DEDUP_REMOVED lines=27> */
.L_x_1035:
        /* <DEDUP_REMOVED lines=12> */
.L_x_1036:
        /* <DEDUP_REMOVED lines=27> */
.L_x_1037:
        /* <DEDUP_REMOVED lines=9> */
.L_x_1038:
        /* <DEDUP_REMOVED lines=19> */
.L_x_1039:
        /* <DEDUP_REMOVED lines=27> */
.L_x_1040:
        /* <DEDUP_REMOVED lines=9> */
.L_x_1041:
[----:B------:R-:W0:Y:S08]  /*22a10*/  LDC.64 R34, c[0x3][RZ] ;  /* 0x00c00000ff227b82 */ /* 0x000e300000000a00 */
[----:B------:R-:W1:Y:S08]  /*22a20*/  LDC.64 R36, c[0x3][0x8] ;  /* 0x00c00200ff247b82 */ /* 0x000e700000000a00 */
[----:B------:R-:W2:Y:S01]  /*22a30*/  LDC.64 R38, c[0x3][0x10] ;  /* 0x00c00400ff267b82 */ /* 0x000ea20000000a00 */
[----:B0-----:R-:W-:-:S04]  /*22a40*/  IADD3 R34, P0, PT, R64, R34, RZ ;  /* 0x0000002240227210 */ /* 0x001fc80007f1e0ff */
[----:B------:R-:W-:-:S03]  /*22a50*/  IADD3.X R47, P0, PT, R47, R35, RZ, P0, !PT ;  /* 0x000000232f2f7210 */ /* 0x000fc6000071e4ff */
[----:B------:R-:W0:Y:S01]  /*22a60*/  LDC R35, c[0x3][0x18] ;  /* 0x00c00600ff237b82 */ /* 0x000e220000000800 */
[----:B------:R-:W-:Y:S02]  /*22a70*/  IADD3 R48, P1, PT, R34, -R53, RZ ;  /* 0x8000003522307210 */ /* 0x000fe40007f3e0ff */
[----:B-1----:R-:W-:Y:S02]  /*22a80*/  IADD3.X R36, P0, PT, R66, R36, RZ, P0, !PT ;  /* 0x0000002442247210 */ /* 0x002fe4000071e4ff */
[----:B------:R-:W-:Y:S02]  /*22a90*/  IADD3.X R47, P1, PT, R47, ~R58, RZ, P1, !PT ;  /* 0x8000003a2f2f7210 */ /* 0x000fe40000f3e4ff */
[----:B------:R-:W-:Y:S02]  /*22aa0*/  IADD3.X R37, P0, PT, R49, R37, RZ, P0, !PT ;  /* 0x0000002531257210 */ /* 0x000fe4000071e4ff */
[----:B------:R-:W-:Y:S02]  /*22ab0*/  IADD3.X R50, P1, PT, R36, ~R55, RZ, P1, !PT ;  /* 0x8000003724327210 */ /* 0x000fe40000f3e4ff */
[----:B--2---:R-:W-:-:S02]  /*22ac0*/  IADD3.X R38, P0, PT, R68, R38, RZ, P0, !PT ;  /* 0x0000002644267210 */ /* 0x004fc4000071e4ff */
[----:B------:R-:W-:Y:S02]  /*22ad0*/  IADD3.X R49, P1, PT, R37, ~R60, RZ, P1, !PT ;  /* 0x8000003c25317210 */ /* 0x000fe40000f3e4ff */
[----:B------:R-:W-:Y:S02]  /*22ae0*/  IADD3.X R39, P0, PT, R51, R39, RZ, P0, !PT ;  /* 0x0000002733277210 */ /* 0x000fe4000071e4ff */
[----:B------:R-:W-:-:S04]  /*22af0*/  IADD3.X R52, P1, PT, R38, ~R57, RZ, P1, !PT ;  /* 0x8000003926347210 */ /* 0x000fc80000f3e4ff */
[----:B------:R-:W-:Y:S02]  /*22b00*/  IADD3.X R51, P1, PT, R39, ~R62, RZ, P1, !PT ;  /* 0x8000003e27337210 */ /* 0x000fe40000f3e4ff */
[----:B0-----:R-:W-:-:S04]  /*22b10*/  IADD3.X R54, P0, PT, R54, R35, RZ, P0, !PT ;  /* 0x0000002336367210 */ /* 0x001fc8000071e4ff */
[----:B------:R-:W-:-:S04]  /*22b20*/  IADD3.X R59, P1, PT, R54, ~R59, RZ, P1, !PT ;  /* 0x8000003b363b7210 */ /* 0x000fc80000f3e4ff */
[----:B------:R-:W-:-:S09]  /*22b30*/  IADD3.X R61, PT, PT, ~R61, UR62, R56, P1, P0 ;  /* 0x0000003e3d3d7c10 */ /* 0x000fd20008fe0538 */
.L_x_1042:
        /* <DEDUP_REMOVED lines=27> */
.L_x_1043:
        /* <DEDUP_REMOVED lines=9> */
.L_x_1044:
        /* <DEDUP_REMOVED lines=19> */
.L_x_1045:
        /* <DEDUP_REMOVED lines=112> */
[----:B------:R-:W-:Y:S02]  /*235b0*/  IMAD.MOV.U32 R18, RZ, RZ, R56 ;  /* 0x000000ffff127224 */ /* 0x000fe400078e0038 */
[----:B------:R-:W-:Y:S02]  /*235c0*/  IMAD.MOV.U32 R19, RZ, RZ, RZ ;  /* 0x000000ffff137224 */ /* 0x000fe400078e00ff */
[----:B------:R-:W-:Y:S02]  /*235d0*/  IMAD.X R45, RZ, RZ, RZ, P1 ;  /* 0x000000ffff2d7224 */ /* 0x000fe400008e06ff */
        /* <DEDUP_REMOVED lines=20> */
[----:B------:R-:W-:-:S04]  /*23720*/  IMAD.WIDE.U32 R62, R58, R22, R62 ;  /* 0x000000163a3e7225 */ /* 0x000fc800078e003e */
[----:B------:R-:W-:Y:S01]  /*23730*/  IMAD.WIDE.U32 R44, R53, R23, R44 ;  /* 0x00000017352c7225 */ /* 0x000fe200078e002c */
[----:B------:R-:W-:-:S03]  /*23740*/  IADD3 R54, P1, PT, R54, R63, RZ ;  /* 0x0000003f36367210 */ /* 0x000fc60007f3e0ff */
[----:B------:R-:W-:Y:S01]  /*23750*/  IMAD.X R65, RZ, RZ, RZ, P0 ;  /* 0x000000ffff417224 */ /* 0x000fe200000e06ff */
[----:B------:R-:W-:Y:S01]  /*23760*/  IADD3 R62, P2, PT, R62, R45, RZ ;  /* 0x0000002d3e3e7210 */ /* 0x000fe20007f5e0ff */
[----:B------:R-:W-:Y:S01]  /*23770*/  IMAD R53, R53, R16, RZ ;  /* 0x0000001035357224 */ /* 0x000fe200078e02ff */
        /* <DEDUP_REMOVED lines=17> */
[----:B------:R-:W-:-:S04]  /*23890*/  IADD3 R54, P2, PT, R54, R17, RZ ;  /* 0x0000001136367210 */ /* 0x000fc80007f5e0ff */
[----:B------:R-:W-:Y:S02]  /*238a0*/  IADD3 R64, P1, PT, R65, R57, RZ ;  /* 0x0000003941407210 */ /* 0x000fe40007f3e0ff */
[----:B------:R-:W-:Y:S01]  /*238b0*/  IADD3 R56, P0, PT, R56, R55, RZ ;  /* 0x0000003738387210 */ /* 0x000fe20007f1e0ff */
[----:B------:R-:W-:Y:S02]  /*238c0*/  IMAD.X R55, RZ, RZ, RZ, P2 ;  /* 0x000000ffff377224 */ /* 0x000fe400010e06ff */
[----:B------:R-:W-:Y:S02]  /*238d0*/  IMAD.X R65, RZ, RZ, RZ, P1 ;  /* 0x000000ffff417224 */ /* 0x000fe400008e06ff */
[----:B------:R-:W-:-:S04]  /*238e0*/  IMAD.WIDE.U32 R54, R67, R23, R54 ;  /* 0x0000001743367225 */ /* 0x000fc800078e0036 */
[----:B------:R-:W-:-:S04]  /*238f0*/  IMAD.WIDE.U32 R64, R46, R21, R64 ;  /* 0x000000152e407225 */ /* 0x000fc800078e0040 */
[----:B------:R-:W-:-:S04]  /*23900*/  IMAD.WIDE.U32 R20, R62, 0x3d1, RZ ;  /* 0x000003d13e147825 */ /* 0x000fc800078e00ff */
[----:B------:R-:W-:Y:S01]  /*23910*/  IMAD.X R57, RZ, RZ, RZ, P0 ;  /* 0x000000ffff397224 */ /* 0x000fe200000e06ff */
[----:B------:R-:W-:Y:S01]  /*23920*/  IADD3 R53, P1, PT, R53, R20, RZ ;  /* 0x0000001435357210 */ /* 0x000fe20007f3e0ff */
[----:B------:R-:W-:Y:S02]  /*23930*/  IMAD.MOV.U32 R20, RZ, RZ, RZ ;  /* 0x000000ffff147224 */ /* 0x000fe400078e00ff */
[----:B------:R-:W-:-:S04]  /*23940*/  IMAD.WIDE.U32 R56, R66, R22, R56 ;  /* 0x0000001642387225 */ /* 0x000fc800078e0038 */
[----:B------:R-:W-:Y:S02]  /*23950*/  IMAD.IADD R20, R21, 0x1, R20 ;  /* 0x0000000115147824 */ /* 0x000fe400078e0214 */
[----:B------:R-:W-:-:S05]  /*23960*/  IMAD.X R39, RZ, RZ, RZ, P1 ;  /* 0x000000ffff277224 */ /* 0x000fca00008e06ff */
[----:B------:R-:W-:Y:S01]  /*23970*/  IADD3 R39, P1, P2, R38, R39, R20 ;  /* 0x0000002726277210 */ /* 0x000fe20007a3e014 */
[----:B------:R-:W-:-:S03]  /*23980*/  IMAD.WIDE.U32 R20, R16, 0x3d1, RZ ;  /* 0x000003d110147825 */ /* 0x000fc600078e00ff */
[----:B------:R-:W-:Y:S02]  /*23990*/  IADD3.X R19, PT, PT, RZ, RZ, RZ, P1, P2 ;  /* 0x000000ffff137210 */ /* 0x000fe40000fe44ff */
[----:B------:R-:W-:Y:S01]  /*239a0*/  IADD3 R62, P3, P4, R62, R39, R20 ;  /* 0x000000273e3e7210 */ /* 0x000fe20007c7e014 */
[----:B------:R-:W-:-:S03]  /*239b0*/  IMAD.MOV.U32 R20, RZ, RZ, RZ ;  /* 0x000000ffff147224 */ /* 0x000fc600078e00ff */
[----:B------:R-:W-:Y:S01]  /*239c0*/  IADD3.X R19, PT, PT, RZ, R19, RZ, P3, P4 ;  /* 0x00000013ff137210 */ /* 0x000fe20001fe84ff */
[----:B------:R-:W-:-:S05]  /*239d0*/  IMAD.IADD R20, R21, 0x1, R20 ;  /* 0x0000000115147824 */ /* 0x000fca00078e0214 */
[----:B------:R-:W-:Y:S01]  /*239e0*/  IADD3 R19, P2, P3, R36, R19, R20 ;  /* 0x0000001324137210 */ /* 0x000fe20007b5e014 */
[----:B------:R-:W-:-:S03]  /*239f0*/  IMAD.WIDE.U32 R20, R54, 0x3d1, RZ ;  /* 0x000003d136147825 */ /* 0x000fc600078e00ff */
[----:B------:R-:W-:Y:S02]  /*23a00*/  IADD3.X R35, PT, PT, RZ, RZ, RZ, P2, P3 ;  /* 0x000000ffff237210 */ /* 0x000fe400017e64ff */
[----:B------:R-:W-:Y:S01]  /*23a10*/  IADD3 R19, P4, P5, R16, R19, R20 ;  /* 0x0000001310137210 */ /* 0x000fe20007d9e014 */
[----:B------:R-:W-:Y:S01]  /*23a20*/  IMAD.MOV.U32 R20, RZ, RZ, RZ ;  /* 0x000000ffff147224 */ /* 0x000fe200078e00ff */
[----:B------:R-:W-:Y:S02]  /*23a30*/  IADD3 R16, P1, PT, R56, R55, RZ ;  /* 0x0000003738107210 */ /* 0x000fe40007f3e0ff */
[----:B------:R-:W-:Y:S01]  /*23a40*/  IADD3 R56, P0, PT, R64, R57, RZ ;  /* 0x0000003940387210 */ /* 0x000fe20007f1e0ff */
[----:B------:R-:W-:Y:S01]  /*23a50*/  IMAD.IADD R21, R21, 0x1, R20 ;  /* 0x0000000115157824 */ /* 0x000fe200078e0214 */
[----:B------:R-:W-:Y:S01]  /*23a60*/  IADD3.X R35, PT, PT, RZ, R35, RZ, P4, P5 ;  /* 0x00000023ff237210 */ /* 0x000fe200027ea4ff */
[----:B------:R-:W-:Y:S02]  /*23a70*/  IMAD.X R17, RZ, RZ, RZ, P1 ;  /* 0x000000ffff117224 */ /* 0x000fe400008e06ff */
[----:B------:R-:W-:Y:S01]  /*23a80*/  IMAD.X R57, RZ, RZ, RZ, P0 ;  /* 0x000000ffff397224 */ /* 0x000fe200000e06ff */
[----:B------:R-:W-:Y:S01]  /*23a90*/  IADD3 R35, P2, P3, R34, R35, R21 ;  /* 0x0000002322237210 */ /* 0x000fe20007b5e015 */
[----:B------:R-:W-:-:S03]  /*23aa0*/  IMAD.WIDE.U32 R16, R60, R23, R16 ;  /* 0x000000173c107225 */ /* 0x000fc600078e0010 */
[----:B------:R-:W-:Y:S01]  /*23ab0*/  IADD3.X R41, PT, PT, RZ, RZ, RZ, P2, P3 ;  /* 0x000000ffff297210 */ /* 0x000fe200017e64ff */
        /* <DEDUP_REMOVED lines=39> */
[----:B------:R-:W-:Y:S01]  /*23d30*/  IADD3.X R43, PT, PT, RZ, R43, RZ, P0, P1 ;  /* 0x0000002bff2b7210 */ /* 0x000fe200007e24ff */
[----:B------:R-:W-:-:S03]  /*23d40*/  IMAD.MOV.U32 R21, RZ, RZ, RZ ;  /* 0x000000ffff157224 */ /* 0x000fc600078e00ff */
        /* <DEDUP_REMOVED lines=59> */
.L_x_1046:
        /* <DEDUP_REMOVED lines=28> */
.L_x_1047:
        /* <DEDUP_REMOVED lines=12> */
.L_x_1048:
        /* <DEDUP_REMOVED lines=27> */
.L_x_1049:
        /* <DEDUP_REMOVED lines=12> */
.L_x_1050:
        /* <DEDUP_REMOVED lines=155> */
[----:B------:R-:W-:Y:S01]  /*24fa0*/  IADD3 R66, PT, PT, R67, R3, RZ ;  /* 0x0000000343427210 */ /* 0x000fe20007ffe0ff */
        /* <DEDUP_REMOVED lines=20> */
[----:B------:R-:W-:Y:S01]  /*250f0*/  IMAD.MOV.U32 R3, RZ, RZ, RZ ;  /* 0x000000ffff037224 */ /* 0x000fe200078e00ff */
[----:B------:R-:W-:Y:S01]  /*25100*/  IADD3 R70, P1, PT, R70, R65, RZ ;  /* 0x0000004146467210 */ /* 0x000fe20007f3e0ff */
[----:B------:R-:W-:Y:S02]  /*25110*/  IMAD.X R5, RZ, RZ, RZ, P0 ;  /* 0x000000ffff057224 */ /* 0x000fe400000e06ff */
[----:B------:R-:W-:Y:S02]  /*25120*/  IMAD.IADD R0, R21, 0x1, R3 ;  /* 0x0000000115007824 */ /* 0x000fe400078e0203 */
[----:B------:R-:W-:-:S03]  /*25130*/  IMAD.WIDE.U32 R20, R64, 0x3d1, RZ ;  /* 0x000003d140147825 */ /* 0x000fc600078e00ff */
[----:B------:R-:W-:Y:S01]  /*25140*/  IADD3 R17, P2, P3, R16, R17, R0 ;  /* 0x0000001110117210 */ /* 0x000fe20007b5e000 */
[----:B------:R-:W-:Y:S02]  /*25150*/  IMAD.X R71, RZ, RZ, RZ, P1 ;  /* 0x000000ffff477224 */ /* 0x000fe400008e06ff */
[----:B------:R-:W-:Y:S01]  /*25160*/  IMAD.WIDE.U32 R4, R27, R6, R4 ;  /* 0x000000061b047225 */ /* 0x000fe200078e0004 */
[----:B------:R-:W-:Y:S02]  /*25170*/  IADD3 R56, P0, P1, R56, R17, R20 ;  /* 0x0000001138387210 */ /* 0x000fe4000791e014 */
[----:B------:R-:W-:Y:S01]  /*25180*/  IADD3.X R19, PT, PT, RZ, RZ, RZ, P2, P3 ;  /* 0x000000ffff137210 */ /* 0x000fe200017e64ff */
[----:B------:R-:W-:-:S03]  /*25190*/  IMAD.WIDE.U32 R70, R29, R7, R70 ;  /* 0x000000071d467225 */ /* 0x000fc600078e0046 */
[----:B------:R-:W-:Y:S01]  /*251a0*/  IADD3.X R19, PT, PT, RZ, R19, RZ, P0, P1 ;  /* 0x00000013ff137210 */ /* 0x000fe200007e24ff */
[----:B------:R-:W-:Y:S01]  /*251b0*/  IMAD.MOV.U32 R20, RZ, RZ, RZ ;  /* 0x000000ffff147224 */ /* 0x000fe200078e00ff */
[----:B------:R-:W-:Y:S01]  /*251c0*/  IADD3 R68, P0, PT, R69, R5, RZ ;  /* 0x0000000545447210 */ /* 0x000fe20007f1e0ff */
[----:B------:R-:W-:Y:S01]  /*251d0*/  IMAD.WIDE.U32 R16, R70, 0x3d1, RZ ;  /* 0x000003d146107825 */ /* 0x000fe200078e00ff */
[----:B------:R-:W-:-:S03]  /*251e0*/  IADD3 R4, P1, PT, R4, R71, RZ ;  /* 0x0000004704047210 */ /* 0x000fc60007f3e0ff */
        /* <DEDUP_REMOVED lines=96> */
.L_x_1051:
        /* <DEDUP_REMOVED lines=29> */
.L_x_1052:
        /* <DEDUP_REMOVED lines=12> */
.L_x_1053:
        /* <DEDUP_REMOVED lines=27> */
.L_x_1054:
        /* <DEDUP_REMOVED lines=12> */
.L_x_1055:
        /* <DEDUP_REMOVED lines=27> */
.L_x_1056:
        /* <DEDUP_REMOVED lines=9> */
.L_x_1057:
        /* <DEDUP_REMOVED lines=19> */
.L_x_1058:
[----:B------:R-:W-:Y:S01]  /*26060*/  IMAD.U32 R6, RZ, RZ, UR24 ;  /* 0x00000018ff067e24 */ /* 0x000fe2000f8e00ff */
[----:B------:R-:W0:Y:S01]  /*26070*/  LDCU.64 UR4, c[0x3][0x70] ;  /* 0x00c00e00ff0477ac */ /* 0x000e220008000a00 */
[----:B------:R-:W-:-:S05]  /*26080*/  IMAD.U32 R7, RZ, RZ, UR25 ;  /* 0x00000019ff077e24 */ /* 0x000fca000f8e00ff */
[----:B------:R-:W2:Y:S01]  /*26090*/  LDG.E R35, desc[UR6][R6.64+-0x24] ;  /* 0xffffdc0606237981 */ /* 0x000ea2000c1e1900 */
[----:B------:R-:W-:Y:S02]  /*260a0*/  IMAD.U32 R16, RZ, RZ, UR24 ;  /* 0x00000018ff107e24 */ /* 0x000fe4000f8e00ff */
[----:B------:R-:W-:-:S05]  /*260b0*/  IMAD.U32 R17, RZ, RZ, UR25 ;  /* 0x00000019ff117e24 */ /* 0x000fca000f8e00ff */
[----:B------:R-:W3:Y:S01]  /*260c0*/  LDG.E R29, desc[UR6][R16.64+-0x20] ;  /* 0xffffe006101d7981 */ /* 0x000ee2000c1e1900 */
[----:B------:R-:W-:Y:S02]  /*260d0*/  IMAD.U32 R5, RZ, RZ, UR25 ;  /* 0x00000019ff057e24 */ /* 0x000fe4000f8e00ff */
[----:B------:R-:W-:Y:S01]  /*260e0*/  IMAD.U32 R4, RZ, RZ, UR24 ;  /* 0x00000018ff047e24 */ /* 0x000fe2000f8e00ff */
[----:B------:R1:W4:Y:S04]  /*260f0*/  LDG.E R55, desc[UR6][R16.64+-0x8] ;  /* 0xfffff80610377981 */ /* 0x000328000c1e1900 */
[----:B------:R-:W5:Y:S01]  /*26100*/  LDG.E R5, desc[UR6][R4.64+-0x1c] ;  /* 0xffffe40604057981 */ /* 0x000f62000c1e1900 */
        /* <DEDUP_REMOVED lines=12> */
[----:B------:R-:W-:Y:S02]  /*261d0*/  IMAD.MOV.U32 R31, RZ, RZ, RZ ;  /* 0x000000ffff1f7224 */ /* 0x000fe400078e00ff */
[----:B------:R-:W-:Y:S02]  /*261e0*/  IMAD.MOV.U32 R21, RZ, RZ, RZ ;  /* 0x000000ffff157224 */ /* 0x000fe400078e00ff */
[----:B------:R-:W-:Y:S02]  /*261f0*/  IMAD.MOV.U32 R39, RZ, RZ, RZ ;  /* 0x000000ffff277224 */ /* 0x000fe400078e00ff */
[----:B--2---:R-:W-:-:S04]  /*26200*/  IMAD.WIDE.U32 R36, R35, UR12, RZ ;  /* 0x0000000c23247c25 */ /* 0x004fc8000f8e00ff */
[----:B------:R-:W-:-:S04]  /*26210*/  IMAD.MOV.U32 R30, RZ, RZ, R37 ;  /* 0x000000ffff1e7224 */ /* 0x000fc800078e0025 */
[----:B------:R-:W-:-:S04]  /*26220*/  IMAD.WIDE.U32 R30, R35, UR13, R30 ;  /* 0x0000000d231e7c25 */ /* 0x000fc8000f8e001e */
[----:B------:R-:W-:Y:S02]  /*26230*/  IMAD.MOV.U32 R20, RZ, RZ, R31 ;  /* 0x000000ffff147224 */ /* 0x000fe400078e001f */
[----:B------:R-:W-:Y:S02]  /*26240*/  IMAD.MOV.U32 R31, RZ, RZ, RZ ;  /* 0x000000ffff1f7224 */ /* 0x000fe400078e00ff */
[----:B------:R-:W-:-:S04]  /*26250*/  IMAD.WIDE.U32 R20, R35, UR14, R20 ;  /* 0x0000000e23147c25 */ /* 0x000fc8000f8e0014 */
[----:B---3--:R-:W-:-:S05]  /*26260*/  IMAD.WIDE.U32 R30, R29, UR12, R30 ;  /* 0x0000000c1d1e7c25 */ /* 0x008fca000f8e001e */
        /* <DEDUP_REMOVED lines=10> */
[----:B0-----:R-:W-:-:S04]  /*26310*/  IMAD.WIDE.U32 R20, R35, UR4, R20 ;  /* 0x0000000423147c25 */ /* 0x001fc8000f8e0014 */
[----:B------:R-:W-:-:S04]  /*26320*/  IMAD.WIDE.U32 R26, R29, UR14, R26 ;  /* 0x0000000e1d1a7c25 */ /* 0x000fc8000f8e001a */
[----:B------:R-:W-:Y:S01]  /*26330*/  IMAD.MOV.U32 R7, RZ, RZ, RZ ;  /* 0x000000ffff077224 */ /* 0x000fe200078e00ff */
[----:B-1----:R-:W-:Y:S01]  /*26340*/  IADD3 R16, P0, PT, R20, R27, RZ ;  /* 0x0000001b14107210 */ /* 0x002fe20007f1e0ff */
[----:B-----5:R-:W-:-:S04]  /*26350*/  IMAD.WIDE.U32 R6, R5, UR12, R6 ;  /* 0x0000000c05067c25 */ /* 0x020fc8000f8e0006 */
        /* <DEDUP_REMOVED lines=8> */
[----:B------:R-:W-:-:S03]  /*263e0*/  IMAD.WIDE.U32 R26, R5, UR13, R26 ;  /* 0x0000000d051a7c25 */ /* 0x000fc6000f8e001a */
[----:B------:R-:W-:Y:S01]  /*263f0*/  IADD3.X R23, PT, PT, RZ, RZ, RZ, P0, !PT ;  /* 0x000000ffff177210 */ /* 0x000fe200007fe4ff */
[----:B------:R-:W-:Y:S01]  /*26400*/  IMAD.MOV.U32 R20, RZ, RZ, R21 ;  /* 0x000000ffff147224 */ /* 0x000fe200078e0015 */
[----:B------:R-:W-:Y:S01]  /*26410*/  IADD3 R16, P1, PT, R16, R27, RZ ;  /* 0x0000001b10107210 */ /* 0x000fe20007f3e0ff */
[----:B------:R-:W-:Y:S02]  /*26420*/  IMAD.MOV.U32 R21, RZ, RZ, RZ ;  /* 0x000000ffff157224 */ /* 0x000fe400078e00ff */
[----:B------:R-:W-:-:S04]  /*26430*/  IMAD.WIDE.U32 R22, R29, UR4, R22 ;  /* 0x000000041d167c25 */ /* 0x000fc8000f8e0016 */
[----:B------:R-:W-:-:S04]  /*26440*/  IMAD.WIDE.U32 R20, R35, UR18, R20 ;  /* 0x0000001223147c25 */ /* 0x000fc8000f8e0014 */
[----:B------:R-:W-:Y:S02]  /*26450*/  IMAD.X R17, RZ, RZ, RZ, P1 ;  /* 0x000000ffff117224 */ /* 0x000fe400008e06ff */
[----:B------:R-:W-:Y:S01]  /*26460*/  IMAD.MOV.U32 R27, RZ, RZ, RZ ;  /* 0x000000ffff1b7224 */ /* 0x000fe200078e00ff */
[----:B------:R-:W-:Y:S01]  /*26470*/  IADD3 R24, P0, PT, R20, R23, RZ ;  /* 0x0000001714187210 */ /* 0x000fe20007f1e0ff */
[----:B------:R-:W-:-:S04]  /*26480*/  IMAD.WIDE.U32 R16, R5, UR14, R16 ;  /* 0x0000000e05107c25 */ /* 0x000fc8000f8e0010 */
[----:B----4-:R-:W-:Y:S01]  /*26490*/  IMAD.WIDE.U32 R26, R19, UR12, R26 ;  /* 0x0000000c131a7c25 */ /* 0x010fe2000f8e001a */
        /* <DEDUP_REMOVED lines=84> */
[----:B------:R-:W-:Y:S01]  /*269e0*/  IMAD.WIDE.U32 R18, R3, UR18, R18 ;  /* 0x0000001203127c25 */ /* 0x000fe2000f8e0012 */
[----:B------:R-:W-:-:S03]  /*269f0*/  IADD3.X R29, PT, PT, RZ, RZ, RZ, P0, !PT ;  /* 0x000000ffff1d7210 */ /* 0x000fc600007fe4ff */
[----:B------:R-:W-:Y:S01]  /*26a00*/  IMAD.WIDE.U32 R4, R33, UR4, R4 ;  /* 0x0000000421047c25 */ /* 0x000fe2000f8e0004 */
[----:B------:R-:W-:-:S03]  /*26a10*/  IADD3 R38, P0, PT, R39, R19, RZ ;  /* 0x0000001327267210 */ /* 0x000fc60007f1e0ff */
        /* <DEDUP_REMOVED lines=42> */
[----:B------:R-:W-:Y:S01]  /*26cc0*/  IMAD.WIDE.U32 R30, R55, UR15, R30 ;  /* 0x0000000f371e7c25 */ /* 0x000fe2000f8e001e */
        /* <DEDUP_REMOVED lines=114> */
.L_x_1059:
        /* <DEDUP_REMOVED lines=30> */
.L_x_1060:
        /* <DEDUP_REMOVED lines=12> */
.L_x_1061:
        /* <DEDUP_REMOVED lines=27> */
.L_x_1062:
        /* <DEDUP_REMOVED lines=12> */
.L_x_1063:
        /* <DEDUP_REMOVED lines=127> */
[----:B------:R-:W-:Y:S01]  /*280f0*/  IADD3 R22, P0, PT, R20, R25, RZ ;  /* 0x0000001914167210 */ /* 0x000fe20007f1e0ff */
        /* <DEDUP_REMOVED lines=73> */
[----:B------:R-:W-:Y:S02]  /*28590*/  IMAD.MOV.U32 R2, RZ, RZ, RZ ;  /* 0x000000ffff027224 */ /* 0x000fe400078e00ff */
[----:B------:R-:W-:-:S04]  /*285a0*/  IMAD.WIDE.U32 R4, R8, 0x3d1, RZ ;  /* 0x000003d108047825 */ /* 0x000fc800078e00ff */
[----:B------:R-:W-:Y:S01]  /*285b0*/  IMAD.IADD R3, R3, 0x1, R2 ;  /* 0x0000000103037824 */ /* 0x000fe200078e0202 */
[----:B------:R-:W-:Y:S01]  /*285c0*/  IADD3 R2, P0, PT, R26, R9, RZ ;  /* 0x000000091a027210 */ /* 0x000fe20007f1e0ff */
[----:B------:R-:W-:Y:S02]  /*285d0*/  IMAD.MOV.U32 R9, RZ, RZ, RZ ;  /* 0x000000ffff097224 */ /* 0x000fe400078e00ff */
[----:B------:R-:W-:Y:S01]  /*285e0*/  IMAD.MOV.U32 R11, RZ, RZ, RZ ;  /* 0x000000ffff0b7224 */ /* 0x000fe200078e00ff */
[----:B------:R-:W-:Y:S01]  /*285f0*/  IADD3 R7, P1, P2, R6, R7, R3 ;  /* 0x0000000706077210 */ /* 0x000fe20007a3e003 */
[----:B------:R-:W-:Y:S02]  /*28600*/  IMAD.X R3, RZ, RZ, RZ, P0 ;  /* 0x000000ffff037224 */ /* 0x000fe400000e06ff */
[----:B------:R-:W-:Y:S01]  /*28610*/  IMAD.IADD R5, R5, 0x1, R9 ;  /* 0x0000000105057824 */ /* 0x000fe200078e0209 */
        /* <DEDUP_REMOVED lines=16> */
[----:B------:R-:W-:Y:S02]  /*28720*/  IADD3.X R0, PT, PT, RZ, RZ, RZ, P0, P1 ;  /* 0x000000ffff007210 */ /* 0x000fe400007e24ff */
[----:B------:R-:W-:Y:S01]  /*28730*/  IADD3 R9, P0, P1, R2, R9, R6 ;  /* 0x0000000902097210 */ /* 0x000fe2000791e006 */
[----:B------:R-:W-:Y:S02]  /*28740*/  IMAD.IADD R6, R7, 0x1, R3 ;  /* 0x0000000107067824 */ /* 0x000fe400078e0203 */
[----:B------:R-:W-:Y:S01]  /*28750*/  IMAD.WIDE.U32 R2, R5, 0x3d1, RZ ;  /* 0x000003d105027825 */ /* 0x000fe200078e00ff */
        /* <DEDUP_REMOVED lines=60> */
.L_x_1064:
        /* <DEDUP_REMOVED lines=32> */
.L_x_1065:
        /* <DEDUP_REMOVED lines=12> */
.L_x_1066:
        /* <DEDUP_REMOVED lines=27> */
.L_x_1067:
        /* <DEDUP_REMOVED lines=12> */
.L_x_1068:
[----:B------:R-:W-:Y:S02]  /*29050*/  IMAD.U32 R8, RZ, RZ, UR24 ;  /* 0x00000018ff087e24 */ /* 0x000fe4000f8e00ff */
[----:B------:R-:W-:Y:S02]  /*29060*/  IMAD.U32 R9, RZ, RZ, UR25 ;  /* 0x00000019ff097e24 */ /* 0x000fe4000f8e00ff */
[----:B------:R-:W-:Y:S02]  /*29070*/  IMAD.U32 R10, RZ, RZ, UR24 ;  /* 0x00000018ff0a7e24 */ /* 0x000fe4000f8e00ff */
[----:B------:R-:W-:Y:S01]  /*29080*/  IMAD.U32 R11, RZ, RZ, UR25 ;  /* 0x00000019ff0b7e24 */ /* 0x000fe2000f8e00ff */
[----:B------:R3:W-:Y:S01]  /*29090*/  STG.E desc[UR6][R8.64], R48 ;  /* 0x0000003008007986 */ /* 0x0007e2000c101906 */
[----:B------:R-:W-:Y:S02]  /*290a0*/  IMAD.U32 R12, RZ, RZ, UR24 ;  /* 0x00000018ff0c7e24 */ /* 0x000fe4000f8e00ff */
[----:B------:R-:W-:Y:S01]  /*290b0*/  IMAD.U32 R13, RZ, RZ, UR25 ;  /* 0x00000019ff0d7e24 */ /* 0x000fe2000f8e00ff */
[----:B------:R3:W-:Y:S01]  /*290c0*/  STG.E desc[UR6][R10.64+0x4], R47 ;  /* 0x0000042f0a007986 */ /* 0x0007e2000c101906 */
[----:B------:R-:W-:-:S02]  /*290d0*/  IMAD.U32 R14, RZ, RZ, UR24 ;  /* 0x00000018ff0e7e24 */ /* 0x000fc4000f8e00ff */
[----:B------:R-:W-:Y:S01]  /*290e0*/  IMAD.U32 R15, RZ, RZ, UR25 ;  /* 0x00000019ff0f7e24 */ /* 0x000fe2000f8e00ff */
[----:B------:R3:W-:Y:S01]  /*290f0*/  STG.E desc[UR6][R12.64+0x8], R50 ;  /* 0x000008320c007986 */ /* 0x0007e2000c101906 */
        /* <DEDUP_REMOVED lines=14> */
[----:B------:R3:W-:Y:S04]  /*291e0*/  STG.E desc[UR6][R26.64+0x1c], R61 ;  /* 0x00001c3d1a007986 */ /* 0x0007e8000c101906 */
        /* <DEDUP_REMOVED lines=16> */
[----:B------:R3:W-:Y:S02]  /*292f0*/  STG.E.U8 desc[UR6][R26.64+0x60], RZ ;  /* 0x000060ff1a007986 */ /* 0x0007e4000c101106 */
.L_x_890:
[----:B------:R-:W-:Y:S02]  /*29300*/  UISETP.LT.AND UP0, UPT, UR69, UR72, UPT ;  /* 0x000000484500728c */ /* 0x000fe4000bf01270 */
[----:B------:R-:W-:Y:S02]  /*29310*/  UIADD3 UR55, UPT, UPT, UR55, 0x1, URZ ;  /* 0x0000000137377890 */ /* 0x000fe4000fffe0ff */
[----:B------:R-:W-:-:S06]  /*29320*/  USEL UR4, UR69, UR72, UP0 ;  /* 0x0000004845047287 */ /* 0x000fcc0008000000 */
[----:B01234-:R-:W-:-:S05]  /*29330*/  IMAD.U32 R0, RZ, RZ, UR4 ;  /* 0x00000004ff007e24 */ /* 0x01ffca000f8e00ff */
[----:B------:R-:W-:-:S13]  /*29340*/  ISETP.LE.AND P0, PT, R0, UR55, PT ;  /* 0x0000003700007c0c */ /* 0x000fda000bf03270 */
[----:B------:R-:W-:Y:S05]  /*29350*/  @!P0 BRA `(.L_x_1069) ;  /* 0xfffffd7c00348947 */ /* 0x000fea000383ffff */
[----:B------:R-:W0:Y:S01]  /*29360*/  LDCU UR4, c[0x0][0x38c] ;  /* 0x00007180ff0477ac */ /* 0x000e220008000800 */
[----:B------:R-:W-:Y:S01]  /*29370*/  UMOV UR55, UR69 ;  /* 0x0000004500377c82 */ /* 0x000fe20008000000 */
[----:B0-----:R-:W-:Y:S01]  /*29380*/  UISETP.GE.AND UP0, UPT, UR69, UR4, UPT ;  /* 0x000000044500728c */ /* 0x001fe2000bf06270 */
[----:B------:R-:W-:Y:S08]  /*29390*/  BAR.SYNC.DEFER_BLOCKING 0x0 ;  /* 0x0000000000007b1d */ /* 0x000ff00000010000 */
[----:B------:R-:W-:Y:S05]  /*293a0*/  BRA.U !UP0, `(.L_x_1070) ;  /* 0xfffffd7908e87547 */ /* 0x000fea000b83ffff */
[----:B------:R-:W-:Y:S05]  /*293b0*/  EXIT ;  /* 0x000000000000794d */ /* 0x000fea0003800000 */
.L_x_1071:
        /* <DEDUP_REMOVED lines=12> */
.L_x_1950:


//--------------------- .text._Z21compute_batch_precompP10ECPointJacii --------------------------
	.section	.text._Z21compute_batch_precompP10ECPointJacii,"ax",@progbits
	.align	128
        .global         _Z21compute_batch_precompP10ECPointJacii
        .type           _Z21compute_batch_precompP10ECPointJacii,@function
        .size           _Z21compute_batch_precompP10ECPointJacii,(.L_x_1951 - _Z21compute_batch_precompP10ECPointJacii)
        .other          _Z21compute_batch_precompP10ECPointJacii,@"STO_CUDA_ENTRY STV_DEFAULT"
_Z21compute_batch_precompP10ECPointJacii:
.text._Z21compute_batch_precompP10ECPointJacii:
        /* <DEDUP_REMOVED lines=8> */
[----:B------:R-:W0:Y:S01]  /*0080*/  LDC R2, c[0x0][0x388] ;  /* 0x0000e200ff027b82 */ /* 0x000e220000000800 */
[----:B------:R-:W1:Y:S01]  /*0090*/  LDCU.64 UR20, c[0x0][0x358] ;  /* 0x00006b00ff1477ac */ /* 0x000e620008000a00 */
[----:B0-----:R-:W-:-:S04]  /*00a0*/  ISETP.NE.AND P0, PT, R2, 0x2, PT ;  /* 0x000000020200780c */ /* 0x001fc80003f05270 */
[----:B------:R-:W-:-:S13]  /*00b0*/  ISETP.NE.OR P0, PT, R3, RZ, P0 ;  /* 0x000000ff0300720c */ /* 0x000fda0000705670 */
[----:B-1----:R-:W-:Y:S05]  /*00c0*/  @P0 BRA `(.L_x_1072) ;  /* 0x0000029400d80947 */ /* 0x002fea0003800000 */
[----:B------:R-:W0:Y:S02]  /*00d0*/  LDC.64 R34, c[0x0][0x380] ;  /* 0x0000e000ff227b82 */ /* 0x000e240000000a00 */
[----:B0-----:R-:W2:Y:S02]  /*00e0*/  LDG.E.U8 R0, desc[UR20][R34.64+0x60] ;  /* 0x0000601422007981 */ /* 0x001ea4000c1e1100 */
[----:B--2---:R-:W-:-:S13]  /*00f0*/  ISETP.NE.AND P0, PT, R0, RZ, PT ;  /* 0x000000ff0000720c */ /* 0x004fda0003f05270 */
[----:B------:R-:W-:Y:S05]  /*0100*/  @!P0 BRA `(.L_x_1073) ;  /* 0x00000000009c8947 */ /* 0x000fea0003800000 */
[----:B------:R-:W0:Y:S08]  /*0110*/  LDC.U8 R27, c[0x3][0x80] ;  /* 0x00c02000ff1b7b82 */ /* 0x000e300000000000 */
[----:B------:R-:W1:Y:S08]  /*0120*/  LDC.64 R2, c[0x3][0x20] ;  /* 0x00c00800ff027b82 */ /* 0x000e700000000a00 */
[----:B------:R-:W2:Y:S08]  /*0130*/  LDC.64 R4, c[0x3][0x28] ;  /* 0x00c00a00ff047b82 */ /* 0x000eb00000000a00 */
[----:B------:R-:W3:Y:S01]  /*0140*/  LDC.64 R6, c[0x3][0x30] ;  /* 0x00c00c00ff067b82 */ /* 0x000ee20000000a00 */
[----:B0-----:R-:W-:Y:S07]  /*0150*/  STG.E.U8 desc[UR20][R34.64+0xc4], R27 ;  /* 0x0000c41b22007986 */ /* 0x001fee000c101114 */
[----:B------:R-:W0:Y:S01]  /*0160*/  LDC.64 R8, c[0x3][0x38] ;  /* 0x00c00e00ff087b82 */ /* 0x000e220000000a00 */
[----:B-1----:R-:W-:Y:S04]  /*0170*/  STG.E desc[UR20][R34.64+0x64], R2 ;  /* 0x0000640222007986 */ /* 0x002fe8000c101914 */
[----:B------:R-:W-:Y:S03]  /*0180*/  STG.E desc[UR20][R34.64+0x68], R3 ;  /* 0x0000680322007986 */ /* 0x000fe6000c101914 */
[----:B------:R-:W1:Y:S01]  /*0190*/  LDC.64 R10, c[0x3][0x40] ;  /* 0x00c01000ff0a7b82 */ /* 0x000e620000000a00 */
[----:B--2---:R-:W-:Y:S04]  /*01a0*/  STG.E desc[UR20][R34.64+0x6c], R4 ;  /* 0x00006c0422007986 */ /* 0x004fe8000c101914 */
[----:B------:R-:W-:Y:S03]  /*01b0*/  STG.E desc[UR20][R34.64+0x70], R5 ;  /* 0x0000700522007986 */ /* 0x000fe6000c101914 */
[----:B------:R-:W2:Y:S01]  /*01c0*/  LDC.64 R12, c[0x3][0x48] ;  /* 0x00c01200ff0c7b82 */ /* 0x000ea20000000a00 */
[----:B---3--:R-:W-:Y:S04]  /*01d0*/  STG.E desc[UR20][R34.64+0x74], R6 ;  /* 0x0000740622007986 */ /* 0x008fe8000c101914 */
[----:B------:R-:W-:Y:S03]  /*01e0*/  STG.E desc[UR20][R34.64+0x78], R7 ;  /* 0x0000780722007986 */ /* 0x000fe6000c101914 */
[----:B------:R-:W3:Y:S01]  /*01f0*/  LDC.64 R14, c[0x3][0x50] ;  /* 0x00c01400ff0e7b82 */ /* 0x000ee20000000a00 */
[----:B0-----:R-:W-:Y:S04]  /*0200*/  STG.E desc[UR20][R34.64+0x7c], R8 ;  /* 0x00007c0822007986 */ /* 0x001fe8000c101914 */
[----:B------:R-:W-:Y:S03]  /*0210*/  STG.E desc[UR20][R34.64+0x80], R9 ;  /* 0x0000800922007986 */ /* 0x000fe6000c101914 */
        /* <DEDUP_REMOVED lines=14> */
[----:B------:R-:W-:Y:S04]  /*0300*/  STG.E desc[UR20][R34.64+0xa8], R19 ;  /* 0x0000a81322007986 */ /* 0x000fe8000c101914 */
[----:B--2---:R-:W-:Y:S04]  /*0310*/  STG.E desc[UR20][R34.64+0xac], R20 ;  /* 0x0000ac1422007986 */ /* 0x004fe8000c101914 */
[----:B------:R-:W-:Y:S04]  /*0320*/  STG.E desc[UR20][R34.64+0xb0], R21 ;  /* 0x0000b01522007986 */ /* 0x000fe8000c101914 */
[----:B---3--:R-:W-:Y:S04]  /*0330*/  STG.E desc[UR20][R34.64+0xb4], R22 ;  /* 0x0000b41622007986 */ /* 0x008fe8000c101914 */
[----:B------:R-:W-:Y:S04]  /*0340*/  STG.E desc[UR20][R34.64+0xb8], R23 ;  /* 0x0000b81722007986 */ /* 0x000fe8000c101914 */
[----:B0-----:R-:W-:Y:S04]  /*0350*/  STG.E desc[UR20][R34.64+0xbc], R24 ;  /* 0x0000bc1822007986 */ /* 0x001fe8000c101914 */
[----:B------:R-:W-:Y:S01]  /*0360*/  STG.E desc[UR20][R34.64+0xc0], R25 ;  /* 0x0000c01922007986 */ /* 0x000fe2000c101914 */
[----:B------:R-:W-:Y:S05]  /*0370*/  EXIT ;  /* 0x000000000000794d */ /* 0x000fea0003800000 */
.L_x_1073:
[----:B------:R-:W0:Y:S02]  /*0380*/  LDCU.U8 UR4, c[0x3][0x80] ;  /* 0x00c01000ff0477ac */ /* 0x000e240008000000 */
[----:B0-----:R-:W-:-:S09]  /*0390*/  UISETP.NE.AND UP0, UPT, UR4, URZ, UPT ;  /* 0x000000ff0400728c */ /* 0x001fd2000bf05270 */
[----:B------:R-:W-:Y:S05]  /*03a0*/  BRA.U !UP0, `(.L_x_1074) ;  /* 0x0000000108c87547 */ /* 0x000fea000b800000 */
[----:B------:R-:W2:Y:S04]  /*03b0*/  LDG.E R3, desc[UR20][R34.64] ;  /* 0x0000001422037981 */ /* 0x000ea8000c1e1900 */
[----:B------:R-:W3:Y:S04]  /*03c0*/  LDG.E R5, desc[UR20][R34.64+0x4] ;  /* 0x0000041422057981 */ /* 0x000ee8000c1e1900 */
[----:B------:R-:W4:Y:S04]  /*03d0*/  LDG.E R7, desc[UR20][R34.64+0x8] ;  /* 0x0000081422077981 */ /* 0x000f28000c1e1900 */
[----:B------:R-:W5:Y:S04]  /*03e0*/  LDG.E R9, desc[UR20][R34.64+0xc] ;  /* 0x00000c1422097981 */ /* 0x000f68000c1e1900 */
        /* <DEDUP_REMOVED lines=20> */
[----:B------:R-:W-:Y:S04]  /*0530*/  STG.E.U8 desc[UR20][R34.64+0xc4], RZ ;  /* 0x0000c4ff22007986 */ /* 0x000fe8000c101114 */
[----:B--2---:R-:W-:Y:S04]  /*0540*/  STG.E desc[UR20][R34.64+0x64], R3 ;  /* 0x0000640322007986 */ /* 0x004fe8000c101914 */
[----:B---3--:R-:W-:Y:S04]  /*0550*/  STG.E desc[UR20][R34.64+0x68], R5 ;  /* 0x0000680522007986 */ /* 0x008fe8000c101914 */
[----:B----4-:R-:W-:Y:S04]  /*0560*/  STG.E desc[UR20][R34.64+0x6c], R7 ;  /* 0x00006c0722007986 */ /* 0x010fe8000c101914 */
[----:B-----5:R-:W-:Y:S04]  /*0570*/  STG.E desc[UR20][R34.64+0x70], R9 ;  /* 0x0000700922007986 */ /* 0x020fe8000c101914 */
        /* <DEDUP_REMOVED lines=19> */
[----:B------:R-:W-:Y:S01]  /*06b0*/  STG.E desc[UR20][R34.64+0xc0], R51 ;  /* 0x0000c03322007986 */ /* 0x000fe2000c101914 */
[----:B------:R-:W-:Y:S05]  /*06c0*/  EXIT ;  /* 0x000000000000794d */ /* 0x000fea0003800000 */
.L_x_1074:
[----:B------:R-:W2:Y:S04]  /*06d0*/  LDG.E R19, desc[UR20][R34.64+0x40] ;  /* 0x0000401422137981 */ /* 0x000ea8000c1e1900 */
[----:B------:R-:W3:Y:S04]  /*06e0*/  LDG.E R0, desc[UR20][R34.64+0x44] ;  /* 0x0000441422007981 */ /* 0x000ee8000c1e1900 */
[----:B------:R-:W4:Y:S04]  /*06f0*/  LDG.E R3, desc[UR20][R34.64+0x48] ;  /* 0x0000481422037981 */ /* 0x000f28000c1e1900 */
[----:B------:R-:W5:Y:S04]  /*0700*/  LDG.E R2, desc[UR20][R34.64+0x4c] ;  /* 0x00004c1422027981 */ /* 0x000f68000c1e1900 */
[----:B------:R-:W5:Y:S04]  /*0710*/  LDG.E R5, desc[UR20][R34.64+0x50] ;  /* 0x0000501422057981 */ /* 0x000f68000c1e1900 */
[----:B------:R-:W5:Y:S04]  /*0720*/  LDG.E R4, desc[UR20][R34.64+0x54] ;  /* 0x0000541422047981 */ /* 0x000f68000c1e1900 */
[----:B------:R-:W5:Y:S04]  /*0730*/  LDG.E R7, desc[UR20][R34.64+0x58] ;  /* 0x0000581422077981 */ /* 0x000f68000c1e1900 */
[----:B------:R-:W5:Y:S01]  /*0740*/  LDG.E R6, desc[UR20][R34.64+0x5c] ;  /* 0x00005c1422067981 */ /* 0x000f62000c1e1900 */
[----:B------:R-:W-:-:S02]  /*0750*/  IMAD.MOV.U32 R11, RZ, RZ, RZ ;  /* 0x000000ffff0b7224 */ /* 0x000fc400078e00ff */
[----:B------:R-:W-:Y:S02]  /*0760*/  IMAD.MOV.U32 R13, RZ, RZ, RZ ;  /* 0x000000ffff0d7224 */ /* 0x000fe400078e00ff */
[----:B------:R-:W-:Y:S02]  /*0770*/  IMAD.MOV.U32 R21, RZ, RZ, RZ ;  /* 0x000000ffff157224 */ /* 0x000fe400078e00ff */
[----:B------:R-:W-:Y:S02]  /*0780*/  IMAD.MOV.U32 R37, RZ, RZ, RZ ;  /* 0x000000ffff257224 */ /* 0x000fe400078e00ff */
[----:B------:R-:W-:Y:S02]  /*0790*/  IMAD.MOV.U32 R39, RZ, RZ, RZ ;  /* 0x000000ffff277224 */ /* 0x000fe400078e00ff */
[----:B--2---:R-:W-:-:S04]  /*07a0*/  IMAD.WIDE.U32 R8, R19, R19, RZ ;  /* 0x0000001313087225 */ /* 0x004fc800078e00ff */
[----:B------:R-:W-:Y:S02]  /*07b0*/  IMAD.MOV.U32 R10, RZ, RZ, R9 ;  /* 0x000000ffff0a7224 */ /* 0x000fe400078e0009 */
[----:B------:R-:W-:Y:S02]  /*07c0*/  IMAD.MOV.U32 R9, RZ, RZ, RZ ;  /* 0x000000ffff097224 */ /* 0x000fe400078e00ff */
[----:B---3--:R-:W-:-:S04]  /*07d0*/  IMAD.WIDE.U32 R10, R19, R0, R10 ;  /* 0x00000000130a7225 */ /* 0x008fc800078e000a */
[----:B------:R-:W-:Y:S02]  /*07e0*/  IMAD.MOV.U32 R12, RZ, RZ, R11 ;  /* 0x000000ffff0c7224 */ /* 0x000fe400078e000b */
[----:B------:R-:W-:Y:S02]  /*07f0*/  IMAD.MOV.U32 R11, RZ, RZ, RZ ;  /* 0x000000ffff0b7224 */ /* 0x000fe400078e00ff */
[----:B----4-:R-:W-:-:S04]  /*0800*/  IMAD.WIDE.U32 R12, R19, R3, R12 ;  /* 0x00000003130c7225 */ /* 0x010fc800078e000c */
[----:B------:R-:W-:-:S05]  /*0810*/  IMAD.WIDE.U32 R10, R19, R0, R10 ;  /* 0x00000000130a7225 */ /* 0x000fca00078e000a */
[----:B------:R-:W-:Y:S01]  /*0820*/  IADD3 R14, P0, PT, R12, R11, RZ ;  /* 0x0000000b0c0e7210 */ /* 0x000fe20007f1e0ff */
[----:B------:R-:W-:Y:S02]  /*0830*/  IMAD.MOV.U32 R12, RZ, RZ, R13 ;  /* 0x000000ffff0c7224 */ /* 0x000fe400078e000d */
[----:B------:R-:W-:Y:S02]  /*0840*/  IMAD.MOV.U32 R13, RZ, RZ, RZ ;  /* 0x000000ffff0d7224 */ /* 0x000fe400078e00ff */
[----:B------:R-:W-:Y:S02]  /*0850*/  IMAD.X R15, RZ, RZ, RZ, P0 ;  /* 0x000000ffff0f7224 */ /* 0x000fe400000e06ff */
[----:B-----5:R-:W-:-:S04]  /*0860*/  IMAD.WIDE.U32 R12, R19, R2, R12 ;  /* 0x00000002130c7225 */ /* 0x020fc800078e000c */
        /* <DEDUP_REMOVED lines=155> */
[----:B------:R-:W-:Y:S01]  /*1220*/  IMAD.MOV.U32 R9, RZ, RZ, RZ ;  /* 0x000000ffff097224 */ /* 0x000fe200078e00ff */
[----:B------:R-:W-:Y:S01]  /*1230*/  IADD3 R8, P5, P6, R32, R11, R36 ;  /* 0x0000000b20087210 */ /* 0x000fe20007ebe024 */
[----:B------:R-:W-:-:S02]  /*1240*/  IMAD.X R11, RZ, RZ, RZ, P0 ;  /* 0x000000ffff0b7224 */ /* 0x000fc400000e06ff */
[----:B------:R-:W-:Y:S01]  /*1250*/  IMAD.X R27, RZ, RZ, RZ, P1 ;  /* 0x000000ffff1b7224 */ /* 0x000fe200008e06ff */
[----:B------:R-:W-:Y:S01]  /*1260*/  IADD3.X R13, PT, PT, RZ, R13, RZ, P5, P6 ;  /* 0x0000000dff0d7210 */ /* 0x000fe20002fec4ff */
[----:B------:R-:W-:Y:S02]  /*1270*/  IMAD.X R29, RZ, RZ, RZ, P2 ;  /* 0x000000ffff1d7224 */ /* 0x000fe400010e06ff */
        /* <DEDUP_REMOVED lines=28> */
[----:B------:R-:W-:Y:S01]  /*1440*/  IADD3.X R17, PT, PT, RZ, R17, RZ, P0, P1 ;  /* 0x00000011ff117210 */ /* 0x000fe200007e24ff */
[----:B------:R-:W-:Y:S01]  /*1450*/  IMAD.WIDE.U32 R28, R12, 0x3d1, RZ ;  /* 0x000003d10c1c7825 */ /* 0x000fe200078e00ff */
[----:B------:R-:W-:-:S03]  /*1460*/  IADD3 R14, P0, PT, R10, R13, RZ ;  /* 0x0000000d0a0e7210 */ /* 0x000fc60007f1e0ff */
[----:B------:R-:W-:Y:S02]  /*1470*/  IMAD.IADD R30, R31, 0x1, R30 ;  /* 0x000000011f1e7824 */ /* 0x000fe400078e021e */
[----:B------:R-:W-:Y:S02]  /*1480*/  IMAD.X R15, RZ, RZ, RZ, P0 ;  /* 0x000000ffff0f7224 */ /* 0x000fe400000e06ff */
[----:B------:R-:W-:Y:S01]  /*1490*/  IMAD.MOV.U32 R13, RZ, RZ, RZ ;  /* 0x000000ffff0d7224 */ /* 0x000fe200078e00ff */
[----:B------:R-:W-:Y:S01]  /*14a0*/  IADD3 R17, P1, P2, R16, R17, R30 ;  /* 0x0000001110117210 */ /* 0x000fe20007a3e01e */
[----:B------:R-:W-:-:S03]  /*14b0*/  IMAD.WIDE.U32 R14, R7, R6, R14 ;  /* 0x00000006070e7225 */ /* 0x000fc600078e000e */
[----:B------:R-:W-:Y:S01]  /*14c0*/  IADD3 R21, P0, P3, R26, R17, R28 ;  /* 0x000000111a157210 */ /* 0x000fe20007b1e01c */
[----:B------:R-:W-:Y:S01]  /*14d0*/  IMAD.IADD R28, R29, 0x1, R13 ;  /* 0x000000011d1c7824 */ /* 0x000fe200078e020d */
[----:B------:R-:W-:Y:S01]  /*14e0*/  IADD3.X R27, PT, PT, RZ, RZ, RZ, P1, P2 ;  /* 0x000000ffff1b7210 */ /* 0x000fe20000fe44ff */
[----:B------:R-:W-:-:S03]  /*14f0*/  IMAD.WIDE.U32 R16, R14, 0x3d1, RZ ;  /* 0x000003d10e107825 */ /* 0x000fc600078e00ff */
[----:B------:R-:W-:Y:S01]  /*1500*/  IADD3.X R27, PT, PT, RZ, R27, RZ, P0, P3 ;  /* 0x0000001bff1b7210 */ /* 0x000fe200007e64ff */
[----:B------:R-:W-:Y:S01]  /*1510*/  IMAD.MOV.U32 R29, RZ, RZ, RZ ;  /* 0x000000ffff1d7224 */ /* 0x000fe200078e00ff */
        /* <DEDUP_REMOVED lines=64> */
[C---:B------:R-:W-:Y:S01]  /*1920*/  ISETP.GT.U32.AND P0, PT, R10.reuse, -0x1, PT ;  /* 0xffffffff0a00780c */ /* 0x040fe20003f04070 */
[----:B------:R-:W-:Y:S01]  /*1930*/  IMAD.X R11, RZ, RZ, RZ, P1 ;  /* 0x000000ffff0b7224 */ /* 0x000fe200008e06ff */
[----:B------:R-:W-:-:S04]  /*1940*/  ISETP.LT.U32.AND P1, PT, R10, RZ, PT ;  /* 0x000000ff0a00720c */ /* 0x000fc80003f21070 */
[C---:B------:R-:W-:Y:S02]  /*1950*/  ISETP.LT.U32.AND.EX P1, PT, R11.reuse, 0x1, PT, P1 ;  /* 0x000000010b00780c */ /* 0x040fe40003f21110 */
[----:B------:R-:W-:Y:S02]  /*1960*/  ISETP.GT.U32.AND.EX P0, PT, R11, RZ, PT, P0 ;  /* 0x000000ff0b00720c */ /* 0x000fe40003f04100 */
[----:B------:R-:W-:-:S11]  /*1970*/  SEL R18, R10, RZ, P1 ;  /* 0x000000ff0a127207 */ /* 0x000fd60000800000 */
.L_x_1075:
[----:B------:R-:W0:Y:S01]  /*1980*/  LDCU UR23, c[0x3][0x1c] ;  /* 0x00c00380ff1777ac */ /* 0x000e220008000800 */
[----:B------:R-:W-:Y:S02]  /*1990*/  IMAD.MOV.U32 R22, RZ, RZ, R8 ;  /* 0x000000ffff167224 */ /* 0x000fe400078e0008 */
[----:B------:R-:W-:Y:S02]  /*19a0*/  IMAD.MOV.U32 R20, RZ, RZ, R9 ;  /* 0x000000ffff147224 */ /* 0x000fe400078e0009 */
[----:B------:R-:W-:Y:S02]  /*19b0*/  IMAD.MOV.U32 R8, RZ, RZ, R27 ;  /* 0x000000ffff087224 */ /* 0x000fe400078e001b */
[----:B------:R-:W-:Y:S01]  /*19c0*/  IMAD.MOV.U32 R10, RZ, RZ, R15 ;  /* 0x000000ffff0a7224 */ /* 0x000fe200078e000f */
[----:B0-----:R-:W-:-:S13]  /*19d0*/  ISETP.LE.U32.AND P0, PT, R18, UR23, !P0 ;  /* 0x0000001712007c0c */ /* 0x001fda000c703070 */
[----:B------:R-:W-:Y:S05]  /*19e0*/  @!P0 BRA `(.L_x_1076) ;  /* 0x00000000007c8947 */ /* 0x000fea0003800000 */
[----:B------:R-:W-:-:S13]  /*19f0*/  ISETP.GE.U32.AND P0, PT, R18, UR23, PT ;  /* 0x0000001712007c0c */ /* 0x000fda000bf06070 */
[----:B------:R-:W-:Y:S05]  /*1a00*/  @!P0 BRA `(.L_x_1077) ;  /* 0x0000000000a48947 */ /* 0x000fea0003800000 */
[----:B------:R-:W0:Y:S02]  /*1a10*/  LDCU UR4, c[0x3][0x18] ;  /* 0x00c00300ff0477ac */ /* 0x000e240008000800 */
[----:B0-----:R-:W-:-:S13]  /*1a20*/  ISETP.GT.U32.AND P0, PT, R10, UR4, PT ;  /* 0x000000040a007c0c */ /* 0x001fda000bf04070 */
[----:B------:R-:W-:Y:S05]  /*1a30*/  @P0 BRA `(.L_x_1076) ;  /* 0x0000000000680947 */ /* 0x000fea0003800000 */
        /* <DEDUP_REMOVED lines=20> */
[----:B------:R-:W0:Y:S02]  /*1b80*/  LDCU.64 UR6, c[0x3][URZ] ;  /* 0x00c00000ff0677ac */ /* 0x000e240008000a00 */
[----:B0-----:R-:W-:-:S04]  /*1b90*/  ISETP.GE.U32.AND P0, PT, R25, UR6, PT ;  /* 0x0000000619007c0c */ /* 0x001fc8000bf06070 */
[----:B------:R-:W-:-:S04]  /*1ba0*/  ISETP.LT.U32.OR P0, PT, R22, UR7, !P0 ;  /* 0x0000000716007c0c */ /* 0x000fc8000c701470 */
[----:B------:R-:W-:-:S04]  /*1bb0*/  ISETP.LE.U32.AND P0, PT, R22, UR7, P0 ;  /* 0x0000000716007c0c */ /* 0x000fc80008703070 */
[----:B------:R-:W-:-:S13]  /*1bc0*/  ISETP.LT.U32.OR P0, PT, R23, UR4, P0 ;  /* 0x0000000417007c0c */ /* 0x000fda0008701470 */
[----:B------:R-:W-:Y:S05]  /*1bd0*/  @P0 BRA `(.L_x_1077) ;  /* 0x0000000000300947 */ /* 0x000fea0003800000 */
.L_x_1076:
        /* <DEDUP_REMOVED lines=12> */
.L_x_1077:
[----:B------:R-:W-:-:S13]  /*1ca0*/  ISETP.GT.U32.AND P0, PT, R18, UR23, PT ;  /* 0x0000001712007c0c */ /* 0x000fda000bf04070 */
        /* <DEDUP_REMOVED lines=32> */
.L_x_1078:
        /* <DEDUP_REMOVED lines=12> */
.L_x_1079:
[----:B------:R-:W0:Y:S01]  /*1f70*/  LDCU.128 UR12, c[0x3][0x60] ;  /* 0x00c00c00ff0c77ac */ /* 0x000e220008000c00 */
[----:B------:R-:W-:Y:S01]  /*1f80*/  UMOV UR5, URZ ;  /* 0x000000ff00057c82 */ /* 0x000fe20008000000 */
[----:B------:R-:W1:Y:S01]  /*1f90*/  LDCU.128 UR16, c[0x3][0x70] ;  /* 0x00c00e00ff1077ac */ /* 0x000e620008000c00 */
[----:B0-----:R-:W-:-:S07]  /*1fa0*/  UIMAD.WIDE.U32 UR30, UR12, UR12, URZ ;  /* 0x0000000c0c1e72a5 */ /* 0x001fce000f8e00ff */
[----:B------:R-:W-:Y:S02]  /*1fb0*/  UMOV UR4, UR31 ;  /* 0x0000001f00047c82 */ /* 0x000fe40008000000 */
[----:B------:R-:W-:-:S07]  /*1fc0*/  UIMAD.WIDE.U32 UR6, UR12, UR13, UR4 ;  /* 0x0000000d0c0672a5 */ /* 0x000fce000f8e0004 */
[----:B------:R-:W-:Y:S01]  /*1fd0*/  UMOV UR4, UR7 ;  /* 0x0000000700047c82 */ /* 0x000fe20008000000 */
[----:B------:R-:W-:Y:S01]  /*1fe0*/  UMOV UR7, URZ ;  /* 0x000000ff00077c82 */ /* 0x000fe20008000000 */
[----:B------:R-:W-:-:S03]  /*1ff0*/  UIMAD.WIDE.U32 UR8, UR12, UR14, UR4 ;  /* 0x0000000e0c0872a5 */ /* 0x000fc6000f8e0004 */
[----:B------:R-:W-:Y:S01]  /*2000*/  UMOV UR4, UR6 ;  /* 0x0000000600047c82 */ /* 0x000fe20008000000 */
[----:B------:R-:W-:Y:S01]  /*2010*/  UMOV UR6, URZ ;  /* 0x000000ff00067c82 */ /* 0x000fe20008000000 */
[----:B------:R-:W-:-:S03]  /*2020*/  UIMAD.WIDE.U32 UR34, UR12, UR13, UR4 ;  /* 0x0000000d0c2272a5 */ /* 0x000fc6000f8e0004 */
[----:B------:R-:W-:Y:S01]  /*2030*/  UMOV UR4, UR9 ;  /* 0x0000000900047c82 */ /* 0x000fe20008000000 */
[----:B------:R-:W-:Y:S02]  /*2040*/  UIADD3 UR24, UP0, UPT, UR8, UR35, URZ ;  /* 0x0000002308187290 */ /* 0x000fe4000ff1e0ff */
[----:B------:R-:W-:Y:S02]  /*2050*/  UIMAD.WIDE.U32 UR4, UR12, UR15, UR4 ;  /* 0x0000000f0c0472a5 */ /* 0x000fe4000f8e0004 */
[----:B------:R-:W-:Y:S01]  /*2060*/  UIADD3.X UR25, UPT, UPT, URZ, URZ, URZ, UP0, !UPT ;  /* 0x000000ffff197290 */ /* 0x000fe200087fe4ff */
[----:B------:R-:W-:Y:S01]  /*2070*/  UMOV UR8, URZ ;  /* 0x000000ff00087c82 */ /* 0x000fe20008000000 */
[----:B------:R-:W0:Y:S02]  /*2080*/  LDCU UR9, c[0x3][0x7c] ;  /* 0x00c00f80ff0977ac */ /* 0x000e240008000800 */
[----:B------:R-:W-:-:S04]  /*2090*/  UIMAD.WIDE.U32 UR24, UR13, UR13, UR24 ;  /* 0x0000000d0d1872a5 */ /* 0x000fc8000f8e0018 */
[----:B------:R-:W-:-:S03]  /*20a0*/  UIADD3 UR26, UP0, UPT, UR4, UR25, URZ ;  /* 0x00000019041a7290 */ /* 0x000fc6000ff1e0ff */
[----:B------:R-:W-:Y:S01]  /*20b0*/  UMOV UR4, UR5 ;  /* 0x0000000500047c82 */ /* 0x000fe20008000000 */
[----:B------:R-:W-:Y:S01]  /*20c0*/  UMOV UR5, URZ ;  /* 0x000000ff00057c82 */ /* 0x000fe20008000000 */
[----:B------:R-:W-:Y:S02]  /*20d0*/  UIADD3.X UR27, UPT, UPT, URZ, URZ, URZ, UP0, !UPT ;  /* 0x000000ffff1b7290 */ /* 0x000fe400087fe4ff */
[----:B-1----:R-:W-:Y:S02]  /*20e0*/  UIMAD.WIDE.U32 UR10, UR12, UR16, UR4 ;  /* 0x000000100c0a72a5 */ /* 0x002fe4000f8e0004 */
[----:B------:R-:W-:Y:S01]  /*20f0*/  UIMAD.WIDE.U32 UR26, UR13, UR14, UR26 ;  /* 0x0000000e0d1a72a5 */ /* 0x000fe2000f8e001a */
[----:B------:R-:W-:Y:S02]  /*2100*/  UMOV UR4, UR24 ;  /* 0x0000001800047c82 */ /* 0x000fe40008000000 */
[----:B------:R-:W-:Y:S02]  /*2110*/  UIMAD.WIDE.U32 UR36, UR12, UR14, UR4 ;  /* 0x0000000e0c2472a5 */ /* 0x000fe4000f8e0004 */
[----:B------:R-:W-:-:S02]  /*2120*/  UIADD3 UR24, UP0, UPT, UR10, UR27, URZ ;  /* 0x0000001b0a187290 */ /* 0x000fc4000ff1e0ff */
[----:B------:R-:W-:Y:S01]  /*2130*/  UIADD3 UR28, UP1, UPT, UR26, UR37, URZ ;  /* 0x000000251a1c7290 */ /* 0x000fe2000ff3e0ff */
[----:B------:R-:W-:Y:S01]  /*2140*/  UMOV UR10, UR11 ;  /* 0x0000000b000a7c82 */ /* 0x000fe20008000000 */
[----:B------:R-:W-:Y:S02]  /*2150*/  UIADD3.X UR25, UPT, UPT, URZ, URZ, URZ, UP0, !UPT ;  /* 0x000000ffff197290 */ /* 0x000fe400087fe4ff */
[----:B------:R-:W-:Y:S01]  /*2160*/  UIADD3.X UR29, UPT, UPT, URZ, URZ, URZ, UP1, !UPT ;  /* 0x000000ffff1d7290 */ /* 0x000fe20008ffe4ff */
[----:B------:R-:W-:Y:S01]  /*2170*/  UMOV UR11, URZ ;  /* 0x000000ff000b7c82 */ /* 0x000fe20008000000 */
        /* <DEDUP_REMOVED lines=8> */
[----:B------:R-:W-:Y:S02]  /*2200*/  UIADD3.X UR41, UPT, UPT, URZ, URZ, URZ, UP1, !UPT ;  /* 0x000000ffff297290 */ /* 0x000fe40008ffe4ff */
[----:B------:R-:W-:Y:S01]  /*2210*/  UIMAD.WIDE.U32 UR26, UR12, UR18, UR10 ;  /* 0x000000120c1a72a5 */ /* 0x000fe2000f8e000a */
[----:B------:R-:W1:Y:S02]  /*2220*/  LDCU UR24, c[0x3][0x74] ;  /* 0x00c00e80ff1877ac */ /* 0x000e640008000800 */
[----:B------:R-:W-:Y:S01]  /*2230*/  UMOV UR10, UR28 ;  /* 0x0000001c000a7c82 */ /* 0x000fe20008000000 */
        /* <DEDUP_REMOVED lines=91> */
[----:B------:R-:W-:Y:S01]  /*27f0*/  UIADD3.X UR51, UPT, UPT, URZ, URZ, URZ, UP2, !UPT ;  /* 0x000000ffff337290 */ /* 0x000fe200097fe4ff */
[----:B------:R-:W-:Y:S01]  /*2800*/  UMOV UR10, UR44 ;  /* 0x0000002c000a7c82 */ /* 0x000fe20008000000 */
[----:B------:R-:W-:Y:S01]  /*2810*/  UMOV UR11, URZ ;  /* 0x000000ff000b7c82 */ /* 0x000fe20008000000 */
        /* <DEDUP_REMOVED lines=9> */
[----:B------:R-:W-:Y:S02]  /*28b0*/  UIADD3 UR48, UP2, UPT, UR44, UR47, URZ ;  /* 0x0000002f2c307290 */ /* 0x000fe4000ff5e0ff */
[----:B------:R-:W-:Y:S02]  /*28c0*/  UIADD3.X UR43, UPT, UPT, URZ, URZ, URZ, UP0, !UPT ;  /* 0x000000ffff2b7290 */ /* 0x000fe400087fe4ff */
[----:B------:R-:W-:Y:S02]  /*28d0*/  UIADD3.X UR47, UPT, UPT, URZ, URZ, URZ, UP1, !UPT ;  /* 0x000000ffff2f7290 */ /* 0x000fe40008ffe4ff */
[----:B------:R-:W-:Y:S02]  /*28e0*/  UIMAD.WIDE.U32 UR10, UR13, UR19, UR50 ;  /* 0x000000130d0a72a5 */ /* 0x000fe4000f8e0032 */
[----:B------:R-:W-:-:S02]  /*28f0*/  UIADD3.X UR49, UPT, UPT, URZ, URZ, URZ, UP2, !UPT ;  /* 0x000000ffff317290 */ /* 0x000fc400097fe4ff */
[----:B------:R-:W-:Y:S02]  /*2900*/  UIMAD.WIDE.U32 UR42, UR16, UR19, UR42 ;  /* 0x00000013102a72a5 */ /* 0x000fe4000f8e002a */
[----:B------:R-:W-:Y:S02]  /*2910*/  UIMAD.WIDE.U32 UR44, UR17, UR17, UR46 ;  /* 0x00000011112c72a5 */ /* 0x000fe4000f8e002e */
[----:B------:R-:W-:Y:S02]  /*2920*/  UIMAD.WIDE.U32 UR54, UR10, 0x3d1, URZ ;  /* 0x000003d10a3678a5 */ /* 0x000fe4000f8e00ff */
[----:B------:R-:W-:Y:S02]  /*2930*/  UIMAD.WIDE.U32 UR46, UR15, UR18, UR48 ;  /* 0x000000120f2e72a5 */ /* 0x000fe4000f8e0030 */
[----:B------:R-:W-:Y:S02]  /*2940*/  UIADD3 UR48, UP0, UPT, UR42, UR45, URZ ;  /* 0x0000002d2a307290 */ /* 0x000fe4000ff1e0ff */
[----:B------:R-:W-:-:S02]  /*2950*/  UIADD3 UR30, UP3, UPT, UR30, UR54, URZ ;  /* 0x000000361e1e7290 */ /* 0x000fc4000ff7e0ff */
[----:B------:R-:W-:Y:S02]  /*2960*/  UIADD3 UR52, UP2, UPT, UR46, UR11, URZ ;  /* 0x0000000b2e347290 */ /* 0x000fe4000ff5e0ff */
[----:B------:R-:W-:Y:S02]  /*2970*/  UIADD3 UR50, UP1, UPT, UR44, UR47, URZ ;  /* 0x0000002f2c327290 */ /* 0x000fe4000ff3e0ff */
[----:B------:R-:W-:Y:S02]  /*2980*/  UIADD3 UR8, UPT, UPT, UR55, UR8, URZ ;  /* 0x0000000837087290 */ /* 0x000fe4000fffe0ff */
[----:B------:R-:W-:Y:S02]  /*2990*/  UIADD3.X UR49, UPT, UPT, URZ, URZ, URZ, UP0, !UPT ;  /* 0x000000ffff317290 */ /* 0x000fe400087fe4ff */
[----:B------:R-:W-:Y:S02]  /*29a0*/  UIADD3.X UR25, UPT, UPT, URZ, URZ, URZ, UP3, !UPT ;  /* 0x000000ffff197290 */ /* 0x000fe40009ffe4ff */
[----:B------:R-:W-:-:S02]  /*29b0*/  UIADD3.X UR53, UPT, UPT, URZ, URZ, URZ, UP2, !UPT ;  /* 0x000000ffff357290 */ /* 0x000fc400097fe4ff */
[----:B------:R-:W-:Y:S02]  /*29c0*/  UIADD3.X UR51, UPT, UPT, URZ, URZ, URZ, UP1, !UPT ;  /* 0x000000ffff337290 */ /* 0x000fe40008ffe4ff */
[----:B------:R-:W-:Y:S02]  /*29d0*/  UIADD3 UR25, UP0, UP1, UR34, UR25, UR8 ;  /* 0x0000001922197290 */ /* 0x000fe4000f91e008 */
[----:B------:R-:W-:Y:S02]  /*29e0*/  UIMAD.WIDE.U32 UR44, UR17, UR18, UR48 ;  /* 0x00000012112c72a5 */ /* 0x000fe4000f8e0030 */
[----:B------:R-:W-:Y:S02]  /*29f0*/  UIMAD.WIDE.U32 UR34, UR14, UR19, UR52 ;  /* 0x000000130e2272a5 */ /* 0x000fe4000f8e0034 */
[----:B------:R-:W-:Y:S02]  /*2a00*/  UIADD3 UR42, UP2, UPT, UR43, UR45, URZ ;  /* 0x0000002d2b2a7290 */ /* 0x000fe4000ff5e0ff */
[----:B------:R-:W-:-:S02]  /*2a10*/  UIMAD.WIDE.U32 UR48, UR34, 0x3d1, URZ ;  /* 0x000003d1223078a5 */ /* 0x000fc4000f8e00ff */
[----:B------:R-:W-:Y:S02]  /*2a20*/  UIMAD.WIDE.U32 UR46, UR16, UR18, UR50 ;  /* 0x00000012102e72a5 */ /* 0x000fe4000f8e0032 */
[----:B------:R-:W-:Y:S02]  /*2a30*/  UIADD3.X UR43, UPT, UPT, URZ, URZ, URZ, UP2, !UPT ;  /* 0x000000ffff2b7290 */ /* 0x000fe400097fe4ff */
[----:B------:R-:W-:Y:S02]  /*2a40*/  UIADD3.X UR8, UPT, UPT, URZ, URZ, URZ, UP0, UP1 ;  /* 0x000000ffff087290 */ /* 0x000fe400087e24ff */
[----:B------:R-:W-:Y:S02]  /*2a50*/  UIADD3 UR25, UP2, UP3, UR10, UR25, UR48 ;  /* 0x000000190a197290 */ /* 0x000fe4000fb5e030 */
[----:B------:R-:W-:Y:S02]  /*2a60*/  UIADD3 UR44, UP0, UPT, UR44, UR47, URZ ;  /* 0x0000002f2c2c7290 */ /* 0x000fe4000ff1e0ff */
[----:B------:R-:W-:-:S02]  /*2a70*/  UIADD3 UR46, UP1, UPT, UR46, UR35, URZ ;  /* 0x000000232e2e7290 */ /* 0x000fc4000ff3e0ff */
[----:B------:R-:W-:Y:S02]  /*2a80*/  UIADD3 UR48, UPT, UPT, UR49, UR7, URZ ;  /* 0x0000000731307290 */ /* 0x000fe4000fffe0ff */
[----:B------:R-:W-:Y:S02]  /*2a90*/  UIADD3.X UR7, UPT, UPT, URZ, UR8, URZ, UP2, UP3 ;  /* 0x00000008ff077290 */ /* 0x000fe400097e64ff */
[----:B------:R-:W-:Y:S02]  /*2aa0*/  UIADD3.X UR47, UPT, UPT, URZ, URZ, URZ, UP1, !UPT ;  /* 0x000000ffff2f7290 */ /* 0x000fe40008ffe4ff */
[----:B------:R-:W-:Y:S02]  /*2ab0*/  UIADD3.X UR45, UPT, UPT, URZ, URZ, URZ, UP0, !UPT ;  /* 0x000000ffff2d7290 */ /* 0x000fe400087fe4ff */
[----:B------:R-:W-:Y:S02]  /*2ac0*/  UIADD3 UR7, UP0, UP1, UR36, UR7, UR48 ;  /* 0x0000000724077290 */ /* 0x000fe4000f91e030 */
[----:B------:R-:W-:-:S02]  /*2ad0*/  UIMAD.WIDE.U32 UR36, UR15, UR19, UR46 ;  /* 0x000000130f2472a5 */ /* 0x000fc4000f8e002e */
[----:B------:R-:W-:Y:S02]  /*2ae0*/  UIMAD.WIDE.U32 UR10, UR17, UR18, UR44 ;  /* 0x00000012110a72a5 */ /* 0x000fe4000f8e002c */
[----:B------:R-:W-:Y:S02]  /*2af0*/  UIMAD.WIDE.U32 UR48, UR36, 0x3d1, URZ ;  /* 0x000003d1243078a5 */ /* 0x000fe4000f8e00ff */
[----:B------:R-:W-:Y:S02]  /*2b00*/  UIMAD.WIDE.U32 UR42, UR17, UR19, UR42 ;  /* 0x00000013112a72a5 */ /* 0x000fe4000f8e002a */
[----:B------:R-:W-:Y:S02]  /*2b10*/  UIADD3.X UR39, UPT, UPT, URZ, URZ, URZ, UP0, UP1 ;  /* 0x000000ffff277290 */ /* 0x000fe400087e24ff */
[----:B------:R-:W-:Y:S02]  /*2b20*/  UIADD3 UR46, UP1, UPT, UR10, UR37, URZ ;  /* 0x000000250a2e7290 */ /* 0x000fe4000ff3e0ff */
[----:B------:R-:W-:-:S02]  /*2b30*/  UIADD3 UR17, UP2, UP3, UR34, UR7, UR48 ;  /* 0x0000000722117290 */ /* 0x000fc4000fb5e030 */
[----:B------:R-:W-:Y:S01]  /*2b40*/  UIADD3 UR44, UP0, UPT, UR42, UR11, URZ ;  /* 0x0000000b2a2c7290 */ /* 0x000fe2000ff1e0ff */
[----:B------:R-:W1:Y:S01]  /*2b50*/  LDCU.64 UR10, c[0x3][0x78] ;  /* 0x00c00f00ff0a77ac */ /* 0x000e620008000a00 */
[----:B------:R-:W-:Y:S02]  /*2b60*/  UIADD3 UR6, UPT, UPT, UR49, UR6, URZ ;  /* 0x0000000631067290 */ /* 0x000fe4000fffe0ff */
[----:B------:R-:W-:Y:S02]  /*2b70*/  UIADD3.X UR47, UPT, UPT, URZ, URZ, URZ, UP1, !UPT ;  /* 0x000000ffff2f7290 */ /* 0x000fe40008ffe4ff */
[----:B------:R-:W-:Y:S02]  /*2b80*/  UIADD3.X UR39, UPT, UPT, URZ, UR39, URZ, UP2, UP3 ;  /* 0x00000027ff277290 */ /* 0x000fe400097e64ff */
[----:B------:R-:W-:Y:S02]  /*2b90*/  UIADD3.X UR45, UPT, UPT, URZ, URZ, URZ, UP0, !UPT ;  /* 0x000000ffff2d7290 */ /* 0x000fe400087fe4ff */
[----:B------:R-:W-:-:S02]  /*2ba0*/  UIADD3 UR39, UP0, UP1, UR38, UR39, UR6 ;  /* 0x0000002726277290 */ /* 0x000fc4000f91e006 */
[----:B------:R-:W-:Y:S02]  /*2bb0*/  UIMAD.WIDE.U32 UR34, UR16, UR19, UR46 ;  /* 0x00000013102272a5 */ /* 0x000fe4000f8e002e */
[----:B------:R-:W-:Y:S02]  /*2bc0*/  UIMAD.WIDE.U32 UR6, UR18, UR18, UR44 ;  /* 0x00000012120672a5 */ /* 0x000fe4000f8e002c */
[----:B------:R-:W-:Y:S02]  /*2bd0*/  UIADD3.X UR8, UPT, UPT, URZ, URZ, URZ, UP0, UP1 ;  /* 0x000000ffff087290 */ /* 0x000fe400087e24ff */
[----:B------:R-:W-:Y:S02]  /*2be0*/  UIMAD.WIDE.U32 UR44, UR34, 0x3d1, URZ ;  /* 0x000003d1222c78a5 */ /* 0x000fe4000f8e00ff */
[----:B------:R-:W-:Y:S02]  /*2bf0*/  UIADD3 UR38, UP1, UPT, UR6, UR35, URZ ;  /* 0x0000002306267290 */ /* 0x000fe4000ff3e0ff */
[----:B------:R-:W-:-:S02]  /*2c00*/  UIADD3 UR42, UP0, UPT, UR43, UR7, URZ ;  /* 0x000000072b2a7290 */ /* 0x000fc4000ff1e0ff */
[----:B------:R-:W-:Y:S01]  /*2c10*/  UIADD3 UR6, UP2, UP3, UR36, UR39, UR44 ;  /* 0x0000002724067290 */ /* 0x000fe2000fb5e02c */
[----:B------:R-:W-:Y:S01]  /*2c20*/  UMOV UR4, URZ ;  /* 0x000000ff00047c82 */ /* 0x000fe20008000000 */
[----:B------:R-:W-:Y:S02]  /*2c30*/  UIADD3.X UR39, UPT, UPT, URZ, URZ, URZ, UP1, !UPT ;  /* 0x000000ffff277290 */ /* 0x000fe40008ffe4ff */
[----:B------:R-:W-:Y:S02]  /*2c40*/  UIADD3.X UR43, UPT, UPT, URZ, URZ, URZ, UP0, !UPT ;  /* 0x000000ffff2b7290 */ /* 0x000fe400087fe4ff */
[----:B------:R-:W-:Y:S02]  /*2c50*/  UIADD3 UR44, UPT, UPT, UR45, UR4, URZ ;  /* 0x000000042d2c7290 */ /* 0x000fe4000fffe0ff */
[----:B------:R-:W-:Y:S02]  /*2c60*/  UIADD3.X UR4, UPT, UPT, URZ, UR8, URZ, UP2, UP3 ;  /* 0x00000008ff047290 */ /* 0x000fe400097e64ff */
[----:B-1----:R-:W-:-:S02]  /*2c70*/  UIMAD.WIDE.U32 UR36, UR24, UR11, UR38 ;  /* 0x0000000b182472a5 */ /* 0x002fc4000f8e0026 */
[----:B------:R-:W-:Y:S02]  /*2c80*/  UIMAD.WIDE.U32 UR18, UR18, UR19, UR42 ;  /* 0x00000013121272a5 */ /* 0x000fe4000f8e002a */
[----:B------:R-:W-:Y:S02]  /*2c90*/  UIADD3 UR4, UP1, UP2, UR40, UR4, UR44 ;  /* 0x0000000428047290 */ /* 0x000fe4000fa3e02c */
[----:B------:R-:W-:Y:S02]  /*2ca0*/  UIMAD.WIDE.U32 UR40, UR36, 0x3d1, URZ ;  /* 0x000003d1242878a5 */ /* 0x000fe4000f8e00ff */
[----:B------:R-:W-:Y:S02]  /*2cb0*/  UIADD3 UR38, UP0, UPT, UR18, UR37, URZ ;  /* 0x0000002512267290 */ /* 0x000fe4000ff1e0ff */
[----:B------:R-:W-:Y:S02]  /*2cc0*/  UIADD3.X UR7, UPT, UPT, URZ, URZ, URZ, UP1, UP2 ;  /* 0x000000ffff077290 */ /* 0x000fe40008fe44ff */
[----:B------:R-:W-:-:S02]  /*2cd0*/  UIADD3 UR4, UP1, UP2, UR34, UR4, UR40 ;  /* 0x0000000422047290 */ /* 0x000fc4000fa3e028 */
[----:B------:R-:W-:Y:S01]  /*2ce0*/  UIADD3.X UR39, UPT, UPT, URZ, URZ, URZ, UP0, !UPT ;  /* 0x000000ffff277290 */ /* 0x000fe200087fe4ff */
[----:B------:R-:W1:Y:S01]  /*2cf0*/  LDCU UR34, c[0x3][0x7c] ;  /* 0x00c00f80ff2277ac */ /* 0x000e620008000800 */
[----:B------:R-:W-:Y:S01]  /*2d00*/  UMOV UR5, URZ ;  /* 0x000000ff00057c82 */ /* 0x000fe20008000000 */
[----:B------:R-:W-:Y:S02]  /*2d10*/  UIADD3.X UR7, UPT, UPT, URZ, UR7, URZ, UP1, UP2 ;  /* 0x00000007ff077290 */ /* 0x000fe40008fe44ff */
[----:B------:R-:W-:Y:S02]  /*2d20*/  UIADD3 UR5, UPT, UPT, UR41, UR5, URZ ;  /* 0x0000000529057290 */ /* 0x000fe4000fffe0ff */
[----:B0-----:R-:W-:Y:S02]  /*2d30*/  UIMAD.WIDE.U32 UR8, UR10, UR9, UR38 ;  /* 0x000000090a0872a5 */ /* 0x001fe4000f8e0026 */
[----:B------:R-:W-:Y:S02]  /*2d40*/  UIADD3 UR7, UP1, UP2, UR32, UR7, UR5 ;  /* 0x0000000720077290 */ /* 0x000fe4000fa3e005 */
[----:B------:R-:W-:-:S02]  /*2d50*/  UIADD3 UR18, UP0, UPT, UR19, UR9, URZ ;  /* 0x0000000913127290 */ /* 0x000fc4000ff1e0ff */
[----:B------:R-:W-:Y:S02]  /*2d60*/  UIMAD.WIDE.U32 UR32, UR8, 0x3d1, URZ ;  /* 0x000003d1082078a5 */ /* 0x000fe4000f8e00ff */
[----:B------:R-:W-:Y:S02]  /*2d70*/  UIADD3.X UR9, UPT, UPT, URZ, URZ, URZ, UP1, UP2 ;  /* 0x000000ffff097290 */ /* 0x000fe40008fe44ff */
[----:B------:R-:W-:Y:S02]  /*2d80*/  UIADD3.X UR19, UPT, UPT, URZ, URZ, URZ, UP0, !UPT ;  /* 0x000000ffff137290 */ /* 0x000fe400087fe4ff */
[----:B------:R-:W-:Y:S01]  /*2d90*/  UIADD3 UR7, UP0, UP1, UR36, UR7, UR32 ;  /* 0x0000000724077290 */ /* 0x000fe2000f91e020 */
[----:B------:R-:W-:Y:S01]  /*2da0*/  UMOV UR5, URZ ;  /* 0x000000ff00057c82 */ /* 0x000fe20008000000 */
[----:B-1----:R-:W-:Y:S02]  /*2db0*/  UIMAD.WIDE.U32 UR18, UR34, UR34, UR18 ;  /* 0x00000022221272a5 */ /* 0x002fe4000f8e0012 */
[----:B------:R-:W-:-:S02]  /*2dc0*/  UIADD3 UR32, UPT, UPT, UR33, UR5, URZ ;  /* 0x0000000521207290 */ /* 0x000fc4000fffe0ff */
[----:B------:R-:W-:-:S04]  /*2dd0*/  UIADD3.X UR5, UPT, UPT, URZ, UR9, URZ, UP0, UP1 ;  /* 0x00000009ff057290 */ /* 0x000fc800087e24ff */
[----:B------:R-:W-:Y:S02]  /*2de0*/  UIADD3 UR5, UP0, UP1, UR28, UR5, UR32 ;  /* 0x000000051c057290 */ /* 0x000fe4000f91e020 */
[----:B------:R-:W-:Y:S02]  /*2df0*/  UIMAD.WIDE.U32 UR28, UR18, 0x3d1, URZ ;  /* 0x000003d1121c78a5 */ /* 0x000fe4000f8e00ff */
[----:B------:R-:W-:Y:S02]  /*2e00*/  UIADD3.X UR11, UPT, UPT, URZ, URZ, URZ, UP0, UP1 ;  /* 0x000000ffff0b7290 */ /* 0x000fe400087e24ff */
[----:B------:R-:W-:-:S03]  /*2e10*/  UIADD3 UR5, UP0, UP1, UR8, UR5, UR28 ;  /* 0x0000000508057290 */ /* 0x000fc6000f91e01c */
[----:B------:R-:W-:Y:S01]  /*2e20*/  UMOV UR8, URZ ;  /* 0x000000ff00087c82 */ /* 0x000fe20008000000 */
[----:B------:R-:W-:Y:S02]  /*2e30*/  UIADD3.X UR11, UPT, UPT, URZ, UR11, URZ, UP0, UP1 ;  /* 0x0000000bff0b7290 */ /* 0x000fe400087e24ff */
[----:B------:R-:W-:-:S04]  /*2e40*/  UIADD3 UR8, UPT, UPT, UR29, UR8, URZ ;  /* 0x000000081d087290 */ /* 0x000fc8000fffe0ff */
[----:B------:R-:W-:Y:S02]  /*2e50*/  UIADD3 UR11, UP0, UP1, UR26, UR11, UR8 ;  /* 0x0000000b1a0b7290 */ /* 0x000fe4000f91e008 */
[----:B------:R-:W-:Y:S02]  /*2e60*/  UIMAD.WIDE.U32 UR8, UR19, 0x3d1, URZ ;  /* 0x000003d1130878a5 */ /* 0x000fe4000f8e00ff */
[----:B------:R-:W-:Y:S02]  /*2e70*/  UIADD3.X UR26, UPT, UPT, URZ, URZ, URZ, UP0, UP1 ;  /* 0x000000ffff1a7290 */ /* 0x000fe400087e24ff */
[----:B------:R-:W-:-:S03]  /*2e80*/  UIADD3 UR11, UP0, UP1, UR18, UR11, UR8 ;  /* 0x0000000b120b7290 */ /* 0x000fc6000f91e008 */
[----:B------:R-:W-:Y:S01]  /*2e90*/  UMOV UR8, URZ ;  /* 0x000000ff00087c82 */ /* 0x000fe20008000000 */
[----:B------:R-:W-:Y:S02]  /*2ea0*/  UIADD3.X UR18, UPT, UPT, URZ, UR26, URZ, UP0, UP1 ;  /* 0x0000001aff127290 */ /* 0x000fe400087e24ff */
[----:B------:R-:W-:Y:S02]  /*2eb0*/  UIADD3 UR8, UPT, UPT, UR9, UR8, URZ ;  /* 0x0000000809087290 */ /* 0x000fe4000fffe0ff */
        /* <DEDUP_REMOVED lines=42> */
[----:B------:R-:W-:-:S04]  /*3160*/  UIADD3 UR5, UP0, UPT, UR11, UR8, URZ ;  /* 0x000000080b057290 */ /* 0x000fc8000ff1e0ff */
[----:B------:R-:W-:Y:S02]  /*3170*/  UIADD3.X UR8, UPT, UPT, URZ, URZ, URZ, UP0, !UPT ;  /* 0x000000ffff087290 */ /* 0x000fe400087fe4ff */
[----:B------:R-:W-:Y:S02]  /*3180*/  UISETP.LT.U32.AND UP1, UPT, UR5, URZ, UPT ;  /* 0x000000ff0500728c */ /* 0x000fe4000bf21070 */
[----:B------:R-:W-:Y:S02]  /*3190*/  UISETP.GT.U32.AND UP0, UPT, UR5, -0x1, UPT ;  /* 0xffffffff0500788c */ /* 0x000fe4000bf04070 */
[----:B------:R-:W-:Y:S02]  /*31a0*/  UISETP.LT.U32.AND.EX UP1, UPT, UR8, 0x1, UPT, UP1 ;  /* 0x000000010800788c */ /* 0x000fe4000bf21110 */
[----:B------:R-:W-:Y:S02]  /*31b0*/  UISETP.GT.U32.AND.EX UP0, UPT, UR8, URZ, UPT, UP0 ;  /* 0x000000ff0800728c */ /* 0x000fe4000bf04100 */
[----:B------:R-:W-:-:S03]  /*31c0*/  USEL UR11, UR5, URZ, UP1 ;  /* 0x000000ff050b7287 */ /* 0x000fc60008800000 */
[----:B------:R-:W-:-:S09]  /*31d0*/  UMOV UR5, URZ ;  /* 0x000000ff00057c82 */ /* 0x000fd20008000000 */
.L_x_1080:
[----:B------:R-:W-:Y:S01]  /*31e0*/  UISETP.LE.U32.AND UP0, UPT, UR11, UR23, !UP0 ;  /* 0x000000170b00728c */ /* 0x000fe2000c703070 */
[----:B------:R-:W-:Y:S01]  /*31f0*/  UMOV UR36, UR25 ;  /* 0x0000001900247c82 */ /* 0x000fe20008000000 */
[----:B------:R-:W-:Y:S01]  /*3200*/  UMOV UR38, UR17 ;  /* 0x0000001100267c82 */ /* 0x000fe20008000000 */
[----:B------:R-:W-:Y:S01]  /*3210*/  UMOV UR25, UR7 ;  /* 0x0000000700197c82 */ /* 0x000fe20008000000 */
[----:B------:R-:W-:Y:S01]  /*3220*/  UMOV UR32, UR30 ;  /* 0x0000001e00207c82 */ /* 0x000fe20008000000 */
[----:B------:R-:W-:Y:S01]  /*3230*/  UMOV UR35, UR6 ;  /* 0x0000000600237c82 */ /* 0x000fe20008000000 */
[----:B------:R-:W-:Y:S01]  /*3240*/  UMOV UR17, UR4 ;  /* 0x0000000400117c82 */ /* 0x000fe20008000000 */
[----:B------:R-:W-:Y:S02]  /*3250*/  UMOV UR7, UR5 ;  /* 0x0000000500077c82 */ /* 0x000fe40008000000 */
[----:B------:R-:W-:Y:S05]  /*3260*/  BRA.U !UP0, `(.L_x_1081) ;  /* 0x00000001087c7547 */ /* 0x000fea000b800000 */
[----:B------:R-:W-:-:S09]  /*3270*/  UISETP.GE.U32.AND UP0, UPT, UR11, UR23, UPT ;  /* 0x000000170b00728c */ /* 0x000fd2000bf06070 */
[----:B------:R-:W-:Y:S05]  /*3280*/  BRA.U !UP0, `(.L_x_1082) ;  /* 0x0000000108a07547 */ /* 0x000fea000b800000 */
[----:B------:R-:W0:Y:S02]  /*3290*/  LDCU UR4, c[0x3][0x18] ;  /* 0x00c00300ff0477ac */ /* 0x000e240008000800 */
[----:B0-----:R-:W-:-:S09]  /*32a0*/  UISETP.GT.U32.AND UP0, UPT, UR7, UR4, UPT ;  /* 0x000000040700728c */ /* 0x001fd2000bf04070 */
[----:B------:R-:W-:Y:S05]  /*32b0*/  BRA.U UP0, `(.L_x_1081) ;  /* 0x0000000100687547 */ /* 0x000fea000b800000 */
        /* <DEDUP_REMOVED lines=20> */
[----:B------:R-:W0:Y:S02]  /*3400*/  LDCU.64 UR8, c[0x3][URZ] ;  /* 0x00c00000ff0877ac */ /* 0x000e240008000a00 */
[----:B0-----:R-:W-:-:S04]  /*3410*/  UISETP.GE.U32.AND UP0, UPT, UR32, UR8, UPT ;  /* 0x000000082000728c */ /* 0x001fc8000bf06070 */
[----:B------:R-:W-:-:S04]  /*3420*/  UISETP.LT.U32.OR UP0, UPT, UR36, UR9, !UP0 ;  /* 0x000000092400728c */ /* 0x000fc8000c701470 */
[----:B------:R-:W-:-:S04]  /*3430*/  UISETP.LE.U32.AND UP0, UPT, UR36, UR9, UP0 ;  /* 0x000000092400728c */ /* 0x000fc80008703070 */
[----:B------:R-:W-:-:S09]  /*3440*/  UISETP.LT.U32.OR UP0, UPT, UR38, UR4, UP0 ;  /* 0x000000042600728c */ /* 0x000fd20008701470 */
[----:B------:R-:W-:Y:S05]  /*3450*/  BRA.U UP0, `(.L_x_1082) ;  /* 0x00000001002c7547 */ /* 0x000fea000b800000 */
.L_x_1081:
[----:B------:R-:W0:Y:S01]  /*3460*/  LDCU.128 UR28, c[0x3][URZ] ;  /* 0x00c00000ff1c77ac */ /* 0x000e220008000c00 */
[----:B------:R-:W1:Y:S01]  /*3470*/  LDCU.64 UR4, c[0x3][0x10] ;  /* 0x00c00200ff0477ac */ /* 0x000e620008000a00 */
[----:B------:R-:W2:Y:S01]  /*3480*/  LDCU UR6, c[0x3][0x18] ;  /* 0x00c00300ff0677ac */ /* 0x000ea20008000800 */
[----:B0-----:R-:W-:-:S04]  /*3490*/  UIADD3 UR32, UP0, UPT, UR32, -UR28, URZ ;  /* 0x8000001c20207290 */ /* 0x001fc8000ff1e0ff */
[----:B------:R-:W-:-:S04]  /*34a0*/  UIADD3.X UR36, UP0, UPT, UR36, ~UR29, URZ, UP0, !UPT ;  /* 0x8000001d24247290 */ /* 0x000fc8000871e4ff */
[----:B------:R-:W-:-:S04]  /*34b0*/  UIADD3.X UR38, UP0, UPT, UR38, ~UR30, URZ, UP0, !UPT ;  /* 0x8000001e26267290 */ /* 0x000fc8000871e4ff */
[----:B------:R-:W-:-:S04]  /*34c0*/  UIADD3.X UR35, UP0, UPT, UR35, ~UR31, URZ, UP0, !UPT ;  /* 0x8000001f23237290 */ /* 0x000fc8000871e4ff */
[----:B-1----:R-:W-:-:S04]  /*34d0*/  UIADD3.X UR17, UP0, UPT, UR17, ~UR4, URZ, UP0, !UPT ;  /* 0x8000000411117290 */ /* 0x002fc8000871e4ff */
[----:B------:R-:W-:-:S04]  /*34e0*/  UIADD3.X UR25, UP0, UPT, UR25, ~UR5, URZ, UP0, !UPT ;  /* 0x8000000519197290 */ /* 0x000fc8000871e4ff */
[----:B--2---:R-:W-:-:S04]  /*34f0*/  UIADD3.X UR7, UP0, UPT, UR7, ~UR6, URZ, UP0, !UPT ;  /* 0x8000000607077290 */ /* 0x004fc8000871e4ff */
[----:B------:R-:W-:-:S12]  /*3500*/  UIADD3.X UR11, UPT, UPT, UR11, ~UR23, URZ, UP0, !UPT ;  /* 0x800000170b0b7290 */ /* 0x000fd800087fe4ff */
.L_x_1082:
[----:B------:R-:W-:-:S09]  /*3510*/  UISETP.GT.U32.AND UP0, UPT, UR11, UR23, UPT ;  /* 0x000000170b00728c */ /* 0x000fd2000bf04070 */
        /* <DEDUP_REMOVED lines=32> */
.L_x_1083:
        /* <DEDUP_REMOVED lines=11> */
.L_x_1084:
        /* <DEDUP_REMOVED lines=37> */
[----:B------:R-:W-:Y:S02]  /*3a20*/  IMAD.X R43, RZ, RZ, RZ, P1 ;  /* 0x000000ffff2b7224 */ /* 0x000fe400008e06ff */
[----:B------:R-:W-:-:S04]  /*3a30*/  IMAD.WIDE.U32 R26, R28, UR25, R26 ;  /* 0x000000191c1a7c25 */ /* 0x000fc8000f8e001a */
[----:B------:R-:W-:-:S04]  /*3a40*/  IMAD.WIDE.U32 R38, R32, UR35, R38 ;  /* 0x0000002320267c25 */ /* 0x000fc8000f8e0026 */
[----:B------:R-:W-:Y:S01]  /*3a50*/  IMAD.WIDE.U32 R42, R36, UR36, R42 ;  /* 0x00000024242a7c25 */ /* 0x000fe2000f8e002a */
[----:B------:R-:W-:-:S03]  /*3a60*/  IADD3 R40, P0, PT, R26, R39, RZ ;  /* 0x000000271a287210 */ /* 0x000fc60007f1e0ff */
[----:B------:R-:W-:Y:S01]  /*3a70*/  IMAD.MOV.U32 R39, RZ, RZ, RZ ;  /* 0x000000ffff277224 */ /* 0x000fe200078e00ff */
[----:B------:R-:W-:Y:S01]  /*3a80*/  IADD3 R44, P1, PT, R38, R43, RZ ;  /* 0x0000002b262c7210 */ /* 0x000fe20007f3e0ff */
[----:B------:R-:W-:Y:S02]  /*3a90*/  IMAD.X R41, RZ, RZ, RZ, P0 ;  /* 0x000000ffff297224 */ /* 0x000fe400000e06ff */
[----:B------:R-:W-:Y:S02]  /*3aa0*/  IMAD.MOV.U32 R38, RZ, RZ, R27 ;  /* 0x000000ffff267224 */ /* 0x000fe400078e001b */
[----:B------:R-:W-:-:S04]  /*3ab0*/  IMAD.WIDE.U32 R40, R32, UR17, R40 ;  /* 0x0000001120287c25 */ /* 0x000fc8000f8e0028 */
[----:B------:R-:W-:-:S04]  /*3ac0*/  IMAD.WIDE.U32 R38, R28, UR7, R38 ;  /* 0x000000071c267c25 */ /* 0x000fc8000f8e0026 */
[----:B------:R-:W-:Y:S01]  /*3ad0*/  IMAD.X R45, RZ, RZ, RZ, P1 ;  /* 0x000000ffff2d7224 */ /* 0x000fe200008e06ff */
[----:B------:R-:W-:Y:S01]  /*3ae0*/  IADD3 R46, P0, PT, R38, R41, RZ ;  /* 0x00000029262e7210 */ /* 0x000fe20007f1e0ff */
[----:B------:R-:W-:Y:S02]  /*3af0*/  IMAD.MOV.U32 R26, RZ, RZ, R42 ;  /* 0x000000ffff1a7224 */ /* 0x000fe400078e002a */
[----:B------:R-:W-:Y:S02]  /*3b00*/  IMAD.MOV.U32 R27, RZ, RZ, RZ ;  /* 0x000000ffff1b7224 */ /* 0x000fe400078e00ff */
[----:B------:R-:W-:-:S04]  /*3b10*/  IMAD.WIDE.U32 R44, R36, UR38, R44 ;  /* 0x00000026242c7c25 */ /* 0x000fc8000f8e002c */
[----:B-----5:R-:W-:Y:S01]  /*3b20*/  IMAD.WIDE.U32 R26, R31, UR32, R26 ;  /* 0x000000201f1a7c25 */ /* 0x020fe2000f8e001a */
[----:B------:R-:W-:-:S03]  /*3b30*/  IADD3 R40, P1, PT, R40, R45, RZ ;  /* 0x0000002d28287210 */ /* 0x000fc60007f3e0ff */
[----:B------:R-:W-:Y:S02]  /*3b40*/  IMAD.MOV.U32 R38, RZ, RZ, R39 ;  /* 0x000000ffff267224 */ /* 0x000fe400078e0027 */
[----:B------:R-:W-:Y:S02]  /*3b50*/  IMAD.MOV.U32 R39, RZ, RZ, RZ ;  /* 0x000000ffff277224 */ /* 0x000fe400078e00ff */
        /* <DEDUP_REMOVED lines=43> */
[----:B------:R-:W-:Y:S02]  /*3e10*/  IMAD.MOV.U32 R33, RZ, RZ, RZ ;  /* 0x000000ffff217224 */ /* 0x000fe400078e00ff */
        /* <DEDUP_REMOVED lines=66> */
[----:B------:R-:W-:-:S04]  /*4240*/  IMAD.WIDE.U32 R44, R58, 0x3d1, RZ ;  /* 0x000003d13a2c7825 */ /* 0x000fc800078e00ff */
        /* <DEDUP_REMOVED lines=40> */
[----:B------:R-:W-:-:S03]  /*44d0*/  IADD3.X R29, PT, PT, RZ, RZ, RZ, P2, P3 ;  /* 0x000000ffff1d7210 */ /* 0x000fc600017e64ff */
[----:B------:R-:W-:Y:S01]  /*44e0*/  IMAD.X R17, RZ, RZ, RZ, P0 ;  /* 0x000000ffff117224 */ /* 0x000fe200000e06ff */
[----:B------:R-:W-:Y:S01]  /*44f0*/  IADD3 R74, P0, P4, R74, R15, R26 ;  /* 0x0000000f4a4a7210 */ /* 0x000fe20007c1e01a */
[----:B------:R-:W-:Y:S02]  /*4500*/  IMAD.X R15, RZ, RZ, RZ, P1 ;  /* 0x000000ffff0f7224 */ /* 0x000fe400008e06ff */
[----:B------:R-:W-:Y:S01]  /*4510*/  IMAD.WIDE.U32 R16, R11, UR11, R16 ;  /* 0x0000000b0b107c25 */ /* 0x000fe2000f8e0010 */
[----:B------:R-:W-:-:S03]  /*4520*/  IADD3.X R29, PT, PT, RZ, R29, RZ, P0, P4 ;  /* 0x0000001dff1d7210 */ /* 0x000fc600007e84ff */
[----:B------:R-:W-:Y:S02]  /*4530*/  IMAD.MOV.U32 R11, RZ, RZ, RZ ;  /* 0x000000ffff0b7224 */ /* 0x000fe400078e00ff */
[----:B------:R-:W-:-:S04]  /*4540*/  IMAD.WIDE.U32 R14, R9, UR25, R14 ;  /* 0x00000019090e7c25 */ /* 0x000fc8000f8e000e */
[----:B------:R-:W-:Y:S01]  /*4550*/  IMAD.IADD R27, R27, 0x1, R11 ;  /* 0x000000011b1b7824 */ /* 0x000fe200078e020b */
[----:B------:R-:W-:Y:S01]  /*4560*/  IADD3 R26, P0, PT, R16, R15, RZ ;  /* 0x0000000f101a7210 */ /* 0x000fe20007f1e0ff */
[----:B------:R-:W-:-:S03]  /*4570*/  IMAD.WIDE.U32 R30, R14, 0x3d1, RZ ;  /* 0x000003d10e1e7825 */ /* 0x000fc600078e00ff */
[----:B------:R-:W-:Y:S01]  /*4580*/  IADD3 R29, P1, P2, R28, R29, R27 ;  /* 0x0000001d1c1d7210 */ /* 0x000fe20007a3e01b */
[----:B------:R-:W-:-:S03]  /*4590*/  IMAD.X R27, RZ, RZ, RZ, P0 ;  /* 0x000000ffff1b7224 */ /* 0x000fc600000e06ff */
        /* <DEDUP_REMOVED lines=77> */
.L_x_1085:
[----:B------:R-:W-:-:S13]  /*4a70*/  ISETP.LE.U32.AND P0, PT, R66, UR23, !P0 ;  /* 0x0000001742007c0c */ /* 0x000fda000c703070 */
        /* <DEDUP_REMOVED lines=32> */
.L_x_1086:
        /* <DEDUP_REMOVED lines=12> */
.L_x_1087:
        /* <DEDUP_REMOVED lines=33> */
.L_x_1088:
        /* <DEDUP_REMOVED lines=12> */
.L_x_1089:
[----:B------:R-:W0:Y:S01]  /*5010*/  LDC.64 R14, c[0x3][0x20] ;  /* 0x00c00800ff0e7b82 */ /* 0x000e220000000a00 */
[----:B------:R-:W-:Y:S02]  /*5020*/  IMAD.MOV.U32 R13, RZ, RZ, RZ ;  /* 0x000000ffff0d7224 */ /* 0x000fe400078e00ff */
[----:B------:R-:W-:Y:S02]  /*5030*/  IMAD.MOV.U32 R17, RZ, RZ, RZ ;  /* 0x000000ffff117224 */ /* 0x000fe400078e00ff */
[----:B------:R-:W-:Y:S02]  /*5040*/  IMAD.MOV.U32 R37, RZ, RZ, RZ ;  /* 0x000000ffff257224 */ /* 0x000fe400078e00ff */
[----:B------:R-:W-:Y:S02]  /*5050*/  IMAD.MOV.U32 R33, RZ, RZ, RZ ;  /* 0x000000ffff217224 */ /* 0x000fe400078e00ff */
[----:B------:R-:W-:Y:S02]  /*5060*/  IMAD.MOV.U32 R11, RZ, RZ, RZ ;  /* 0x000000ffff0b7224 */ /* 0x000fe400078e00ff */
[----:B0-----:R-:W-:-:S04]  /*5070*/  IMAD.WIDE.U32 R38, R25, R14, RZ ;  /* 0x0000000e19267225 */ /* 0x001fc800078e00ff */
[----:B------:R-:W-:-:S04]  /*5080*/  IMAD.MOV.U32 R12, RZ, RZ, R39 ;  /* 0x000000ffff0c7224 */ /* 0x000fc800078e0027 */
[----:B------:R-:W-:-:S04]  /*5090*/  IMAD.WIDE.U32 R12, R22, R14, R12 ;  /* 0x0000000e160c7225 */ /* 0x000fc800078e000c */
[----:B------:R-:W-:Y:S02]  /*50a0*/  IMAD.MOV.U32 R16, RZ, RZ, R13 ;  /* 0x000000ffff107224 */ /* 0x000fe400078e000d */
[----:B------:R-:W-:Y:S02]  /*50b0*/  IMAD.MOV.U32 R36, RZ, RZ, R12 ;  /* 0x000000ffff247224 */ /* 0x000fe400078e000c */
[----:B------:R-:W-:Y:S02]  /*50c0*/  IMAD.WIDE.U32 R12, R23, R14, R16 ;  /* 0x0000000e170c7225 */ /* 0x000fe400078e0010 */
[----:B------:R-:W0:Y:S02]  /*50d0*/  LDC.64 R16, c[0x3][0x28] ;  /* 0x00c00a00ff107b82 */ /* 0x000e240000000a00 */
        /* <DEDUP_REMOVED lines=14> */
[----:B0-----:R-:W-:Y:S01]  /*51c0*/  IMAD.WIDE.U32 R32, R25, R16, R32 ;  /* 0x0000001019207225 */ /* 0x001fe200078e0020 */
[----:B------:R-:W-:-:S03]  /*51d0*/  IADD3 R26, P0, PT, R12, R29, RZ ;  /* 0x0000001d0c1a7210 */ /* 0x000fc60007f1e0ff */
[----:B------:R-:W-:Y:S01]  /*51e0*/  IMAD.MOV.U32 R12, RZ, RZ, R13 ;  /* 0x000000ffff0c7224 */ /* 0x000fe200078e000d */
[----:B------:R-:W-:Y:S01]  /*51f0*/  IADD3 R28, P1, PT, R28, R33, RZ ;  /* 0x000000211c1c7210 */ /* 0x000fe20007f3e0ff */
[----:B------:R-:W-:Y:S02]  /*5200*/  IMAD.X R27, RZ, RZ, RZ, P0 ;  /* 0x000000ffff1b7224 */ /* 0x000fe400000e06ff */
[----:B------:R-:W-:Y:S02]  /*5210*/  IMAD.MOV.U32 R13, RZ, RZ, RZ ;  /* 0x000000ffff0d7224 */ /* 0x000fe400078e00ff */
        /* <DEDUP_REMOVED lines=14> */
[----:B------:R-:W-:Y:S02]  /*5300*/  IMAD.MOV.U32 R31, RZ, RZ, RZ ;  /* 0x000000ffff1f7224 */ /* 0x000fe400078e00ff */
[----:B------:R-:W-:-:S04]  /*5310*/  IMAD.WIDE.U32 R40, R23, R16, R40 ;  /* 0x0000001017287225 */ /* 0x000fc800078e0028 */
[----:B------:R-:W-:Y:S01]  /*5320*/  IMAD.WIDE.U32 R30, R25, R17, R30 ;  /* 0x00000011191e7225 */ /* 0x000fe200078e001e */
[----:B------:R-:W-:-:S03]  /*5330*/  IADD3 R28, P1, PT, R26, R41, RZ ;  /* 0x000000291a1c7210 */ /* 0x000fc60007f3e0ff */
[----:B------:R-:W-:Y:S02]  /*5340*/  IMAD.MOV.U32 R12, RZ, RZ, R13 ;  /* 0x000000ffff0c7224 */ /* 0x000fe400078e000d */
[----:B------:R-:W-:Y:S01]  /*5350*/  IMAD.X R43, RZ, RZ, RZ, P0 ;  /* 0x000000ffff2b7224 */ /* 0x000fe200000e06ff */
[----:B------:R-:W-:Y:S01]  /*5360*/  IADD3 R46, P0, PT, R40, R31, RZ ;  /* 0x0000001f282e7210 */ /* 0x000fe20007f1e0ff */
        /* <DEDUP_REMOVED lines=10> */
[----:B------:R-:W-:Y:S01]  /*5410*/  IADD3 R46, P0, PT, R26, R29, RZ ;  /* 0x0000001d1a2e7210 */ /* 0x000fe20007f1e0ff */
[----:B------:R-:W-:Y:S01]  /*5420*/  IMAD.MOV.U32 R12, RZ, RZ, R42 ;  /* 0x000000ffff0c7224 */ /* 0x000fe200078e002a */
[----:B------:R-:W-:Y:S01]  /*5430*/  IADD3 R48, P1, PT, R28, R43, RZ ;  /* 0x0000002b1c307210 */ /* 0x000fe20007f3e0ff */
[----:B------:R-:W-:-:S04]  /*5440*/  IMAD.WIDE.U32 R26, R10, R15, R44 ;  /* 0x0000000f0a1a7225 */ /* 0x000fc800078e002c */
[----:B------:R-:W-:Y:S01]  /*5450*/  IMAD.X R47, RZ, RZ, RZ, P0 ;  /* 0x000000ffff2f7224 */ /* 0x000fe200000e06ff */
[----:B------:R-:W-:Y:S01]  /*5460*/  IADD3 R44, P0, PT, R13, R27, RZ ;  /* 0x0000001b0d2c7210 */ /* 0x000fe20007f1e0ff */
[----:B------:R-:W-:Y:S02]  /*5470*/  IMAD.X R49, RZ, RZ, RZ, P1 ;  /* 0x000000ffff317224 */ /* 0x000fe400008e06ff */
[----:B------:R-:W-:-:S04]  /*5480*/  IMAD.WIDE.U32 R28, R21, R16, R46 ;  /* 0x00000010151c7225 */ /* 0x000fc800078e002e */
[----:B------:R-:W-:Y:S01]  /*5490*/  IMAD.MOV.U32 R13, RZ, RZ, RZ ;  /* 0x000000ffff0d7224 */ /* 0x000fe200078e00ff */
[----:B------:R-:W-:Y:S01]  /*54a0*/  IADD3 R26, P1, PT, R26, R29, RZ ;  /* 0x0000001d1a1a7210 */ /* 0x000fe20007f3e0ff */
[----:B------:R-:W-:-:S04]  /*54b0*/  IMAD.WIDE.U32 R42, R23, R17, R48 ;  /* 0x00000011172a7225 */ /* 0x000fc800078e0030 */
[----:B0-----:R-:W-:-:S04]  /*54c0*/  IMAD.WIDE.U32 R12, R25, R40, R12 ;  /* 0x00000028190c7225 */ /* 0x001fc800078e000c */
[----:B------:R-:W-:Y:S01]  /*54d0*/  IMAD.X R45, RZ, RZ, RZ, P0 ;  /* 0x000000ffff2d7224 */ /* 0x000fe200000e06ff */
[----:B------:R-:W-:Y:S01]  /*54e0*/  IADD3 R28, P0, PT, R28, R43, RZ ;  /* 0x0000002b1c1c7210 */ /* 0x000fe20007f1e0ff */
[----:B------:R-:W-:Y:S01]  /*54f0*/  IMAD.X R27, RZ, RZ, RZ, P1 ;  /* 0x000000ffff1b7224 */ /* 0x000fe200008e06ff */
[----:B------:R-:W-:Y:S01]  /*5500*/  IADD3 R46, P2, PT, R42, R13, RZ ;  /* 0x0000000d2a2e7210 */ /* 0x000fe20007f5e0ff */
[----:B------:R-:W-:-:S04]  /*5510*/  IMAD.WIDE.U32 R14, R18, R15, R44 ;  /* 0x0000000f120e7225 */ /* 0x000fc800078e002c */
        /* <DEDUP_REMOVED lines=18> */
[----:B------:R-:W-:Y:S01]  /*5640*/  IMAD.X R15, RZ, RZ, RZ, P0 ;  /* 0x000000ffff0f7224 */ /* 0x000fe200000e06ff */
[----:B------:R-:W-:Y:S01]  /*5650*/  IADD3 R44, P0, PT, R42, R47, RZ ;  /* 0x0000002f2a2c7210 */ /* 0x000fe20007f1e0ff */
[----:B------:R-:W-:-:S04]  /*5660*/  IMAD.WIDE.U32 R28, R25, R41, R28 ;  /* 0x00000029191c7225 */ /* 0x000fc800078e001c */
[----:B------:R-:W-:Y:S01]  /*5670*/  IMAD.X R27, RZ, RZ, RZ, P1 ;  /* 0x000000ffff1b7224 */ /* 0x000fe200008e06ff */
[----:B------:R-:W-:Y:S01]  /*5680*/  IADD3 R46, P1, PT, R46, R29, RZ ;  /* 0x0000001d2e2e7210 */ /* 0x000fe20007f3e0ff */
[----:B------:R-:W-:-:S04]  /*5690*/  IMAD.WIDE.U32 R14, R18, R16, R14 ;  /* 0x00000010120e7225 */ /* 0x000fc800078e000e */
[----:B------:R-:W-:Y:S02]  /*56a0*/  IMAD.WIDE.U32 R42, R8, R17, R26 ;  /* 0x00000011082a7225 */ /* 0x000fe400078e001a */
[----:B------:R-:W0:Y:S02]  /*56b0*/  LDC.64 R26, c[0x3][0x38] ;  /* 0x00c00e00ff1a7b82 */ /* 0x000e240000000a00 */
[----:B------:R-:W-:Y:S01]  /*56c0*/  IMAD.X R45, RZ, RZ, RZ, P0 ;  /* 0x000000ffff2d7224 */ /* 0x000fe200000e06ff */
[----:B------:R-:W-:Y:S01]  /*56d0*/  IADD3 R48, P0, PT, R14, R43, RZ ;  /* 0x0000002b0e307210 */ /* 0x000fe20007f1e0ff */
[----:B------:R-:W-:Y:S02]  /*56e0*/  IMAD.X R47, RZ, RZ, RZ, P1 ;  /* 0x000000ffff2f7224 */ /* 0x000fe400008e06ff */
        /* <DEDUP_REMOVED lines=36> */
[----:B------:R-:W-:Y:S02]  /*5930*/  IMAD.MOV.U32 R17, RZ, RZ, RZ ;  /* 0x000000ffff117224 */ /* 0x000fe400078e00ff */
        /* <DEDUP_REMOVED lines=51> */
[----:B------:R-:W-:-:S03]  /*5c70*/  IMAD.WIDE.U32 R32, R10, R26, R42 ;  /* 0x0000001a0a207225 */ /* 0x000fc600078e002a */
[----:B------:R-:W-:Y:S01]  /*5c80*/  IADD3.X R13, PT, PT, RZ, R13, RZ, P0, P1 ;  /* 0x0000000dff0d7210 */ /* 0x000fe200007e24ff */
[----:B------:R-:W-:Y:S01]  /*5c90*/  IMAD.WIDE.U32 R42, R21, R27, R44 ;  /* 0x0000001b152a7225 */ /* 0x000fe200078e002c */
[----:B------:R-:W-:Y:S02]  /*5ca0*/  IADD3 R36, P0, PT, R37, R33, RZ ;  /* 0x0000002125247210 */ /* 0x000fe40007f1e0ff */
[----:B------:R-:W-:Y:S01]  /*5cb0*/  IADD3 R13, P2, P3, R30, R13, R46 ;  /* 0x0000000d1e0d7210 */ /* 0x000fe20007b5e02e */
[----:B------:R-:W-:Y:S01]  /*5cc0*/  IMAD.MOV.U32 R17, RZ, RZ, RZ ;  /* 0x000000ffff117224 */ /* 0x000fe200078e00ff */
[----:B------:R-:W-:Y:S01]  /*5cd0*/  IADD3 R32, P1, PT, R32, R43, RZ ;  /* 0x0000002b20207210 */ /* 0x000fe20007f3e0ff */
[----:B------:R-:W-:Y:S01]  /*5ce0*/  IMAD.WIDE.U32 R30, R42, 0x3d1, RZ ;  /* 0x000003d12a1e7825 */ /* 0x000fe200078e00ff */
[----:B------:R-:W-:-:S03]  /*5cf0*/  IADD3.X R15, PT, PT, RZ, RZ, RZ, P2, P3 ;  /* 0x000000ffff0f7210 */ /* 0x000fc600017e64ff */
        /* <DEDUP_REMOVED lines=11> */
[----:B------:R-:W-:Y:S01]  /*5db0*/  IMAD.IADD R12, R41, 0x1, R17 ;  /* 0x00000001290c7824 */ /* 0x000fe200078e0211 */
[----:B------:R-:W-:Y:S01]  /*5dc0*/  IADD3 R42, P0, P3, R42, R15, R40 ;  /* 0x0000000f2a2a7210 */ /* 0x000fe20007b1e028 */
[----:B------:R-:W-:Y:S01]  /*5dd0*/  IMAD.WIDE.U32 R30, R10, R27, R30 ;  /* 0x0000001b0a1e7225 */ /* 0x000fe200078e001e */
[----:B------:R-:W-:-:S03]  /*5de0*/  IADD3.X R29, PT, PT, RZ, RZ, RZ, P1, P2 ;  /* 0x000000ffff1d7210 */ /* 0x000fc60000fe44ff */
[----:B------:R-:W-:Y:S01]  /*5df0*/  IMAD.MOV.U32 R15, RZ, RZ, RZ ;  /* 0x000000ffff0f7224 */ /* 0x000fe200078e00ff */
        /* <DEDUP_REMOVED lines=73> */
.L_x_1090:
[----:B------:R-:W-:Y:S01]  /*6290*/  ISETP.LE.U32.AND P0, PT, R17, UR23, !P0 ;  /* 0x0000001711007c0c */ /* 0x000fe2000c703070 */
[----:B------:R-:W-:Y:S02]  /*62a0*/  IMAD.MOV.U32 R12, RZ, RZ, R38 ;  /* 0x000000ffff0c7224 */ /* 0x000fe400078e0026 */
[----:B------:R-:W-:Y:S02]  /*62b0*/  IMAD.MOV.U32 R14, RZ, RZ, R42 ;  /* 0x000000ffff0e7224 */ /* 0x000fe400078e002a */
[----:B------:R-:W-:Y:S02]  /*62c0*/  IMAD.MOV.U32 R15, RZ, RZ, R33 ;  /* 0x000000ffff0f7224 */ /* 0x000fe400078e0021 */
[----:B------:R-:W-:-:S06]  /*62d0*/  IMAD.MOV.U32 R16, RZ, RZ, R31 ;  /* 0x000000ffff107224 */ /* 0x000fcc00078e001f */
        /* <DEDUP_REMOVED lines=32> */
.L_x_1091:
        /* <DEDUP_REMOVED lines=12> */
.L_x_1092:
        /* <DEDUP_REMOVED lines=33> */
.L_x_1093:
        /* <DEDUP_REMOVED lines=12> */
.L_x_1094:
[----:B------:R-:W-:Y:S01]  /*6870*/  UIMAD.WIDE.U32 UR18, UR32, UR12, URZ ;  /* 0x0000000c201272a5 */ /* 0x000fe2000f8e00ff */
[----:B------:R-:W-:Y:S01]  /*6880*/  UMOV UR5, URZ ;  /* 0x000000ff00057c82 */ /* 0x000fe20008000000 */
[----:B------:R-:W-:-:S05]  /*6890*/  UMOV UR6, URZ ;  /* 0x000000ff00067c82 */ /* 0x000fca0008000000 */
        /* <DEDUP_REMOVED lines=15> */
[----:B------:R-:W-:Y:S02]  /*6990*/  UIMAD.WIDE.U32 UR8, UR32, UR16, UR4 ;  /* 0x00000010200872a5 */ /* 0x000fe4000f8e0004 */
        /* <DEDUP_REMOVED lines=30> */
[----:B------:R-:W-:Y:S02]  /*6b80*/  UMOV UR9, URZ ;  /* 0x000000ff00097c82 */ /* 0x000fe40008000000 */
        /* <DEDUP_REMOVED lines=92> */
[----:B------:R-:W-:Y:S02]  /*7150*/  UIADD3 UR50, UP2, UPT, UR44, UR47, URZ ;  /* 0x0000002f2c327290 */ /* 0x000fe4000ff5e0ff */
[----:B------:R-:W-:Y:S02]  /*7160*/  UIADD3.X UR43, UPT, UPT, URZ, URZ, URZ, UP0, !UPT ;  /* 0x000000ffff2b7290 */ /* 0x000fe400087fe4ff */
[----:B------:R-:W-:-:S02]  /*7170*/  UIADD3.X UR49, UPT, UPT, URZ, URZ, URZ, UP1, !UPT ;  /* 0x000000ffff317290 */ /* 0x000fc40008ffe4ff */
[----:B------:R-:W-:Y:S02]  /*7180*/  UIMAD.WIDE.U32 UR8, UR11, UR13, UR8 ;  /* 0x0000000d0b0872a5 */ /* 0x000fe4000f8e0008 */
[----:B------:R-:W-:Y:S02]  /*7190*/  UIADD3.X UR51, UPT, UPT, URZ, URZ, URZ, UP2, !UPT ;  /* 0x000000ffff337290 */ /* 0x000fe400097fe4ff */
[----:B------:R-:W-:Y:S02]  /*71a0*/  UIMAD.WIDE.U32 UR42, UR17, UR34, UR42 ;  /* 0x00000022112a72a5 */ /* 0x000fe4000f8e002a */
[----:B------:R-:W-:Y:S02]  /*71b0*/  UIMAD.WIDE.U32 UR44, UR25, UR24, UR48 ;  /* 0x00000018192c72a5 */ /* 0x000fe4000f8e0030 */
[----:B------:R-:W-:Y:S02]  /*71c0*/  UIMAD.WIDE.U32 UR52, UR8, 0x3d1, URZ ;  /* 0x000003d1083478a5 */ /* 0x000fe4000f8e00ff */
[----:B------:R-:W-:-:S02]  /*71d0*/  UIMAD.WIDE.U32 UR46, UR7, UR15, UR50 ;  /* 0x0000000f072e72a5 */ /* 0x000fc4000f8e0032 */
[----:B------:R-:W-:Y:S02]  /*71e0*/  UIADD3 UR48, UP0, UPT, UR42, UR45, URZ ;  /* 0x0000002d2a307290 */ /* 0x000fe4000ff1e0ff */
[----:B------:R-:W-:Y:S02]  /*71f0*/  UIADD3 UR18, UP3, UPT, UR18, UR52, URZ ;  /* 0x0000003412127290 */ /* 0x000fe4000ff7e0ff */
[----:B------:R-:W-:Y:S02]  /*7200*/  UIADD3 UR46, UP2, UPT, UR46, UR9, URZ ;  /* 0x000000092e2e7290 */ /* 0x000fe4000ff5e0ff */
[----:B------:R-:W-:Y:S02]  /*7210*/  UIADD3 UR50, UP1, UPT, UR44, UR47, URZ ;  /* 0x0000002f2c327290 */ /* 0x000fe4000ff3e0ff */
[----:B------:R-:W-:Y:S02]  /*7220*/  UIADD3 UR6, UPT, UPT, UR53, UR6, URZ ;  /* 0x0000000635067290 */ /* 0x000fe4000fffe0ff */
[----:B------:R-:W-:-:S02]  /*7230*/  UIADD3.X UR49, UPT, UPT, URZ, URZ, URZ, UP0, !UPT ;  /* 0x000000ffff317290 */ /* 0x000fc400087fe4ff */
[----:B------:R-:W-:Y:S02]  /*7240*/  UIADD3.X UR9, UPT, UPT, URZ, URZ, URZ, UP3, !UPT ;  /* 0x000000ffff097290 */ /* 0x000fe40009ffe4ff */
[----:B------:R-:W-:Y:S02]  /*7250*/  UIADD3.X UR47, UPT, UPT, URZ, URZ, URZ, UP2, !UPT ;  /* 0x000000ffff2f7290 */ /* 0x000fe400097fe4ff */
[----:B------:R-:W-:Y:S02]  /*7260*/  UIADD3.X UR51, UPT, UPT, URZ, URZ, URZ, UP1, !UPT ;  /* 0x000000ffff337290 */ /* 0x000fe40008ffe4ff */
[----:B------:R-:W-:Y:S02]  /*7270*/  UIADD3 UR9, UP0, UP1, UR26, UR9, UR6 ;  /* 0x000000091a097290 */ /* 0x000fe4000f91e006 */
[----:B------:R-:W-:Y:S02]  /*7280*/  UIMAD.WIDE.U32 UR44, UR25, UR10, UR48 ;  /* 0x0000000a192c72a5 */ /* 0x000fe4000f8e0030 */
[----:B------:R-:W-:-:S02]  /*7290*/  UIMAD.WIDE.U32 UR26, UR11, UR14, UR46 ;  /* 0x0000000e0b1a72a5 */ /* 0x000fc4000f8e002e */
[----:B------:R-:W-:Y:S02]  /*72a0*/  UIADD3 UR42, UP2, UPT, UR43, UR45, URZ ;  /* 0x0000002d2b2a7290 */ /* 0x000fe4000ff5e0ff */
[----:B------:R-:W-:Y:S02]  /*72b0*/  UIMAD.WIDE.U32 UR48, UR26, 0x3d1, URZ ;  /* 0x000003d11a3078a5 */ /* 0x000fe4000f8e00ff */
[----:B------:R-:W-:Y:S02]  /*72c0*/  UIMAD.WIDE.U32 UR46, UR7, UR16, UR50 ;  /* 0x00000010072e72a5 */ /* 0x000fe4000f8e0032 */
[----:B------:R-:W-:Y:S02]  /*72d0*/  UIADD3.X UR43, UPT, UPT, URZ, URZ, URZ, UP2, !UPT ;  /* 0x000000ffff2b7290 */ /* 0x000fe400097fe4ff */
        /* <DEDUP_REMOVED lines=11> */
[----:B------:R-:W-:Y:S02]  /*7390*/  UIMAD.WIDE.U32 UR48, UR28, 0x3d1, URZ ;  /* 0x000003d11c3078a5 */ /* 0x000fe4000f8e00ff */
[----:B------:R-:W-:Y:S02]  /*73a0*/  UIMAD.WIDE.U32 UR44, UR7, UR24, UR44 ;  /* 0x00000018072c72a5 */ /* 0x000fe4000f8e002c */
[----:B------:R-:W-:-:S02]  /*73b0*/  UIADD3.X UR6, UPT, UPT, URZ, URZ, URZ, UP0, UP1 ;  /* 0x000000ffff067290 */ /* 0x000fc400087e24ff */
[----:B------:R-:W-:Y:S01]  /*73c0*/  UIADD3 UR26, UP2, UP3, UR26, UR5, UR48 ;  /* 0x000000051a1a7290 */ /* 0x000fe2000fb5e030 */
[----:B------:R-:W-:Y:S01]  /*73d0*/  UMOV UR4, URZ ;  /* 0x000000ff00047c82 */ /* 0x000fe20008000000 */
[----:B------:R-:W-:Y:S02]  /*73e0*/  UIADD3 UR46, UP0, UPT, UR42, UR45, URZ ;  /* 0x0000002d2a2e7290 */ /* 0x000fe4000ff1e0ff */
[----:B------:R-:W-:Y:S02]  /*73f0*/  UIADD3 UR44, UP1, UPT, UR44, UR29, URZ ;  /* 0x0000001d2c2c7290 */ /* 0x000fe4000ff3e0ff */
[----:B------:R-:W-:Y:S02]  /*7400*/  UIADD3 UR48, UPT, UPT, UR49, UR4, URZ ;  /* 0x0000000431307290 */ /* 0x000fe4000fffe0ff */
[----:B------:R-:W-:Y:S02]  /*7410*/  UIADD3.X UR4, UPT, UPT, URZ, UR6, URZ, UP2, UP3 ;  /* 0x00000006ff047290 */ /* 0x000fe400097e64ff */
[----:B------:R-:W-:-:S02]  /*7420*/  UIADD3.X UR47, UPT, UPT, URZ, URZ, URZ, UP0, !UPT ;  /* 0x000000ffff2f7290 */ /* 0x000fc400087fe4ff */
[----:B------:R-:W-:Y:S02]  /*7430*/  UIADD3.X UR45, UPT, UPT, URZ, URZ, URZ, UP1, !UPT ;  /* 0x000000ffff2d7290 */ /* 0x000fe40008ffe4ff */
[----:B------:R-:W-:Y:S02]  /*7440*/  UIADD3 UR4, UP0, UP1, UR30, UR4, UR48 ;  /* 0x000000041e047290 */ /* 0x000fe4000f91e030 */
[----:B------:R-:W-:Y:S02]  /*7450*/  UIMAD.WIDE.U32 UR30, UR7, UR10, UR46 ;  /* 0x0000000a071e72a5 */ /* 0x000fe4000f8e002e */
[----:B------:R-:W-:Y:S02]  /*7460*/  UIMAD.WIDE.U32 UR44, UR11, UR16, UR44 ;  /* 0x000000100b2c72a5 */ /* 0x000fe4000f8e002c */
[----:B------:R-:W-:Y:S02]  /*7470*/  UIADD3.X UR6, UPT, UPT, URZ, URZ, URZ, UP0, UP1 ;  /* 0x000000ffff067290 */ /* 0x000fe400087e24ff */
[----:B------:R-:W-:-:S02]  /*7480*/  UIADD3 UR42, UP0, UPT, UR43, UR31, URZ ;  /* 0x0000001f2b2a7290 */ /* 0x000fc4000ff1e0ff */
[----:B------:R-:W-:Y:S02]  /*7490*/  UIMAD.WIDE.U32 UR46, UR44, 0x3d1, URZ ;  /* 0x000003d12c2e78a5 */ /* 0x000fe4000f8e00ff */
[----:B------:R-:W-:Y:S02]  /*74a0*/  UIADD3 UR30, UP1, UPT, UR30, UR45, URZ ;  /* 0x0000002d1e1e7290 */ /* 0x000fe4000ff3e0ff */
[----:B------:R-:W-:Y:S02]  /*74b0*/  UIADD3.X UR43, UPT, UPT, URZ, URZ, URZ, UP0, !UPT ;  /* 0x000000ffff2b7290 */ /* 0x000fe400087fe4ff */
[----:B------:R-:W-:Y:S01]  /*74c0*/  UIADD3 UR4, UP0, UP2, UR28, UR4, UR46 ;  /* 0x000000041c047290 */ /* 0x000fe2000fa1e02e */
[----:B------:R-:W-:Y:S01]  /*74d0*/  UMOV UR5, URZ ;  /* 0x000000ff00057c82 */ /* 0x000fe20008000000 */
[----:B------:R-:W-:Y:S02]  /*74e0*/  UIADD3.X UR31, UPT, UPT, URZ, URZ, URZ, UP1, !UPT ;  /* 0x000000ffff1f7290 */ /* 0x000fe40008ffe4ff */
[----:B------:R-:W-:-:S02]  /*74f0*/  UIADD3 UR46, UPT, UPT, UR47, UR5, URZ ;  /* 0x000000052f2e7290 */ /* 0x000fc4000fffe0ff */
[----:B------:R-:W-:Y:S02]  /*7500*/  UIADD3.X UR5, UPT, UPT, URZ, UR6, URZ, UP0, UP2 ;  /* 0x00000006ff057290 */ /* 0x000fe400087e44ff */
[----:B------:R-:W-:Y:S02]  /*7510*/  UIMAD.WIDE.U32 UR6, UR7, UR34, UR42 ;  /* 0x00000022070672a5 */ /* 0x000fe4000f8e002a */
[----:B------:R-:W-:Y:S02]  /*7520*/  UIMAD.WIDE.U32 UR28, UR11, UR24, UR30 ;  /* 0x000000180b1c72a5 */ /* 0x000fe4000f8e001e */
[----:B------:R-:W-:Y:S02]  /*7530*/  UIADD3 UR5, UP1, UP2, UR32, UR5, UR46 ;  /* 0x0000000520057290 */ /* 0x000fe4000fa3e02e */
[----:B------:R-:W-:Y:S02]  /*7540*/  UIADD3 UR30, UP0, UPT, UR6, UR29, URZ ;  /* 0x0000001d061e7290 */ /* 0x000fe4000ff1e0ff */
[----:B------:R-:W-:-:S02]  /*7550*/  UIMAD.WIDE.U32 UR32, UR28, 0x3d1, URZ ;  /* 0x000003d11c2078a5 */ /* 0x000fc4000f8e00ff */
[----:B------:R-:W-:Y:S02]  /*7560*/  UIADD3.X UR8, UPT, UPT, URZ, URZ, URZ, UP1, UP2 ;  /* 0x000000ffff087290 */ /* 0x000fe40008fe44ff */
[----:B------:R-:W-:Y:S02]  /*7570*/  UIADD3.X UR31, UPT, UPT, URZ, URZ, URZ, UP0, !UPT ;  /* 0x000000ffff1f7290 */ /* 0x000fe400087fe4ff */
[----:B------:R-:W-:Y:S01]  /*7580*/  UIADD3 UR5, UP0, UP1, UR44, UR5, UR32 ;  /* 0x000000052c057290 */ /* 0x000fe2000f91e020 */
[----:B------:R-:W-:Y:S01]  /*7590*/  UMOV UR6, URZ ;  /* 0x000000ff00067c82 */ /* 0x000fe20008000000 */
[----:B------:R-:W-:Y:S02]  /*75a0*/  UIMAD.WIDE.U32 UR30, UR11, UR10, UR30 ;  /* 0x0000000a0b1e72a5 */ /* 0x000fe4000f8e001e */
[----:B------:R-:W-:Y:S02]  /*75b0*/  UIADD3 UR32, UPT, UPT, UR33, UR6, URZ ;  /* 0x0000000621207290 */ /* 0x000fe4000fffe0ff */
[----:B------:R-:W-:-:S04]  /*75c0*/  UIADD3.X UR6, UPT, UPT, URZ, UR8, URZ, UP0, UP1 ;  /* 0x00000008ff067290 */ /* 0x000fc800087e24ff */
[----:B------:R-:W-:Y:S02]  /*75d0*/  UIADD3 UR6, UP1, UP2, UR36, UR6, UR32 ;  /* 0x0000000624067290 */ /* 0x000fe4000fa3e020 */
[----:B------:R-:W-:Y:S02]  /*75e0*/  UIADD3 UR32, UP0, UPT, UR7, UR31, URZ ;  /* 0x0000001f07207290 */ /* 0x000fe4000ff1e0ff */
[----:B------:R-:W-:Y:S02]  /*75f0*/  UIMAD.WIDE.U32 UR36, UR30, 0x3d1, URZ ;  /* 0x000003d11e2478a5 */ /* 0x000fe4000f8e00ff */
[----:B------:R-:W-:Y:S02]  /*7600*/  UIADD3.X UR8, UPT, UPT, URZ, URZ, URZ, UP1, UP2 ;  /* 0x000000ffff087290 */ /* 0x000fe40008fe44ff */
[----:B------:R-:W-:Y:S02]  /*7610*/  UIADD3.X UR33, UPT, UPT, URZ, URZ, URZ, UP0, !UPT ;  /* 0x000000ffff217290 */ /* 0x000fe400087fe4ff */
[----:B------:R-:W-:-:S02]  /*7620*/  UIADD3 UR7, UP0, UP1, UR28, UR6, UR36 ;  /* 0x000000061c077290 */ /* 0x000fc4000f91e024 */
[----:B------:R-:W-:Y:S01]  /*7630*/  UIMAD.WIDE.U32 UR28, UR11, UR34, UR32 ;  /* 0x000000220b1c72a5 */ /* 0x000fe2000f8e0020 */
[----:B------:R-:W-:Y:S02]  /*7640*/  UMOV UR6, URZ ;  /* 0x000000ff00067c82 */ /* 0x000fe40008000000 */
[----:B------:R-:W-:Y:S02]  /*7650*/  UIADD3 UR36, UPT, UPT, UR37, UR6, URZ ;  /* 0x0000000625247290 */ /* 0x000fe4000fffe0ff */
[----:B------:R-:W-:Y:S02]  /*7660*/  UIADD3.X UR6, UPT, UPT, URZ, UR8, URZ, UP0, UP1 ;  /* 0x00000008ff067290 */ /* 0x000fe400087e24ff */
[----:B------:R-:W-:Y:S02]  /*7670*/  UIMAD.WIDE.U32 UR32, UR28, 0x3d1, URZ ;  /* 0x000003d11c2078a5 */ /* 0x000fe4000f8e00ff */
[----:B------:R-:W-:Y:S01]  /*7680*/  UIADD3 UR6, UP0, UP1, UR38, UR6, UR36 ;  /* 0x0000000626067290 */ /* 0x000fe2000f91e024 */
[----:B------:R-:W-:-:S03]  /*7690*/  UMOV UR8, URZ ;  /* 0x000000ff00087c82 */ /* 0x000fc60008000000 */
        /* <DEDUP_REMOVED lines=61> */
.L_x_1095:
[----:B------:R-:W-:Y:S02]  /*7a70*/  UISETP.LE.U32.AND UP0, UPT, UR17, UR23, !UP0 ;  /* 0x000000171100728c */ /* 0x000fe4000c703070 */
[----:B------:R-:W-:-:S07]  /*7a80*/  UMOV UR8, UR17 ;  /* 0x0000001100087c82 */ /* 0x000fce0008000000 */
        /* <DEDUP_REMOVED lines=32> */
.L_x_1096:
        /* <DEDUP_REMOVED lines=11> */
.L_x_1097:
        /* <DEDUP_REMOVED lines=33> */
.L_x_1098:
        /* <DEDUP_REMOVED lines=11> */
.L_x_1099:
[----:B------:R-:W-:-:S04]  /*8000*/  IMAD.WIDE.U32 R26, R19, R25, RZ ;  /* 0x00000019131a7225 */ /* 0x000fc800078e00ff */
        /* <DEDUP_REMOVED lines=176> */
[----:B------:R-:W-:Y:S01]  /*8b10*/  IMAD.MOV.U32 R3, RZ, RZ, RZ ;  /* 0x000000ffff037224 */ /* 0x000fe200078e00ff */
[----:B------:R-:W-:Y:S01]  /*8b20*/  IADD3.X R21, PT, PT, RZ, R21, RZ, P0, P5 ;  /* 0x00000015ff157210 */ /* 0x000fe200007ea4ff */
        /* <DEDUP_REMOVED lines=13> */
[----:B------:R-:W-:-:S04]  /*8c00*/  IMAD.WIDE.U32 R28, R7, R10, R2 ;  /* 0x0000000a071c7225 */ /* 0x000fc800078e0002 */
[----:B------:R-:W-:Y:S01]  /*8c10*/  IMAD.WIDE.U32 R2, R5, R18, R40 ;  /* 0x0000001205027225 */ /* 0x000fe200078e0028 */
[----:B------:R-:W-:Y:S02]  /*8c20*/  IADD3.X R5, PT, PT, RZ, R0, RZ, P0, P1 ;  /* 0x00000000ff057210 */ /* 0x000fe400007e24ff */
[----:B------:R-:W-:Y:S01]  /*8c30*/  IADD3 R30, P0, PT, R31, R29, RZ ;  /* 0x0000001d1f1e7210 */ /* 0x000fe20007f1e0ff */
[----:B------:R-:W-:Y:S01]  /*8c40*/  IMAD.IADD R42, R43, 0x1, R42 ;  /* 0x000000012b2a7824 */ /* 0x000fe200078e022a */
        /* <DEDUP_REMOVED lines=12> */
[----:B------:R-:W-:-:S04]  /*8d10*/  IMAD.WIDE.U32 R30, R4, 0x3d1, RZ ;  /* 0x000003d1041e7825 */ /* 0x000fc800078e00ff */
[----:B------:R-:W-:Y:S02]  /*8d20*/  IMAD.IADD R32, R33, 0x1, R32 ;  /* 0x0000000121207824 */ /* 0x000fe400078e0220 */
[----:B------:R-:W-:-:S03]  /*8d30*/  IMAD.X R29, RZ, RZ, RZ, P0 ;  /* 0x000000ffff1d7224 */ /* 0x000fc600000e06ff */
[----:B------:R-:W-:-:S04]  /*8d40*/  IADD3 R19, P1, P2, R24, R19, R32 ;  /* 0x0000001318137210 */ /* 0x000fc80007a3e020 */
        /* <DEDUP_REMOVED lines=79> */
.L_x_1100:
[----:B------:R-:W-:Y:S01]  /*9240*/  ISETP.LE.U32.AND P0, PT, R20, UR23, !P0 ;  /* 0x0000001714007c0c */ /* 0x000fe2000c703070 */
[----:B------:R-:W-:Y:S02]  /*9250*/  IMAD.MOV.U32 R18, RZ, RZ, R0 ;  /* 0x000000ffff127224 */ /* 0x000fe400078e0000 */
[----:B------:R-:W-:-:S10]  /*9260*/  IMAD.MOV.U32 R22, RZ, RZ, R29 ;  /* 0x000000ffff167224 */ /* 0x000fd400078e001d */
        /* <DEDUP_REMOVED lines=32> */
.L_x_1101:
        /* <DEDUP_REMOVED lines=12> */
.L_x_1102:
        /* <DEDUP_REMOVED lines=33> */
.L_x_1103:
        /* <DEDUP_REMOVED lines=12> */
.L_x_1104:
        /* <DEDUP_REMOVED lines=15> */
[----:B------:R-:W-:Y:S02]  /*98f0*/  IMAD.MOV.U32 R6, RZ, RZ, R2 ;  /* 0x000000ffff067224 */ /* 0x000fe400078e0002 */
        /* <DEDUP_REMOVED lines=29> */
[----:B------:R-:W-:Y:S02]  /*9ad0*/  IMAD.MOV.U32 R43, RZ, RZ, RZ ;  /* 0x000000ffff2b7224 */ /* 0x000fe400078e00ff */
        /* <DEDUP_REMOVED lines=39> */
[----:B------:R-:W-:-:S04]  /*9d50*/  IMAD.WIDE.U32 R42, R30, UR7, R42 ;  /* 0x000000071e2a7c25 */ /* 0x000fc8000f8e002a */
[----:B------:R-:W-:Y:S01]  /*9d60*/  IMAD.X R49, RZ, RZ, RZ, P2 ;  /* 0x000000ffff317224 */ /* 0x000fe200010e06ff */
[----:B------:R-:W-:Y:S01]  /*9d70*/  IADD3 R46, P0, PT, R40, R43, RZ ;  /* 0x0000002b282e7210 */ /* 0x000fe20007f1e0ff */
[----:B------:R-:W-:-:S04]  /*9d80*/  IMAD.WIDE.U32 R44, R32, UR4, R44 ;  /* 0x00000004202c7c25 */ /* 0x000fc8000f8e002c */
[----:B------:R-:W-:Y:S01]  /*9d90*/  IMAD.WIDE.U32 R28, R36, UR9, R48 ;  /* 0x00000009241c7c25 */ /* 0x000fe2000f8e0030 */
[----:B------:R-:W-:-:S03]  /*9da0*/  IADD3 R48, P1, PT, R42, R45, RZ ;  /* 0x0000002d2a307210 */ /* 0x000fc60007f3e0ff */
        /* <DEDUP_REMOVED lines=12> */
[----:B------:R-:W-:-:S04]  /*9e70*/  IMAD.WIDE.U32 R28, R38, UR18, R28 ;  /* 0x00000012261c7c25 */ /* 0x000fc8000f8e001c */
[----:B------:R-:W-:Y:S02]  /*9e80*/  IMAD.X R43, RZ, RZ, RZ, P1 ;  /* 0x000000ffff2b7224 */ /* 0x000fe400008e06ff */
[----:B------:R-:W-:Y:S01]  /*9e90*/  IMAD.WIDE.U32 R30, R30, UR8, R46 ;  /* 0x000000081e1e7c25 */ /* 0x000fe2000f8e002e */
[----:B------:R-:W-:-:S03]  /*9ea0*/  IADD3 R46, P1, PT, R40, R29, RZ ;  /* 0x0000001d282e7210 */ /* 0x000fc60007f3e0ff */
        /* <DEDUP_REMOVED lines=47> */
[----:B------:R-:W-:Y:S02]  /*a1a0*/  IMAD.X R49, RZ, RZ, RZ, P0 ;  /* 0x000000ffff317224 */ /* 0x000fe400000e06ff */
[----:B------:R-:W-:Y:S02]  /*a1b0*/  IMAD.X R37, RZ, RZ, RZ, P1 ;  /* 0x000000ffff257224 */ /* 0x000fe400008e06ff */
[----:B------:R-:W-:-:S04]  /*a1c0*/  IMAD.WIDE.U32 R46, R38, UR7, R42 ;  /* 0x00000007262e7c25 */ /* 0x000fc8000f8e002a */
[----:B------:R-:W-:Y:S01]  /*a1d0*/  IMAD.WIDE.U32 R42, R8, UR4, R48 ;  /* 0x00000004082a7c25 */ /* 0x000fe2000f8e0030 */
[----:B------:R-:W-:-:S03]  /*a1e0*/  IADD3 R44, P0, PT, R40, R47, RZ ;  /* 0x0000002f282c7210 */ /* 0x000fc60007f1e0ff */
[----:B------:R-:W-:-:S04]  /*a1f0*/  IMAD.WIDE.U32 R36, R0, UR9, R36 ;  /* 0x0000000900247c25 */ /* 0x000fc8000f8e0024 */
[----:B------:R-:W-:Y:S01]  /*a200*/  IMAD.X R45, RZ, RZ, RZ, P0 ;  /* 0x000000ffff2d7224 */ /* 0x000fe200000e06ff */
[----:B------:R-:W-:Y:S01]  /*a210*/  IADD3 R42, P1, PT, R42, R37, RZ ;  /* 0x000000252a2a7210 */ /* 0x000fe20007f3e0ff */
[----:B------:R-:W-:Y:S01]  /*a220*/  IMAD.WIDE.U32 R48, R36, 0x3d1, RZ ;  /* 0x000003d124307825 */ /* 0x000fe200078e00ff */
[----:B------:R-:W-:-:S03]  /*a230*/  IADD3 R46, P0, PT, R46, R43, RZ ;  /* 0x0000002b2e2e7210 */ /* 0x000fc60007f1e0ff */
        /* <DEDUP_REMOVED lines=8> */
[----:B------:R-:W-:-:S03]  /*a2c0*/  IMAD.WIDE.U32 R46, R8, UR5, R46 ;  /* 0x00000005082e7c25 */ /* 0x000fc6000f8e002e */
[----:B------:R-:W-:Y:S01]  /*a2d0*/  IADD3 R5, P2, P3, R6, R5, R48 ;  /* 0x0000000506057210 */ /* 0x000fe20007b5e030 */
[----:B------:R-:W-:-:S04]  /*a2e0*/  IMAD.WIDE.U32 R24, R0, UR26, R42 ;  /* 0x0000001a00187c25 */ /* 0x000fc8000f8e002a */
[----:B------:R-:W-:Y:S01]  /*a2f0*/  IMAD.X R41, RZ, RZ, RZ, P0 ;  /* 0x000000ffff297224 */ /* 0x000fe200000e06ff */
[----:B------:R-:W-:Y:S01]  /*a300*/  IADD3 R44, P0, PT, R44, R47, RZ ;  /* 0x0000002f2c2c7210 */ /* 0x000fe20007f1e0ff */
[----:B------:R-:W-:Y:S01]  /*a310*/  IMAD.WIDE.U32 R42, R24, 0x3d1, RZ ;  /* 0x000003d1182a7825 */ /* 0x000fe200078e00ff */
[----:B------:R-:W-:-:S03]  /*a320*/  IADD3 R6, P1, PT, R46, R25, RZ ;  /* 0x000000192e067210 */ /* 0x000fc60007f3e0ff */
[----:B------:R-:W-:Y:S02]  /*a330*/  IMAD.X R45, RZ, RZ, RZ, P0 ;  /* 0x000000ffff2d7224 */ /* 0x000fe400000e06ff */
[----:B------:R-:W-:Y:S01]  /*a340*/  IMAD.X R7, RZ, RZ, RZ, P1 ;  /* 0x000000ffff077224 */ /* 0x000fe200008e06ff */
[----:B------:R-:W-:Y:S01]  /*a350*/  IADD3 R36, P0, P1, R36, R5, R42 ;  /* 0x0000000524247210 */ /* 0x000fe2000791e02a */
[----:B------:R-:W-:Y:S01]  /*a360*/  IMAD.MOV.U32 R25, RZ, RZ, RZ ;  /* 0x000000ffff197224 */ /* 0x000fe200078e00ff */
[----:B------:R-:W-:Y:S01]  /*a370*/  IADD3.X R5, PT, PT, RZ, RZ, RZ, P2, P3 ;  /* 0x000000ffff057210 */ /* 0x000fe200017e64ff */
[----:B------:R-:W-:-:S03]  /*a380*/  IMAD.WIDE.U32 R40, R38, UR8, R40 ;  /* 0x0000000826287c25 */ /* 0x000fc6000f8e0028 */
[----:B------:R-:W-:Y:S01]  /*a390*/  IADD3.X R5, PT, PT, RZ, R5, RZ, P0, P1 ;  /* 0x00000005ff057210 */ /* 0x000fe200007e24ff */
        /* <DEDUP_REMOVED lines=37> */
[--C-:B------:R-:W-:Y:S01]  /*a5f0*/  IMAD.IADD R42, R43, 0x1, R7.reuse ;  /* 0x000000012b2a7824 */ /* 0x100fe200078e0207 */
        /* <DEDUP_REMOVED lines=9> */
[----:B------:R-:W-:-:S03]  /*a690*/  IMAD.WIDE.U32 R6, R0, UR8, R38 ;  /* 0x0000000800067c25 */ /* 0x000fc6000f8e0026 */
[----:B------:R-:W-:-:S04]  /*a6a0*/  IADD3.X R29, PT, PT, RZ, R29, RZ, P0, P3 ;  /* 0x0000001dff1d7210 */ /* 0x000fc800007e64ff */
[----:B------:R-:W-:Y:S01]  /*a6b0*/  IADD3 R29, P0, P1, R30, R29, R26 ;  /* 0x0000001d1e1d7210 */ /* 0x000fe2000791e01a */
[----:B------:R-:W-:-:S03]  /*a6c0*/  IMAD.WIDE.U32 R26, R6, 0x3d1, RZ ;  /* 0x000003d1061a7825 */ /* 0x000fc600078e00ff */
[----:B------:R-:W-:Y:S02]  /*a6d0*/  IADD3.X R33, PT, PT, RZ, RZ, RZ, P0, P1 ;  /* 0x000000ffff217210 */ /* 0x000fe400007e24ff */
[----:B------:R-:W-:Y:S01]  /*a6e0*/  IADD3 R29, P0, P1, R24, R29, R26 ;  /* 0x0000001d181d7210 */ /* 0x000fe2000791e01a */
[----:B------:R-:W-:Y:S02]  /*a6f0*/  IMAD.IADD R26, R27, 0x1, R25 ;  /* 0x000000011b1a7824 */ /* 0x000fe400078e0219 */
[----:B------:R-:W-:Y:S01]  /*a700*/  IMAD.WIDE.U32 R24, R7, 0x3d1, RZ ;  /* 0x000003d107187825 */ /* 0x000fe200078e00ff */
[----:B------:R-:W-:-:S03]  /*a710*/  IADD3.X R33, PT, PT, RZ, R33, RZ, P0, P1 ;  /* 0x00000021ff217210 */ /* 0x000fc600007e24ff */
[----:B------:R-:W-:Y:S01]  /*a720*/  IMAD.MOV.U32 R27, RZ, RZ, RZ ;  /* 0x000000ffff1b7224 */ /* 0x000fe200078e00ff */
[----:B------:R-:W-:-:S03]  /*a730*/  IADD3 R33, P0, P1, R32, R33, R26 ;  /* 0x0000002120217210 */ /* 0x000fc6000791e01a */
[----:B------:R-:W-:Y:S01]  /*a740*/  IMAD.IADD R25, R25, 0x1, R27 ;  /* 0x0000000119197824 */ /* 0x000fe200078e021b */
        /* <DEDUP_REMOVED lines=53> */
.L_x_1105:
        /* <DEDUP_REMOVED lines=37> */
.L_x_1106:
        /* <DEDUP_REMOVED lines=12> */
.L_x_1107:
        /* <DEDUP_REMOVED lines=33> */
.L_x_1108:
        /* <DEDUP_REMOVED lines=12> */
.L_x_1109:
        /* <DEDUP_REMOVED lines=50> */
[----:B------:R-:W-:Y:S02]  /*b3a0*/  IMAD.MOV.U32 R28, RZ, RZ, R25 ;  /* 0x000000ffff1c7224 */ /* 0x000fe400078e0019 */
[----:B------:R-:W-:Y:S01]  /*b3b0*/  IMAD.WIDE.U32 R42, R23, R61, R42 ;  /* 0x0000003d172a7225 */ /* 0x000fe200078e002a */
[----:B------:R-:W0:Y:S03]  /*b3c0*/  LDC.64 R24, c[0x3][0x50] ;  /* 0x00c01400ff187b82 */ /* 0x000e260000000a00 */
[----:B------:R-:W-:Y:S01]  /*b3d0*/  IMAD.MOV.U32 R29, RZ, RZ, RZ ;  /* 0x000000ffff1d7224 */ /* 0x000fe200078e00ff */
[----:B------:R-:W-:Y:S01]  /*b3e0*/  IADD3 R32, P2, PT, R32, R43, RZ ;  /* 0x0000002b20207210 */ /* 0x000fe20007f5e0ff */
[----:B------:R-:W-:-:S02]  /*b3f0*/  IMAD.X R39, RZ, RZ, RZ, P0 ;  /* 0x000000ffff277224 */ /* 0x000fc400000e06ff */
        /* <DEDUP_REMOVED lines=18> */
[----:B0-----:R-:W-:Y:S01]  /*b520*/  IMAD.WIDE.U32 R32, R23, R24, R32 ;  /* 0x0000001817207225 */ /* 0x001fe200078e0020 */
        /* <DEDUP_REMOVED lines=18> */
[----:B------:R-:W-:Y:S02]  /*b650*/  IMAD.MOV.U32 R40, RZ, RZ, R26 ;  /* 0x000000ffff287224 */ /* 0x000fe400078e001a */
[----:B------:R-:W-:Y:S01]  /*b660*/  IMAD.WIDE.U32 R36, R19, R61, R36 ;  /* 0x0000003d13247225 */ /* 0x000fe200078e0024 */
[----:B------:R-:W0:Y:S03]  /*b670*/  LDC.64 R26, c[0x3][0x58] ;  /* 0x00c01600ff1a7b82 */ /* 0x000e260000000a00 */
        /* <DEDUP_REMOVED lines=30> */
[----:B------:R-:W-:Y:S02]  /*b860*/  IMAD.X R45, RZ, RZ, RZ, P2 ;  /* 0x000000ffff2d7224 */ /* 0x000fe400010e06ff */
[----:B------:R-:W-:-:S04]  /*b870*/  IMAD.WIDE.U32 R60, R20, R61, R46 ;  /* 0x0000003d143c7225 */ /* 0x000fc800078e002e */
        /* <DEDUP_REMOVED lines=37> */
[----:B------:R-:W-:Y:S02]  /*bad0*/  IMAD.MOV.U32 R23, RZ, RZ, RZ ;  /* 0x000000ffff177224 */ /* 0x000fe400078e00ff */
[----:B------:R-:W-:-:S04]  /*bae0*/  IMAD.WIDE.U32 R50, R19, R26, R50 ;  /* 0x0000001a13327225 */ /* 0x000fc800078e0032 */
[----:B------:R-:W-:-:S04]  /*baf0*/  IMAD.WIDE.U32 R28, R21, R27, R28 ;  /* 0x0000001b151c7225 */ /* 0x000fc800078e001c */
[----:B------:R-:W-:Y:S02]  /*bb00*/  IMAD.IADD R52, R53, 0x1, R23 ;  /* 0x0000000135347824 */ /* 0x000fe400078e0217 */
[----:B------:R-:W-:Y:S01]  /*bb10*/  IMAD.X R23, RZ, RZ, RZ, P1 ;  /* 0x000000ffff177224 */ /* 0x000fe200008e06ff */
[----:B------:R-:W-:Y:S01]  /*bb20*/  IADD3 R50, P1, PT, R50, R29, RZ ;  /* 0x0000001d32327210 */ /* 0x000fe20007f3e0ff */
[----:B------:R-:W-:Y:S01]  /*bb30*/  IMAD.X R61, RZ, RZ, RZ, P0 ;  /* 0x000000ffff3d7224 */ /* 0x000fe200000e06ff */
        /* <DEDUP_REMOVED lines=120> */
.L_x_1110:
        /* <DEDUP_REMOVED lines=35> */
.L_x_1111:
        /* <DEDUP_REMOVED lines=12> */
.L_x_1112:
        /* <DEDUP_REMOVED lines=33> */
.L_x_1113:
        /* <DEDUP_REMOVED lines=12> */
.L_x_1114:
        /* <DEDUP_REMOVED lines=22> */
.L_x_1116:
[----:B------:R-:W-:-:S05]  /*c9e0*/  IMAD.MOV.U32 R17, RZ, RZ, 0x1 ;  /* 0x00000001ff117424 */ /* 0x000fca00078e00ff */
[----:B------:R-:W-:Y:S01]  /*c9f0*/  STG.E.U8 desc[UR20][R34.64+0xc4], R17 ;  /* 0x0000c41122007986 */ /* 0x000fe2000c101114 */
[----:B------:R-:W-:Y:S05]  /*ca00*/  EXIT ;  /* 0x000000000000794d */ /* 0x000fea0003800000 */
.L_x_1117:
[----:B------:R-:W2:Y:S02]  /*ca10*/  LDG.E.U8 R0, desc[UR20][R34.64+0x60] ;  /* 0x0000601422007981 */ /* 0x000ea4000c1e1100 */
[----:B--2---:R-:W-:-:S13]  /*ca20*/  ISETP.NE.AND P0, PT, R0, RZ, PT ;  /* 0x000000ff0000720c */ /* 0x004fda0003f05270 */
[----:B------:R-:W-:Y:S05]  /*ca30*/  @P0 BRA `(.L_x_1118) ;  /* 0x000000ec00540947 */ /* 0x000fea0003800000 */
[----:B------:R-:W2:Y:S04]  /*ca40*/  LDG.E R0, desc[UR20][R34.64+0x20] ;  /* 0x0000201422007981 */ /* 0x000ea8000c1e1900 */
[----:B------:R0:W5:Y:S01]  /*ca50*/  LDG.E R5, desc[UR20][R34.64+0x24] ;  /* 0x0000241422057981 */ /* 0x000162000c1e1900 */
[----:B--2---:R-:W-:-:S13]  /*ca60*/  ISETP.NE.AND P0, PT, R0, RZ, PT ;  /* 0x000000ff0000720c */ /* 0x004fda0003f05270 */
[----:B------:R-:W2:Y:S04]  /*ca70*/  @P0 LDG.E R2, desc[UR20][R34.64+0x28] ;  /* 0x0000281422020981 */ /* 0x000ea8000c1e1900 */
[----:B------:R-:W3:Y:S01]  /*ca80*/  @P0 LDG.E R3, desc[UR20][R34.64+0x2c] ;  /* 0x00002c1422030981 */ /* 0x000ee2000c1e1900 */
[----:B--2---:R-:W-:Y:S02]  /*ca90*/  @P0 IMAD.MOV.U32 R17, RZ, RZ, R2 ;  /* 0x000000ffff110224 */ /* 0x004fe400078e0002 */
[----:B---3--:R-:W-:Y:S01]  /*caa0*/  @P0 IMAD.MOV.U32 R8, RZ, RZ, R3 ;  /* 0x000000ffff080224 */ /* 0x008fe200078e0003 */
[----:B0-----:R-:W-:Y:S06]  /*cab0*/  @P0 BRA `(.L_x_1119) ;  /* 0x0000000000580947 */ /* 0x001fec0003800000 */
[----:B------:R-:W2:Y:S04]  /*cac0*/  LDG.E R2, desc[UR20][R34.64+0x28] ;  /* 0x0000281422027981 */ /* 0x000ea8000c1e1900 */
        /* <DEDUP_REMOVED lines=8> */
[----:B------:R-:W2:Y:S01]  /*cb50*/  LDG.E R4, desc[UR20][R34.64+0x30] ;  /* 0x0000301422047981 */ /* 0x000ea2000c1e1900 */
[----:B------:R-:W-:Y:S01]  /*cb60*/  IMAD.MOV.U32 R8, RZ, RZ, RZ ;  /* 0x000000ffff087224 */ /* 0x000fe200078e00ff */
[----:B--2---:R-:W-:-:S13]  /*cb70*/  ISETP.NE.AND P0, PT, R4, RZ, PT ;  /* 0x000000ff0400720c */ /* 0x004fda0003f05270 */
[----:B------:R-:W-:Y:S05]  /*cb80*/  @P0 BRA `(.L_x_1119) ;  /* 0x0000000000240947 */ /* 0x000fea0003800000 */
[----:B------:R-:W2:Y:S02]  /*cb90*/  LDG.E R4, desc[UR20][R34.64+0x34] ;  /* 0x0000341422047981 */ /* 0x000ea4000c1e1900 */
[----:B--2---:R-:W-:-:S13]  /*cba0*/  ISETP.NE.AND P0, PT, R4, RZ, PT ;  /* 0x000000ff0400720c */ /* 0x004fda0003f05270 */
[----:B------:R-:W-:Y:S05]  /*cbb0*/  @P0 BRA `(.L_x_1119) ;  /* 0x0000000000180947 */ /* 0x000fea0003800000 */
[----:B------:R-:W2:Y:S02]  /*cbc0*/  LDG.E R4, desc[UR20][R34.64+0x38] ;  /* 0x0000381422047981 */ /* 0x000ea4000c1e1900 */
[----:B--2---:R-:W-:-:S13]  /*cbd0*/  ISETP.NE.AND P0, PT, R4, RZ, PT ;  /* 0x000000ff0400720c */ /* 0x004fda0003f05270 */
[----:B------:R-:W-:Y:S05]  /*cbe0*/  @P0 BRA `(.L_x_1119) ;  /* 0x00000000000c0947 */ /* 0x000fea0003800000 */
[----:B------:R-:W2:Y:S02]  /*cbf0*/  LDG.E R4, desc[UR20][R34.64+0x3c] ;  /* 0x00003c1422047981 */ /* 0x000ea4000c1e1900 */
[----:B--2---:R-:W-:-:S13]  /*cc00*/  ISETP.NE.AND P0, PT, R4, RZ, PT ;  /* 0x000000ff0400720c */ /* 0x004fda0003f05270 */
[----:B------:R-:W-:Y:S05]  /*cc10*/  @!P0 BRA `(.L_x_1118) ;  /* 0x000000e800dc8947 */ /* 0x000fea0003800000 */
.L_x_1119:
[----:B------:R-:W2:Y:S04]  /*cc20*/  LDG.E R4, desc[UR20][R34.64+0x30] ;  /* 0x0000301422047981 */ /* 0x000ea8000c1e1900 */
[----:B------:R-:W3:Y:S04]  /*cc30*/  LDG.E R7, desc[UR20][R34.64+0x34] ;  /* 0x0000341422077981 */ /* 0x000ee8000c1e1900 */
[----:B------:R-:W4:Y:S04]  /*cc40*/  LDG.E R6, desc[UR20][R34.64+0x38] ;  /* 0x0000381422067981 */ /* 0x000f28000c1e1900 */
[----:B------:R-:W4:Y:S01]  /*cc50*/  LDG.E R9, desc[UR20][R34.64+0x3c] ;  /* 0x00003c1422097981 */ /* 0x000f22000c1e1900 */
[----:B------:R-:W-:-:S04]  /*cc60*/  IMAD.WIDE.U32 R12, R0, R0, RZ ;  /* 0x00000000000c7225 */ /* 0x000fc800078e00ff */
[----:B------:R-:W-:Y:S01]  /*cc70*/  IMAD.MOV.U32 R10, RZ, RZ, R13 ;  /* 0x000000ffff0a7224 */ /* 0x000fe200078e000d */
[----:B------:R-:W-:Y:S01]  /*cc80*/  LOP3.LUT R51, R12, 0xfffffffd, RZ, 0xc0, !PT ;  /* 0xfffffffd0c337812 */ /* 0x000fe200078ec0ff */
[----:B------:R-:W-:Y:S02]  /*cc90*/  IMAD.MOV.U32 R11, RZ, RZ, RZ ;  /* 0x000000ffff0b7224 */ /* 0x000fe400078e00ff */
[----:B------:R-:W-:Y:S02]  /*cca0*/  IMAD.MOV.U32 R15, RZ, RZ, RZ ;  /* 0x000000ffff0f7224 */ /* 0x000fe400078e00ff */
[----:B-----5:R-:W-:-:S04]  /*ccb0*/  IMAD.WIDE.U32 R10, R0, R5, R10 ;  /* 0x00000005000a7225 */ /* 0x020fc800078e000a */
        /* <DEDUP_REMOVED lines=18> */
[----:B------:R-:W-:Y:S02]  /*cde0*/  IMAD.MOV.U32 R39, RZ, RZ, RZ ;  /* 0x000000ffff277224 */ /* 0x000fe400078e00ff */
        /* <DEDUP_REMOVED lines=178> */
[----:B------:R-:W-:Y:S02]  /*d910*/  IMAD.MOV.U32 R15, RZ, RZ, RZ ;  /* 0x000000ffff0f7224 */ /* 0x000fe400078e00ff */
[----:B------:R-:W-:Y:S01]  /*d920*/  IMAD.WIDE.U32 R10, R6, R9, R10 ;  /* 0x00000009060a7225 */ /* 0x000fe200078e000a */
[----:B------:R-:W-:Y:S02]  /*d930*/  IADD3 R44, P0, P1, R44, R19, R16 ;  /* 0x000000132c2c7210 */ /* 0x000fe4000791e010 */
[----:B------:R-:W-:Y:S01]  /*d940*/  IADD3.X R21, PT, PT, RZ, RZ, RZ, P2, P3 ;  /* 0x000000ffff157210 */ /* 0x000fe200017e64ff */
[----:B------:R-:W-:-:S03]  /*d950*/  IMAD.WIDE.U32 R12, R7, R9, R12 ;  /* 0x00000009070c7225 */ /* 0x000fc600078e000c */
[----:B------:R-:W-:Y:S01]  /*d960*/  IADD3.X R21, PT, PT, RZ, R21, RZ, P0, P1 ;  /* 0x00000015ff157210 */ /* 0x000fe200007e24ff */
        /* <DEDUP_REMOVED lines=9> */
[--C-:B------:R-:W-:Y:S01]  /*da00*/  IMAD.IADD R18, R19, 0x1, R13.reuse ;  /* 0x0000000113127824 */ /* 0x100fe200078e020d */
[----:B------:R-:W-:Y:S01]  /*da10*/  IADD3.X R23, PT, PT, RZ, R23, RZ, P0, P3 ;  /* 0x00000017ff177210 */ /* 0x000fe200007e64ff */
[----:B------:R-:W-:Y:S01]  /*da20*/  IMAD.WIDE.U32 R16, R14, 0x3d1, RZ ;  /* 0x000003d10e107825 */ /* 0x000fe200078e00ff */
[----:B------:R-:W-:Y:S02]  /*da30*/  IADD3 R10, P0, PT, R11, R15, RZ ;  /* 0x0000000f0b0a7210 */ /* 0x000fe40007f1e0ff */
[----:B------:R-:W-:Y:S01]  /*da40*/  IADD3 R23, P1, P2, R22, R23, R18 ;  /* 0x0000001716177210 */ /* 0x000fe20007a3e012 */
[----:B------:R-:W-:Y:S02]  /*da50*/  IMAD.IADD R17, R17, 0x1, R13 ;  /* 0x0000000111117824 */ /* 0x000fe400078e020d */
[----:B------:R-:W-:Y:S01]  /*da60*/  IMAD.X R11, RZ, RZ, RZ, P0 ;  /* 0x000000ffff0b7224 */ /* 0x000fe200000e06ff */
[----:B------:R-:W-:Y:S02]  /*da70*/  IADD3 R16, P0, P3, R12, R23, R16 ;  /* 0x000000170c107210 */ /* 0x000fe40007b1e010 */
[----:B------:R-:W-:Y:S01]  /*da80*/  IADD3.X R25, PT, PT, RZ, RZ, RZ, P1, P2 ;  /* 0x000000ffff197210 */ /* 0x000fe20000fe44ff */
[----:B------:R-:W-:-:S03]  /*da90*/  IMAD.WIDE.U32 R10, R9, R9, R10 ;  /* 0x00000009090a7225 */ /* 0x000fc600078e000a */
[----:B------:R-:W-:Y:S01]  /*daa0*/  IADD3.X R25, PT, PT, RZ, R25, RZ, P0, P3 ;  /* 0x00000019ff197210 */ /* 0x000fe200007e64ff */
[----:B------:R-:W-:-:S03]  /*dab0*/  IMAD.WIDE.U32 R12, R10, 0x3d1, RZ ;  /* 0x000003d10a0c7825 */ /* 0x000fc600078e00ff */
[----:B------:R-:W-:Y:S01]  /*dac0*/  IADD3 R25, P0, P1, R24, R25, R17 ;  /* 0x0000001918197210 */ /* 0x000fe2000791e011 */
[----:B------:R-:W-:-:S03]  /*dad0*/  IMAD.MOV.U32 R17, RZ, RZ, RZ ;  /* 0x000000ffff117224 */ /* 0x000fc600078e00ff */
[----:B------:R-:W-:Y:S02]  /*dae0*/  IADD3.X R15, PT, PT, RZ, RZ, RZ, P0, P1 ;  /* 0x000000ffff0f7210 */ /* 0x000fe400007e24ff */
[----:B------:R-:W-:Y:S01]  /*daf0*/  IADD3 R43, P0, P1, R14, R25, R12 ;  /* 0x000000190e2b7210 */ /* 0x000fe2000791e00c */
[----:B------:R-:W-:Y:S02]  /*db00*/  IMAD.IADD R8, R13, 0x1, R17 ;  /* 0x000000010d087824 */ /* 0x000fe400078e0211 */
[----:B------:R-:W-:Y:S01]  /*db10*/  IMAD.WIDE.U32 R12, R11, 0x3d1, RZ ;  /* 0x000003d10b0c7825 */ /* 0x000fe200078e00ff */
[----:B------:R-:W-:-:S03]  /*db20*/  IADD3.X R15, PT, PT, RZ, R15, RZ, P0, P1 ;  /* 0x0000000fff0f7210 */ /* 0x000fc600007e24ff */
[----:B------:R-:W-:Y:S01]  /*db30*/  IMAD.IADD R13, R13, 0x1, R17 ;  /* 0x000000010d0d7824 */ /* 0x000fe200078e0211 */
        /* <DEDUP_REMOVED lines=48> */
[C---:B------:R-:W-:Y:S01]  /*de40*/  ISETP.GE.U32.AND P0, PT, R8.reuse, RZ, PT ;  /* 0x000000ff0800720c */ /* 0x040fe20003f06070 */
[----:B------:R-:W-:Y:S01]  /*de50*/  IMAD.X R10, RZ, RZ, RZ, P1 ;  /* 0x000000ffff0a7224 */ /* 0x000fe200008e06ff */
[----:B------:R-:W-:-:S04]  /*de60*/  ISETP.LT.U32.AND P1, PT, R8, RZ, PT ;  /* 0x000000ff0800720c */ /* 0x000fc80003f21070 */
[C---:B------:R-:W-:Y:S02]  /*de70*/  ISETP.GE.U32.AND.EX P0, PT, R10.reuse, 0x1, PT, P0 ;  /* 0x000000010a00780c */ /* 0x040fe40003f06100 */
[----:B------:R-:W-:Y:S02]  /*de80*/  ISETP.LT.U32.AND.EX P1, PT, R10, 0x1, PT, P1 ;  /* 0x000000010a00780c */ /* 0x000fe40003f21110 */
[----:B------:R-:W-:Y:S02]  /*de90*/  PLOP3.LUT P0, PT, P0, PT, PT, 0x8, 0x80 ;  /* 0x000000000080781c */ /* 0x000fe4000070e170 */
[----:B------:R-:W-:-:S11]  /*dea0*/  SEL R15, R8, RZ, P1 ;  /* 0x000000ff080f7207 */ /* 0x000fd60000800000 */
.L_x_1120:
[----:B------:R-:W-:Y:S01]  /*deb0*/  ISETP.GT.U32.OR P0, PT, R15, UR23, !P0 ;  /* 0x000000170f007c0c */ /* 0x000fe2000c704470 */
[----:B------:R-:W-:-:S12]  /*dec0*/  IMAD.MOV.U32 R8, RZ, RZ, R15 ;  /* 0x000000ffff087224 */ /* 0x000fd800078e000f */
        /* <DEDUP_REMOVED lines=32> */
.L_x_1121:
        /* <DEDUP_REMOVED lines=12> */
.L_x_1122:
        /* <DEDUP_REMOVED lines=33> */
.L_x_1123:
        /* <DEDUP_REMOVED lines=12> */
.L_x_1124:
        /* <DEDUP_REMOVED lines=13> */
[----:B------:R-:W-:Y:S02]  /*e530*/  IMAD.MOV.U32 R49, RZ, RZ, RZ ;  /* 0x000000ffff317224 */ /* 0x000fe400078e00ff */
[----:B------:R-:W-:-:S02]  /*e540*/  IMAD.MOV.U32 R53, RZ, RZ, RZ ;  /* 0x000000ffff357224 */ /* 0x000fc400078e00ff */
[----:B------:R-:W-:Y:S02]  /*e550*/  IMAD.MOV.U32 R55, RZ, RZ, RZ ;  /* 0x000000ffff377224 */ /* 0x000fe400078e00ff */
        /* <DEDUP_REMOVED lines=152> */
[----:B------:R-:W-:Y:S02]  /*eee0*/  IMAD.MOV.U32 R13, RZ, RZ, RZ ;  /* 0x000000ffff0d7224 */ /* 0x000fe400078e00ff */
[----:B------:R-:W-:-:S02]  /*eef0*/  IMAD.X R33, RZ, RZ, RZ, P1 ;  /* 0x000000ffff217224 */ /* 0x000fc400008e06ff */
        /* <DEDUP_REMOVED lines=127> */
.L_x_1125:
        /* <DEDUP_REMOVED lines=35> */
.L_x_1126:
        /* <DEDUP_REMOVED lines=12> */
.L_x_1127:
        /* <DEDUP_REMOVED lines=33> */
.L_x_1128:
        /* <DEDUP_REMOVED lines=12> */
.L_x_1129:
[----:B------:R-:W-:-:S04]  /*fcb0*/  IMAD.WIDE.U32 R10, R24, 0x4, RZ ;  /* 0x00000004180a7825 */ /* 0x000fc800078e00ff */
        /* <DEDUP_REMOVED lines=11> */
[----:B------:R-:W-:Y:S02]  /*fd70*/  IMAD.MOV.U32 R18, RZ, RZ, R15 ;  /* 0x000000ffff127224 */ /* 0x000fe400078e000f */
[----:B------:R-:W-:Y:S02]  /*fd80*/  IMAD.MOV.U32 R19, RZ, RZ, RZ ;  /* 0x000000ffff137224 */ /* 0x000fe400078e00ff */
[----:B------:R-:W-:Y:S02]  /*fd90*/  IMAD.MOV.U32 R23, RZ, RZ, RZ ;  /* 0x000000ffff177224 */ /* 0x000fe400078e00ff */
[----:B------:R-:W-:-:S04]  /*fda0*/  IMAD.WIDE.U32 R18, R25, 0x4, R18 ;  /* 0x0000000419127825 */ /* 0x000fc800078e0012 */
[----:B------:R-:W-:-:S04]  /*fdb0*/  IMAD.WIDE.U32 R24, R30, 0x4, RZ ;  /* 0x000000041e187825 */ /* 0x000fc800078e00ff */
[----:B------:R-:W-:Y:S01]  /*fdc0*/  IMAD.WIDE.U32 R22, R19, 0x3d1, R22 ;  /* 0x000003d113167825 */ /* 0x000fe200078e0016 */
[----:B------:R-:W-:-:S03]  /*fdd0*/  LOP3.LUT R58, R24, R11, RZ, 0xfc, !PT ;  /* 0x0000000b183a7212 */ /* 0x000fc600078efcff */
[----:B------:R-:W-:Y:S02]  /*fde0*/  IMAD.MOV.U32 R13, RZ, RZ, RZ ;  /* 0x000000ffff0d7224 */ /* 0x000fe400078e00ff */
[----:B------:R-:W-:-:S04]  /*fdf0*/  IMAD.WIDE.U32 R26, R26, 0x4, RZ ;  /* 0x000000041a1a7825 */ /* 0x000fc800078e00ff */
[----:B------:R-:W-:Y:S01]  /*fe00*/  IMAD.IADD R11, R23, 0x1, R13 ;  /* 0x00000001170b7824 */ /* 0x000fe200078e020d */
[----:B------:R-:W-:-:S04]  /*fe10*/  LOP3.LUT R24, R26, R25, RZ, 0xfc, !PT ;  /* 0x000000191a187212 */ /* 0x000fc800078efcff */
        /* <DEDUP_REMOVED lines=55> */
[----:B------:R-:W-:-:S03]  /*10190*/  @P2 IMAD.MOV.U32 R54, RZ, RZ, RZ ;  /* 0x000000ffff362224 */ /* 0x000fc600078e00ff */
[----:B------:R-:W-:Y:S01]  /*101a0*/  @P2 ISETP.GT.U32.AND P1, PT, R10, -0x1, PT ;  /* 0xffffffff0a00280c */ /* 0x000fe20003f24070 */
[----:B------:R-:W-:-:S05]  /*101b0*/  @P2 IMAD.X R11, RZ, RZ, RZ, P3 ;  /* 0x000000ffff0b2224 */ /* 0x000fca00018e06ff */
[----:B------:R-:W-:-:S04]  /*101c0*/  @P2 ISETP.GT.U32.AND.EX P1, PT, R11, RZ, PT, P1 ;  /* 0x000000ff0b00220c */ /* 0x000fc80003f24110 */
[----:B------:R-:W-:Y:S02]  /*101d0*/  @P2 SEL R48, R10, RZ, !P1 ;  /* 0x000000ff0a302207 */ /* 0x000fe40004800000 */
[----:B------:R-:W-:-:S07]  /*101e0*/  @P2 SEL R50, RZ, 0x1, !P1 ;  /* 0x00000001ff322807 */ /* 0x000fce0004800000 */
.L_x_1130:
[----:B------:R-:W-:Y:S01]  /*101f0*/  ISETP.GT.U32.OR P0, PT, R50, UR23, P0 ;  /* 0x0000001732007c0c */ /* 0x000fe20008704470 */
        /* <DEDUP_REMOVED lines=33> */
.L_x_1131:
        /* <DEDUP_REMOVED lines=12> */
.L_x_1132:
        /* <DEDUP_REMOVED lines=33> */
.L_x_1133:
        /* <DEDUP_REMOVED lines=12> */
.L_x_1134:
        /* <DEDUP_REMOVED lines=164> */
[----:B------:R-:W-:Y:S01]  /*111e0*/  IMAD.IADD R19, R63, 0x1, R19 ;  /* 0x000000013f137824 */ /* 0x000fe200078e0213 */
[----:B------:R-:W-:Y:S01]  /*111f0*/  IADD3 R30, P2, PT, R60, R11, RZ ;  /* 0x0000000b3c1e7210 */ /* 0x000fe20007f5e0ff */
        /* <DEDUP_REMOVED lines=8> */
[----:B------:R-:W-:Y:S02]  /*11280*/  IMAD.X R47, RZ, RZ, RZ, P1 ;  /* 0x000000ffff2f7224 */ /* 0x000fe400008e06ff */
[----:B------:R-:W-:Y:S02]  /*11290*/  IMAD.MOV.U32 R11, RZ, RZ, RZ ;  /* 0x000000ffff0b7224 */ /* 0x000fe400078e00ff */
[----:B------:R-:W-:-:S02]  /*112a0*/  IMAD.X R13, RZ, RZ, RZ, P0 ;  /* 0x000000ffff0d7224 */ /* 0x000fc400000e06ff */
[----:B------:R-:W-:-:S04]  /*112b0*/  IMAD.WIDE.U32 R26, R8, R44, R30 ;  /* 0x0000002c081a7225 */ /* 0x000fc800078e001e */
[----:B------:R-:W-:-:S04]  /*112c0*/  IMAD.WIDE.U32 R46, R43, R16, R46 ;  /* 0x000000102b2e7225 */ /* 0x000fc800078e002e */
[----:B------:R-:W-:Y:S01]  /*112d0*/  IMAD.IADD R33, R33, 0x1, R11 ;  /* 0x0000000121217824 */ /* 0x000fe200078e020b */
[----:B------:R-:W-:Y:S01]  /*112e0*/  IADD3.X R11, PT, PT, RZ, RZ, RZ, P3, P4 ;  /* 0x000000ffff0b7210 */ /* 0x000fe20001fe84ff */
[----:B------:R-:W-:Y:S01]  /*112f0*/  IMAD.WIDE.U32 R12, R8, R16, R12 ;  /* 0x00000010080c7225 */ /* 0x000fe200078e000c */
[----:B------:R-:W-:Y:S02]  /*11300*/  IADD3 R32, P1, PT, R46, R27, RZ ;  /* 0x0000001b2e207210 */ /* 0x000fe40007f3e0ff */
[----:B------:R-:W-:Y:S01]  /*11310*/  IADD3.X R11, PT, PT, RZ, R11, RZ, P2, P5 ;  /* 0x0000000bff0b7210 */ /* 0x000fe200017ea4ff */
[----:B------:R-:W-:Y:S01]  /*11320*/  IMAD.WIDE.U32 R30, R26, 0x3d1, RZ ;  /* 0x000003d11a1e7825 */ /* 0x000fe200078e00ff */
[----:B------:R-:W-:Y:S02]  /*11330*/  IADD3 R46, P0, PT, R12, R47, RZ ;  /* 0x0000002f0c2e7210 */ /* 0x000fe40007f1e0ff */
[----:B------:R-:W-:Y:S01]  /*11340*/  IADD3 R11, P2, P3, R14, R11, R33 ;  /* 0x0000000b0e0b7210 */ /* 0x000fe20007b5e021 */
[----:B------:R-:W-:-:S02]  /*11350*/  IMAD.X R33, RZ, RZ, RZ, P1 ;  /* 0x000000ffff217224 */ /* 0x000fc400008e06ff */
[----:B------:R-:W-:Y:S01]  /*11360*/  IMAD.X R47, RZ, RZ, RZ, P0 ;  /* 0x000000ffff2f7224 */ /* 0x000fe200000e06ff */
        /* <DEDUP_REMOVED lines=18> */
[----:B------:R-:W-:Y:S01]  /*11490*/  IMAD.MOV.U32 R11, RZ, RZ, RZ ;  /* 0x000000ffff0b7224 */ /* 0x000fe200078e00ff */
[----:B------:R-:W-:-:S03]  /*114a0*/  IADD3 R46, P0, PT, R32, R31, RZ ;  /* 0x0000001f202e7210 */ /* 0x000fc60007f1e0ff */
        /* <DEDUP_REMOVED lines=15> */
[----:B------:R-:W-:Y:S01]  /*115a0*/  IMAD.MOV.U32 R21, RZ, RZ, RZ ;  /* 0x000000ffff157224 */ /* 0x000fe200078e00ff */
[----:B------:R-:W-:Y:S01]  /*115b0*/  IADD3.X R25, PT, PT, RZ, RZ, RZ, P1, P2 ;  /* 0x000000ffff197210 */ /* 0x000fe20000fe44ff */
[----:B------:R-:W-:-:S03]  /*115c0*/  IMAD.WIDE.U32 R10, R8, R8, R10 ;  /* 0x00000008080a7225 */ /* 0x000fc600078e000a */
[----:B------:R-:W-:Y:S01]  /*115d0*/  IADD3.X R25, PT, PT, RZ, R25, RZ, P0, P3 ;  /* 0x00000019ff197210 */ /* 0x000fe200007e64ff */
[----:B------:R-:W-:Y:S02]  /*115e0*/  IMAD.IADD R32, R33, 0x1, R21 ;  /* 0x0000000121207824 */ /* 0x000fe400078e0215 */
        /* <DEDUP_REMOVED lines=63> */
.L_x_1135:
[----:B------:R-:W-:Y:S01]  /*119e0*/  ISETP.GT.U32.OR P0, PT, R25, UR23, P0 ;  /* 0x0000001719007c0c */ /* 0x000fe20008704470 */
[----:B------:R-:W-:Y:S02]  /*119f0*/  IMAD.MOV.U32 R23, RZ, RZ, R15 ;  /* 0x000000ffff177224 */ /* 0x000fe400078e000f */
[----:B------:R-:W-:Y:S02]  /*11a00*/  IMAD.MOV.U32 R24, RZ, RZ, R19 ;  /* 0x000000ffff187224 */ /* 0x000fe400078e0013 */
[----:B------:R-:W-:Y:S02]  /*11a10*/  IMAD.MOV.U32 R27, RZ, RZ, R12 ;  /* 0x000000ffff1b7224 */ /* 0x000fe400078e000c */
[----:B------:R-:W-:Y:S02]  /*11a20*/  IMAD.MOV.U32 R15, RZ, RZ, R13 ;  /* 0x000000ffff0f7224 */ /* 0x000fe400078e000d */
[----:B------:R-:W-:Y:S02]  /*11a30*/  IMAD.MOV.U32 R8, RZ, RZ, R31 ;  /* 0x000000ffff087224 */ /* 0x000fe400078e001f */
[----:B------:R-:W-:-:S02]  /*11a40*/  IMAD.MOV.U32 R19, RZ, RZ, R29 ;  /* 0x000000ffff137224 */ /* 0x000fc400078e001d */
        /* <DEDUP_REMOVED lines=32> */
.L_x_1136:
        /* <DEDUP_REMOVED lines=12> */
.L_x_1137:
        /* <DEDUP_REMOVED lines=33> */
.L_x_1138:
        /* <DEDUP_REMOVED lines=12> */
.L_x_1139:
        /* <DEDUP_REMOVED lines=83> */
.L_x_1140:
[----:B------:R-:W-:Y:S01]  /*12510*/  ISETP.GT.U32.OR P0, PT, R16, UR23, P0 ;  /* 0x0000001710007c0c */ /* 0x000fe20008704470 */
[----:B------:R-:W-:Y:S02]  /*12520*/  IMAD.MOV.U32 R11, RZ, RZ, R10 ;  /* 0x000000ffff0b7224 */ /* 0x000fe400078e000a */
[----:B------:R-:W-:Y:S02]  /*12530*/  IMAD.MOV.U32 R8, RZ, RZ, R21 ;  /* 0x000000ffff087224 */ /* 0x000fe400078e0015 */
[----:B------:R-:W-:-:S08]  /*12540*/  IMAD.MOV.U32 R10, RZ, RZ, R19 ;  /* 0x000000ffff0a7224 */ /* 0x000fd000078e0013 */
        /* <DEDUP_REMOVED lines=32> */
.L_x_1141:
        /* <DEDUP_REMOVED lines=12> */
.L_x_1142:
        /* <DEDUP_REMOVED lines=33> */
.L_x_1143:
        /* <DEDUP_REMOVED lines=12> */
.L_x_1144:
        /* <DEDUP_REMOVED lines=161> */
[----:B------:R-:W-:Y:S02]  /*134f0*/  IMAD.IADD R64, R65, 0x1, R19 ;  /* 0x0000000141407824 */ /* 0x000fe400078e0213 */
[----:B------:R-:W-:-:S04]  /*13500*/  IMAD.WIDE.U32 R18, R36, R41, R62 ;  /* 0x0000002924127225 */ /* 0x000fc800078e003e */
[----:B------:R-:W-:-:S04]  /*13510*/  IMAD.WIDE.U32 R46, R38, R40, R46 ;  /* 0x00000028262e7225 */ /* 0x000fc800078e002e */
[----:B------:R-:W-:-:S04]  /*13520*/  IMAD.WIDE.U32 R60, R39, R40, R60 ;  /* 0x00000028273c7225 */ /* 0x000fc800078e003c */
[----:B------:R-:W-:Y:S01]  /*13530*/  IMAD.X R21, RZ, RZ, RZ, P2 ;  /* 0x000000ffff157224 */ /* 0x000fe200010e06ff */
[----:B------:R-:W-:Y:S01]  /*13540*/  IADD3 R46, P2, PT, R46, R19, RZ ;  /* 0x000000132e2e7210 */ /* 0x000fe20007f5e0ff */
[----:B------:R-:W-:Y:S01]  /*13550*/  IMAD.MOV.U32 R19, RZ, RZ, RZ ;  /* 0x000000ffff137224 */ /* 0x000fe200078e00ff */
[----:B------:R-:W-:Y:S02]  /*13560*/  IADD3 R60, P1, PT, R60, R47, RZ ;  /* 0x0000002f3c3c7210 */ /* 0x000fe40007f3e0ff */
[----:B------:R-:W-:Y:S01]  /*13570*/  IADD3 R44, P0, PT, R45, R61, RZ ;  /* 0x0000003d2d2c7210 */ /* 0x000fe20007f1e0ff */
[----:B------:R-:W-:Y:S01]  /*13580*/  IMAD.X R47, RZ, RZ, RZ, P2 ;  /* 0x000000ffff2f7224 */ /* 0x000fe200010e06ff */
[----:B------:R-:W-:Y:S01]  /*13590*/  IADD3 R21, P3, P4, R24, R21, R64 ;  /* 0x0000001518157210 */ /* 0x000fe20007c7e040 */
[----:B------:R-:W-:-:S04]  /*135a0*/  IMAD.WIDE.U32 R24, R18, 0x3d1, RZ ;  /* 0x000003d112187825 */ /* 0x000fc800078e00ff */
[----:B------:R-:W-:Y:S01]  /*135b0*/  IMAD.X R61, RZ, RZ, RZ, P1 ;  /* 0x000000ffff3d7224 */ /* 0x000fe200008e06ff */
[----:B------:R-:W-:Y:S01]  /*135c0*/  IADD3 R32, P2, P5, R32, R21, R24 ;  /* 0x0000001520207210 */ /* 0x000fe20007d5e018 */
[----:B------:R-:W-:Y:S01]  /*135d0*/  IMAD.X R45, RZ, RZ, RZ, P0 ;  /* 0x000000ffff2d7224 */ /* 0x000fe200000e06ff */
[----:B------:R-:W-:Y:S01]  /*135e0*/  IADD3.X R21, PT, PT, RZ, RZ, RZ, P3, P4 ;  /* 0x000000ffff157210 */ /* 0x000fe20001fe84ff */
[----:B------:R-:W-:Y:S02]  /*135f0*/  IMAD.IADD R19, R25, 0x1, R19 ;  /* 0x0000000119137824 */ /* 0x000fe400078e0213 */
[----:B------:R-:W-:Y:S01]  /*13600*/  IMAD.WIDE.U32 R24, R37, R41, R46 ;  /* 0x0000002925187225 */ /* 0x000fe200078e002e */
[----:B------:R-:W-:-:S03]  /*13610*/  IADD3.X R21, PT, PT, RZ, R21, RZ, P2, P5 ;  /* 0x00000015ff157210 */ /* 0x000fc600017ea4ff */
[----:B------:R-:W-:Y:S01]  /*13620*/  IMAD.WIDE.U32 R60, R39, R40, R60 ;  /* 0x00000028273c7225 */ /* 0x000fe200078e003c */
[----:B------:R-:W-:-:S03]  /*13630*/  IADD3 R21, P2, P3, R28, R21, R19 ;  /* 0x000000151c157210 */ /* 0x000fc60007b5e013 */
        /* <DEDUP_REMOVED lines=23> */
[----:B------:R-:W-:Y:S02]  /*137b0*/  IMAD.MOV.U32 R22, RZ, RZ, RZ ;  /* 0x000000ffff167224 */ /* 0x000fe400078e00ff */
        /* <DEDUP_REMOVED lines=83> */
.L_x_1145:
[----:B------:R-:W-:Y:S01]  /*13cf0*/  ISETP.GT.U32.OR P0, PT, R37, UR23, P0 ;  /* 0x0000001725007c0c */ /* 0x000fe20008704470 */
[----:B------:R-:W-:Y:S02]  /*13d00*/  IMAD.MOV.U32 R23, RZ, RZ, R21 ;  /* 0x000000ffff177224 */ /* 0x000fe400078e0015 */
[----:B------:R-:W-:-:S10]  /*13d10*/  IMAD.MOV.U32 R27, RZ, RZ, R20 ;  /* 0x000000ffff1b7224 */ /* 0x000fd400078e0014 */
        /* <DEDUP_REMOVED lines=32> */
.L_x_1146:
        /* <DEDUP_REMOVED lines=12> */
.L_x_1147:
        /* <DEDUP_REMOVED lines=33> */
.L_x_1148:
        /* <DEDUP_REMOVED lines=12> */
.L_x_1149:
        /* <DEDUP_REMOVED lines=23> */
[----:B------:R-:W-:-:S06]  /*14420*/  IMAD.WIDE.U32 R30, R37, 0x3, R30 ;  /* 0x00000003251e7825 */ /* 0x000fcc00078e001e */
        /* <DEDUP_REMOVED lines=60> */
.L_x_1150:
        /* <DEDUP_REMOVED lines=34> */
.L_x_1151:
        /* <DEDUP_REMOVED lines=12> */
.L_x_1152:
        /* <DEDUP_REMOVED lines=33> */
.L_x_1153:
        /* <DEDUP_REMOVED lines=12> */
.L_x_1154:
        /* <DEDUP_REMOVED lines=93> */
[----:B------:R-:W-:-:S04]  /*15370*/  IMAD.WIDE.U32 R40, R57, R61, R42 ;  /* 0x0000003d39287225 */ /* 0x000fc800078e002a */
        /* <DEDUP_REMOVED lines=10> */
[----:B------:R-:W-:-:S04]  /*15420*/  IMAD.WIDE.U32 R44, R67, R59, R44 ;  /* 0x0000003b432c7225 */ /* 0x000fc800078e002c */
[----:B------:R-:W-:Y:S01]  /*15430*/  IMAD.WIDE.U32 R30, R67, R52, R40 ;  /* 0x00000034431e7225 */ /* 0x000fe200078e0028 */
[----:B------:R-:W-:Y:S02]  /*15440*/  IADD3 R42, P0, PT, R36, R45, RZ ;  /* 0x0000002d242a7210 */ /* 0x000fe40007f1e0ff */
[----:B------:R-:W-:Y:S01]  /*15450*/  IADD3 R44, P1, PT, R44, R29, RZ ;  /* 0x0000001d2c2c7210 */ /* 0x000fe20007f3e0ff */
[----:B------:R-:W-:Y:S01]  /*15460*/  IMAD.MOV.U32 R21, RZ, RZ, RZ ;  /* 0x000000ffff157224 */ /* 0x000fe200078e00ff */
        /* <DEDUP_REMOVED lines=52> */
[----:B------:R-:W-:Y:S02]  /*157b0*/  IMAD.IADD R21, R47, 0x1, R21 ;  /* 0x000000012f157824 */ /* 0x000fe400078e0215 */
[----:B------:R-:W-:-:S04]  /*157c0*/  IMAD.WIDE.U32 R42, R33, R61, R42 ;  /* 0x0000003d212a7225 */ /* 0x000fc800078e002a */
[----:B------:R-:W-:-:S04]  /*157d0*/  IMAD.WIDE.U32 R38, R65, R67, R38 ;  /* 0x0000004341267225 */ /* 0x000fc800078e0026 */
[----:B------:R-:W-:-:S04]  /*157e0*/  IMAD.WIDE.U32 R46, R65, R57, R40 ;  /* 0x00000039412e7225 */ /* 0x000fc800078e0028 */
[----:B------:R-:W-:Y:S01]  /*157f0*/  IMAD.X R19, RZ, RZ, RZ, P0 ;  /* 0x000000ffff137224 */ /* 0x000fe200000e06ff */
[----:B------:R-:W-:Y:S01]  /*15800*/  IADD3 R36, P0, PT, R37, R39, RZ ;  /* 0x0000002725247210 */ /* 0x000fe20007f1e0ff */
[----:B------:R-:W-:Y:S01]  /*15810*/  IMAD.WIDE.U32 R40, R42, 0x3d1, RZ ;  /* 0x000003d12a287825 */ /* 0x000fe200078e00ff */
[----:B------:R-:W-:Y:S02]  /*15820*/  IADD3 R38, P1, PT, R38, R47, RZ ;  /* 0x0000002f26267210 */ /* 0x000fe40007f3e0ff */
[----:B------:R-:W-:Y:S01]  /*15830*/  IADD3 R46, P2, PT, R46, R43, RZ ;  /* 0x0000002b2e2e7210 */ /* 0x000fe20007f5e0ff */
[----:B------:R-:W-:Y:S01]  /*15840*/  IMAD.X R37, RZ, RZ, RZ, P0 ;  /* 0x000000ffff257224 */ /* 0x000fe200000e06ff */
        /* <DEDUP_REMOVED lines=47> */
[----:B------:R-:W-:Y:S01]  /*15b40*/  IMAD.MOV.U32 R27, RZ, RZ, RZ ;  /* 0x000000ffff1b7224 */ /* 0x000fe200078e00ff */
        /* <DEDUP_REMOVED lines=17> */
[----:B------:R-:W-:-:S03]  /*15c60*/  IMAD.IADD R21, R21, 0x1, R23 ;  /* 0x0000000115157824 */ /* 0x000fc600078e0217 */
        /* <DEDUP_REMOVED lines=54> */
.L_x_1155:
        /* <DEDUP_REMOVED lines=36> */
.L_x_1156:
        /* <DEDUP_REMOVED lines=12> */
.L_x_1157:
        /* <DEDUP_REMOVED lines=33> */
.L_x_1158:
        /* <DEDUP_REMOVED lines=12> */
.L_x_1159:
        /* <DEDUP_REMOVED lines=37> */
[----:B------:R-:W-:-:S03]  /*167f0*/  IMAD.MOV.U32 R26, RZ, RZ, R30 ;  /* 0x000000ffff1a7224 */ /* 0x000fc600078e001e */
        /* <DEDUP_REMOVED lines=47> */
.L_x_1160:
        /* <DEDUP_REMOVED lines=34> */
.L_x_1161:
        /* <DEDUP_REMOVED lines=12> */
.L_x_1162:
        /* <DEDUP_REMOVED lines=33> */
.L_x_1163:
        /* <DEDUP_REMOVED lines=12> */
.L_x_1164:
        /* <DEDUP_REMOVED lines=27> */
.L_x_1165:
        /* <DEDUP_REMOVED lines=9> */
.L_x_1166:
        /* <DEDUP_REMOVED lines=19> */
.L_x_1167:
        /* <DEDUP_REMOVED lines=27> */
.L_x_1168:
        /* <DEDUP_REMOVED lines=9> */
.L_x_1169:
        /* <DEDUP_REMOVED lines=19> */
.L_x_1170:
        /* <DEDUP_REMOVED lines=9> */
[----:B------:R-:W-:Y:S01]  /*17810*/  IMAD.MOV.U32 R44, RZ, RZ, R43 ;  /* 0x000000ffff2c7224 */ /* 0x000fe200078e002b */
[----:B------:R-:W-:Y:S01]  /*17820*/  IADD3 R40, P0, PT, R42, R39, RZ ;  /* 0x000000272a287210 */ /* 0x000fe20007f1e0ff */
[----:B------:R-:W-:Y:S02]  /*17830*/  IMAD.MOV.U32 R45, RZ, RZ, RZ ;  /* 0x000000ffff2d7224 */ /* 0x000fe400078e00ff */
[----:B------:R-:W-:Y:S02]  /*17840*/  IMAD.MOV.U32 R47, RZ, RZ, RZ ;  /* 0x000000ffff2f7224 */ /* 0x000fe400078e00ff */
[----:B------:R-:W-:Y:S02]  /*17850*/  IMAD.X R41, RZ, RZ, RZ, P0 ;  /* 0x000000ffff297224 */ /* 0x000fe400000e06ff */
[----:B------:R-:W-:-:S04]  /*17860*/  IMAD.WIDE.U32 R44, R24, R51, R44 ;  /* 0x00000033182c7225 */ /* 0x000fc800078e002c */
[----:B------:R-:W-:-:S04]  /*17870*/  IMAD.WIDE.U32 R40, R30, R52, R40 ;  /* 0x000000341e287225 */ /* 0x000fc800078e0028 */
[----:B------:R-:W-:Y:S01]  /*17880*/  IMAD.MOV.U32 R46, RZ, RZ, R45 ;  /* 0x000000ffff2e7224 */ /* 0x000fe200078e002d */
[----:B------:R-:W-:Y:S01]  /*17890*/  IADD3 R42, P0, PT, R44, R41, RZ ;  /* 0x000000292c2a7210 */ /* 0x000fe20007f1e0ff */
[----:B------:R-:W-:Y:S02]  /*178a0*/  IMAD.MOV.U32 R41, RZ, RZ, RZ ;  /* 0x000000ffff297224 */ /* 0x000fe400078e00ff */
[----:B------:R-:W-:-:S04]  /*178b0*/  IMAD.WIDE.U32 R46, R22, R51, R46 ;  /* 0x00000033162e7225 */ /* 0x000fc800078e002e */
[----:B------:R-:W-:Y:S02]  /*178c0*/  IMAD.X R43, RZ, RZ, RZ, P0 ;  /* 0x000000ffff2b7224 */ /* 0x000fe400000e06ff */
[----:B------:R-:W-:-:S04]  /*178d0*/  IMAD.WIDE.U32 R40, R32, R61, R40 ;  /* 0x0000003d20287225 */ /* 0x000fc800078e0028 */
[----:B------:R-:W-:-:S04]  /*178e0*/  IMAD.WIDE.U32 R42, R18, R52, R42 ;  /* 0x00000034122a7225 */ /* 0x000fc800078e002a */
[----:B------:R-:W-:Y:S01]  /*178f0*/  IMAD.MOV.U32 R54, RZ, RZ, R47 ;  /* 0x000000ffff367224 */ /* 0x000fe200078e002f */
[----:B------:R-:W-:Y:S01]  /*17900*/  IADD3 R44, P0, PT, R46, R43, RZ ;  /* 0x0000002b2e2c7210 */ /* 0x000fe20007f1e0ff */
[----:B------:R-:W-:Y:S01]  /*17910*/  IMAD.MOV.U32 R55, RZ, RZ, RZ ;  /* 0x000000ffff377224 */ /* 0x000fe200078e00ff */
        /* <DEDUP_REMOVED lines=127> */
[----:B------:R-:W-:Y:S02]  /*18110*/  IMAD.X R63, RZ, RZ, RZ, P0 ;  /* 0x000000ffff3f7224 */ /* 0x000fe400000e06ff */
[----:B------:R-:W-:Y:S01]  /*18120*/  IMAD.X R57, RZ, RZ, RZ, P2 ;  /* 0x000000ffff397224 */ /* 0x000fe200010e06ff */
[----:B------:R-:W-:Y:S01]  /*18130*/  IADD3 R30, P2, PT, R36, R58, RZ ;  /* 0x0000003a241e7210 */ /* 0x000fe20007f5e0ff */
[----:B------:R-:W-:-:S04]  /*18140*/  IMAD.WIDE.U32 R62, R20, R67, R62 ;  /* 0x00000043143e7225 */ /* 0x000fc800078e003e */
[----:B------:R-:W-:Y:S01]  /*18150*/  IMAD.WIDE.U32 R60, R22, R65, R60 ;  /* 0x00000041163c7225 */ /* 0x000fe200078e003c */
[----:B------:R-:W-:-:S03]  /*18160*/  IADD3 R54, P0, PT, R55, R63, RZ ;  /* 0x0000003f37367210 */ /* 0x000fc60007f1e0ff */
[----:B------:R-:W-:Y:S01]  /*18170*/  IMAD.WIDE.U32 R56, R18, R33, R56 ;  /* 0x0000002112387225 */ /* 0x000fe200078e0038 */
[----:B------:R-:W-:-:S03]  /*18180*/  IADD3 R62, P1, PT, R62, R61, RZ ;  /* 0x0000003d3e3e7210 */ /* 0x000fc60007f3e0ff */
[----:B------:R-:W-:Y:S02]  /*18190*/  IMAD.IADD R58, R59, 0x1, R37 ;  /* 0x000000013b3a7824 */ /* 0x000fe400078e0225 */
        /* <DEDUP_REMOVED lines=24> */
[----:B------:R-:W-:-:S04]  /*18320*/  IMAD.WIDE.U32 R40, R20, R65, R36 ;  /* 0x0000004114287225 */ /* 0x000fc800078e0024 */
[----:B------:R-:W-:-:S04]  /*18330*/  IMAD.WIDE.U32 R36, R22, R33, R62 ;  /* 0x0000002116247225 */ /* 0x000fc800078e003e */
[----:B------:R-:W-:Y:S01]  /*18340*/  IMAD.IADD R22, R39, 0x1, R38 ;  /* 0x0000000127167824 */ /* 0x000fe200078e0226 */
        /* <DEDUP_REMOVED lines=98> */
.L_x_1171:
[----:B------:R-:W-:-:S13]  /*18970*/  ISETP.GT.U32.OR P0, PT, R51, UR23, !P0 ;  /* 0x0000001733007c0c */ /* 0x000fda000c704470 */
        /* <DEDUP_REMOVED lines=32> */
.L_x_1172:
        /* <DEDUP_REMOVED lines=12> */
.L_x_1173:
        /* <DEDUP_REMOVED lines=33> */
.L_x_1174:
        /* <DEDUP_REMOVED lines=12> */
.L_x_1175:
        /* <DEDUP_REMOVED lines=27> */
.L_x_1176:
        /* <DEDUP_REMOVED lines=9> */
.L_x_1177:
        /* <DEDUP_REMOVED lines=19> */
.L_x_1178:
[----:B------:R-:W-:Y:S01]  /*19280*/  IMAD.WIDE.U32 R10, R3, 0x2, RZ ;  /* 0x00000002030a7825 */ /* 0x000fe200078e00ff */
[----:B------:R-:W-:Y:S01]  /*19290*/  SHF.R.U32.HI R3, RZ, 0x1f, R0 ;  /* 0x0000001fff037819 */ /* 0x000fe20000011600 */
[----:B------:R-:W-:Y:S02]  /*192a0*/  UMOV UR4, URZ ;  /* 0x000000ff00047c82 */ /* 0x000fe40008000000 */
        /* <DEDUP_REMOVED lines=79> */
.L_x_1179:
        /* <DEDUP_REMOVED lines=34> */
.L_x_1180:
        /* <DEDUP_REMOVED lines=12> */
.L_x_1181:
        /* <DEDUP_REMOVED lines=33> */
.L_x_1182:
        /* <DEDUP_REMOVED lines=12> */
.L_x_1183:
        /* <DEDUP_REMOVED lines=17> */
[----:B------:R-:W-:Y:S02]  /*19e60*/  IMAD.MOV.U32 R6, RZ, RZ, R4 ;  /* 0x000000ffff067224 */ /* 0x000fe400078e0004 */
        /* <DEDUP_REMOVED lines=79> */
[----:B------:R-:W-:Y:S02]  /*1a360*/  IMAD.X R63, RZ, RZ, RZ, P0 ;  /* 0x000000ffff3f7224 */ /* 0x000fe400000e06ff */
[----:B------:R-:W-:Y:S02]  /*1a370*/  IMAD.X R67, RZ, RZ, RZ, P1 ;  /* 0x000000ffff437224 */ /* 0x000fe400008e06ff */
        /* <DEDUP_REMOVED lines=88> */
[----:B------:R-:W-:Y:S02]  /*1a900*/  IMAD.MOV.U32 R6, RZ, RZ, RZ ;  /* 0x000000ffff067224 */ /* 0x000fe400078e00ff */
        /* <DEDUP_REMOVED lines=28> */
[----:B------:R-:W-:Y:S01]  /*1aad0*/  IADD3 R56, P0, PT, R54, R9, RZ ;  /* 0x0000000936387210 */ /* 0x000fe20007f1e0ff */
[----:B------:R-:W-:-:S04]  /*1aae0*/  IMAD.WIDE.U32 R58, R8, 0x3d1, RZ ;  /* 0x000003d1083a7825 */ /* 0x000fc800078e00ff */
[----:B------:R-:W-:Y:S02]  /*1aaf0*/  IMAD.IADD R64, R65, 0x1, R64 ;  /* 0x0000000141407824 */ /* 0x000fe400078e0240 */
[----:B------:R-:W-:Y:S02]  /*1ab00*/  IMAD.X R57, RZ, RZ, RZ, P0 ;  /* 0x000000ffff397224 */ /* 0x000fe400000e06ff */
[----:B------:R-:W-:Y:S01]  /*1ab10*/  IMAD.MOV.U32 R9, RZ, RZ, RZ ;  /* 0x000000ffff097224 */ /* 0x000fe200078e00ff */
        /* <DEDUP_REMOVED lines=79> */
.L_x_1184:
        /* <DEDUP_REMOVED lines=37> */
.L_x_1185:
        /* <DEDUP_REMOVED lines=12> */
.L_x_1186:
        /* <DEDUP_REMOVED lines=33> */
.L_x_1187:
        /* <DEDUP_REMOVED lines=12> */
.L_x_1188:
        /* <DEDUP_REMOVED lines=26> */
.L_x_1118:
[----:B------:R-:W-:-:S05]  /*1b790*/  IMAD.MOV.U32 R17, RZ, RZ, 0x1 ;  /* 0x00000001ff117424 */ /* 0x000fca00078e00ff */
[----:B------:R-:W-:Y:S01]  /*1b7a0*/  STG.E.U8 desc[UR20][R34.64+0xc4], R17 ;  /* 0x0000c41122007986 */ /* 0x000fe2000c101114 */
[----:B------:R-:W-:Y:S05]  /*1b7b0*/  EXIT ;  /* 0x000000000000794d */ /* 0x000fea0003800000 */
.L_x_1115:
        /* <DEDUP_REMOVED lines=27> */
.L_x_1189:
        /* <DEDUP_REMOVED lines=9> */
.L_x_1190:
        /* <DEDUP_REMOVED lines=19> */
.L_x_1191:
        /* <DEDUP_REMOVED lines=27> */
.L_x_1192:
        /* <DEDUP_REMOVED lines=9> */
.L_x_1193:
        /* <DEDUP_REMOVED lines=19> */
.L_x_1194:
[----:B------:R-:W-:-:S04]  /*1bea0*/  IMAD.WIDE.U32 R46, R9, R9, RZ ;  /* 0x00000009092e7225 */ /* 0x000fc800078e00ff */
        /* <DEDUP_REMOVED lines=156> */
[----:B------:R-:W-:-:S04]  /*1c870*/  IMAD.WIDE.U32 R48, R44, 0x3d1, RZ ;  /* 0x000003d12c307825 */ /* 0x000fc800078e00ff */
        /* <DEDUP_REMOVED lines=134> */
.L_x_1195:
[----:B------:R-:W-:Y:S01]  /*1d0e0*/  ISETP.GT.U32.OR P0, PT, R26, UR23, !P0 ;  /* 0x000000171a007c0c */ /* 0x000fe2000c704470 */
        /* <DEDUP_REMOVED lines=34> */
.L_x_1196:
        /* <DEDUP_REMOVED lines=12> */
.L_x_1197:
        /* <DEDUP_REMOVED lines=33> */
.L_x_1198:
        /* <DEDUP_REMOVED lines=12> */
.L_x_1199:
        /* <DEDUP_REMOVED lines=172> */
[----:B------:R-:W-:-:S02]  /*1e160*/  IMAD.MOV.U32 R19, RZ, RZ, RZ ;  /* 0x000000ffff137224 */ /* 0x000fc400078e00ff */
        /* <DEDUP_REMOVED lines=114> */
.L_x_1200:
[----:B------:R-:W-:Y:S01]  /*1e890*/  ISETP.LE.U32.AND P0, PT, R22, UR23, !P0 ;  /* 0x0000001716007c0c */ /* 0x000fe2000c703070 */
[----:B------:R-:W-:Y:S02]  /*1e8a0*/  IMAD.MOV.U32 R17, RZ, RZ, R22 ;  /* 0x000000ffff117224 */ /* 0x000fe400078e0016 */
[----:B------:R-:W-:Y:S02]  /*1e8b0*/  IMAD.MOV.U32 R18, RZ, RZ, R20 ;  /* 0x000000ffff127224 */ /* 0x000fe400078e0014 */
[----:B------:R-:W-:Y:S02]  /*1e8c0*/  IMAD.MOV.U32 R19, RZ, RZ, R28 ;  /* 0x000000ffff137224 */ /* 0x000fe400078e001c */
[----:B------:R-:W-:Y:S02]  /*1e8d0*/  IMAD.MOV.U32 R20, RZ, RZ, R30 ;  /* 0x000000ffff147224 */ /* 0x000fe400078e001e */
[----:B------:R-:W-:Y:S02]  /*1e8e0*/  IMAD.MOV.U32 R23, RZ, RZ, R31 ;  /* 0x000000ffff177224 */ /* 0x000fe400078e001f */
[----:B------:R-:W-:-:S02]  /*1e8f0*/  IMAD.MOV.U32 R22, RZ, RZ, R33 ;  /* 0x000000ffff167224 */ /* 0x000fc400078e0021 */
        /* <DEDUP_REMOVED lines=32> */
.L_x_1201:
        /* <DEDUP_REMOVED lines=12> */
.L_x_1202:
        /* <DEDUP_REMOVED lines=33> */
.L_x_1203:
        /* <DEDUP_REMOVED lines=12> */
.L_x_1204:
        /* <DEDUP_REMOVED lines=285> */
.L_x_1205:
        /* <DEDUP_REMOVED lines=35> */
.L_x_1206:
        /* <DEDUP_REMOVED lines=12> */
.L_x_1207:
        /* <DEDUP_REMOVED lines=33> */
.L_x_1208:
        /* <DEDUP_REMOVED lines=12> */
.L_x_1209:
        /* <DEDUP_REMOVED lines=23> */
[----:B------:R-:W-:-:S05]  /*20790*/  IMAD.WIDE.U32 R58, R38, R39, R58 ;  /* 0x00000027263a7225 */ /* 0x000fca00078e003a */
        /* <DEDUP_REMOVED lines=262> */
.L_x_1210:
[----:B------:R-:W-:Y:S01]  /*21800*/  ISETP.LE.U32.AND P0, PT, R29, UR23, !P0 ;  /* 0x000000171d007c0c */ /* 0x000fe2000c703070 */
[----:B------:R-:W-:Y:S02]  /*21810*/  IMAD.MOV.U32 R24, RZ, RZ, R29 ;  /* 0x000000ffff187224 */ /* 0x000fe400078e001d */
[----:B------:R-:W-:Y:S02]  /*21820*/  IMAD.MOV.U32 R48, RZ, RZ, R30 ;  /* 0x000000ffff307224 */ /* 0x000fe400078e001e */
[----:B------:R-:W-:-:S08]  /*21830*/  IMAD.MOV.U32 R50, RZ, RZ, R31 ;  /* 0x000000ffff327224 */ /* 0x000fd000078e001f */
        /* <DEDUP_REMOVED lines=32> */
.L_x_1211:
        /* <DEDUP_REMOVED lines=12> */
.L_x_1212:
        /* <DEDUP_REMOVED lines=33> */
.L_x_1213:
        /* <DEDUP_REMOVED lines=12> */
.L_x_1214:
        /* <DEDUP_REMOVED lines=85> */
.L_x_1215:
        /* <DEDUP_REMOVED lines=37> */
.L_x_1216:
        /* <DEDUP_REMOVED lines=12> */
.L_x_1217:
        /* <DEDUP_REMOVED lines=33> */
.L_x_1218:
        /* <DEDUP_REMOVED lines=12> */
.L_x_1219:
        /* <DEDUP_REMOVED lines=27> */
.L_x_1220:
        /* <DEDUP_REMOVED lines=9> */
.L_x_1221:
        /* <DEDUP_REMOVED lines=19> */
.L_x_1222:
        /* <DEDUP_REMOVED lines=27> */
.L_x_1223:
        /* <DEDUP_REMOVED lines=9> */
.L_x_1224:
        /* <DEDUP_REMOVED lines=19> */
.L_x_1225:
        /* <DEDUP_REMOVED lines=27> */
.L_x_1226:
        /* <DEDUP_REMOVED lines=9> */
.L_x_1227:
        /* <DEDUP_REMOVED lines=19> */
.L_x_1228:
        /* <DEDUP_REMOVED lines=188> */
[----:B------:R-:W-:Y:S01]  /*23f10*/  IADD3.X R43, PT, PT, RZ, R33, RZ, P0, P1 ;  /* 0x00000021ff2b7210 */ /* 0x000fe200007e24ff */
[----:B------:R-:W-:Y:S01]  /*23f20*/  IMAD.MOV.U32 R41, RZ, RZ, RZ ;  /* 0x000000ffff297224 */ /* 0x000fe200078e00ff */
        /* <DEDUP_REMOVED lines=95> */
.L_x_1229:
        /* <DEDUP_REMOVED lines=41> */
.L_x_1230:
        /* <DEDUP_REMOVED lines=12> */
.L_x_1231:
        /* <DEDUP_REMOVED lines=33> */
.L_x_1232:
        /* <DEDUP_REMOVED lines=12> */
.L_x_1233:
        /* <DEDUP_REMOVED lines=153> */
[----:B------:R-:W-:Y:S02]  /*254d0*/  IMAD.MOV.U32 R3, RZ, RZ, RZ ;  /* 0x000000ffff037224 */ /* 0x000fe400078e00ff */
[----:B------:R-:W-:Y:S01]  /*254e0*/  IMAD.X R61, RZ, RZ, RZ, P2 ;  /* 0x000000ffff3d7224 */ /* 0x000fe200010e06ff */
[----:B------:R-:W-:Y:S01]  /*254f0*/  IADD3 R42, P2, PT, R42, R62, RZ ;  /* 0x0000003e2a2a7210 */ /* 0x000fe20007f5e0ff */
[----:B------:R-:W-:Y:S02]  /*25500*/  IMAD.IADD R62, R63, 0x1, R3 ;  /* 0x000000013f3e7824 */ /* 0x000fe400078e0203 */
        /* <DEDUP_REMOVED lines=127> */
.L_x_1234:
        /* <DEDUP_REMOVED lines=34> */
.L_x_1235:
        /* <DEDUP_REMOVED lines=12> */
.L_x_1236:
        /* <DEDUP_REMOVED lines=33> */
.L_x_1237:
        /* <DEDUP_REMOVED lines=12> */
.L_x_1238:
        /* <DEDUP_REMOVED lines=27> */
.L_x_1239:
        /* <DEDUP_REMOVED lines=9> */
.L_x_1240:
        /* <DEDUP_REMOVED lines=19> */
.L_x_1241:
        /* <DEDUP_REMOVED lines=174> */
[----:B------:R-:W-:-:S03]  /*27100*/  IMAD.WIDE.U32 R18, R0, UR14, R54 ;  /* 0x0000000e00127c25 */ /* 0x000fc6000f8e0036 */
[----:B------:R-:W-:Y:S01]  /*27110*/  IADD3.X R47, PT, PT, RZ, RZ, RZ, P2, P3 ;  /* 0x000000ffff2f7210 */ /* 0x000fe200017e64ff */
[----:B------:R-:W-:Y:S01]  /*27120*/  IMAD.X R53, RZ, RZ, RZ, P0 ;  /* 0x000000ffff357224 */ /* 0x000fe200000e06ff */
[----:B------:R-:W-:Y:S01]  /*27130*/  IADD3 R56, P0, PT, R56, R59, RZ ;  /* 0x0000003b38387210 */ /* 0x000fe20007f1e0ff */
[----:B------:R-:W-:Y:S01]  /*27140*/  IMAD.WIDE.U32 R54, R18, 0x3d1, RZ ;  /* 0x000003d112367825 */ /* 0x000fe200078e00ff */
[----:B------:R-:W-:-:S03]  /*27150*/  IADD3 R6, P1, PT, R58, R19, RZ ;  /* 0x000000133a067210 */ /* 0x000fc60007f3e0ff */
[----:B------:R-:W-:Y:S02]  /*27160*/  IMAD.X R57, RZ, RZ, RZ, P0 ;  /* 0x000000ffff397224 */ /* 0x000fe400000e06ff */
[----:B------:R-:W-:Y:S01]  /*27170*/  IMAD.X R7, RZ, RZ, RZ, P1 ;  /* 0x000000ffff077224 */ /* 0x000fe200008e06ff */
[----:B------:R-:W-:Y:S01]  /*27180*/  IADD3 R50, P0, P1, R50, R5, R54 ;  /* 0x0000000532327210 */ /* 0x000fe2000791e036 */
[----:B------:R-:W-:Y:S02]  /*27190*/  IMAD.MOV.U32 R5, RZ, RZ, RZ ;  /* 0x000000ffff057224 */ /* 0x000fe400078e00ff */
        /* <DEDUP_REMOVED lines=113> */
.L_x_1242:
        /* <DEDUP_REMOVED lines=36> */
.L_x_1243:
        /* <DEDUP_REMOVED lines=12> */
.L_x_1244:
        /* <DEDUP_REMOVED lines=33> */
.L_x_1245:
        /* <DEDUP_REMOVED lines=12> */
.L_x_1246:
        /* <DEDUP_REMOVED lines=174> */
[----:B------:R-:W-:Y:S01]  /*28960*/  IMAD.MOV.U32 R6, RZ, RZ, RZ ;  /* 0x000000ffff067224 */ /* 0x000fe200078e00ff */
[----:B------:R-:W-:Y:S01]  /*28970*/  IADD3.X R3, PT, PT, RZ, R3, RZ, P0, P5 ;  /* 0x00000003ff037210 */ /* 0x000fe200007ea4ff */
[----:B------:R-:W-:-:S04]  /*28980*/  IMAD.WIDE.U32 R48, R36, R16, R48 ;  /* 0x0000001024307225 */ /* 0x000fc800078e0030 */
        /* <DEDUP_REMOVED lines=18> */
[----:B------:R-:W-:Y:S02]  /*28ab0*/  IMAD.X R13, RZ, RZ, RZ, P0 ;  /* 0x000000ffff0d7224 */ /* 0x000fe400000e06ff */
[----:B------:R-:W-:Y:S01]  /*28ac0*/  IMAD.MOV.U32 R7, RZ, RZ, RZ ;  /* 0x000000ffff077224 */ /* 0x000fe200078e00ff */
        /* <DEDUP_REMOVED lines=93> */
.L_x_1247:
[----:B------:R-:W-:Y:S01]  /*290a0*/  ISETP.GT.U32.OR P0, PT, R13, UR23, !P0 ;  /* 0x000000170d007c0c */ /* 0x000fe2000c704470 */
        /* <DEDUP_REMOVED lines=37> */
.L_x_1248:
        /* <DEDUP_REMOVED lines=12> */
.L_x_1249:
        /* <DEDUP_REMOVED lines=33> */
.L_x_1250:
        /* <DEDUP_REMOVED lines=12> */
.L_x_1251:
        /* <DEDUP_REMOVED lines=26> */
.L_x_1072:
[----:B------:R-:W-:-:S13]  /*29830*/  ISETP.GE.AND P0, PT, R3, 0x1, PT ;  /* 0x000000010300780c */ /* 0x000fda0003f06270 */
[----:B------:R-:W-:Y:S05]  /*29840*/  @!P0 EXIT ;  /* 0x000000000000894d */ /* 0x000fea0003800000 */
[----:B------:R-:W0:Y:S01]  /*29850*/  LDC.64 R46, c[0x0][0x380] ;  /* 0x0000e000ff2e7b82 */ /* 0x000e220000000a00 */
[----:B------:R-:W-:-:S04]  /*29860*/  VIADD R91, R3, 0xffffffff ;  /* 0xffffffff035b7836 */ /* 0x000fc80000000000 */
[----:B0-----:R-:W-:-:S05]  /*29870*/  IMAD.WIDE.U32 R90, R91, 0x64, R46 ;  /* 0x000000645b5a7825 */ /* 0x001fca00078e002e */
[----:B------:R-:W2:Y:S02]  /*29880*/  LDG.E.U8 R2, desc[UR20][R90.64+0x60] ;  /* 0x000060145a027981 */ /* 0x000ea4000c1e1100 */
[----:B--2---:R-:W-:Y:S01]  /*29890*/  ISETP.NE.AND P0, PT, R2, RZ, PT ;  /* 0x000000ff0200720c */ /* 0x004fe20003f05270 */
[----:B------:R-:W-:-:S12]  /*298a0*/  IMAD.WIDE.U32 R2, R3, 0x64, R46 ;  /* 0x0000006403027825 */ /* 0x000fd800078e002e */
[----:B------:R-:W-:Y:S05]  /*298b0*/  @!P0 BRA `(.L_x_1252) ;  /* 0x00000000009c8947 */ /* 0x000fea0003800000 */
[----:B------:R-:W0:Y:S08]  /*298c0*/  LDC.64 R4, c[0x3][0x20] ;  /* 0x00c00800ff047b82 */ /* 0x000e300000000a00 */
[----:B------:R-:W1:Y:S08]  /*298d0*/  LDC.64 R6, c[0x3][0x28] ;  /* 0x00c00a00ff067b82 */ /* 0x000e700000000a00 */
[----:B------:R-:W2:Y:S08]  /*298e0*/  LDC.64 R8, c[0x3][0x30] ;  /* 0x00c00c00ff087b82 */ /* 0x000eb00000000a00 */
        /* <DEDUP_REMOVED lines=27> */
[----:B------:R-:W0:Y:S01]  /*29aa0*/  LDC.U8 R29, c[0x3][0x80] ;  /* 0x00c02000ff1d7b82 */ /* 0x000e220000000000 */
[----:B-1----:R-:W-:Y:S04]  /*29ab0*/  STG.E desc[UR20][R2.64+0x48], R22 ;  /* 0x0000481602007986 */ /* 0x002fe8000c101914 */
[----:B------:R-:W-:Y:S04]  /*29ac0*/  STG.E desc[UR20][R2.64+0x4c], R23 ;  /* 0x00004c1702007986 */ /* 0x000fe8000c101914 */
[----:B--2---:R-:W-:Y:S04]  /*29ad0*/  STG.E desc[UR20][R2.64+0x50], R24 ;  /* 0x0000501802007986 */ /* 0x004fe8000c101914 */
[----:B------:R-:W-:Y:S04]  /*29ae0*/  STG.E desc[UR20][R2.64+0x54], R25 ;  /* 0x0000541902007986 */ /* 0x000fe8000c101914 */
[----:B---3--:R-:W-:Y:S04]  /*29af0*/  STG.E desc[UR20][R2.64+0x58], R26 ;  /* 0x0000581a02007986 */ /* 0x008fe8000c101914 */
[----:B------:R-:W-:Y:S04]  /*29b00*/  STG.E desc[UR20][R2.64+0x5c], R27 ;  /* 0x00005c1b02007986 */ /* 0x000fe8000c101914 */
[----:B0-----:R-:W-:Y:S01]  /*29b10*/  STG.E.U8 desc[UR20][R2.64+0x60], R29 ;  /* 0x0000601d02007986 */ /* 0x001fe2000c101114 */
[----:B------:R-:W-:Y:S05]  /*29b20*/  EXIT ;  /* 0x000000000000794d */ /* 0x000fea0003800000 */
.L_x_1252:
[----:B------:R-:W0:Y:S02]  /*29b30*/  LDCU.U8 UR4, c[0x3][0x80] ;  /* 0x00c01000ff0477ac */ /* 0x000e240008000000 */
[----:B0-----:R-:W-:-:S09]  /*29b40*/  UISETP.NE.AND UP0, UPT, UR4, URZ, UPT ;  /* 0x000000ff0400728c */ /* 0x001fd2000bf05270 */
[----:B------:R-:W-:Y:S05]  /*29b50*/  BRA.U !UP0, `(.L_x_1253) ;  /* 0x0000000108c87547 */ /* 0x000fea000b800000 */
[----:B------:R-:W2:Y:S04]  /*29b60*/  LDG.E R5, desc[UR20][R90.64] ;  /* 0x000000145a057981 */ /* 0x000ea8000c1e1900 */
[----:B--2---:R0:W-:Y:S04]  /*29b70*/  STG.E desc[UR20][R2.64], R5 ;  /* 0x0000000502007986 */ /* 0x0041e8000c101914 */
[----:B------:R-:W2:Y:S04]  /*29b80*/  LDG.E R7, desc[UR20][R90.64+0x4] ;  /* 0x000004145a077981 */ /* 0x000ea8000c1e1900 */
[----:B--2---:R1:W-:Y:S04]  /*29b90*/  STG.E desc[UR20][R2.64+0x4], R7 ;  /* 0x0000040702007986 */ /* 0x0043e8000c101914 */
[----:B------:R-:W2:Y:S04]  /*29ba0*/  LDG.E R9, desc[UR20][R90.64+0x8] ;  /* 0x000008145a097981 */ /* 0x000ea8000c1e1900 */
[----:B--2---:R2:W-:Y:S04]  /*29bb0*/  STG.E desc[UR20][R2.64+0x8], R9 ;  /* 0x0000080902007986 */ /* 0x0045e8000c101914 */
[----:B------:R-:W3:Y:S04]  /*29bc0*/  LDG.E R11, desc[UR20][R90.64+0xc] ;  /* 0x00000c145a0b7981 */ /* 0x000ee8000c1e1900 */
[----:B---3--:R3:W-:Y:S04]  /*29bd0*/  STG.E desc[UR20][R2.64+0xc], R11 ;  /* 0x00000c0b02007986 */ /* 0x0087e8000c101914 */
[----:B------:R-:W4:Y:S04]  /*29be0*/  LDG.E R13, desc[UR20][R90.64+0x10] ;  /* 0x000010145a0d7981 */ /* 0x000f28000c1e1900 */
[----:B----4-:R4:W-:Y:S04]  /*29bf0*/  STG.E desc[UR20][R2.64+0x10], R13 ;  /* 0x0000100d02007986 */ /* 0x0109e8000c101914 */
[----:B------:R-:W5:Y:S04]  /*29c00*/  LDG.E R15, desc[UR20][R90.64+0x14] ;  /* 0x000014145a0f7981 */ /* 0x000f68000c1e1900 */
[----:B-----5:R5:W-:Y:S04]  /*29c10*/  STG.E desc[UR20][R2.64+0x14], R15 ;  /* 0x0000140f02007986 */ /* 0x020be8000c101914 */
[----:B0-----:R-:W2:Y:S04]  /*29c20*/  LDG.E R5, desc[UR20][R90.64+0x18] ;  /* 0x000018145a057981 */ /* 0x001ea8000c1e1900 */
[----:B--2---:R0:W-:Y:S04]  /*29c30*/  STG.E desc[UR20][R2.64+0x18], R5 ;  /* 0x0000180502007986 */ /* 0x0041e8000c101914 */
[----:B-1----:R-:W2:Y:S04]  /*29c40*/  LDG.E R7, desc[UR20][R90.64+0x1c] ;  /* 0x00001c145a077981 */ /* 0x002ea8000c1e1900 */
[----:B--2---:R1:W-:Y:S04]  /*29c50*/  STG.E desc[UR20][R2.64+0x1c], R7 ;  /* 0x00001c0702007986 */ /* 0x0043e8000c101914 */
[----:B------:R-:W2:Y:S04]  /*29c60*/  LDG.E R9, desc[UR20][R90.64+0x20] ;  /* 0x000020145a097981 */ /* 0x000ea8000c1e1900 */
[----:B--2---:R2:W-:Y:S04]  /*29c70*/  STG.E desc[UR20][R2.64+0x20], R9 ;  /* 0x0000200902007986 */ /* 0x0045e8000c101914 */
[----:B---3--:R-:W3:Y:S04]  /*29c80*/  LDG.E R11, desc[UR20][R90.64+0x24] ;  /* 0x000024145a0b7981 */ /* 0x008ee8000c1e1900 */
[----:B---3--:R3:W-:Y:S04]  /*29c90*/  STG.E desc[UR20][R2.64+0x24], R11 ;  /* 0x0000240b02007986 */ /* 0x0087e8000c101914 */
[----:B----4-:R-:W4:Y:S04]  /*29ca0*/  LDG.E R13, desc[UR20][R90.64+0x28] ;  /* 0x000028145a0d7981 */ /* 0x010f28000c1e1900 */
[----:B----4-:R4:W-:Y:S04]  /*29cb0*/  STG.E desc[UR20][R2.64+0x28], R13 ;  /* 0x0000280d02007986 */ /* 0x0109e8000c101914 */
[----:B-----5:R-:W5:Y:S04]  /*29cc0*/  LDG.E R15, desc[UR20][R90.64+0x2c] ;  /* 0x00002c145a0f7981 */ /* 0x020f68000c1e1900 */
        /* <DEDUP_REMOVED lines=14> */
[----:B--2---:R-:W-:Y:S04]  /*29db0*/  STG.E desc[UR20][R2.64+0x48], R5 ;  /* 0x0000480502007986 */ /* 0x004fe8000c101914 */
[----:B-1----:R-:W2:Y:S04]  /*29dc0*/  LDG.E R7, desc[UR20][R90.64+0x4c] ;  /* 0x00004c145a077981 */ /* 0x002ea8000c1e1900 */
[----:B--2---:R-:W-:Y:S04]  /*29dd0*/  STG.E desc[UR20][R2.64+0x4c], R7 ;  /* 0x00004c0702007986 */ /* 0x004fe8000c101914 */
[----:B------:R-:W2:Y:S04]  /*29de0*/  LDG.E R9, desc[UR20][R90.64+0x50] ;  /* 0x000050145a097981 */ /* 0x000ea8000c1e1900 */
[----:B--2---:R-:W-:Y:S04]  /*29df0*/  STG.E desc[UR20][R2.64+0x50], R9 ;  /* 0x0000500902007986 */ /* 0x004fe8000c101914 */
[----:B---3--:R-:W2:Y:S04]  /*29e00*/  LDG.E R11, desc[UR20][R90.64+0x54] ;  /* 0x000054145a0b7981 */ /* 0x008ea8000c1e1900 */
[----:B--2---:R-:W-:Y:S04]  /*29e10*/  STG.E desc[UR20][R2.64+0x54], R11 ;  /* 0x0000540b02007986 */ /* 0x004fe8000c101914 */
[----:B----4-:R-:W2:Y:S04]  /*29e20*/  LDG.E R13, desc[UR20][R90.64+0x58] ;  /* 0x000058145a0d7981 */ /* 0x010ea8000c1e1900 */
[----:B--2---:R-:W-:Y:S04]  /*29e30*/  STG.E desc[UR20][R2.64+0x58], R13 ;  /* 0x0000580d02007986 */ /* 0x004fe8000c101914 */
[----:B-----5:R-:W2:Y:S04]  /*29e40*/  LDG.E R15, desc[UR20][R90.64+0x5c] ;  /* 0x00005c145a0f7981 */ /* 0x020ea8000c1e1900 */
[----:B------:R-:W-:Y:S04]  /*29e50*/  STG.E.U8 desc[UR20][R2.64+0x60], RZ ;  /* 0x000060ff02007986 */ /* 0x000fe8000c101114 */
[----:B--2---:R-:W-:Y:S01]  /*29e60*/  STG.E desc[UR20][R2.64+0x5c], R15 ;  /* 0x00005c0f02007986 */ /* 0x004fe2000c101914 */
[----:B------:R-:W-:Y:S05]  /*29e70*/  EXIT ;  /* 0x000000000000794d */ /* 0x000fea0003800000 */
.L_x_1253:
        /* <DEDUP_REMOVED lines=8> */
[----:B------:R-:W-:Y:S01]  /*29f00*/  IMAD.MOV.U32 R3, RZ, RZ, RZ ;  /* 0x000000ffff037224 */ /* 0x000fe200078e00ff */
[----:B------:R-:W-:Y:S01]  /*29f10*/  UMOV UR4, URZ ;  /* 0x000000ff00047c82 */ /* 0x000fe20008000000 */
[----:B------:R-:W-:Y:S01]  /*29f20*/  IMAD.MOV.U32 R7, RZ, RZ, RZ ;  /* 0x000000ffff077224 */ /* 0x000fe200078e00ff */
[----:B------:R-:W-:Y:S01]  /*29f30*/  BSSY.RECONVERGENT B0, `(.L_x_1254) ;  /* 0x000011b000007945 */ /* 0x000fe20003800200 */
[----:B------:R-:W-:-:S02]  /*29f40*/  IMAD.MOV.U32 R17, RZ, RZ, RZ ;  /* 0x000000ffff117224 */ /* 0x000fc400078e00ff */
[----:B------:R-:W-:Y:S02]  /*29f50*/  IMAD.MOV.U32 R35, RZ, RZ, RZ ;  /* 0x000000ffff237224 */ /* 0x000fe400078e00ff */
[----:B--2---:R-:W-:-:S04]  /*29f60*/  IMAD.WIDE.U32 R4, R27, R27, RZ ;  /* 0x0000001b1b047225 */ /* 0x004fc800078e00ff */
[----:B------:R-:W-:-:S04]  /*29f70*/  IMAD.MOV.U32 R2, RZ, RZ, R5 ;  /* 0x000000ffff027224 */ /* 0x000fc800078e0005 */
        /* <DEDUP_REMOVED lines=272> */
[C---:B------:R-:W-:Y:S01]  /*2b080*/  @P1 ISETP.GT.U32.AND P3, PT, R2.reuse, -0x1, PT ;  /* 0xffffffff0200180c */ /* 0x040fe20003f64070 */
[----:B------:R-:W-:Y:S01]  /*2b090*/  @P1 IMAD.X R3, RZ, RZ, RZ, P2 ;  /* 0x000000ffff031224 */ /* 0x000fe200010e06ff */
[----:B------:R-:W-:-:S04]  /*2b0a0*/  @P1 ISETP.LT.U32.AND P2, PT, R2, RZ, PT ;  /* 0x000000ff0200120c */ /* 0x000fc80003f41070 */
[C---:B------:R-:W-:Y:S02]  /*2b0b0*/  @P1 ISETP.LT.U32.AND.EX P2, PT, R3.reuse, 0x1, PT, P2 ;  /* 0x000000010300180c */ /* 0x040fe40003f41120 */
[----:B------:R-:W-:Y:S02]  /*2b0c0*/  @P1 ISETP.GT.U32.AND.EX P0, PT, R3, RZ, PT, P3 ;  /* 0x000000ff0300120c */ /* 0x000fe40003f04130 */
[----:B------:R-:W-:-:S11]  /*2b0d0*/  @P1 SEL R25, R2, RZ, P2 ;  /* 0x000000ff02191207 */ /* 0x000fd60001000000 */
.L_x_1255:
[----:B------:R-:W-:Y:S05]  /*2b0e0*/  BSYNC.RECONVERGENT B0 ;  /* 0x0000000000007941 */ /* 0x000fea0003800200 */
.L_x_1254:
[----:B------:R-:W0:Y:S01]  /*2b0f0*/  LDC R2, c[0x3][0x1c] ;  /* 0x00c00700ff027b82 */ /* 0x000e220000000800 */
[----:B------:R-:W-:Y:S01]  /*2b100*/  BSSY.RECONVERGENT B0, `(.L_x_1256) ;  /* 0x000002d000007945 */ /* 0x000fe20003800200 */
[----:B0-----:R-:W-:-:S13]  /*2b110*/  ISETP.LE.U32.AND P0, PT, R25, R2, !P0 ;  /* 0x000000021900720c */ /* 0x001fda0004703070 */
[----:B------:R-:W-:Y:S05]  /*2b120*/  @!P0 BRA `(.L_x_1257) ;  /* 0x00000000007c8947 */ /* 0x000fea0003800000 */
        /* <DEDUP_REMOVED lines=30> */
[----:B------:R-:W-:Y:S05]  /*2b310*/  @P0 BRA `(.L_x_1258) ;  /* 0x00000000002c0947 */ /* 0x000fea0003800000 */
.L_x_1257:
        /* <DEDUP_REMOVED lines=11> */
.L_x_1258:
[----:B------:R-:W-:Y:S05]  /*2b3d0*/  BSYNC.RECONVERGENT B0 ;  /* 0x0000000000007941 */ /* 0x000fea0003800200 */
.L_x_1256:
        /* <DEDUP_REMOVED lines=34> */
.L_x_1260:
        /* <DEDUP_REMOVED lines=11> */
.L_x_1261:
[----:B------:R-:W-:Y:S05]  /*2b6b0*/  BSYNC.RECONVERGENT B0 ;  /* 0x0000000000007941 */ /* 0x000fea0003800200 */
.L_x_1259:
[----:B------:R-:W0:Y:S01]  /*2b6c0*/  LDC.64 R44, c[0x3][0x60] ;  /* 0x00c01800ff2c7b82 */ /* 0x000e220000000a00 */
[----:B------:R-:W-:Y:S02]  /*2b6d0*/  IMAD.MOV.U32 R7, RZ, RZ, RZ ;  /* 0x000000ffff077224 */ /* 0x000fe400078e00ff */
[----:B------:R-:W-:Y:S02]  /*2b6e0*/  IMAD.MOV.U32 R13, RZ, RZ, RZ ;  /* 0x000000ffff0d7224 */ /* 0x000fe400078e00ff */
[----:B------:R-:W-:Y:S02]  /*2b6f0*/  IMAD.MOV.U32 R37, RZ, RZ, RZ ;  /* 0x000000ffff257224 */ /* 0x000fe400078e00ff */
[----:B------:R-:W-:Y:S01]  /*2b700*/  IMAD.MOV.U32 R35, RZ, RZ, RZ ;  /* 0x000000ffff237224 */ /* 0x000fe200078e00ff */
[----:B------:R-:W1:Y:S01]  /*2b710*/  LDC.64 R42, c[0x3][0x68] ;  /* 0x00c01a00ff2a7b82 */ /* 0x000e620000000a00 */
[----:B------:R-:W-:-:S07]  /*2b720*/  IMAD.MOV.U32 R5, RZ, RZ, RZ ;  /* 0x000000ffff057224 */ /* 0x000fce00078e00ff */
[----:B------:R-:W2:Y:S01]  /*2b730*/  LDC.64 R40, c[0x3][0x70] ;  /* 0x00c01c00ff287b82 */ /* 0x000ea20000000a00 */
[----:B0-----:R-:W-:-:S07]  /*2b740*/  IMAD.WIDE.U32 R48, R44, R44, RZ ;  /* 0x0000002c2c307225 */ /* 0x001fce00078e00ff */
[----:B------:R-:W0:Y:S01]  /*2b750*/  LDC.64 R38, c[0x3][0x78] ;  /* 0x00c01e00ff267b82 */ /* 0x000e220000000a00 */
[----:B------:R-:W-:-:S04]  /*2b760*/  IMAD.MOV.U32 R6, RZ, RZ, R49 ;  /* 0x000000ffff067224 */ /* 0x000fc800078e0031 */
[----:B------:R-:W-:-:S04]  /*2b770*/  IMAD.WIDE.U32 R6, R44, R45, R6 ;  /* 0x0000002d2c067225 */ /* 0x000fc800078e0006 */
[----:B------:R-:W-:Y:S02]  /*2b780*/  IMAD.MOV.U32 R12, RZ, RZ, R7 ;  /* 0x000000ffff0c7224 */ /* 0x000fe400078e0007 */
[----:B------:R-:W-:Y:S02]  /*2b790*/  IMAD.MOV.U32 R36, RZ, RZ, R6 ;  /* 0x000000ffff247224 */ /* 0x000fe400078e0006 */
[----:B-1----:R-:W-:-:S04]  /*2b7a0*/  IMAD.WIDE.U32 R12, R44, R42, R12 ;  /* 0x0000002a2c0c7225 */ /* 0x002fc800078e000c */
        /* <DEDUP_REMOVED lines=14> */
[----:B--2---:R-:W-:Y:S01]  /*2b890*/  IMAD.WIDE.U32 R12, R44, R40, R12 ;  /* 0x000000282c0c7225 */ /* 0x004fe200078e000c */
        /* <DEDUP_REMOVED lines=20> */
[----:B0-----:R-:W-:Y:S01]  /*2b9e0*/  IMAD.WIDE.U32 R12, R44, R38, R12 ;  /* 0x000000262c0c7225 */ /* 0x001fe200078e000c */
        /* <DEDUP_REMOVED lines=11> */
[----:B------:R-:W-:-:S04]  /*2baa0*/  IMAD.WIDE.U32 R14, R45, R41, R14 ;  /* 0x000000292d0e7225 */ /* 0x000fc800078e000e */
[----:B------:R-:W-:Y:S01]  /*2bab0*/  IMAD.X R57, RZ, RZ, RZ, P2 ;  /* 0x000000ffff397224 */ /* 0x000fe200010e06ff */
[----:B------:R-:W-:Y:S01]  /*2bac0*/  IADD3 R16, P0, PT, R12, R15, RZ ;  /* 0x0000000f0c107210 */ /* 0x000fe20007f1e0ff */
[----:B------:R-:W-:Y:S01]  /*2bad0*/  IMAD.MOV.U32 R15, RZ, RZ, RZ ;  /* 0x000000ffff0f7224 */ /* 0x000fe200078e00ff */
[----:B------:R-:W-:Y:S01]  /*2bae0*/  IADD3 R18, P1, PT, R14, R17, RZ ;  /* 0x000000110e127210 */ /* 0x000fe20007f3e0ff */
[----:B------:R-:W-:Y:S02]  /*2baf0*/  IMAD.MOV.U32 R14, RZ, RZ, R54 ;  /* 0x000000ffff0e7224 */ /* 0x000fe400078e0036 */
        /* <DEDUP_REMOVED lines=95> */
[----:B------:R-:W-:-:S02]  /*2c0f0*/  IMAD.IADD R5, R73, 0x1, R5 ;  /* 0x0000000149057824 */ /* 0x000fc400078e0205 */
        /* <DEDUP_REMOVED lines=15> */
[----:B------:R-:W-:-:S02]  /*2c1f0*/  IMAD.MOV.U32 R5, RZ, RZ, RZ ;  /* 0x000000ffff057224 */ /* 0x000fc400078e00ff */
        /* <DEDUP_REMOVED lines=114> */
.L_x_1262:
[----:B------:R-:W-:Y:S01]  /*2c920*/  ISETP.LE.U32.AND P0, PT, R11, R2, !P0 ;  /* 0x000000020b00720c */ /* 0x000fe20004703070 */
[----:B------:R-:W-:Y:S02]  /*2c930*/  IMAD.MOV.U32 R35, RZ, RZ, R8 ;  /* 0x000000ffff237224 */ /* 0x000fe400078e0008 */
[----:B------:R-:W-:-:S10]  /*2c940*/  IMAD.MOV.U32 R37, RZ, RZ, R12 ;  /* 0x000000ffff257224 */ /* 0x000fd400078e000c */
[----:B------:R-:W-:Y:S05]  /*2c950*/  @!P0 BRA `(.L_x_1263) ;  /* 0x00000000007c8947 */ /* 0x000fea0003800000 */
[----:B------:R-:W-:-:S13]  /*2c960*/  ISETP.GE.U32.AND P0, PT, R11, R2, PT ;  /* 0x000000020b00720c */ /* 0x000fda0003f06070 */
        /* <DEDUP_REMOVED lines=30> */
.L_x_1263:
        /* <DEDUP_REMOVED lines=11> */
.L_x_1264:
[----:B------:R-:W-:-:S13]  /*2cc00*/  ISETP.GT.U32.AND P0, PT, R11, R2, PT ;  /* 0x000000020b00720c */ /* 0x000fda0003f04070 */
[----:B------:R-:W-:Y:S05]  /*2cc10*/  @P0 BRA `(.L_x_1265) ;  /* 0x00000000007c0947 */ /* 0x000fea0003800000 */
        /* <DEDUP_REMOVED lines=31> */
.L_x_1265:
        /* <DEDUP_REMOVED lines=11> */
.L_x_1266:
        /* <DEDUP_REMOVED lines=14> */
[----:B------:R-:W-:Y:S02]  /*2cfa0*/  IMAD.MOV.U32 R81, RZ, RZ, RZ ;  /* 0x000000ffff517224 */ /* 0x000fe400078e00ff */
[----:B--2---:R-:W-:-:S04]  /*2cfb0*/  IMAD.WIDE.U32 R84, R55, R24, RZ ;  /* 0x0000001837547225 */ /* 0x004fc800078e00ff */
[----:B------:R-:W-:-:S04]  /*2cfc0*/  IMAD.MOV.U32 R6, RZ, RZ, R85 ;  /* 0x000000ffff067224 */ /* 0x000fc800078e0055 */
[----:B------:R-:W-:-:S04]  /*2cfd0*/  IMAD.WIDE.U32 R6, R24, R19, R6 ;  /* 0x0000001318067225 */ /* 0x000fc800078e0006 */
[----:B------:R-:W-:Y:S02]  /*2cfe0*/  IMAD.MOV.U32 R48, RZ, RZ, R7 ;  /* 0x000000ffff307224 */ /* 0x000fe400078e0007 */
[----:B------:R-:W-:Y:S02]  /*2cff0*/  IMAD.MOV.U32 R82, RZ, RZ, R6 ;  /* 0x000000ffff527224 */ /* 0x000fe400078e0006 */
[----:B------:R-:W-:-:S04]  /*2d000*/  IMAD.WIDE.U32 R48, R24, R15, R48 ;  /* 0x0000000f18307225 */ /* 0x000fc800078e0030 */
[----:B---3--:R-:W-:-:S04]  /*2d010*/  IMAD.WIDE.U32 R82, R22, R55, R82 ;  /* 0x0000003716527225 */ /* 0x008fc800078e0052 */
[----:B------:R-:W-:Y:S01]  /*2d020*/  IMAD.MOV.U32 R62, RZ, RZ, R49 ;  /* 0x000000ffff3e7224 */ /* 0x000fe200078e0031 */
[----:B------:R-:W-:-:S03]  /*2d030*/  IADD3 R6, P0, PT, R48, R83, RZ ;  /* 0x0000005330067210 */ /* 0x000fc60007f1e0ff */
[----:B------:R-:W-:-:S04]  /*2d040*/  IMAD.WIDE.U32 R62, R24, R17, R62 ;  /* 0x00000011183e7225 */ /* 0x000fc800078e003e */
[----:B------:R-:W-:Y:S02]  /*2d050*/  IMAD.X R7, RZ, RZ, RZ, P0 ;  /* 0x000000ffff077224 */ /* 0x000fe400000e06ff */
        /* <DEDUP_REMOVED lines=10> */
[----:B----4-:R-:W-:-:S04]  /*2d100*/  IMAD.WIDE.U32 R6, R20, R55, R6 ;  /* 0x0000003714067225 */ /* 0x010fc800078e0006 */
        /* <DEDUP_REMOVED lines=16> */
[----:B------:R-:W-:Y:S02]  /*2d210*/  IMAD.MOV.U32 R49, RZ, RZ, RZ ;  /* 0x000000ffff317224 */ /* 0x000fe400078e00ff */
[----:B------:R-:W-:-:S04]  /*2d220*/  IMAD.WIDE.U32 R56, R20, R15, R56 ;  /* 0x0000000f14387225 */ /* 0x000fc800078e0038 */
[----:B-----5:R-:W-:Y:S01]  /*2d230*/  IMAD.WIDE.U32 R48, R18, R55, R48 ;  /* 0x0000003712307225 */ /* 0x020fe200078e0030 */
[----:B------:R-:W-:-:S03]  /*2d240*/  IADD3 R58, P1, PT, R58, R57, RZ ;  /* 0x000000393a3a7210 */ /* 0x000fc60007f3e0ff */
[----:B------:R-:W-:Y:S01]  /*2d250*/  IMAD.X R61, RZ, RZ, RZ, P0 ;  /* 0x000000ffff3d7224 */ /* 0x000fe200000e06ff */
[----:B------:R-:W-:Y:S01]  /*2d260*/  IADD3 R56, P0, PT, R56, R49, RZ ;  /* 0x0000003138387210 */ /* 0x000fe20007f1e0ff */
[----:B------:R-:W-:Y:S02]  /*2d270*/  IMAD.MOV.U32 R80, RZ, RZ, R63 ;  /* 0x000000ffff507224 */ /* 0x000fe400078e003f */
        /* <DEDUP_REMOVED lines=20> */
[----:B------:R-:W-:-:S04]  /*2d3c0*/  IMAD.WIDE.U32 R56, R16, R55, R56 ;  /* 0x0000003710387225 */ /* 0x000fc800078e0038 */
        /* <DEDUP_REMOVED lines=46> */
[----:B------:R-:W-:Y:S02]  /*2d6b0*/  IMAD.X R77, RZ, RZ, RZ, P1 ;  /* 0x000000ffff4d7224 */ /* 0x000fe400008e06ff */
[----:B------:R-:W-:Y:S01]  /*2d6c0*/  IMAD.X R71, RZ, RZ, RZ, P0 ;  /* 0x000000ffff477224 */ /* 0x000fe200000e06ff */
[----:B------:R-:W-:Y:S01]  /*2d6d0*/  IADD3 R62, P0, PT, R62, R61, RZ ;  /* 0x0000003d3e3e7210 */ /* 0x000fe20007f1e0ff */
[----:B------:R-:W-:-:S04]  /*2d6e0*/  IMAD.WIDE.U32 R80, R18, R11, R80 ;  /* 0x0000000b12507225 */ /* 0x000fc800078e0050 */
[----:B------:R-:W-:-:S04]  /*2d6f0*/  IMAD.WIDE.U32 R76, R16, R37, R76 ;  /* 0x00000025104c7225 */ /* 0x000fc800078e004c */
[----:B------:R-:W-:-:S04]  /*2d700*/  IMAD.WIDE.U32 R70, R8, R17, R70 ;  /* 0x0000001108467225 */ /* 0x000fc800078e0046 */
[----:B------:R-:W-:Y:S01]  /*2d710*/  IMAD.X R63, RZ, RZ, RZ, P0 ;  /* 0x000000ffff3f7224 */ /* 0x000fe200000e06ff */
[----:B------:R-:W-:Y:S02]  /*2d720*/  IADD3 R74, P0, PT, R80, R77, RZ ;  /* 0x0000004d504a7210 */ /* 0x000fe40007f1e0ff */
[----:B------:R-:W-:Y:S01]  /*2d730*/  IADD3 R76, P1, PT, R76, R71, RZ ;  /* 0x000000474c4c7210 */ /* 0x000fe20007f3e0ff */
[----:B------:R-:W-:-:S04]  /*2d740*/  IMAD.WIDE.U32 R62, R14, R19, R62 ;  /* 0x000000130e3e7225 */ /* 0x000fc800078e003e */
[----:B------:R-:W-:Y:S02]  /*2d750*/  IMAD.X R75, RZ, RZ, RZ, P0 ;  /* 0x000000ffff4b7224 */ /* 0x000fe400000e06ff */
        /* <DEDUP_REMOVED lines=27> */
[----:B------:R-:W-:-:S04]  /*2d910*/  IMAD.WIDE.U32 R72, R8, R35, R72 ;  /* 0x0000002308487225 */ /* 0x000fc800078e0048 */
[----:B------:R-:W-:Y:S01]  /*2d920*/  IMAD.X R77, RZ, RZ, RZ, P2 ;  /* 0x000000ffff4d7224 */ /* 0x000fe200010e06ff */
[----:B------:R-:W-:Y:S01]  /*2d930*/  IADD3 R80, P0, PT, R81, R73, RZ ;  /* 0x0000004951507210 */ /* 0x000fe20007f1e0ff */
[----:B------:R-:W-:-:S04]  /*2d940*/  IMAD.WIDE.U32 R74, R14, R13, R74 ;  /* 0x0000000d0e4a7225 */ /* 0x000fc800078e004a */
[----:B------:R-:W-:-:S04]  /*2d950*/  IMAD.WIDE.U32 R76, R12, R15, R76 ;  /* 0x0000000f0c4c7225 */ /* 0x000fc800078e004c */
[----:B------:R-:W-:Y:S02]  /*2d960*/  VIADD R78, R79, UR4 ;  /* 0x000000044f4e7c36 */ /* 0x000fe40008000000 */
        /* <DEDUP_REMOVED lines=118> */
.L_x_1268:
[----:B------:R-:W-:Y:S05]  /*2e0d0*/  BSYNC.RECONVERGENT B0 ;  /* 0x0000000000007941 */ /* 0x000fea0003800200 */
.L_x_1267:
[----:B------:R-:W-:Y:S01]  /*2e0e0*/  ISETP.LE.U32.AND P0, PT, R83, R2, !P0 ;  /* 0x000000025300720c */ /* 0x000fe20004703070 */
[----:B------:R-:W-:Y:S01]  /*2e0f0*/  BSSY.RECONVERGENT B0, `(.L_x_1269) ;  /* 0x000002d000007945 */ /* 0x000fe20003800200 */
[----:B------:R-:W-:-:S11]  /*2e100*/  IMAD.MOV.U32 R75, RZ, RZ, R72 ;  /* 0x000000ffff4b7224 */ /* 0x000fd600078e0048 */
        /* <DEDUP_REMOVED lines=32> */
.L_x_1270:
        /* <DEDUP_REMOVED lines=11> */
.L_x_1271:
[----:B------:R-:W-:Y:S05]  /*2e3c0*/  BSYNC.RECONVERGENT B0 ;  /* 0x0000000000007941 */ /* 0x000fea0003800200 */
.L_x_1269:
        /* <DEDUP_REMOVED lines=34> */
.L_x_1273:
        /* <DEDUP_REMOVED lines=11> */
.L_x_1274:
[----:B------:R-:W-:Y:S05]  /*2e6a0*/  BSYNC.RECONVERGENT B0 ;  /* 0x0000000000007941 */ /* 0x000fea0003800200 */
.L_x_1272:
[----:B------:R-:W0:Y:S01]  /*2e6b0*/  LDCU.128 UR4, c[0x3][0x20] ;  /* 0x00c00400ff0477ac */ /* 0x000e220008000c00 */
[----:B------:R-:W-:Y:S01]  /*2e6c0*/  IMAD.MOV.U32 R101, RZ, RZ, RZ ;  /* 0x000000ffff657224 */ /* 0x000fe200078e00ff */
[----:B------:R-:W-:Y:S01]  /*2e6d0*/  BSSY.RECONVERGENT B0, `(.L_x_1275) ;  /* 0x0000118000007945 */ /* 0x000fe20003800200 */
[----:B------:R-:W-:Y:S01]  /*2e6e0*/  IMAD.MOV.U32 R81, RZ, RZ, RZ ;  /* 0x000000ffff517224 */ /* 0x000fe200078e00ff */
[----:B------:R-:W1:Y:S01]  /*2e6f0*/  LDCU.128 UR8, c[0x3][0x30] ;  /* 0x00c00600ff0877ac */ /* 0x000e620008000c00 */
[----:B0-----:R-:W-:-:S04]  /*2e700*/  IMAD.WIDE.U32 R102, R67, UR4, RZ ;  /* 0x0000000443667c25 */ /* 0x001fc8000f8e00ff */
[----:B------:R-:W-:-:S04]  /*2e710*/  IMAD.MOV.U32 R100, RZ, RZ, R103 ;  /* 0x000000ffff647224 */ /* 0x000fc800078e0067 */
[----:B------:R-:W-:-:S04]  /*2e720*/  IMAD.WIDE.U32 R100, R53, UR4, R100 ;  /* 0x0000000435647c25 */ /* 0x000fc8000f8e0064 */
[----:B------:R-:W-:Y:S02]  /*2e730*/  IMAD.MOV.U32 R80, RZ, RZ, R101 ;  /* 0x000000ffff507224 */ /* 0x000fe400078e0065 */
[----:B------:R-:W-:Y:S02]  /*2e740*/  IMAD.MOV.U32 R101, RZ, RZ, RZ ;  /* 0x000000ffff657224 */ /* 0x000fe400078e00ff */
[----:B------:R-:W-:-:S04]  /*2e750*/  IMAD.WIDE.U32 R80, R23, UR4, R80 ;  /* 0x0000000417507c25 */ /* 0x000fc8000f8e0050 */
[----:B------:R-:W-:-:S05]  /*2e760*/  IMAD.WIDE.U32 R100, R67, UR5, R100 ;  /* 0x0000000543647c25 */ /* 0x000fca000f8e0064 */
        /* <DEDUP_REMOVED lines=10> */
[----:B------:R-:W-:Y:S02]  /*2e810*/  IMAD.MOV.U32 R99, RZ, RZ, RZ ;  /* 0x000000ffff637224 */ /* 0x000fe400078e00ff */
[----:B------:R-:W-:-:S04]  /*2e820*/  IMAD.WIDE.U32 R80, R65, UR4, R80 ;  /* 0x0000000441507c25 */ /* 0x000fc8000f8e0050 */
[----:B------:R-:W-:-:S04]  /*2e830*/  IMAD.WIDE.U32 R92, R23, UR5, R92 ;  /* 0x00000005175c7c25 */ /* 0x000fc8000f8e005c */
[----:B------:R-:W-:Y:S01]  /*2e840*/  IMAD.WIDE.U32 R98, R67, UR6, R98 ;  /* 0x0000000643627c25 */ /* 0x000fe2000f8e0062 */
        /* <DEDUP_REMOVED lines=15> */
[----:B------:R-:W-:Y:S02]  /*2e940*/  IMAD.MOV.U32 R93, RZ, RZ, RZ ;  /* 0x000000ffff5d7224 */ /* 0x000fe400078e00ff */
[----:B------:R-:W-:-:S04]  /*2e950*/  IMAD.WIDE.U32 R80, R31, UR4, R80 ;  /* 0x000000041f507c25 */ /* 0x000fc8000f8e0050 */
[----:B------:R-:W-:-:S04]  /*2e960*/  IMAD.WIDE.U32 R78, R65, UR5, R78 ;  /* 0x00000005414e7c25 */ /* 0x000fc8000f8e004e */
[----:B------:R-:W-:Y:S01]  /*2e970*/  IMAD.WIDE.U32 R84, R23, UR6, R84 ;  /* 0x0000000617547c25 */ /* 0x000fe2000f8e0054 */
[----:B------:R-:W-:-:S03]  /*2e980*/  IADD3 R76, P0, PT, R80, R79, RZ ;  /* 0x0000004f504c7210 */ /* 0x000fc60007f1e0ff */
[----:B------:R-:W-:Y:S01]  /*2e990*/  IMAD.WIDE.U32 R92, R67, UR7, R92 ;  /* 0x00000007435c7c25 */ /* 0x000fe2000f8e005c */
[----:B------:R-:W-:-:S03]  /*2e9a0*/  IADD3 R78, P1, PT, R78, R85, RZ ;  /* 0x000000554e4e7210 */ /* 0x000fc60007f3e0ff */
[----:B------:R-:W-:Y:S01]  /*2e9b0*/  IMAD.MOV.U32 R80, RZ, RZ, R81 ;  /* 0x000000ffff507224 */ /* 0x000fe200078e0051 */
[----:B------:R-:W-:Y:S01]  /*2e9c0*/  IADD3 R84, P2, PT, R84, R93, RZ ;  /* 0x0000005d54547210 */ /* 0x000fe20007f5e0ff */
[----:B------:R-:W-:Y:S02]  /*2e9d0*/  IMAD.X R77, RZ, RZ, RZ, P0 ;  /* 0x000000ffff4d7224 */ /* 0x000fe400000e06ff */
[----:B------:R-:W-:Y:S02]  /*2e9e0*/  IMAD.X R79, RZ, RZ, RZ, P1 ;  /* 0x000000ffff4f7224 */ /* 0x000fe400008e06ff */
[----:B------:R-:W-:Y:S02]  /*2e9f0*/  IMAD.X R85, RZ, RZ, RZ, P2 ;  /* 0x000000ffff557224 */ /* 0x000fe400010e06ff */
[----:B------:R-:W-:Y:S02]  /*2ea00*/  IMAD.MOV.U32 R81, RZ, RZ, RZ ;  /* 0x000000ffff517224 */ /* 0x000fe400078e00ff */
[----:B------:R-:W-:-:S04]  /*2ea10*/  IMAD.WIDE.U32 R76, R33, UR5, R76 ;  /* 0x00000005214c7c25 */ /* 0x000fc8000f8e004c */
[----:B------:R-:W-:Y:S01]  /*2ea20*/  IMAD.WIDE.U32 R80, R25, UR4, R80 ;  /* 0x0000000419507c25 */ /* 0x000fe2000f8e0050 */
[----:B------:R-:W-:-:S03]  /*2ea30*/  UMOV UR4, URZ ;  /* 0x000000ff00047c82 */ /* 0x000fc60008000000 */
[----:B------:R-:W-:Y:S01]  /*2ea40*/  IMAD.WIDE.U32 R78, R21, UR6, R78 ;  /* 0x00000006154e7c25 */ /* 0x000fe2000f8e004e */
[----:B------:R-:W-:-:S03]  /*2ea50*/  IADD3 R72, P0, PT, R80, R77, RZ ;  /* 0x0000004d50487210 */ /* 0x000fc60007f1e0ff */
[----:B------:R-:W-:Y:S01]  /*2ea60*/  IMAD.WIDE.U32 R84, R53, UR7, R84 ;  /* 0x0000000735547c25 */ /* 0x000fe2000f8e0054 */
[----:B------:R-:W-:-:S03]  /*2ea70*/  IADD3 R76, P1, PT, R76, R79, RZ ;  /* 0x0000004f4c4c7210 */ /* 0x000fc60007f3e0ff */
[----:B------:R-:W-:Y:S01]  /*2ea80*/  IMAD.X R73, RZ, RZ, RZ, P0 ;  /* 0x000000ffff497224 */ /* 0x000fe200000e06ff */
[----:B------:R-:W-:Y:S01]  /*2ea90*/  IADD3 R78, P2, PT, R78, R85, RZ ;  /* 0x000000554e4e7210 */ /* 0x000fe20007f5e0ff */
[----:B------:R-:W-:Y:S02]  /*2eaa0*/  IMAD.X R77, RZ, RZ, RZ, P1 ;  /* 0x000000ffff4d7224 */ /* 0x000fe400008e06ff */
[----:B------:R-:W-:Y:S02]  /*2eab0*/  IMAD.MOV.U32 R85, RZ, RZ, RZ ;  /* 0x000000ffff557224 */ /* 0x000fe400078e00ff */
[----:B------:R-:W-:Y:S02]  /*2eac0*/  IMAD.X R79, RZ, RZ, RZ, P2 ;  /* 0x000000ffff4f7224 */ /* 0x000fe400010e06ff */
[----:B------:R-:W-:-:S04]  /*2ead0*/  IMAD.WIDE.U32 R72, R31, UR5, R72 ;  /* 0x000000051f487c25 */ /* 0x000fc8000f8e0048 */
[----:B------:R-:W-:Y:S01]  /*2eae0*/  IMAD.WIDE.U32 R76, R65, UR6, R76 ;  /* 0x00000006414c7c25 */ /* 0x000fe2000f8e004c */
[----:B------:R-:W-:-:S03]  /*2eaf0*/  IADD3 R80, P0, PT, R81, R73, RZ ;  /* 0x0000004951507210 */ /* 0x000fc60007f1e0ff */
[----:B------:R-:W-:Y:S01]  /*2eb00*/  IMAD.WIDE.U32 R78, R23, UR7, R78 ;  /* 0x00000007174e7c25 */ /* 0x000fe2000f8e004e */
[----:B------:R-:W-:-:S03]  /*2eb10*/  IADD3 R72, P1, PT, R72, R77, RZ ;  /* 0x0000004d48487210 */ /* 0x000fc60007f3e0ff */
[----:B-1----:R-:W-:Y:S01]  /*2eb20*/  IMAD.WIDE.U32 R84, R67, UR8, R84 ;  /* 0x0000000843547c25 */ /* 0x002fe2000f8e0054 */
[----:B------:R-:W-:-:S03]  /*2eb30*/  IADD3 R76, P2, PT, R76, R79, RZ ;  /* 0x0000004f4c4c7210 */ /* 0x000fc60007f5e0ff */
[----:B------:R-:W-:Y:S01]  /*2eb40*/  IMAD.X R81, RZ, RZ, RZ, P0 ;  /* 0x000000ffff517224 */ /* 0x000fe200000e06ff */
[----:B------:R-:W-:Y:S01]  /*2eb50*/  IADD3 R78, P3, PT, R78, R85, RZ ;  /* 0x000000554e4e7210 */ /* 0x000fe20007f7e0ff */
[----:B------:R-:W-:Y:S02]  /*2eb60*/  IMAD.X R73, RZ, RZ, RZ, P1 ;  /* 0x000000ffff497224 */ /* 0x000fe400008e06ff */
[----:B------:R-:W-:Y:S02]  /*2eb70*/  IMAD.X R77, RZ, RZ, RZ, P2 ;  /* 0x000000ffff4d7224 */ /* 0x000fe400010e06ff */
[----:B------:R-:W-:Y:S02]  /*2eb80*/  IMAD.X R79, RZ, RZ, RZ, P3 ;  /* 0x000000ffff4f7224 */ /* 0x000fe400018e06ff */
[----:B------:R-:W-:-:S04]  /*2eb90*/  IMAD.WIDE.U32 R80, R25, UR5, R80 ;  /* 0x0000000519507c25 */ /* 0x000fc8000f8e0050 */
[----:B------:R-:W-:-:S04]  /*2eba0*/  IMAD.WIDE.U32 R72, R33, UR6, R72 ;  /* 0x0000000621487c25 */ /* 0x000fc8000f8e0048 */
        /* <DEDUP_REMOVED lines=14> */
[----:B------:R-:W-:Y:S01]  /*2ec90*/  IMAD.WIDE.U32 R78, R67, UR9, R78 ;  /* 0x00000009434e7c25 */ /* 0x000fe2000f8e004e */
        /* <DEDUP_REMOVED lines=54> */
[----:B------:R-:W-:-:S04]  /*2f000*/  IMAD.WIDE.U32 R60, R33, UR9, R60 ;  /* 0x00000009213c7c25 */ /* 0x000fc8000f8e003c */
[----:B------:R-:W-:Y:S01]  /*2f010*/  IMAD.WIDE.U32 R56, R21, UR10, R56 ;  /* 0x0000000a15387c25 */ /* 0x000fe2000f8e0038 */
        /* <DEDUP_REMOVED lines=8> */
[----:B------:R-:W-:-:S04]  /*2f0a0*/  IMAD.WIDE.U32 R56, R23, UR11, R56 ;  /* 0x0000000b17387c25 */ /* 0x000fc8000f8e0038 */
[----:B------:R-:W-:-:S04]  /*2f0b0*/  IMAD.WIDE.U32 R62, R31, UR9, R62 ;  /* 0x000000091f3e7c25 */ /* 0x000fc8000f8e003e */
[----:B------:R-:W-:Y:S01]  /*2f0c0*/  IMAD.WIDE.U32 R60, R65, UR10, R60 ;  /* 0x0000000a413c7c25 */ /* 0x000fe2000f8e003c */
[----:B------:R-:W-:-:S03]  /*2f0d0*/  IADD3 R80, P0, PT, R81, R63, RZ ;  /* 0x0000003f51507210 */ /* 0x000fc60007f1e0ff */
[----:B------:R-:W-:Y:S01]  /*2f0e0*/  VIADD R7, R59, UR4 ;  /* 0x000000043b077c36 */ /* 0x000fe20008000000 */
        /* <DEDUP_REMOVED lines=10> */
[----:B------:R-:W-:-:S03]  /*2f190*/  IMAD.WIDE.U32 R80, R25, UR9, R80 ;  /* 0x0000000919507c25 */ /* 0x000fc6000f8e0050 */
[----:B------:R-:W-:Y:S01]  /*2f1a0*/  IADD3.X R99, PT, PT, RZ, R99, RZ, P5, P6 ;  /* 0x00000063ff637210 */ /* 0x000fe20002fec4ff */
[----:B------:R-:W-:-:S04]  /*2f1b0*/  IMAD.WIDE.U32 R62, R33, UR10, R62 ;  /* 0x0000000a213e7c25 */ /* 0x000fc8000f8e003e */
[----:B------:R-:W-:Y:S01]  /*2f1c0*/  IMAD.WIDE.U32 R60, R21, UR11, R60 ;  /* 0x0000000b153c7c25 */ /* 0x000fe2000f8e003c */
        /* <DEDUP_REMOVED lines=8> */
[----:B------:R-:W-:Y:S01]  /*2f250*/  IMAD.WIDE.U32 R58, R31, UR10, R58 ;  /* 0x0000000a1f3a7c25 */ /* 0x000fe2000f8e003a */
[----:B------:R-:W-:-:S03]  /*2f260*/  IADD3.X R93, PT, PT, RZ, RZ, RZ, P2, P3 ;  /* 0x000000ffff5d7210 */ /* 0x000fc600017e64ff */
[----:B------:R-:W-:Y:S01]  /*2f270*/  IMAD.WIDE.U32 R70, R65, UR11, R70 ;  /* 0x0000000b41467c25 */ /* 0x000fe2000f8e0046 */
        /* <DEDUP_REMOVED lines=20> */
[----:B------:R-:W-:Y:S01]  /*2f3c0*/  IMAD.WIDE.U32 R60, R31, UR11, R60 ;  /* 0x0000000b1f3c7c25 */ /* 0x000fe2000f8e003c */
        /* <DEDUP_REMOVED lines=9> */
[----:B------:R-:W-:-:S03]  /*2f460*/  IMAD.WIDE.U32 R80, R25, UR11, R80 ;  /* 0x0000000b19507c25 */ /* 0x000fc6000f8e0050 */
        /* <DEDUP_REMOVED lines=62> */
.L_x_1276:
[----:B------:R-:W-:Y:S05]  /*2f850*/  BSYNC.RECONVERGENT B0 ;  /* 0x0000000000007941 */ /* 0x000fea0003800200 */
.L_x_1275:
[----:B------:R-:W-:Y:S01]  /*2f860*/  ISETP.LE.U32.AND P0, PT, R30, R2, !P0 ;  /* 0x000000021e00720c */ /* 0x000fe20004703070 */
[----:B------:R-:W-:-:S12]  /*2f870*/  BSSY.RECONVERGENT B0, `(.L_x_1277) ;  /* 0x000002c000007945 */ /* 0x000fd80003800200 */
        /* <DEDUP_REMOVED lines=32> */
.L_x_1278:
        /* <DEDUP_REMOVED lines=11> */
.L_x_1279:
[----:B------:R-:W-:Y:S05]  /*2fb30*/  BSYNC.RECONVERGENT B0 ;  /* 0x0000000000007941 */ /* 0x000fea0003800200 */
.L_x_1277:
        /* <DEDUP_REMOVED lines=34> */
.L_x_1281:
        /* <DEDUP_REMOVED lines=11> */
.L_x_1282:
[----:B------:R-:W-:Y:S05]  /*2fe10*/  BSYNC.RECONVERGENT B0 ;  /* 0x0000000000007941 */ /* 0x000fea0003800200 */
.L_x_1280:
        /* <DEDUP_REMOVED lines=151> */
[----:B------:R-:W-:Y:S02]  /*30790*/  IMAD.MOV.U32 R17, RZ, RZ, RZ ;  /* 0x000000ffff117224 */ /* 0x000fe400078e00ff */
[----:B------:R-:W-:Y:S01]  /*307a0*/  IMAD.X R19, RZ, RZ, RZ, P0 ;  /* 0x000000ffff137224 */ /* 0x000fe200000e06ff */
[----:B------:R-:W-:Y:S01]  /*307b0*/  IADD3 R77, P0, PT, R80, R12, RZ ;  /* 0x0000000c504d7210 */ /* 0x000fe20007f1e0ff */
[----:B------:R-:W-:Y:S02]  /*307c0*/  IMAD.IADD R12, R13, 0x1, R17 ;  /* 0x000000010d0c7824 */ /* 0x000fe400078e0211 */
        /* <DEDUP_REMOVED lines=10> */
[----:B------:R-:W-:Y:S01]  /*30870*/  IMAD.MOV.U32 R15, RZ, RZ, RZ ;  /* 0x000000ffff0f7224 */ /* 0x000fe200078e00ff */
[----:B------:R-:W-:Y:S01]  /*30880*/  IADD3 R79, P3, P4, R78, R79, R12 ;  /* 0x0000004f4e4f7210 */ /* 0x000fe20007c7e00c */
[----:B------:R-:W-:-:S04]  /*30890*/  IMAD.WIDE.U32 R12, R14, 0x3d1, RZ ;  /* 0x000003d10e0c7825 */ /* 0x000fc800078e00ff */
[----:B------:R-:W-:Y:S01]  /*308a0*/  IMAD.X R63, RZ, RZ, RZ, P0 ;  /* 0x000000ffff3f7224 */ /* 0x000fe200000e06ff */
[----:B------:R-:W-:Y:S01]  /*308b0*/  IADD3 R79, P0, P5, R54, R79, R12 ;  /* 0x0000004f364f7210 */ /* 0x000fe20007d1e00c */
[----:B------:R-:W-:Y:S01]  /*308c0*/  IMAD.X R17, RZ, RZ, RZ, P2 ;  /* 0x000000ffff117224 */ /* 0x000fe200010e06ff */
[----:B------:R-:W-:Y:S01]  /*308d0*/  IADD3.X R12, PT, PT, RZ, RZ, RZ, P3, P4 ;  /* 0x000000ffff0c7210 */ /* 0x000fe20001fe84ff */
[----:B------:R-:W-:-:S04]  /*308e0*/  IMAD.WIDE.U32 R62, R37, R39, R62 ;  /* 0x00000027253e7225 */ /* 0x000fc800078e003e */
[----:B------:R-:W-:-:S04]  /*308f0*/  IMAD.WIDE.U32 R18, R35, R41, R18 ;  /* 0x0000002923127225 */ /* 0x000fc800078e0012 */
[----:B------:R-:W-:-:S04]  /*30900*/  IMAD.WIDE.U32 R16, R11, R43, R16 ;  /* 0x0000002b0b107225 */ /* 0x000fc800078e0010 */
[----:B------:R-:W-:Y:S01]  /*30910*/  IMAD.IADD R15, R13, 0x1, R15 ;  /* 0x000000010d0f7824 */ /* 0x000fe200078e020f */
        /* <DEDUP_REMOVED lines=27> */
[----:B------:R-:W-:Y:S02]  /*30ad0*/  IMAD.MOV.U32 R13, RZ, RZ, RZ ;  /* 0x000000ffff0d7224 */ /* 0x000fe400078e00ff */
[----:B------:R-:W-:Y:S02]  /*30ae0*/  IMAD.IADD R16, R15, 0x1, R14 ;  /* 0x000000010f107824 */ /* 0x000fe400078e020e */
[----:B------:R-:W-:-:S03]  /*30af0*/  IMAD.WIDE.U32 R14, R12, 0x3d1, RZ ;  /* 0x000003d10c0e7825 */ /* 0x000fc600078e00ff */
        /* <DEDUP_REMOVED lines=21> */
[----:B------:R-:W-:Y:S01]  /*30c50*/  IADD3.X R37, PT, PT, RZ, RZ, RZ, P0, P1 ;  /* 0x000000ffff257210 */ /* 0x000fe200007e24ff */
[----:B------:R-:W-:Y:S01]  /*30c60*/  IMAD.MOV.U32 R15, RZ, RZ, RZ ;  /* 0x000000ffff0f7224 */ /* 0x000fe200078e00ff */
        /* <DEDUP_REMOVED lines=58> */
.L_x_1283:
[----:B------:R-:W-:Y:S01]  /*31010*/  ISETP.LE.U32.AND P0, PT, R37, R2, !P0 ;  /* 0x000000022500720c */ /* 0x000fe20004703070 */
[----:B------:R-:W-:-:S12]  /*31020*/  IMAD.MOV.U32 R11, RZ, RZ, R17 ;  /* 0x000000ffff0b7224 */ /* 0x000fd800078e0011 */
        /* <DEDUP_REMOVED lines=32> */
.L_x_1284:
        /* <DEDUP_REMOVED lines=11> */
.L_x_1285:
        /* <DEDUP_REMOVED lines=33> */
.L_x_1286:
        /* <DEDUP_REMOVED lines=11> */
.L_x_1287:
        /* <DEDUP_REMOVED lines=280> */
.L_x_1289:
[----:B------:R-:W-:Y:S05]  /*32720*/  BSYNC.RECONVERGENT B0 ;  /* 0x0000000000007941 */ /* 0x000fea0003800200 */
.L_x_1288:
[----:B------:R-:W-:Y:S01]  /*32730*/  ISETP.LE.U32.AND P0, PT, R21, R2, !P0 ;  /* 0x000000021500720c */ /* 0x000fe20004703070 */
[----:B------:R-:W-:Y:S01]  /*32740*/  BSSY.RECONVERGENT B0, `(.L_x_1290) ;  /* 0x0000030000007945 */ /* 0x000fe20003800200 */
[----:B------:R-:W-:Y:S02]  /*32750*/  IMAD.MOV.U32 R25, RZ, RZ, R52 ;  /* 0x000000ffff197224 */ /* 0x000fe400078e0034 */
[----:B------:R-:W-:Y:S02]  /*32760*/  IMAD.MOV.U32 R29, RZ, RZ, R13 ;  /* 0x000000ffff1d7224 */ /* 0x000fe400078e000d */
[----:B------:R-:W-:Y:S02]  /*32770*/  IMAD.MOV.U32 R31, RZ, RZ, R9 ;  /* 0x000000ffff1f7224 */ /* 0x000fe400078e0009 */
[----:B------:R-:W-:-:S05]  /*32780*/  IMAD.MOV.U32 R33, RZ, RZ, R62 ;  /* 0x000000ffff217224 */ /* 0x000fca00078e003e */
        /* <DEDUP_REMOVED lines=32> */
.L_x_1291:
        /* <DEDUP_REMOVED lines=11> */
.L_x_1292:
[----:B------:R-:W-:Y:S05]  /*32a40*/  BSYNC.RECONVERGENT B0 ;  /* 0x0000000000007941 */ /* 0x000fea0003800200 */
.L_x_1290:
        /* <DEDUP_REMOVED lines=34> */
.L_x_1294:
        /* <DEDUP_REMOVED lines=11> */
.L_x_1295:
[----:B------:R-:W-:Y:S05]  /*32d20*/  BSYNC.RECONVERGENT B0 ;  /* 0x0000000000007941 */ /* 0x000fea0003800200 */
.L_x_1293:
        /* <DEDUP_REMOVED lines=12> */
[----:B--2---:R-:W-:-:S04]  /*32df0*/  IMAD.WIDE.U32 R52, R77, R64, RZ ;  /* 0x000000404d347225 */ /* 0x004fc800078e00ff */
[----:B------:R-:W-:-:S04]  /*32e00*/  IMAD.MOV.U32 R56, RZ, RZ, R53 ;  /* 0x000000ffff387224 */ /* 0x000fc800078e0035 */
[----:B------:R-:W-:-:S04]  /*32e10*/  IMAD.WIDE.U32 R56, R64, R79, R56 ;  /* 0x0000004f40387225 */ /* 0x000fc800078e0038 */
[----:B------:R-:W-:Y:S02]  /*32e20*/  IMAD.MOV.U32 R12, RZ, RZ, R57 ;  /* 0x000000ffff0c7224 */ /* 0x000fe400078e0039 */
[----:B------:R-:W-:Y:S02]  /*32e30*/  IMAD.MOV.U32 R57, RZ, RZ, RZ ;  /* 0x000000ffff397224 */ /* 0x000fe400078e00ff */
[----:B------:R-:W-:-:S04]  /*32e40*/  IMAD.WIDE.U32 R12, R64, R11, R12 ;  /* 0x0000000b400c7225 */ /* 0x000fc800078e000c */
[----:B---3--:R-:W-:-:S05]  /*32e50*/  IMAD.WIDE.U32 R56, R66, R77, R56 ;  /* 0x0000004d42387225 */ /* 0x008fca00078e0038 */
        /* <DEDUP_REMOVED lines=150> */
[----:B------:R-:W-:Y:S01]  /*337c0*/  VIADD R15, R15, UR4 ;  /* 0x000000040f0f7c36 */ /* 0x000fe20008000000 */
[----:B------:R-:W-:Y:S01]  /*337d0*/  IADD3 R14, P1, PT, R16, R77, RZ ;  /* 0x0000004d100e7210 */ /* 0x000fe20007f3e0ff */
[----:B------:R-:W-:Y:S02]  /*337e0*/  IMAD.X R19, RZ, RZ, RZ, P2 ;  /* 0x000000ffff137224 */ /* 0x000fe400010e06ff */
        /* <DEDUP_REMOVED lines=11> */
[----:B------:R-:W-:-:S04]  /*338a0*/  IMAD.WIDE.U32 R16, R50, R71, R16 ;  /* 0x0000004732107225 */ /* 0x000fc800078e0010 */
[----:B------:R-:W-:Y:S01]  /*338b0*/  VIADD R57, R57, UR4 ;  /* 0x0000000439397c36 */ /* 0x000fe20008000000 */
        /* <DEDUP_REMOVED lines=103> */
.L_x_1297:
[----:B------:R-:W-:Y:S05]  /*33f30*/  BSYNC.RECONVERGENT B0 ;  /* 0x0000000000007941 */ /* 0x000fea0003800200 */
.L_x_1296:
[----:B------:R-:W-:Y:S01]  /*33f40*/  ISETP.LE.U32.AND P0, PT, R14, R2, !P0 ;  /* 0x000000020e00720c */ /* 0x000fe20004703070 */
[----:B------:R-:W-:Y:S01]  /*33f50*/  BSSY.RECONVERGENT B0, `(.L_x_1298) ;  /* 0x0000034000007945 */ /* 0x000fe20003800200 */
[----:B------:R-:W-:Y:S02]  /*33f60*/  IMAD.MOV.U32 R11, RZ, RZ, R14 ;  /* 0x000000ffff0b7224 */ /* 0x000fe400078e000e */
[----:B------:R-:W-:Y:S02]  /*33f70*/  IMAD.MOV.U32 R15, RZ, RZ, R18 ;  /* 0x000000ffff0f7224 */ /* 0x000fe400078e0012 */
[----:B------:R-:W-:Y:S02]  /*33f80*/  IMAD.MOV.U32 R12, RZ, RZ, R20 ;  /* 0x000000ffff0c7224 */ /* 0x000fe400078e0014 */
[----:B------:R-:W-:Y:S02]  /*33f90*/  IMAD.MOV.U32 R13, RZ, RZ, R66 ;  /* 0x000000ffff0d7224 */ /* 0x000fe400078e0042 */
[----:B------:R-:W-:-:S02]  /*33fa0*/  IMAD.MOV.U32 R14, RZ, RZ, R56 ;  /* 0x000000ffff0e7224 */ /* 0x000fc400078e0038 */
[----:B------:R-:W-:Y:S02]  /*33fb0*/  IMAD.MOV.U32 R16, RZ, RZ, R76 ;  /* 0x000000ffff107224 */ /* 0x000fe400078e004c */
[----:B------:R-:W-:Y:S02]  /*33fc0*/  IMAD.MOV.U32 R17, RZ, RZ, R19 ;  /* 0x000000ffff117224 */ /* 0x000fe400078e0013 */
[----:B------:R-:W-:Y:S01]  /*33fd0*/  IMAD.MOV.U32 R18, RZ, RZ, R52 ;  /* 0x000000ffff127224 */ /* 0x000fe200078e0034 */
[----:B------:R-:W-:Y:S06]  /*33fe0*/  @!P0 BRA `(.L_x_1299) ;  /* 0x00000000007c8947 */ /* 0x000fec0003800000 */
        /* <DEDUP_REMOVED lines=31> */
.L_x_1299:
        /* <DEDUP_REMOVED lines=11> */
.L_x_1300:
[----:B------:R-:W-:Y:S05]  /*34290*/  BSYNC.RECONVERGENT B0 ;  /* 0x0000000000007941 */ /* 0x000fea0003800200 */
.L_x_1298:
        /* <DEDUP_REMOVED lines=34> */
.L_x_1302:
        /* <DEDUP_REMOVED lines=11> */
.L_x_1303:
[----:B------:R-:W-:Y:S05]  /*34570*/  BSYNC.RECONVERGENT B0 ;  /* 0x0000000000007941 */ /* 0x000fea0003800200 */
.L_x_1301:
        /* <DEDUP_REMOVED lines=140> */
[----:B------:R-:W-:-:S04]  /*34e40*/  IADD3 R66, P0, PT, R67, R59, RZ ;  /* 0x0000003b43427210 */ /* 0x000fc80007f1e0ff */
[----:B------:R-:W-:Y:S01]  /*34e50*/  IADD3 R58, P1, PT, R58, R57, RZ ;  /* 0x000000393a3a7210 */ /* 0x000fe20007f3e0ff */
        /* <DEDUP_REMOVED lines=11> */
[----:B------:R-:W-:Y:S01]  /*34f10*/  IMAD.WIDE.U32 R66, R54, 0x3d1, RZ ;  /* 0x000003d136427825 */ /* 0x000fe200078e00ff */
[----:B------:R-:W-:-:S03]  /*34f20*/  IADD3 R80, P0, PT, R78, R59, RZ ;  /* 0x0000003b4e507210 */ /* 0x000fc60007f1e0ff */
        /* <DEDUP_REMOVED lines=18> */
[----:B------:R-:W-:Y:S01]  /*35050*/  IMAD.WIDE.U32 R58, R27, UR11, R58 ;  /* 0x0000000b1b3a7c25 */ /* 0x000fe2000f8e003a */
[----:B------:R-:W-:-:S03]  /*35060*/  IADD3.X R27, PT, PT, RZ, RZ, RZ, P3, P4 ;  /* 0x000000ffff1b7210 */ /* 0x000fc60001fe84ff */
[----:B------:R-:W-:Y:S01]  /*35070*/  IMAD.WIDE.U32 R80, R23, UR10, R80 ;  /* 0x0000000a17507c25 */ /* 0x000fe2000f8e0050 */
[----:B------:R-:W-:-:S03]  /*35080*/  IADD3.X R27, PT, PT, RZ, R27, RZ, P2, P5 ;  /* 0x0000001bff1b7210 */ /* 0x000fc600017ea4ff */
        /* <DEDUP_REMOVED lines=22> */
[----:B------:R-:W-:Y:S01]  /*351f0*/  IMAD.WIDE.U32 R56, R23, UR11, R56 ;  /* 0x0000000b17387c25 */ /* 0x000fe2000f8e0038 */
[----:B------:R-:W-:-:S03]  /*35200*/  IADD3.X R65, PT, PT, RZ, R65, RZ, P1, P4 ;  /* 0x00000041ff417210 */ /* 0x000fc60000fe84ff */
[----:B------:R-:W-:-:S04]  /*35210*/  IMAD.WIDE.U32 R78, R21, UR10, R78 ;  /* 0x0000000a154e7c25 */ /* 0x000fc8000f8e004e */
[----:B------:R-:W-:Y:S01]  /*35220*/  VIADD R55, R55, UR4 ;  /* 0x0000000437377c36 */ /* 0x000fe20008000000 */
[----:B------:R-:W-:Y:S01]  /*35230*/  IADD3 R54, P0, PT, R78, R57, RZ ;  /* 0x000000394e367210 */ /* 0x000fe20007f1e0ff */
[----:B------:R-:W-:-:S03]  /*35240*/  IMAD.WIDE.U32 R58, R56, 0x3d1, RZ ;  /* 0x000003d1383a7825 */ /* 0x000fc600078e00ff */
[----:B------:R-:W-:Y:S01]  /*35250*/  IADD3 R65, P1, P2, R64, R65, R55 ;  /* 0x0000004140417210 */ /* 0x000fe20007a3e037 */
[----:B------:R-:W-:-:S03]  /*35260*/  IMAD.X R55, RZ, RZ, RZ, P0 ;  /* 0x000000ffff377224 */ /* 0x000fc600000e06ff */
[----:B------:R-:W-:Y:S01]  /*35270*/  IADD3.X R63, PT, PT, RZ, RZ, RZ, P1, P2 ;  /* 0x000000ffff3f7210 */ /* 0x000fe20000fe44ff */
[----:B------:R-:W-:Y:S01]  /*35280*/  IMAD.WIDE.U32 R54, R22, UR11, R54 ;  /* 0x0000000b16367c25 */ /* 0x000fe2000f8e0036 */
        /* <DEDUP_REMOVED lines=73> */
.L_x_1305:
[----:B------:R-:W-:Y:S05]  /*35720*/  BSYNC.RECONVERGENT B0 ;  /* 0x0000000000007941 */ /* 0x000fea0003800200 */
.L_x_1304:
[----:B------:R-:W-:Y:S01]  /*35730*/  ISETP.LE.U32.AND P0, PT, R58, R2, !P0 ;  /* 0x000000023a00720c */ /* 0x000fe20004703070 */
[----:B------:R-:W-:Y:S01]  /*35740*/  BSSY.RECONVERGENT B0, `(.L_x_1306) ;  /* 0x000002f000007945 */ /* 0x000fe20003800200 */
[----:B------:R-:W-:Y:S02]  /*35750*/  IMAD.MOV.U32 R50, RZ, RZ, R25 ;  /* 0x000000ffff327224 */ /* 0x000fe400078e0019 */
[----:B------:R-:W-:Y:S02]  /*35760*/  IMAD.MOV.U32 R33, RZ, RZ, R27 ;  /* 0x000000ffff217224 */ /* 0x000fe400078e001b */
[----:B------:R-:W-:-:S07]  /*35770*/  IMAD.MOV.U32 R52, RZ, RZ, R29 ;  /* 0x000000ffff347224 */ /* 0x000fce00078e001d */
        /* <DEDUP_REMOVED lines=32> */
.L_x_1307:
        /* <DEDUP_REMOVED lines=11> */
.L_x_1308:
[----:B------:R-:W-:Y:S05]  /*35a30*/  BSYNC.RECONVERGENT B0 ;  /* 0x0000000000007941 */ /* 0x000fea0003800200 */
.L_x_1306:
        /* <DEDUP_REMOVED lines=34> */
.L_x_1310:
        /* <DEDUP_REMOVED lines=11> */
.L_x_1311:
[----:B------:R-:W-:Y:S05]  /*35d10*/  BSYNC.RECONVERGENT B0 ;  /* 0x0000000000007941 */ /* 0x000fea0003800200 */
.L_x_1309:
[----:B------:R-:W-:Y:S01]  /*35d20*/  ISETP.GT.U32.AND P0, PT, R83, R30, PT ;  /* 0x0000001e5300720c */ /* 0x000fe20003f04070 */
[----:B------:R-:W-:Y:S04]  /*35d30*/  BSSY.RECONVERGENT B0, `(.L_x_1312) ;  /* 0x0000f6c000007945 */ /* 0x000fe80003800200 */
[----:B------:R-:W0:Y:S08]  /*35d40*/  BMOV.32.CLEAR R23, B0 ;  /* 0x0000000000177355 */ /* 0x000e300000100000 */
[----:B0-----:R-:W-:Y:S05]  /*35d50*/  @P0 BRA `(.L_x_1313) ;  /* 0x000000f400a00947 */ /* 0x001fea0003800000 */
        /* <DEDUP_REMOVED lines=9> */
[----:B------:R-:W0:Y:S01]  /*35df0*/  LDC R25, c[0x0][0x360] ;  /* 0x0000d800ff197b82 */ /* 0x000e220000000800 */
[----:B------:R-:W-:Y:S01]  /*35e00*/  ISETP.GT.U32.AND P0, PT, R11, R58, PT ;  /* 0x0000003a0b00720c */ /* 0x000fe20003f04070 */
[----:B0-----:R-:W-:-:S04]  /*35e10*/  IMAD R25, R25, UR22, R0 ;  /* 0x0000001619197c24 */ /* 0x001fc8000f8e0200 */
[----:B------:R-:W-:-:S08]  /*35e20*/  IMAD.WIDE.U32 R24, R25, 0x64, R46 ;  /* 0x0000006419187825 */ /* 0x000fd000078e002e */
        /* <DEDUP_REMOVED lines=10> */
.L_x_1314:
[----:B------:R-:W-:-:S05]  /*35ed0*/  IMAD.MOV.U32 R12, RZ, RZ, 0x1 ;  /* 0x00000001ff0c7424 */ /* 0x000fca00078e00ff */
[----:B------:R-:W-:Y:S01]  /*35ee0*/  STG.E.U8 desc[UR20][R24.64+0x60], R12 ;  /* 0x0000600c18007986 */ /* 0x000fe2000c101114 */
[----:B------:R-:W-:Y:S05]  /*35ef0*/  EXIT ;  /* 0x000000000000794d */ /* 0x000fea0003800000 */
.L_x_1315:
        /* <DEDUP_REMOVED lines=8> */
[----:B------:R-:W-:Y:S01]  /*35f80*/  BSSY.RECONVERGENT B0, `(.L_x_1317) ;  /* 0x000001a000007945 */ /* 0x000fe20003800200 */
        /* <DEDUP_REMOVED lines=25> */
.L_x_1318:
[----:B------:R-:W-:Y:S05]  /*36120*/  BSYNC.RECONVERGENT B0 ;  /* 0x0000000000007941 */ /* 0x000fea0003800200 */
.L_x_1317:
[----:B------:R-:W2:Y:S04]  /*36130*/  LDG.E R15, desc[UR20][R90.64+0x30] ;  /* 0x000030145a0f7981 */ /* 0x000ea8000c1e1900 */
[----:B------:R-:W3:Y:S04]  /*36140*/  LDG.E R16, desc[UR20][R90.64+0x34] ;  /* 0x000034145a107981 */ /* 0x000ee8000c1e1900 */
[----:B------:R-:W4:Y:S04]  /*36150*/  LDG.E R17, desc[UR20][R90.64+0x38] ;  /* 0x000038145a117981 */ /* 0x000f28000c1e1900 */
[----:B------:R-:W4:Y:S01]  /*36160*/  LDG.E R18, desc[UR20][R90.64+0x3c] ;  /* 0x00003c145a127981 */ /* 0x000f22000c1e1900 */
[----:B------:R-:W-:Y:S01]  /*36170*/  IMAD.WIDE.U32 R38, R11, R11, RZ ;  /* 0x0000000b0b267225 */ /* 0x000fe200078e00ff */
[----:B------:R-:W-:Y:S01]  /*36180*/  UMOV UR4, URZ ;  /* 0x000000ff00047c82 */ /* 0x000fe20008000000 */
[----:B------:R-:W-:Y:S02]  /*36190*/  BSSY.RECONVERGENT B0, `(.L_x_1319) ;  /* 0x000011e000007945 */ /* 0x000fe40003800200 */
[----:B------:R-:W-:-:S02]  /*361a0*/  IMAD.MOV.U32 R24, RZ, RZ, R39 ;  /* 0x000000ffff187224 */ /* 0x000fc400078e0027 */
[----:B------:R-:W-:Y:S02]  /*361b0*/  IMAD.MOV.U32 R25, RZ, RZ, RZ ;  /* 0x000000ffff197224 */ /* 0x000fe400078e00ff */
[----:B------:R-:W-:Y:S02]  /*361c0*/  IMAD.MOV.U32 R27, RZ, RZ, RZ ;  /* 0x000000ffff1b7224 */ /* 0x000fe400078e00ff */
[----:B-----5:R-:W-:-:S04]  /*361d0*/  IMAD.WIDE.U32 R24, R11, R14, R24 ;  /* 0x0000000e0b187225 */ /* 0x020fc800078e0018 */
        /* <DEDUP_REMOVED lines=21> */
[----:B------:R-:W-:Y:S02]  /*36330*/  IMAD.MOV.U32 R53, RZ, RZ, RZ ;  /* 0x000000ffff357224 */ /* 0x000fe400078e00ff */
[----:B------:R-:W-:Y:S02]  /*36340*/  IMAD.MOV.U32 R55, RZ, RZ, RZ ;  /* 0x000000ffff377224 */ /* 0x000fe400078e00ff */
[----:B------:R-:W-:Y:S02]  /*36350*/  IMAD.X R29, RZ, RZ, RZ, P1 ;  /* 0x000000ffff1d7224 */ /* 0x000fe400008e06ff */
[----:B------:R-:W-:-:S04]  /*36360*/  IMAD.WIDE.U32 R28, R14, R41, R28 ;  /* 0x000000290e1c7225 */ /* 0x000fc800078e001c */
[----:B------:R-:W-:-:S04]  /*36370*/  IMAD.MOV.U32 R32, RZ, RZ, R28 ;  /* 0x000000ffff207224 */ /* 0x000fc800078e001c */
[----:B------:R-:W-:-:S04]  /*36380*/  IMAD.WIDE.U32 R32, R11, R40, R32 ;  /* 0x000000280b207225 */ /* 0x000fc800078e0020 */
[----:B--2---:R-:W-:-:S03]  /*36390*/  IMAD.WIDE.U32 R24, R15, R11, R24 ;  /* 0x0000000b0f187225 */ /* 0x004fc600078e0018 */
[----:B------:R-:W-:Y:S01]  /*363a0*/  IADD3 R26, P0, PT, R24, R27, RZ ;  /* 0x0000001b181a7210 */ /* 0x000fe20007f1e0ff */
[----:B------:R-:W-:Y:S02]  /*363b0*/  IMAD.MOV.U32 R24, RZ, RZ, R25 ;  /* 0x000000ffff187224 */ /* 0x000fe400078e0019 */
[----:B------:R-:W-:Y:S02]  /*363c0*/  IMAD.MOV.U32 R25, RZ, RZ, RZ ;  /* 0x000000ffff197224 */ /* 0x000fe400078e00ff */
[----:B------:R-:W-:Y:S02]  /*363d0*/  IMAD.X R27, RZ, RZ, RZ, P0 ;  /* 0x000000ffff1b7224 */ /* 0x000fe400000e06ff */
[----:B---3--:R-:W-:-:S04]  /*363e0*/  IMAD.WIDE.U32 R24, R16, R11, R24 ;  /* 0x0000000b10187225 */ /* 0x008fc800078e0018 */
[----:B------:R-:W-:-:S03]  /*363f0*/  IMAD.WIDE.U32 R26, R14, R40, R26 ;  /* 0x000000280e1a7225 */ /* 0x000fc600078e001a */
[----:B------:R-:W-:Y:S02]  /*36400*/  IADD3 R30, P1, PT, R26, R29, RZ ;  /* 0x0000001d1a1e7210 */ /* 0x000fe40007f3e0ff */
[----:B------:R-:W-:Y:S01]  /*36410*/  IADD3 R26, P0, PT, R24, R27, RZ ;  /* 0x0000001b181a7210 */ /* 0x000fe20007f1e0ff */
[----:B------:R-:W-:Y:S02]  /*36420*/  IMAD.MOV.U32 R24, RZ, RZ, R25 ;  /* 0x000000ffff187224 */ /* 0x000fe400078e0019 */
[----:B------:R-:W-:Y:S02]  /*36430*/  IMAD.X R31, RZ, RZ, RZ, P1 ;  /* 0x000000ffff1f7224 */ /* 0x000fe400008e06ff */
[----:B------:R-:W-:Y:S02]  /*36440*/  IMAD.X R27, RZ, RZ, RZ, P0 ;  /* 0x000000ffff1b7224 */ /* 0x000fe400000e06ff */
[----:B------:R-:W-:Y:S02]  /*36450*/  IMAD.MOV.U32 R25, RZ, RZ, RZ ;  /* 0x000000ffff197224 */ /* 0x000fe400078e00ff */
        /* <DEDUP_REMOVED lines=234> */
[C---:B------:R-:W-:Y:S01]  /*37300*/  @P1 ISETP.GE.U32.AND P2, PT, R24.reuse, RZ, PT ;  /* 0x000000ff1800120c */ /* 0x040fe20003f46070 */
[----:B------:R-:W-:Y:S01]  /*37310*/  @P1 IMAD.X R25, RZ, RZ, RZ, P3 ;  /* 0x000000ffff191224 */ /* 0x000fe200018e06ff */
[----:B------:R-:W-:-:S04]  /*37320*/  @P1 ISETP.LT.U32.AND P3, PT, R24, RZ, PT ;  /* 0x000000ff1800120c */ /* 0x000fc80003f61070 */
[C---:B------:R-:W-:Y:S02]  /*37330*/  @P1 ISETP.GE.U32.AND.EX P2, PT, R25.reuse, 0x1, PT, P2 ;  /* 0x000000011900180c */ /* 0x040fe40003f46120 */
[----:B------:R-:W-:Y:S02]  /*37340*/  @P1 ISETP.LT.U32.AND.EX P3, PT, R25, 0x1, PT, P3 ;  /* 0x000000011900180c */ /* 0x000fe40003f61130 */
[----:B------:R-:W-:Y:S02]  /*37350*/  @P1 PLOP3.LUT P0, PT, P2, PT, PT, 0x8, 0x80 ;  /* 0x000000000080181c */ /* 0x000fe4000170e170 */
[----:B------:R-:W-:-:S11]  /*37360*/  @P1 SEL R61, R24, RZ, P3 ;  /* 0x000000ff183d1207 */ /* 0x000fd60001800000 */
.L_x_1320:
[----:B------:R-:W-:Y:S05]  /*37370*/  BSYNC.RECONVERGENT B0 ;  /* 0x0000000000007941 */ /* 0x000fea0003800200 */
.L_x_1319:
[----:B------:R-:W-:Y:S01]  /*37380*/  ISETP.GT.U32.OR P0, PT, R61, R2, !P0 ;  /* 0x000000023d00720c */ /* 0x000fe20004704470 */
        /* <DEDUP_REMOVED lines=33> */
.L_x_1322:
        /* <DEDUP_REMOVED lines=11> */
.L_x_1323:
[----:B------:R-:W-:Y:S05]  /*37650*/  BSYNC.RECONVERGENT B0 ;  /* 0x0000000000007941 */ /* 0x000fea0003800200 */
.L_x_1321:
        /* <DEDUP_REMOVED lines=34> */
.L_x_1325:
        /* <DEDUP_REMOVED lines=11> */
.L_x_1326:
[----:B------:R-:W-:Y:S05]  /*37930*/  BSYNC.RECONVERGENT B0 ;  /* 0x0000000000007941 */ /* 0x000fea0003800200 */
.L_x_1324:
        /* <DEDUP_REMOVED lines=288> */
.L_x_1328:
[----:B------:R-:W-:Y:S05]  /*38b40*/  BSYNC.RECONVERGENT B0 ;  /* 0x0000000000007941 */ /* 0x000fea0003800200 */
.L_x_1327:
[----:B------:R-:W-:Y:S01]  /*38b50*/  ISETP.LE.U32.AND P0, PT, R29, R2, !P0 ;  /* 0x000000021d00720c */ /* 0x000fe20004703070 */
[----:B------:R-:W-:Y:S01]  /*38b60*/  BSSY.RECONVERGENT B0, `(.L_x_1329) ;  /* 0x000002e000007945 */ /* 0x000fe20003800200 */
[----:B------:R-:W-:Y:S02]  /*38b70*/  IMAD.MOV.U32 R42, RZ, RZ, R32 ;  /* 0x000000ffff2a7224 */ /* 0x000fe400078e0020 */
[----:B------:R-:W-:-:S09]  /*38b80*/  IMAD.MOV.U32 R44, RZ, RZ, R39 ;  /* 0x000000ffff2c7224 */ /* 0x000fd200078e0027 */
        /* <DEDUP_REMOVED lines=32> */
.L_x_1330:
        /* <DEDUP_REMOVED lines=11> */
.L_x_1331:
[----:B------:R-:W-:Y:S05]  /*38e40*/  BSYNC.RECONVERGENT B0 ;  /* 0x0000000000007941 */ /* 0x000fea0003800200 */
.L_x_1329:
        /* <DEDUP_REMOVED lines=34> */
.L_x_1333:
        /* <DEDUP_REMOVED lines=11> */
.L_x_1334:
[----:B------:R-:W-:Y:S05]  /*39120*/  BSYNC.RECONVERGENT B0 ;  /* 0x0000000000007941 */ /* 0x000fea0003800200 */
.L_x_1332:
        /* <DEDUP_REMOVED lines=13> */
[----:B------:R-:W-:Y:S01]  /*39200*/  IMAD.MOV.U32 R30, RZ, RZ, R33 ;  /* 0x000000ffff1e7224 */ /* 0x000fe200078e0021 */
[----:B------:R-:W-:Y:S01]  /*39210*/  SHF.R.U32.HI R33, RZ, 0x1e, R56 ;  /* 0x0000001eff217819 */ /* 0x000fe20000011638 */
[----:B------:R-:W-:Y:S02]  /*39220*/  IMAD.MOV.U32 R31, RZ, RZ, RZ ;  /* 0x000000ffff1f7224 */ /* 0x000fe400078e00ff */
[----:B------:R-:W-:-:S04]  /*39230*/  IMAD.WIDE.U32 R44, R44, 0x4, RZ ;  /* 0x000000042c2c7825 */ /* 0x000fc800078e00ff */
[----:B------:R-:W-:Y:S01]  /*39240*/  IMAD.WIDE.U32 R30, R29, 0x4, R30 ;  /* 0x000000041d1e7825 */ /* 0x000fe200078e001e */
[----:B------:R-:W-:-:S03]  /*39250*/  LOP3.LUT R33, R44, R33, RZ, 0xfc, !PT ;  /* 0x000000212c217212 */ /* 0x000fc600078efcff */
[----:B------:R-:W-:Y:S02]  /*39260*/  IMAD.MOV.U32 R29, RZ, RZ, RZ ;  /* 0x000000ffff1d7224 */ /* 0x000fe400078e00ff */
[----:B------:R-:W-:-:S04]  /*39270*/  IMAD.WIDE.U32 R42, R42, 0x4, RZ ;  /* 0x000000042a2a7825 */ /* 0x000fc800078e00ff */
[----:B------:R-:W-:Y:S01]  /*39280*/  IMAD.WIDE.U32 R28, R31, 0x3d1, R28 ;  /* 0x000003d11f1c7825 */ /* 0x000fe200078e001c */
[----:B------:R-:W-:Y:S02]  /*39290*/  LOP3.LUT R44, R42, R45, RZ, 0xfc, !PT ;  /* 0x0000002d2a2c7212 */ /* 0x000fe400078efcff */
[----:B------:R-:W-:Y:S01]  /*392a0*/  LOP3.LUT R41, R40, R43, RZ, 0xfc, !PT ;  /* 0x0000002b28297212 */ /* 0x000fe200078efcff */
[----:B------:R-:W-:Y:S02]  /*392b0*/  VIADD R29, R29, UR4 ;  /* 0x000000041d1d7c36 */ /* 0x000fe40008000000 */
        /* <DEDUP_REMOVED lines=61> */
.L_x_1336:
[----:B------:R-:W-:Y:S05]  /*39690*/  BSYNC.RECONVERGENT B0 ;  /* 0x0000000000007941 */ /* 0x000fea0003800200 */
.L_x_1335:
        /* <DEDUP_REMOVED lines=34> */
.L_x_1338:
        /* <DEDUP_REMOVED lines=11> */
.L_x_1339:
[----:B------:R-:W-:Y:S05]  /*39970*/  BSYNC.RECONVERGENT B0 ;  /* 0x0000000000007941 */ /* 0x000fea0003800200 */
.L_x_1337:
        /* <DEDUP_REMOVED lines=34> */
.L_x_1341:
        /* <DEDUP_REMOVED lines=11> */
.L_x_1342:
[----:B------:R-:W-:Y:S05]  /*39c50*/  BSYNC.RECONVERGENT B0 ;  /* 0x0000000000007941 */ /* 0x000fea0003800200 */
.L_x_1340:
        /* <DEDUP_REMOVED lines=135> */
[C---:B------:R-:W-:Y:S01]  /*3a4d0*/  IMAD.WIDE.U32 R38, R63.reuse, R58, R38 ;  /* 0x0000003a3f267225 */ /* 0x040fe200078e0026 */
[----:B------:R-:W-:Y:S02]  /*3a4e0*/  IADD3 R32, P3, PT, R32, R31, RZ ;  /* 0x0000001f20207210 */ /* 0x000fe40007f7e0ff */
[----:B------:R-:W-:Y:S01]  /*3a4f0*/  LOP3.LUT R31, R56, 0xfffffffd, RZ, 0xc0, !PT ;  /* 0xfffffffd381f7812 */ /* 0x000fe200078ec0ff */
        /* <DEDUP_REMOVED lines=143> */
.L_x_1344:
[----:B------:R-:W-:Y:S05]  /*3adf0*/  BSYNC.RECONVERGENT B0 ;  /* 0x0000000000007941 */ /* 0x000fea0003800200 */
.L_x_1343:
[----:B------:R-:W-:Y:S01]  /*3ae00*/  ISETP.GT.U32.OR P0, PT, R39, R2, P0 ;  /* 0x000000022700720c */ /* 0x000fe20000704470 */
[----:B------:R-:W-:Y:S01]  /*3ae10*/  BSSY.RECONVERGENT B0, `(.L_x_1345) ;  /* 0x0000031000007945 */ /* 0x000fe20003800200 */
[----:B------:R-:W-:Y:S02]  /*3ae20*/  IMAD.MOV.U32 R33, RZ, RZ, R39 ;  /* 0x000000ffff217224 */ /* 0x000fe400078e0027 */
[----:B------:R-:W-:Y:S02]  /*3ae30*/  IMAD.MOV.U32 R39, RZ, RZ, R48 ;  /* 0x000000ffff277224 */ /* 0x000fe400078e0030 */
[----:B------:R-:W-:Y:S02]  /*3ae40*/  IMAD.MOV.U32 R48, RZ, RZ, R34 ;  /* 0x000000ffff307224 */ /* 0x000fe400078e0022 */
[----:B------:R-:W-:Y:S02]  /*3ae50*/  IMAD.MOV.U32 R50, RZ, RZ, R35 ;  /* 0x000000ffff327224 */ /* 0x000fe400078e0023 */
[----:B------:R-:W-:-:S03]  /*3ae60*/  IMAD.MOV.U32 R51, RZ, RZ, R31 ;  /* 0x000000ffff337224 */ /* 0x000fc600078e001f */
        /* <DEDUP_REMOVED lines=32> */
.L_x_1346:
        /* <DEDUP_REMOVED lines=11> */
.L_x_1347:
[----:B------:R-:W-:Y:S05]  /*3b120*/  BSYNC.RECONVERGENT B0 ;  /* 0x0000000000007941 */ /* 0x000fea0003800200 */
.L_x_1345:
        /* <DEDUP_REMOVED lines=34> */
.L_x_1349:
        /* <DEDUP_REMOVED lines=11> */
.L_x_1350:
[----:B------:R-:W-:Y:S05]  /*3b400*/  BSYNC.RECONVERGENT B0 ;  /* 0x0000000000007941 */ /* 0x000fea0003800200 */
.L_x_1348:
        /* <DEDUP_REMOVED lines=12> */
[----:B------:R-:W-:Y:S02]  /*3b4d0*/  IMAD.SHL.U32 R32, R51, 0x8, RZ ;  /* 0x0000000833207824 */ /* 0x000fe400078e00ff */
[----:B------:R-:W-:-:S04]  /*3b4e0*/  IMAD.WIDE.U32 R38, R49, 0x8, R38 ;  /* 0x0000000831267825 */ /* 0x000fc800078e0026 */
[----:B------:R-:W-:Y:S01]  /*3b4f0*/  IMAD.MOV.U32 R34, RZ, RZ, R39 ;  /* 0x000000ffff227224 */ /* 0x000fe200078e0027 */
[----:B------:R-:W-:Y:S01]  /*3b500*/  SHF.R.U32.HI R39, RZ, 0x1d, R51 ;  /* 0x0000001dff277819 */ /* 0x000fe20000011633 */
        /* <DEDUP_REMOVED lines=31> */
[----:B------:R-:W-:-:S04]  /*3b700*/  IMAD.WIDE.U32 R32, R35, 0x3d1, R32 ;  /* 0x000003d123207825 */ /* 0x000fc800078e0020 */
[----:B------:R-:W-:Y:S02]  /*3b710*/  VIADD R33, R33, UR4 ;  /* 0x0000000421217c36 */ /* 0x000fe40008000000 */
[----:B------:R-:W-:-:S03]  /*3b720*/  IMAD.MOV.U32 R65, RZ, RZ, R32 ;  /* 0x000000ffff417224 */ /* 0x000fc600078e0020 */
[----:B------:R-:W-:Y:S01]  /*3b730*/  IADD3 R64, P0, P2, R33, R64, R35 ;  /* 0x0000004021407210 */ /* 0x000fe20007a1e023 */
[----:B------:R-:W-:-:S03]  /*3b740*/  IMAD.MOV.U32 R33, RZ, RZ, RZ ;  /* 0x000000ffff217224 */ /* 0x000fc600078e00ff */
        /* <DEDUP_REMOVED lines=34> */
.L_x_1352:
[----:B------:R-:W-:Y:S05]  /*3b970*/  BSYNC.RECONVERGENT B0 ;  /* 0x0000000000007941 */ /* 0x000fea0003800200 */
.L_x_1351:
        /* <DEDUP_REMOVED lines=35> */
.L_x_1354:
        /* <DEDUP_REMOVED lines=11> */
.L_x_1355:
[----:B------:R-:W-:Y:S05]  /*3bc60*/  BSYNC.RECONVERGENT B0 ;  /* 0x0000000000007941 */ /* 0x000fea0003800200 */
.L_x_1353:
        /* <DEDUP_REMOVED lines=34> */
.L_x_1357:
        /* <DEDUP_REMOVED lines=11> */
.L_x_1358:
[----:B------:R-:W-:Y:S05]  /*3bf40*/  BSYNC.RECONVERGENT B0 ;  /* 0x0000000000007941 */ /* 0x000fea0003800200 */
.L_x_1356:
        /* <DEDUP_REMOVED lines=280> */
.L_x_1360:
[----:B------:R-:W-:Y:S05]  /*3d0d0*/  BSYNC.RECONVERGENT B0 ;  /* 0x0000000000007941 */ /* 0x000fea0003800200 */
.L_x_1359:
[----:B------:R-:W-:Y:S01]  /*3d0e0*/  ISETP.GT.U32.OR P0, PT, R37, R2, P0 ;  /* 0x000000022500720c */ /* 0x000fe20000704470 */
[----:B------:R-:W-:Y:S01]  /*3d0f0*/  BSSY.RECONVERGENT B0, `(.L_x_1361) ;  /* 0x0000030000007945 */ /* 0x000fe20003800200 */
[----:B------:R-:W-:Y:S02]  /*3d100*/  IMAD.MOV.U32 R53, RZ, RZ, R37 ;  /* 0x000000ffff357224 */ /* 0x000fe400078e0025 */
[----:B------:R-:W-:Y:S02]  /*3d110*/  IMAD.MOV.U32 R37, RZ, RZ, R41 ;  /* 0x000000ffff257224 */ /* 0x000fe400078e0029 */
[----:B------:R-:W-:Y:S02]  /*3d120*/  IMAD.MOV.U32 R55, RZ, RZ, R40 ;  /* 0x000000ffff377224 */ /* 0x000fe400078e0028 */
[----:B------:R-:W-:-:S05]  /*3d130*/  IMAD.MOV.U32 R41, RZ, RZ, R43 ;  /* 0x000000ffff297224 */ /* 0x000fca00078e002b */
        /* <DEDUP_REMOVED lines=32> */
.L_x_1362:
        /* <DEDUP_REMOVED lines=11> */
.L_x_1363:
[----:B------:R-:W-:Y:S05]  /*3d3f0*/  BSYNC.RECONVERGENT B0 ;  /* 0x0000000000007941 */ /* 0x000fea0003800200 */
.L_x_1361:
        /* <DEDUP_REMOVED lines=34> */
.L_x_1365:
        /* <DEDUP_REMOVED lines=11> */
.L_x_1366:
[----:B------:R-:W-:Y:S05]  /*3d6d0*/  BSYNC.RECONVERGENT B0 ;  /* 0x0000000000007941 */ /* 0x000fea0003800200 */
.L_x_1364:
        /* <DEDUP_REMOVED lines=88> */
.L_x_1368:
[----:B------:R-:W-:Y:S05]  /*3dc60*/  BSYNC.RECONVERGENT B0 ;  /* 0x0000000000007941 */ /* 0x000fea0003800200 */
.L_x_1367:
        /* <DEDUP_REMOVED lines=41> */
.L_x_1371:
[----:B------:R-:W-:Y:S05]  /*3df00*/  BSYNC.RELIABLE B0 ;  /* 0x0000000000007941 */ /* 0x000fea0003800100 */
.L_x_1370:
        /* <DEDUP_REMOVED lines=11> */
.L_x_1372:
[----:B------:R-:W-:Y:S05]  /*3dfc0*/  BSYNC.RECONVERGENT B1 ;  /* 0x0000000000017941 */ /* 0x000fea0003800200 */
.L_x_1369:
        /* <DEDUP_REMOVED lines=41> */
.L_x_1375:
[----:B------:R-:W-:Y:S05]  /*3e260*/  BSYNC.RELIABLE B1 ;  /* 0x0000000000017941 */ /* 0x000fea0003800100 */
.L_x_1374:
        /* <DEDUP_REMOVED lines=11> */
.L_x_1376:
[----:B------:R-:W-:Y:S05]  /*3e320*/  BSYNC.RECONVERGENT B2 ;  /* 0x0000000000027941 */ /* 0x000fea0003800200 */
.L_x_1373:
        /* <DEDUP_REMOVED lines=161> */
[----:B------:R-:W-:Y:S01]  /*3ed40*/  VIADD R41, R35, UR4 ;  /* 0x0000000423297c36 */ /* 0x000fe20008000000 */
[----:B------:R-:W-:Y:S01]  /*3ed50*/  IADD3 R52, P1, PT, R52, R45, RZ ;  /* 0x0000002d34347210 */ /* 0x000fe20007f3e0ff */
[----:B------:R-:W-:Y:S01]  /*3ed60*/  IMAD.X R51, RZ, RZ, RZ, P0 ;  /* 0x000000ffff337224 */ /* 0x000fe200000e06ff */
        /* <DEDUP_REMOVED lines=117> */
.L_x_1378:
[----:B------:R-:W-:Y:S05]  /*3f4c0*/  BSYNC.RECONVERGENT B2 ;  /* 0x0000000000027941 */ /* 0x000fea0003800200 */
.L_x_1377:
        /* <DEDUP_REMOVED lines=45> */
.L_x_1381:
[----:B------:R-:W-:Y:S05]  /*3f7a0*/  BSYNC.RELIABLE B2 ;  /* 0x0000000000027941 */ /* 0x000fea0003800100 */
.L_x_1380:
        /* <DEDUP_REMOVED lines=11> */
.L_x_1382:
[----:B------:R-:W-:Y:S05]  /*3f860*/  BSYNC.RECONVERGENT B3 ;  /* 0x0000000000037941 */ /* 0x000fea0003800200 */
.L_x_1379:
        /* <DEDUP_REMOVED lines=41> */
.L_x_1385:
[----:B------:R-:W-:Y:S05]  /*3fb00*/  BSYNC.RELIABLE B3 ;  /* 0x0000000000037941 */ /* 0x000fea0003800100 */
.L_x_1384:
        /* <DEDUP_REMOVED lines=11> */
.L_x_1386:
[----:B------:R-:W-:Y:S05]  /*3fbc0*/  BSYNC.RECONVERGENT B4 ;  /* 0x0000000000047941 */ /* 0x000fea0003800200 */
.L_x_1383:
        /* <DEDUP_REMOVED lines=49> */
[----:B------:R-:W-:-:S05]  /*3fee0*/  VIADD R36, R35, UR4 ;  /* 0x0000000423247c36 */ /* 0x000fca0008000000 */
[----:B------:R-:W-:Y:S01]  /*3fef0*/  IADD3 R37, P0, P2, R36, R37, R53 ;  /* 0x0000002524257210 */ /* 0x000fe20007a1e035 */
[----:B------:R-:W-:-:S03]  /*3ff00*/  IMAD.MOV.U32 R36, RZ, RZ, R34 ;  /* 0x000000ffff247224 */ /* 0x000fc600078e0022 */
        /* <DEDUP_REMOVED lines=34> */
.L_x_1388:
[----:B------:R-:W-:Y:S05]  /*40130*/  BSYNC.RECONVERGENT B4 ;  /* 0x0000000000047941 */ /* 0x000fea0003800200 */
.L_x_1387:
        /* <DEDUP_REMOVED lines=43> */
.L_x_1391:
[----:B------:R-:W-:Y:S05]  /*403f0*/  BSYNC.RELIABLE B4 ;  /* 0x0000000000047941 */ /* 0x000fea0003800100 */
.L_x_1390:
        /* <DEDUP_REMOVED lines=11> */
.L_x_1392:
[----:B------:R-:W-:Y:S05]  /*404b0*/  BSYNC.RECONVERGENT B5 ;  /* 0x0000000000057941 */ /* 0x000fea0003800200 */
.L_x_1389:
        /* <DEDUP_REMOVED lines=41> */
.L_x_1395:
[----:B------:R-:W-:Y:S05]  /*40750*/  BSYNC.RELIABLE B5 ;  /* 0x0000000000057941 */ /* 0x000fea0003800100 */
.L_x_1394:
        /* <DEDUP_REMOVED lines=11> */
.L_x_1396:
[----:B------:R-:W-:Y:S05]  /*40810*/  BSYNC.RECONVERGENT B6 ;  /* 0x0000000000067941 */ /* 0x000fea0003800200 */
.L_x_1393:
        /* <DEDUP_REMOVED lines=35> */
.L_x_1398:
        /* <DEDUP_REMOVED lines=9> */
.L_x_1400:
[----:B------:R-:W-:Y:S05]  /*40ae0*/  BSYNC.RELIABLE B6 ;  /* 0x0000000000067941 */ /* 0x000fea0003800100 */
.L_x_1399:
        /* <DEDUP_REMOVED lines=18> */
.L_x_1401:
[----:B------:R-:W-:Y:S05]  /*40c10*/  BSYNC.RECONVERGENT B7 ;  /* 0x0000000000077941 */ /* 0x000fea0003800200 */
.L_x_1397:
        /* <DEDUP_REMOVED lines=35> */
.L_x_1403:
        /* <DEDUP_REMOVED lines=9> */
.L_x_1405:
[----:B------:R-:W-:Y:S05]  /*40ee0*/  BSYNC.RELIABLE B6 ;  /* 0x0000000000067941 */ /* 0x000fea0003800100 */
.L_x_1404:
        /* <DEDUP_REMOVED lines=18> */
.L_x_1406:
[----:B------:R-:W-:Y:S05]  /*41010*/  BSYNC.RECONVERGENT B7 ;  /* 0x0000000000077941 */ /* 0x000fea0003800200 */
.L_x_1402:
        /* <DEDUP_REMOVED lines=281> */
.L_x_1408:
[----:B------:R-:W-:Y:S05]  /*421b0*/  BSYNC.RECONVERGENT B6 ;  /* 0x0000000000067941 */ /* 0x000fea0003800200 */
.L_x_1407:
[----:B------:R-:W-:Y:S01]  /*421c0*/  ISETP.GT.U32.OR P0, PT, R53, R2, !P0 ;  /* 0x000000023500720c */ /* 0x000fe20004704470 */
        /* <DEDUP_REMOVED lines=41> */
.L_x_1411:
[----:B------:R-:W-:Y:S05]  /*42460*/  BSYNC.RELIABLE B6 ;  /* 0x0000000000067941 */ /* 0x000fea0003800100 */
.L_x_1410:
        /* <DEDUP_REMOVED lines=11> */
.L_x_1412:
[----:B------:R-:W-:Y:S05]  /*42520*/  BSYNC.RECONVERGENT B7 ;  /* 0x0000000000077941 */ /* 0x000fea0003800200 */
.L_x_1409:
        /* <DEDUP_REMOVED lines=41> */
.L_x_1415:
[----:B------:R-:W-:Y:S05]  /*427c0*/  BSYNC.RELIABLE B7 ;  /* 0x0000000000077941 */ /* 0x000fea0003800100 */
.L_x_1414:
        /* <DEDUP_REMOVED lines=11> */
.L_x_1416:
[----:B------:R-:W-:Y:S05]  /*42880*/  BSYNC.RECONVERGENT B8 ;  /* 0x0000000000087941 */ /* 0x000fea0003800200 */
.L_x_1413:
        /* <DEDUP_REMOVED lines=35> */
.L_x_1418:
        /* <DEDUP_REMOVED lines=9> */
.L_x_1420:
[----:B------:R-:W-:Y:S05]  /*42b50*/  BSYNC.RELIABLE B8 ;  /* 0x0000000000087941 */ /* 0x000fea0003800100 */
.L_x_1419:
        /* <DEDUP_REMOVED lines=18> */
.L_x_1421:
[----:B------:R-:W-:Y:S05]  /*42c80*/  BSYNC.RECONVERGENT B9 ;  /* 0x0000000000097941 */ /* 0x000fea0003800200 */
.L_x_1417:
        /* <DEDUP_REMOVED lines=14> */
[----:B------:R-:W-:Y:S01]  /*42d70*/  IMAD.SHL.U32 R16, R11, 0x2, RZ ;  /* 0x000000020b107824 */ /* 0x000fe200078e00ff */
[----:B------:R-:W-:Y:S01]  /*42d80*/  SHF.R.U32.HI R11, RZ, 0x1f, R11 ;  /* 0x0000001fff0b7819 */ /* 0x000fe2000001160b */
        /* <DEDUP_REMOVED lines=68> */
.L_x_1423:
[----:B------:R-:W-:Y:S05]  /*431d0*/  BSYNC.RECONVERGENT B8 ;  /* 0x0000000000087941 */ /* 0x000fea0003800200 */
.L_x_1422:
        /* <DEDUP_REMOVED lines=42> */
.L_x_1426:
[----:B------:R-:W-:Y:S05]  /*43480*/  BSYNC.RELIABLE B8 ;  /* 0x0000000000087941 */ /* 0x000fea0003800100 */
.L_x_1425:
        /* <DEDUP_REMOVED lines=11> */
.L_x_1427:
[----:B------:R-:W-:Y:S05]  /*43540*/  BSYNC.RECONVERGENT B9 ;  /* 0x0000000000097941 */ /* 0x000fea0003800200 */
.L_x_1424:
        /* <DEDUP_REMOVED lines=41> */
.L_x_1430:
[----:B------:R-:W-:Y:S05]  /*437e0*/  BSYNC.RELIABLE B9 ;  /* 0x0000000000097941 */ /* 0x000fea0003800100 */
.L_x_1429:
        /* <DEDUP_REMOVED lines=11> */
.L_x_1431:
[----:B------:R-:W-:Y:S05]  /*438a0*/  BSYNC.RECONVERGENT B10 ;  /* 0x00000000000a7941 */ /* 0x000fea0003800200 */
.L_x_1428:
        /* <DEDUP_REMOVED lines=58> */
[----:B------:R-:W-:Y:S02]  /*43c50*/  IMAD.X R33, RZ, RZ, RZ, P1 ;  /* 0x000000ffff217224 */ /* 0x000fe400008e06ff */
[----:B------:R-:W-:Y:S02]  /*43c60*/  IMAD.X R35, RZ, RZ, RZ, P0 ;  /* 0x000000ffff237224 */ /* 0x000fe400000e06ff */
[----:B------:R-:W-:Y:S02]  /*43c70*/  IMAD.MOV.U32 R37, RZ, RZ, RZ ;  /* 0x000000ffff257224 */ /* 0x000fe400078e00ff */
        /* <DEDUP_REMOVED lines=227> */
.L_x_1433:
[----:B------:R-:W-:Y:S05]  /*44ab0*/  BSYNC.RECONVERGENT B10 ;  /* 0x00000000000a7941 */ /* 0x000fea0003800200 */
.L_x_1432:
        /* <DEDUP_REMOVED lines=43> */
.L_x_1436:
[----:B------:R-:W-:Y:S05]  /*44d70*/  BSYNC.RELIABLE B10 ;  /* 0x00000000000a7941 */ /* 0x000fea0003800100 */
.L_x_1435:
        /* <DEDUP_REMOVED lines=11> */
.L_x_1437:
[----:B------:R-:W-:Y:S05]  /*44e30*/  BSYNC.RECONVERGENT B11 ;  /* 0x00000000000b7941 */ /* 0x000fea0003800200 */
.L_x_1434:
        /* <DEDUP_REMOVED lines=42> */
.L_x_1440:
[----:B------:R-:W-:Y:S05]  /*450e0*/  BSYNC.RELIABLE B11 ;  /* 0x00000000000b7941 */ /* 0x000fea0003800100 */
.L_x_1439:
        /* <DEDUP_REMOVED lines=11> */
.L_x_1441:
[----:B------:R-:W0:Y:S05]  /*451a0*/  BMOV.32.CLEAR R2, B10 ;  /* 0x000000000a027355 */ /* 0x000e2a0000100000 */
[----:B------:R1:W-:Y:S05]  /*451b0*/  BMOV.32 B10, R14 ;  /* 0x0000000e0a007356 */ /* 0x0003ea0000000000 */
[----:B------:R-:W-:Y:S05]  /*451c0*/  BSYNC.RECONVERGENT B10 ;  /* 0x00000000000a7941 */ /* 0x000fea0003800200 */
.L_x_1438:
[----:B------:R-:W2:Y:S01]  /*451d0*/  LDC R17, c[0x0][0x360] ;  /* 0x0000d800ff117b82 */ /* 0x000ea20000000800 */
[----:B0-----:R-:W-:Y:S05]  /*451e0*/  BMOV.32 B10, R2 ;  /* 0x000000020a007356 */ /* 0x001fea0000000000 */
[----:B--2---:R-:W-:-:S04]  /*451f0*/  IMAD R17, R17, UR22, R0 ;  /* 0x0000001611117c24 */ /* 0x004fc8000f8e0200 */
[----:B------:R-:W-:-:S05]  /*45200*/  IMAD.WIDE.U32 R46, R17, 0x64, R46 ;  /* 0x00000064112e7825 */ /* 0x000fca00078e002e */
        /* <DEDUP_REMOVED lines=26> */
.L_x_1316:
[----:B------:R-:W-:-:S05]  /*453b0*/  IMAD.MOV.U32 R12, RZ, RZ, 0x1 ;  /* 0x00000001ff0c7424 */ /* 0x000fca00078e00ff */
[----:B------:R-:W-:Y:S01]  /*453c0*/  STG.E.U8 desc[UR20][R24.64+0x60], R12 ;  /* 0x0000600c18007986 */ /* 0x000fe2000c101114 */
[----:B------:R-:W-:Y:S05]  /*453d0*/  EXIT ;  /* 0x000000000000794d */ /* 0x000fea0003800000 */
.L_x_1313:
[----:B------:R0:W-:Y:S05]  /*453e0*/  BMOV.32 B0, R23 ;  /* 0x0000001700007356 */ /* 0x0001ea0000000000 */
[----:B------:R-:W-:Y:S05]  /*453f0*/  BSYNC.RECONVERGENT B0 ;  /* 0x0000000000007941 */ /* 0x000fea0003800200 */
.L_x_1312:
        /* <DEDUP_REMOVED lines=35> */
.L_x_1443:
[----:B0-----:R-:W-:-:S04]  /*45630*/  IADD3 R23, P0, PT, R48, -R49, RZ ;  /* 0x8000003130177210 */ /* 0x001fc80007f1e0ff */
        /* <DEDUP_REMOVED lines=8> */
.L_x_1445:
[----:B------:R-:W-:Y:S05]  /*456c0*/  BSYNC.RELIABLE B0 ;  /* 0x0000000000007941 */ /* 0x000fea0003800100 */
.L_x_1444:
[----:B------:R-:W1:Y:S01]  /*456d0*/  LDCU.128 UR4, c[0x3][URZ] ;  /* 0x00c00000ff0477ac */ /* 0x000e620008000c00 */
[----:B------:R-:W2:Y:S01]  /*456e0*/  LDCU.64 UR8, c[0x3][0x10] ;  /* 0x00c00200ff0877ac */ /* 0x000ea20008000a00 */
[----:B-1----:R-:W-:Y:S01]  /*456f0*/  IADD3 R48, P0, PT, R48, UR4, RZ ;  /* 0x0000000430307c10 */ /* 0x002fe2000ff1e0ff */
[----:B------:R-:W1:Y:S03]  /*45700*/  LDCU UR4, c[0x3][0x18] ;  /* 0x00c00300ff0477ac */ /* 0x000e660008000800 */
[----:B------:R-:W-:Y:S02]  /*45710*/  IADD3.X R24, P0, PT, R24, UR5, RZ, P0, !PT ;  /* 0x0000000518187c10 */ /* 0x000fe4000871e4ff */
[----:B0-----:R-:W-:Y:S02]  /*45720*/  IADD3 R23, P1, PT, R48, -R49, RZ ;  /* 0x8000003130177210 */ /* 0x001fe40007f3e0ff */
[----:B------:R-:W-:-:S02]  /*45730*/  IADD3.X R36, P0, PT, R36, UR6, RZ, P0, !PT ;  /* 0x0000000624247c10 */ /* 0x000fc4000871e4ff */
[----:B------:R-:W-:Y:S02]  /*45740*/  IADD3.X R24, P1, PT, R24, ~R97, RZ, P1, !PT ;  /* 0x8000006118187210 */ /* 0x000fe40000f3e4ff */
[----:B------:R-:W-:Y:S02]  /*45750*/  IADD3.X R26, P0, PT, R26, UR7, RZ, P0, !PT ;  /* 0x000000071a1a7c10 */ /* 0x000fe4000871e4ff */
[----:B------:R-:W-:Y:S02]  /*45760*/  IADD3.X R25, P1, PT, R36, ~R51, RZ, P1, !PT ;  /* 0x8000003324197210 */ /* 0x000fe40000f3e4ff */
[----:B--2---:R-:W-:Y:S02]  /*45770*/  IADD3.X R34, P0, PT, R34, UR8, RZ, P0, !PT ;  /* 0x0000000822227c10 */ /* 0x004fe4000871e4ff */
[----:B------:R-:W-:Y:S02]  /*45780*/  IADD3.X R26, P1, PT, R26, ~R95, RZ, P1, !PT ;  /* 0x8000005f1a1a7210 */ /* 0x000fe40000f3e4ff */
[----:B------:R-:W-:-:S02]  /*45790*/  IADD3.X R28, P0, PT, R28, UR9, RZ, P0, !PT ;  /* 0x000000091c1c7c10 */ /* 0x000fc4000871e4ff */
[----:B------:R-:W-:Y:S02]  /*457a0*/  IADD3.X R27, P1, PT, R34, ~R75, RZ, P1, !PT ;  /* 0x8000004b221b7210 */ /* 0x000fe40000f3e4ff */
[----:B-1----:R-:W-:Y:S02]  /*457b0*/  IADD3.X R32, P0, PT, R32, UR4, RZ, P0, !PT ;  /* 0x0000000420207c10 */ /* 0x002fe4000871e4ff */
[----:B------:R-:W-:-:S04]  /*457c0*/  IADD3.X R28, P1, PT, R28, ~R89, RZ, P1, !PT ;  /* 0x800000591c1c7210 */ /* 0x000fc80000f3e4ff */
[----:B------:R-:W-:-:S04]  /*457d0*/  IADD3.X R29, P1, PT, R32, ~R87, RZ, P1, !PT ;  /* 0x80000057201d7210 */ /* 0x000fc80000f3e4ff */
[----:B------:R-:W-:-:S09]  /*457e0*/  IADD3.X R30, PT, PT, ~R83, R2, R30, P1, P0 ;  /* 0x00000002531e7210 */ /* 0x000fd20000fe051e */
.L_x_1446:
[----:B------:R-:W-:Y:S05]  /*457f0*/  BSYNC.RECONVERGENT B1 ;  /* 0x0000000000017941 */ /* 0x000fea0003800200 */
.L_x_1442:
        /* <DEDUP_REMOVED lines=35> */
.L_x_1448:
        /* <DEDUP_REMOVED lines=9> */
.L_x_1450:
[----:B------:R-:W-:Y:S05]  /*45ac0*/  BSYNC.RELIABLE B0 ;  /* 0x0000000000007941 */ /* 0x000fea0003800100 */
.L_x_1449:
        /* <DEDUP_REMOVED lines=18> */
.L_x_1451:
[----:B------:R-:W-:Y:S05]  /*45bf0*/  BSYNC.RECONVERGENT B1 ;  /* 0x0000000000017941 */ /* 0x000fea0003800200 */
.L_x_1447:
        /* <DEDUP_REMOVED lines=282> */
.L_x_1453:
[----:B------:R-:W-:Y:S05]  /*46da0*/  BSYNC.RECONVERGENT B0 ;  /* 0x0000000000007941 */ /* 0x000fea0003800200 */
.L_x_1452:
[----:B------:R-:W-:Y:S01]  /*46db0*/  ISETP.GT.U32.OR P0, PT, R85, R2, !P0 ;  /* 0x000000025500720c */ /* 0x000fe20004704470 */
        /* <DEDUP_REMOVED lines=35> */
.L_x_1455:
        /* <DEDUP_REMOVED lines=11> */
.L_x_1456:
[----:B------:R-:W-:Y:S05]  /*470a0*/  BSYNC.RECONVERGENT B0 ;  /* 0x0000000000007941 */ /* 0x000fea0003800200 */
.L_x_1454:
        /* <DEDUP_REMOVED lines=34> */
.L_x_1458:
        /* <DEDUP_REMOVED lines=11> */
.L_x_1459:
[----:B------:R-:W-:Y:S05]  /*47380*/  BSYNC.RECONVERGENT B0 ;  /* 0x0000000000007941 */ /* 0x000fea0003800200 */
.L_x_1457:
        /* <DEDUP_REMOVED lines=277> */
[----:B------:R-:W-:Y:S01]  /*484e0*/  @P1 ISETP.GT.U32.AND.EX P0, PT, R55, RZ, PT, P3 ;  /* 0x000000ff3700120c */ /* 0x000fe20003f04130 */
[----:B------:R-:W-:Y:S01]  /*484f0*/  IMAD.MOV.U32 R55, RZ, RZ, RZ ;  /* 0x000000ffff377224 */ /* 0x000fe200078e00ff */
[----:B------:R-:W-:-:S11]  /*48500*/  @P1 SEL R61, R56, RZ, P2 ;  /* 0x000000ff383d1207 */ /* 0x000fd60001000000 */
.L_x_1461:
[----:B------:R-:W-:Y:S05]  /*48510*/  BSYNC.RECONVERGENT B0 ;  /* 0x0000000000007941 */ /* 0x000fea0003800200 */
.L_x_1460:
[----:B------:R-:W-:Y:S01]  /*48520*/  ISETP.LE.U32.AND P0, PT, R61, R2, !P0 ;  /* 0x000000023d00720c */ /* 0x000fe20004703070 */
[----:B------:R-:W-:Y:S01]  /*48530*/  BSSY.RECONVERGENT B0, `(.L_x_1462) ;  /* 0x0000031000007945 */ /* 0x000fe20003800200 */
[----:B------:R-:W-:Y:S02]  /*48540*/  IMAD.MOV.U32 R65, RZ, RZ, R66 ;  /* 0x000000ffff417224 */ /* 0x000fe400078e0042 */
[----:B------:R-:W-:Y:S02]  /*48550*/  IMAD.MOV.U32 R63, RZ, RZ, R55 ;  /* 0x000000ffff3f7224 */ /* 0x000fe400078e0037 */
[----:B------:R-:W-:Y:S02]  /*48560*/  IMAD.MOV.U32 R66, RZ, RZ, R53 ;  /* 0x000000ffff427224 */ /* 0x000fe400078e0035 */
[----:B------:R-:W-:Y:S02]  /*48570*/  IMAD.MOV.U32 R67, RZ, RZ, R50 ;  /* 0x000000ffff437224 */ /* 0x000fe400078e0032 */
[----:B------:R-:W-:-:S03]  /*48580*/  IMAD.MOV.U32 R68, RZ, RZ, R48 ;  /* 0x000000ffff447224 */ /* 0x000fc600078e0030 */
        /* <DEDUP_REMOVED lines=32> */
.L_x_1463:
        /* <DEDUP_REMOVED lines=11> */
.L_x_1464:
[----:B------:R-:W-:Y:S05]  /*48840*/  BSYNC.RECONVERGENT B0 ;  /* 0x0000000000007941 */ /* 0x000fea0003800200 */
.L_x_1462:
        /* <DEDUP_REMOVED lines=34> */
.L_x_1466:
        /* <DEDUP_REMOVED lines=11> */
.L_x_1467:
[----:B------:R-:W-:Y:S05]  /*48b20*/  BSYNC.RECONVERGENT B0 ;  /* 0x0000000000007941 */ /* 0x000fea0003800200 */
.L_x_1465:
        /* <DEDUP_REMOVED lines=280> */
.L_x_1469:
[----:B------:R-:W-:Y:S05]  /*49cb0*/  BSYNC.RECONVERGENT B0 ;  /* 0x0000000000007941 */ /* 0x000fea0003800200 */
.L_x_1468:
        /* <DEDUP_REMOVED lines=36> */
.L_x_1471:
        /* <DEDUP_REMOVED lines=11> */
.L_x_1472:
[----:B------:R-:W-:Y:S05]  /*49fb0*/  BSYNC.RECONVERGENT B0 ;  /* 0x0000000000007941 */ /* 0x000fea0003800200 */
.L_x_1470:
        /* <DEDUP_REMOVED lines=34> */
.L_x_1474:
        /* <DEDUP_REMOVED lines=11> */
.L_x_1475:
[----:B------:R-:W-:Y:S05]  /*4a290*/  BSYNC.RECONVERGENT B0 ;  /* 0x0000000000007941 */ /* 0x000fea0003800200 */
.L_x_1473:
        /* <DEDUP_REMOVED lines=281> */
.L_x_1477:
[----:B------:R-:W-:Y:S05]  /*4b430*/  BSYNC.RECONVERGENT B0 ;  /* 0x0000000000007941 */ /* 0x000fea0003800200 */
.L_x_1476:
[----:B------:R-:W-:Y:S01]  /*4b440*/  ISETP.LE.U32.AND P0, PT, R81, R2, !P0 ;  /* 0x000000025100720c */ /* 0x000fe20004703070 */
[----:B------:R-:W-:Y:S04]  /*4b450*/  BSSY.RECONVERGENT B1, `(.L_x_1478) ;  /* 0x0000035000017945 */ /* 0x000fe80003800200 */
[----:B------:R-:W-:Y:S01]  /*4b460*/  BSSY.RELIABLE B0, `(.L_x_1479) ;  /* 0x0000028000007945 */ /* 0x000fe20003800100 */
[----:B------:R-:W-:-:S07]  /*4b470*/  IMAD.MOV.U32 R82, RZ, RZ, R50 ;  /* 0x000000ffff527224 */ /* 0x000fce00078e0032 */
[----:B------:R-:W-:Y:S05]  /*4b480*/  @!P0 BRA `(.L_x_1480) ;  /* 0x0000000000948947 */ /* 0x000fea0003800000 */
        /* <DEDUP_REMOVED lines=37> */
.L_x_1480:
[----:B------:R-:W-:Y:S05]  /*4b6e0*/  BSYNC.RELIABLE B0 ;  /* 0x0000000000007941 */ /* 0x000fea0003800100 */
.L_x_1479:
        /* <DEDUP_REMOVED lines=11> */
.L_x_1481:
[----:B------:R-:W-:Y:S05]  /*4b7a0*/  BSYNC.RECONVERGENT B1 ;  /* 0x0000000000017941 */ /* 0x000fea0003800200 */
.L_x_1478:
        /* <DEDUP_REMOVED lines=41> */
.L_x_1484:
[----:B------:R-:W-:Y:S05]  /*4ba40*/  BSYNC.RELIABLE B1 ;  /* 0x0000000000017941 */ /* 0x000fea0003800100 */
.L_x_1483:
        /* <DEDUP_REMOVED lines=11> */
.L_x_1485:
[----:B------:R-:W-:Y:S05]  /*4bb00*/  BSYNC.RECONVERGENT B2 ;  /* 0x0000000000027941 */ /* 0x000fea0003800200 */
.L_x_1482:
[----:B------:R-:W-:Y:S01]  /*4bb10*/  IMAD.WIDE.U32 R92, R75, 0x2, RZ ;  /* 0x000000024b5c7825 */ /* 0x000fe200078e00ff */
[----:B------:R-:W-:Y:S01]  /*4bb20*/  UMOV UR4, URZ ;  /* 0x000000ff00047c82 */ /* 0x000fe20008000000 */
[----:B------:R-:W-:Y:S02]  /*4bb30*/  BSSY.RECONVERGENT B2, `(.L_x_1486) ;  /* 0x0000051000027945 */ /* 0x000fe40003800200 */
        /* <DEDUP_REMOVED lines=42> */
[----:B------:R-:W-:-:S04]  /*4bde0*/  IMAD.WIDE.U32 R56, R54, 0x3d1, R56 ;  /* 0x000003d136387825 */ /* 0x000fc800078e0038 */
[----:B------:R-:W-:-:S05]  /*4bdf0*/  VIADD R55, R57, UR4 ;  /* 0x0000000439377c36 */ /* 0x000fca0008000000 */
        /* <DEDUP_REMOVED lines=30> */
[----:B------:R-:W-:Y:S01]  /*4bfe0*/  @P2 ISETP.GT.U32.AND P1, PT, R54, -0x1, PT ;  /* 0xffffffff3600280c */ /* 0x000fe20003f24070 */
[----:B------:R-:W-:-:S05]  /*4bff0*/  @P2 IMAD.X R48, RZ, RZ, RZ, P3 ;  /* 0x000000ffff302224 */ /* 0x000fca00018e06ff */
[----:B------:R-:W-:Y:S01]  /*4c000*/  @P2 ISETP.GT.U32.AND.EX P1, PT, R48, RZ, PT, P1 ;  /* 0x000000ff3000220c */ /* 0x000fe20003f24110 */
[----:B------:R-:W-:-:S03]  /*4c010*/  IMAD.MOV.U32 R48, RZ, RZ, RZ ;  /* 0x000000ffff307224 */ /* 0x000fc600078e00ff */
[----:B------:R-:W-:Y:S02]  /*4c020*/  @P2 SEL R52, R54, RZ, !P1 ;  /* 0x000000ff36342207 */ /* 0x000fe40004800000 */
[----:B------:R-:W-:-:S07]  /*4c030*/  @P2 SEL R55, RZ, 0x1, !P1 ;  /* 0x00000001ff372807 */ /* 0x000fce0004800000 */
.L_x_1487:
[----:B------:R-:W-:Y:S05]  /*4c040*/  BSYNC.RECONVERGENT B2 ;  /* 0x0000000000027941 */ /* 0x000fea0003800200 */
.L_x_1486:
        /* <DEDUP_REMOVED lines=42> */
.L_x_1490:
[----:B------:R-:W-:Y:S05]  /*4c2f0*/  BSYNC.RELIABLE B2 ;  /* 0x0000000000027941 */ /* 0x000fea0003800100 */
.L_x_1489:
        /* <DEDUP_REMOVED lines=11> */
.L_x_1491:
[----:B------:R-:W-:Y:S05]  /*4c3b0*/  BSYNC.RECONVERGENT B3 ;  /* 0x0000000000037941 */ /* 0x000fea0003800200 */
.L_x_1488:
        /* <DEDUP_REMOVED lines=41> */
.L_x_1494:
[----:B------:R-:W-:Y:S05]  /*4c650*/  BSYNC.RELIABLE B3 ;  /* 0x0000000000037941 */ /* 0x000fea0003800100 */
.L_x_1493:
        /* <DEDUP_REMOVED lines=11> */
.L_x_1495:
[----:B------:R-:W-:Y:S05]  /*4c710*/  BSYNC.RECONVERGENT B4 ;  /* 0x0000000000047941 */ /* 0x000fea0003800200 */
.L_x_1492:
        /* <DEDUP_REMOVED lines=35> */
.L_x_1497:
        /* <DEDUP_REMOVED lines=9> */
.L_x_1499:
[----:B------:R-:W-:Y:S05]  /*4c9e0*/  BSYNC.RELIABLE B4 ;  /* 0x0000000000047941 */ /* 0x000fea0003800100 */
.L_x_1498:
        /* <DEDUP_REMOVED lines=18> */
.L_x_1500:
[----:B------:R-:W-:Y:S05]  /*4cb10*/  BSYNC.RECONVERGENT B5 ;  /* 0x0000000000057941 */ /* 0x000fea0003800200 */
.L_x_1496:
        /* <DEDUP_REMOVED lines=35> */
.L_x_1502:
        /* <DEDUP_REMOVED lines=9> */
.L_x_1504:
[----:B------:R-:W-:Y:S05]  /*4cde0*/  BSYNC.RELIABLE B4 ;  /* 0x0000000000047941 */ /* 0x000fea0003800100 */
.L_x_1503:
        /* <DEDUP_REMOVED lines=18> */
.L_x_1505:
[----:B------:R-:W-:Y:S05]  /*4cf10*/  BSYNC.RECONVERGENT B5 ;  /* 0x0000000000057941 */ /* 0x000fea0003800200 */
.L_x_1501:
        /* <DEDUP_REMOVED lines=35> */
.L_x_1507:
        /* <DEDUP_REMOVED lines=9> */
.L_x_1509:
[----:B------:R-:W-:Y:S05]  /*4d1e0*/  BSYNC.RELIABLE B4 ;  /* 0x0000000000047941 */ /* 0x000fea0003800100 */
.L_x_1508:
        /* <DEDUP_REMOVED lines=18> */
.L_x_1510:
[----:B------:R-:W-:Y:S05]  /*4d310*/  BSYNC.RECONVERGENT B5 ;  /* 0x0000000000057941 */ /* 0x000fea0003800200 */
.L_x_1506:
        /* <DEDUP_REMOVED lines=280> */
.L_x_1512:
[----:B------:R-:W-:Y:S05]  /*4e4a0*/  BSYNC.RECONVERGENT B4 ;  /* 0x0000000000047941 */ /* 0x000fea0003800200 */
.L_x_1511:
        /* <DEDUP_REMOVED lines=45> */
.L_x_1515:
[----:B------:R-:W-:Y:S05]  /*4e780*/  BSYNC.RELIABLE B4 ;  /* 0x0000000000047941 */ /* 0x000fea0003800100 */
.L_x_1514:
        /* <DEDUP_REMOVED lines=11> */
.L_x_1516:
[----:B------:R-:W-:Y:S05]  /*4e840*/  BSYNC.RECONVERGENT B5 ;  /* 0x0000000000057941 */ /* 0x000fea0003800200 */
.L_x_1513:
        /* <DEDUP_REMOVED lines=41> */
.L_x_1519:
[----:B------:R-:W-:Y:S05]  /*4eae0*/  BSYNC.RELIABLE B5 ;  /* 0x0000000000057941 */ /* 0x000fea0003800100 */
.L_x_1518:
        /* <DEDUP_REMOVED lines=11> */
.L_x_1520:
[----:B------:R-:W-:Y:S05]  /*4eba0*/  BSYNC.RECONVERGENT B6 ;  /* 0x0000000000067941 */ /* 0x000fea0003800200 */
.L_x_1517:
        /* <DEDUP_REMOVED lines=280> */
.L_x_1522:
[----:B------:R-:W-:Y:S05]  /*4fd30*/  BSYNC.RECONVERGENT B6 ;  /* 0x0000000000067941 */ /* 0x000fea0003800200 */
.L_x_1521:
        /* <DEDUP_REMOVED lines=42> */
.L_x_1525:
[----:B------:R-:W-:Y:S05]  /*4ffe0*/  BSYNC.RELIABLE B6 ;  /* 0x0000000000067941 */ /* 0x000fea0003800100 */
.L_x_1524:
        /* <DEDUP_REMOVED lines=11> */
.L_x_1526:
[----:B------:R-:W-:Y:S05]  /*500a0*/  BSYNC.RECONVERGENT B7 ;  /* 0x0000000000077941 */ /* 0x000fea0003800200 */
.L_x_1523:
        /* <DEDUP_REMOVED lines=41> */
.L_x_1529:
[----:B------:R-:W-:Y:S05]  /*50340*/  BSYNC.RELIABLE B7 ;  /* 0x0000000000077941 */ /* 0x000fea0003800100 */
.L_x_1528:
        /* <DEDUP_REMOVED lines=11> */
.L_x_1530:
[----:B------:R-:W-:Y:S05]  /*50400*/  BSYNC.RECONVERGENT B8 ;  /* 0x0000000000087941 */ /* 0x000fea0003800200 */
.L_x_1527:
        /* <DEDUP_REMOVED lines=35> */
.L_x_1532:
        /* <DEDUP_REMOVED lines=9> */
.L_x_1534:
[----:B------:R-:W-:Y:S05]  /*506d0*/  BSYNC.RELIABLE B8 ;  /* 0x0000000000087941 */ /* 0x000fea0003800100 */
.L_x_1533:
        /* <DEDUP_REMOVED lines=18> */
.L_x_1535:
[----:B------:R-:W-:Y:S05]  /*50800*/  BSYNC.RECONVERGENT B9 ;  /* 0x0000000000097941 */ /* 0x000fea0003800200 */
.L_x_1531:
        /* <DEDUP_REMOVED lines=173> */
[----:B------:R-:W-:Y:S01]  /*512e0*/  IADD3 R74, P0, PT, R74, R33, RZ ;  /* 0x000000214a4a7210 */ /* 0x000fe20007f1e0ff */
        /* <DEDUP_REMOVED lines=114> */
.L_x_1537:
[----:B------:R-:W-:Y:S05]  /*51a10*/  BSYNC.RECONVERGENT B8 ;  /* 0x0000000000087941 */ /* 0x000fea0003800200 */
.L_x_1536:
        /* <DEDUP_REMOVED lines=44> */
.L_x_1540:
[----:B------:R-:W-:Y:S05]  /*51ce0*/  BSYNC.RELIABLE B8 ;  /* 0x0000000000087941 */ /* 0x000fea0003800100 */
.L_x_1539:
        /* <DEDUP_REMOVED lines=11> */
.L_x_1541:
[----:B------:R-:W-:Y:S05]  /*51da0*/  BSYNC.RECONVERGENT B9 ;  /* 0x0000000000097941 */ /* 0x000fea0003800200 */
.L_x_1538:
        /* <DEDUP_REMOVED lines=41> */
.L_x_1544:
[----:B------:R-:W-:Y:S05]  /*52040*/  BSYNC.RELIABLE B9 ;  /* 0x0000000000097941 */ /* 0x000fea0003800100 */
.L_x_1543:
        /* <DEDUP_REMOVED lines=11> */
.L_x_1545:
[----:B------:R-:W-:Y:S05]  /*52100*/  BSYNC.RECONVERGENT B10 ;  /* 0x00000000000a7941 */ /* 0x000fea0003800200 */
.L_x_1542:
        /* <DEDUP_REMOVED lines=281> */
.L_x_1547:
[----:B------:R-:W-:Y:S05]  /*532a0*/  BSYNC.RECONVERGENT B10 ;  /* 0x00000000000a7941 */ /* 0x000fea0003800200 */
.L_x_1546:
[----:B------:R-:W-:Y:S01]  /*532b0*/  ISETP.GT.U32.OR P0, PT, R16, R2, !P0 ;  /* 0x000000021000720c */ /* 0x000fe20004704470 */
        /* <DEDUP_REMOVED lines=43> */
.L_x_1550:
[----:B------:R-:W-:Y:S05]  /*53570*/  BSYNC.RELIABLE B10 ;  /* 0x00000000000a7941 */ /* 0x000fea0003800100 */
.L_x_1549:
        /* <DEDUP_REMOVED lines=11> */
.L_x_1551:
[----:B------:R-:W-:Y:S05]  /*53630*/  BSYNC.RECONVERGENT B11 ;  /* 0x00000000000b7941 */ /* 0x000fea0003800200 */
.L_x_1548:
        /* <DEDUP_REMOVED lines=42> */
.L_x_1554:
[----:B------:R-:W-:Y:S05]  /*538e0*/  BSYNC.RELIABLE B11 ;  /* 0x00000000000b7941 */ /* 0x000fea0003800100 */
.L_x_1553:
        /* <DEDUP_REMOVED lines=11> */
.L_x_1555:
[----:B------:R-:W0:Y:S05]  /*539a0*/  BMOV.32.CLEAR R2, B10 ;  /* 0x000000000a027355 */ /* 0x000e2a0000100000 */
[----:B------:R1:W-:Y:S05]  /*539b0*/  BMOV.32 B10, R14 ;  /* 0x0000000e0a007356 */ /* 0x0003ea0000000000 */
[----:B------:R-:W-:Y:S05]  /*539c0*/  BSYNC.RECONVERGENT B10 ;  /* 0x00000000000a7941 */ /* 0x000fea0003800200 */
.L_x_1552:
        /* <DEDUP_REMOVED lines=30> */
.L_x_1556:
        /* <DEDUP_REMOVED lines=13> */
.L_x_1951:


//--------------------- .text._Z29compute_precomputed_table_gpuP10ECPointJac --------------------------
	.section	.text._Z29compute_precomputed_table_gpuP10ECPointJac,"ax",@progbits
	.align	128
        .global         _Z29compute_precomputed_table_gpuP10ECPointJac
        .type           _Z29compute_precomputed_table_gpuP10ECPointJac,@function
        .size           _Z29compute_precomputed_table_gpuP10ECPointJac,(.L_x_1952 - _Z29compute_precomputed_table_gpuP10ECPointJac)
        .other          _Z29compute_precomputed_table_gpuP10ECPointJac,@"STO_CUDA_ENTRY STV_DEFAULT"
_Z29compute_precomputed_table_gpuP10ECPointJac:
.text._Z29compute_precomputed_table_gpuP10ECPointJac:
[----:B------:R-:W-:Y:S01]  /*0000*/  LDC R1, c[0x0][0x37c] ;  /* 0x0000df00ff017b82 */ /* 0x000fe20000000800 */
[----:B------:R-:W0:Y:S07]  /*0010*/  S2R R3, SR_TID.X ;  /* 0x0000000000037919 */ /* 0x000e2e0000002100 */
[----:B------:R-:W0:Y:S08]  /*0020*/  S2UR UR4, SR_CTAID.X ;  /* 0x00000000000479c3 */ /* 0x000e300000002500 */
[----:B------:R-:W0:Y:S02]  /*0030*/  LDC R0, c[0x0][0x360] ;  /* 0x0000d800ff007b82 */ /* 0x000e240000000800 */
[----:B0-----:R-:W-:-:S05]  /*0040*/  IMAD R0, R0, UR4, R3 ;  /* 0x0000000400007c24 */ /* 0x001fca000f8e0203 */
[----:B------:R-:W-:-:S13]  /*0050*/  ISETP.GT.AND P0, PT, R0, 0xff, PT ;  /* 0x000000ff0000780c */ /* 0x000fda0003f04270 */
[----:B------:R-:W-:Y:S05]  /*0060*/  @P0 EXIT ;  /* 0x000000000000094d */ /* 0x000fea0003800000 */
[----:B------:R-:W-:Y:S01]  /*0070*/  ISETP.NE.AND P0, PT, R0, RZ, PT ;  /* 0x000000ff0000720c */ /* 0x000fe20003f05270 */
[----:B------:R-:W0:Y:S01]  /*0080*/  LDCU.64 UR6, c[0x0][0x358] ;  /* 0x00006b00ff0677ac */ /* 0x000e220008000a00 */
[----:B------:R-:W-:-:S11]  /*0090*/  IMAD.MOV.U32 R4, RZ, RZ, 0x1 ;  /* 0x00000001ff047424 */ /* 0x000fd600078e00ff */
[----:B------:R-:W0:Y:S02]  /*00a0*/  @!P0 LDC.64 R2, c[0x0][0x380] ;  /* 0x0000e000ff028b82 */ /* 0x000e240000000a00 */
[----:B0-----:R0:W-:Y:S01]  /*00b0*/  @!P0 STG.E.U8 desc[UR6][R2.64+0x60], R4 ;  /* 0x0000600402008986 */ /* 0x0011e2000c101106 */
[----:B------:R-:W-:Y:S05]  /*00c0*/  @!P0 EXIT ;  /* 0x000000000000894d */ /* 0x000fea0003800000 */
[----:B------:R-:W-:Y:S01]  /*00d0*/  ISETP.GE.AND P0, PT, R0, 0x1, PT ;  /* 0x000000010000780c */ /* 0x000fe20003f06270 */
[----:B------:R-:W1:Y:S01]  /*00e0*/  LDCU UR5, c[0x3][0x18] ;  /* 0x00c00300ff0577ac */ /* 0x000e620008000800 */
[----:B------:R-:W-:Y:S01]  /*00f0*/  BSSY.RECONVERGENT B0, `(.L_x_1557) ;  /* 0x000370e000007945 */ /* 0x000fe20003800200 */
[----:B------:R-:W-:Y:S01]  /*0100*/  IMAD.MOV.U32 R59, RZ, RZ, 0x1 ;  /* 0x00000001ff3b7424 */ /* 0x000fe200078e00ff */
[----:B------:R-:W2:Y:S01]  /*0110*/  LDCU UR16, c[0x3][URZ] ;  /* 0x00c00000ff1077ac */ /* 0x000ea20008000800 */
[----:B------:R-:W3:Y:S01]  /*0120*/  LDCU.64 UR12, c[0x3][0x10] ;  /* 0x00c00200ff0c77ac */ /* 0x000ee20008000a00 */
[----:B------:R-:W4:Y:S01]  /*0130*/  LDCU.64 UR14, c[0x3][URZ] ;  /* 0x00c00000ff0e77ac */ /* 0x000f220008000a00 */
[----:B------:R-:W5:Y:S06]  /*0140*/  LDCU.128 UR8, c[0x3][URZ] ;  /* 0x00c00000ff0877ac */ /* 0x000f6c0008000c00 */
[----:B------:R-:W-:Y:S05]  /*0150*/  @!P0 BRA `(.L_x_1558) ;  /* 0x00000370001c8947 */ /* 0x000fea0003800000 */
[----:B------:R-:W0:Y:S01]  /*0160*/  LDCU.64 UR18, c[0x3][0x78] ;  /* 0x00c00f00ff1277ac */ /* 0x000e220008000a00 */
[----:B------:R-:W-:Y:S01]  /*0170*/  IMAD.MOV.U32 R59, RZ, RZ, 0x1 ;  /* 0x00000001ff3b7424 */ /* 0x000fe200078e00ff */
[----:B------:R-:W1:Y:S01]  /*0180*/  LDCU.64 UR20, c[0x3][0x70] ;  /* 0x00c00e00ff1477ac */ /* 0x000e620008000a00 */
[----:B------:R-:W2:Y:S01]  /*0190*/  LDCU.U8 UR4, c[0x3][0x80] ;  /* 0x00c01000ff0477ac */ /* 0x000ea20008000000 */
[----:B------:R-:W3:Y:S01]  /*01a0*/  LDCU.64 UR22, c[0x3][0x68] ;  /* 0x00c00d00ff1677ac */ /* 0x000ee20008000a00 */
[----:B------:R-:W4:Y:S01]  /*01b0*/  LDCU.64 UR24, c[0x3][0x60] ;  /* 0x00c00c00ff1877ac */ /* 0x000f220008000a00 */
[----:B0-----:R-:W-:Y:S02]  /*01c0*/  IMAD.U32 R2, RZ, RZ, UR19 ;  /* 0x00000013ff027e24 */ /* 0x001fe4000f8e00ff */
[----:B------:R-:W-:Y:S01]  /*01d0*/  IMAD.U32 R3, RZ, RZ, UR18 ;  /* 0x00000012ff037e24 */ /* 0x000fe2000f8e00ff */
[----:B------:R-:W0:Y:S01]  /*01e0*/  LDCU.64 UR26, c[0x3][0x58] ;  /* 0x00c00b00ff1a77ac */ /* 0x000e220008000a00 */
[----:B-1----:R-:W-:-:S02]  /*01f0*/  IMAD.U32 R4, RZ, RZ, UR21 ;  /* 0x00000015ff047e24 */ /* 0x002fc4000f8e00ff */
[----:B------:R-:W-:Y:S01]  /*0200*/  IMAD.U32 R5, RZ, RZ, UR20 ;  /* 0x00000014ff057e24 */ /* 0x000fe2000f8e00ff */
[----:B------:R-:W1:Y:S01]  /*0210*/  LDCU.64 UR28, c[0x3][0x50] ;  /* 0x00c00a00ff1c77ac */ /* 0x000e620008000a00 */
[----:B--2---:R-:W-:Y:S01]  /*0220*/  IMAD.U32 R26, RZ, RZ, UR4 ;  /* 0x00000004ff1a7e24 */ /* 0x004fe2000f8e00ff */
[----:B------:R-:W2:Y:S01]  /*0230*/  LDCU.64 UR30, c[0x3][0x48] ;  /* 0x00c00900ff1e77ac */ /* 0x000ea20008000a00 */
[----:B---3--:R-:W-:Y:S02]  /*0240*/  IMAD.U32 R6, RZ, RZ, UR23 ;  /* 0x00000017ff067e24 */ /* 0x008fe4000f8e00ff */
[----:B------:R-:W-:Y:S01]  /*0250*/  IMAD.U32 R7, RZ, RZ, UR22 ;  /* 0x00000016ff077e24 */ /* 0x000fe2000f8e00ff */
[----:B------:R-:W3:Y:S01]  /*0260*/  LDCU.64 UR32, c[0x3][0x40] ;  /* 0x00c00800ff2077ac */ /* 0x000ee20008000a00 */
[----:B----4-:R-:W-:Y:S02]  /*0270*/  IMAD.U32 R8, RZ, RZ, UR25 ;  /* 0x00000019ff087e24 */ /* 0x010fe4000f8e00ff */
[----:B------:R-:W-:Y:S01]  /*0280*/  IMAD.U32 R9, RZ, RZ, UR24 ;  /* 0x00000018ff097e24 */ /* 0x000fe2000f8e00ff */
[----:B------:R-:W4:Y:S01]  /*0290*/  LDCU.64 UR34, c[0x3][0x38] ;  /* 0x00c00700ff2277ac */ /* 0x000f220008000a00 */
[----:B0-----:R-:W-:Y:S01]  /*02a0*/  IMAD.U32 R10, RZ, RZ, UR27 ;  /* 0x0000001bff0a7e24 */ /* 0x001fe2000f8e00ff */
[----:B------:R-:W0:Y:S01]  /*02b0*/  LDCU.64 UR36, c[0x3][0x30] ;  /* 0x00c00600ff2477ac */ /* 0x000e220008000a00 */
[----:B------:R-:W-:-:S02]  /*02c0*/  IMAD.U32 R11, RZ, RZ, UR26 ;  /* 0x0000001aff0b7e24 */ /* 0x000fc4000f8e00ff */
[----:B-1----:R-:W-:Y:S01]  /*02d0*/  IMAD.U32 R12, RZ, RZ, UR29 ;  /* 0x0000001dff0c7e24 */ /* 0x002fe2000f8e00ff */
[----:B------:R-:W1:Y:S01]  /*02e0*/  LDCU.64 UR18, c[0x3][0x28] ;  /* 0x00c00500ff1277ac */ /* 0x000e620008000a00 */
[----:B------:R-:W-:Y:S02]  /*02f0*/  IMAD.U32 R13, RZ, RZ, UR28 ;  /* 0x0000001cff0d7e24 */ /* 0x000fe4000f8e00ff */
[----:B--2---:R-:W-:Y:S01]  /*0300*/  IMAD.U32 R14, RZ, RZ, UR31 ;  /* 0x0000001fff0e7e24 */ /* 0x004fe2000f8e00ff */
[----:B------:R-:W2:Y:S01]  /*0310*/  LDCU.64 UR20, c[0x3][0x20] ;  /* 0x00c00400ff1477ac */ /* 0x000ea20008000a00 */
[----:B------:R-:W-:Y:S02]  /*0320*/  IMAD.U32 R15, RZ, RZ, UR30 ;  /* 0x0000001eff0f7e24 */ /* 0x000fe4000f8e00ff */
[----:B---3--:R-:W-:Y:S02]  /*0330*/  IMAD.U32 R16, RZ, RZ, UR33 ;  /* 0x00000021ff107e24 */ /* 0x008fe4000f8e00ff */
[----:B------:R-:W-:-:S02]  /*0340*/  IMAD.U32 R17, RZ, RZ, UR32 ;  /* 0x00000020ff117e24 */ /* 0x000fc4000f8e00ff */
[----:B----4-:R-:W-:Y:S02]  /*0350*/  IMAD.U32 R18, RZ, RZ, UR35 ;  /* 0x00000023ff127e24 */ /* 0x010fe4000f8e00ff */
[----:B------:R-:W-:Y:S02]  /*0360*/  IMAD.U32 R19, RZ, RZ, UR34 ;  /* 0x00000022ff137e24 */ /* 0x000fe4000f8e00ff */
[----:B0-----:R-:W-:Y:S02]  /*0370*/  IMAD.U32 R20, RZ, RZ, UR37 ;  /* 0x00000025ff147e24 */ /* 0x001fe4000f8e00ff */
[----:B------:R-:W-:Y:S02]  /*0380*/  IMAD.U32 R21, RZ, RZ, UR36 ;  /* 0x00000024ff157e24 */ /* 0x000fe4000f8e00ff */
[----:B-1----:R-:W-:Y:S02]  /*0390*/  IMAD.U32 R22, RZ, RZ, UR19 ;  /* 0x00000013ff167e24 */ /* 0x002fe4000f8e00ff */
[----:B------:R-:W-:-:S02]  /*03a0*/  IMAD.U32 R23, RZ, RZ, UR18 ;  /* 0x00000012ff177e24 */ /* 0x000fc4000f8e00ff */
[----:B--2---:R-:W-:Y:S02]  /*03b0*/  IMAD.U32 R24, RZ, RZ, UR21 ;  /* 0x00000015ff187e24 */ /* 0x004fe4000f8e00ff */
[----:B------:R-:W-:-:S07]  /*03c0*/  IMAD.U32 R25, RZ, RZ, UR20 ;  /* 0x00000014ff197e24 */ /* 0x000fce000f8e00ff */
.L_x_1947:
[----:B------:R-:W-:Y:S01]  /*03d0*/  LOP3.LUT R29, R0, 0x1, RZ, 0xc0, !PT ;  /* 0x00000001001d7812 */ /* 0x000fe200078ec0ff */
[----:B------:R-:W-:Y:S01]  /*03e0*/  BSSY.RECONVERGENT B1, `(.L_x_1559) ;  /* 0x0002875000017945 */ /* 0x000fe20003800200 */
[----:B------:R-:W-:Y:S02]  /*03f0*/  IMAD.MOV.U32 R27, RZ, RZ, R17 ;  /* 0x000000ffff1b7224 */ /* 0x000fe400078e0011 */
[----:B------:R-:W-:Y:S01]  /*0400*/  ISETP.NE.U32.AND P0, PT, R29, 0x1, PT ;  /* 0x000000011d00780c */ /* 0x000fe20003f05070 */
[----:B------:R-:W-:Y:S02]  /*0410*/  IMAD.MOV.U32 R28, RZ, RZ, R16 ;  /* 0x000000ffff1c7224 */ /* 0x000fe400078e0010 */
[----:B------:R-:W-:Y:S02]  /*0420*/  IMAD.MOV.U32 R29, RZ, RZ, R15 ;  /* 0x000000ffff1d7224 */ /* 0x000fe400078e000f */
[----:B------:R-:W-:Y:S02]  /*0430*/  IMAD.MOV.U32 R30, RZ, RZ, R14 ;  /* 0x000000ffff1e7224 */ /* 0x000fe400078e000e */
[----:B------:R-:W-:-:S02]  /*0440*/  IMAD.MOV.U32 R31, RZ, RZ, R13 ;  /* 0x000000ffff1f7224 */ /* 0x000fc400078e000d */
[----:B------:R-:W-:Y:S02]  /*0450*/  IMAD.MOV.U32 R32, RZ, RZ, R12 ;  /* 0x000000ffff207224 */ /* 0x000fe400078e000c */
[----:B------:R-:W-:Y:S02]  /*0460*/  IMAD.MOV.U32 R33, RZ, RZ, R11 ;  /* 0x000000ffff217224 */ /* 0x000fe400078e000b */
[----:B------:R-:W-:Y:S01]  /*0470*/  IMAD.MOV.U32 R34, RZ, RZ, R10 ;  /* 0x000000ffff227224 */ /* 0x000fe200078e000a */
[----:B------:R-:W-:Y:S06]  /*0480*/  @P0 BRA `(.L_x_1560) ;  /* 0x0000028400a80947 */ /* 0x000fec0003800000 */
[----:B------:R-:W-:Y:S01]  /*0490*/  LOP3.LUT P0, RZ, R59, 0xff, RZ, 0xc0, !PT ;  /* 0x000000ff3bff7812 */ /* 0x000fe2000780c0ff */
[----:B------:R-:W-:Y:S01]  /*04a0*/  IMAD.MOV.U32 R35, RZ, RZ, R67 ;  /* 0x000000ffff237224 */ /* 0x000fe200078e0043 */
[----:B------:R-:W-:Y:S01]  /*04b0*/  PRMT R59, R26, 0x7610, R59 ;  /* 0x000076101a3b7816 */ /* 0x000fe2000000003b */
        /* <DEDUP_REMOVED lines=48> */
[----:B------:R-:W-:Y:S01]  /*07c0*/  LOP3.LUT P0, RZ, R26, 0xff, RZ, 0xc0, !PT ;  /* 0x000000ff1aff7812 */ /* 0x000fe2000780c0ff */
[----:B------:R-:W-:Y:S01]  /*07d0*/  IMAD.MOV.U32 R86, RZ, RZ, R84 ;  /* 0x000000ffff567224 */ /* 0x000fe200078e0054 */
[----:B------:R-:W-:Y:S01]  /*07e0*/  PRMT R59, RZ, 0x7610, R59 ;  /* 0x00007610ff3b7816 */ /* 0x000fe2000000003b */
        /* <DEDUP_REMOVED lines=39> */
[----:B------:R-:W-:-:S04]  /*0a60*/  IMAD.MOV.U32 R67, RZ, RZ, RZ ;  /* 0x000000ffff437224 */ /* 0x000fc800078e00ff */
        /* <DEDUP_REMOVED lines=269> */
.L_x_1562:
[----:B-----5:R-:W-:Y:S05]  /*1b40*/  BSYNC.RECONVERGENT B2 ;  /* 0x0000000000027941 */ /* 0x020fea0003800200 */
.L_x_1561:
[----:B------:R-:W0:Y:S01]  /*1b50*/  LDC R85, c[0x3][0x1c] ;  /* 0x00c00700ff557b82 */ /* 0x000e220000000800 */
[----:B------:R-:W-:Y:S01]  /*1b60*/  BSSY.RECONVERGENT B2, `(.L_x_1563) ;  /* 0x000002d000027945 */ /* 0x000fe20003800200 */
[----:B------:R-:W-:Y:S02]  /*1b70*/  IMAD.MOV.U32 R57, RZ, RZ, R61 ;  /* 0x000000ffff397224 */ /* 0x000fe400078e003d */
[----:B------:R-:W-:Y:S02]  /*1b80*/  IMAD.MOV.U32 R53, RZ, RZ, R63 ;  /* 0x000000ffff357224 */ /* 0x000fe400078e003f */
        /* <DEDUP_REMOVED lines=34> */
.L_x_1564:
        /* <DEDUP_REMOVED lines=8> */
.L_x_1565:
[----:B------:R-:W-:Y:S05]  /*1e30*/  BSYNC.RECONVERGENT B2 ;  /* 0x0000000000027941 */ /* 0x000fea0003800200 */
.L_x_1563:
        /* <DEDUP_REMOVED lines=33> */
.L_x_1567:
        /* <DEDUP_REMOVED lines=8> */
.L_x_1568:
[----:B------:R-:W-:Y:S05]  /*20d0*/  BSYNC.RECONVERGENT B2 ;  /* 0x0000000000027941 */ /* 0x000fea0003800200 */
.L_x_1566:
        /* <DEDUP_REMOVED lines=284> */
.L_x_1570:
[----:B------:R-:W-:Y:S05]  /*32a0*/  BSYNC.RECONVERGENT B2 ;  /* 0x0000000000027941 */ /* 0x000fea0003800200 */
.L_x_1569:
[----:B------:R-:W-:Y:S01]  /*32b0*/  ISETP.GT.U32.OR P0, PT, R62, R85, P0 ;  /* 0x000000553e00720c */ /* 0x000fe20000704470 */
[----:B------:R-:W-:Y:S01]  /*32c0*/  BSSY.RECONVERGENT B2, `(.L_x_1571) ;  /* 0x000002f000027945 */ /* 0x000fe20003800200 */
        /* <DEDUP_REMOVED lines=38> */
.L_x_1572:
        /* <DEDUP_REMOVED lines=8> */
.L_x_1573:
[----:B------:R-:W-:Y:S05]  /*35b0*/  BSYNC.RECONVERGENT B2 ;  /* 0x0000000000027941 */ /* 0x000fea0003800200 */
.L_x_1571:
        /* <DEDUP_REMOVED lines=33> */
.L_x_1575:
        /* <DEDUP_REMOVED lines=8> */
.L_x_1576:
[----:B------:R-:W-:Y:S05]  /*3850*/  BSYNC.RECONVERGENT B2 ;  /* 0x0000000000027941 */ /* 0x000fea0003800200 */
.L_x_1574:
        /* <DEDUP_REMOVED lines=282> */
.L_x_1578:
[----:B------:R-:W-:Y:S05]  /*4a00*/  BSYNC.RECONVERGENT B2 ;  /* 0x0000000000027941 */ /* 0x000fea0003800200 */
.L_x_1577:
        /* <DEDUP_REMOVED lines=36> */
.L_x_1580:
        /* <DEDUP_REMOVED lines=8> */
.L_x_1581:
[----:B------:R-:W-:Y:S05]  /*4cd0*/  BSYNC.RECONVERGENT B2 ;  /* 0x0000000000027941 */ /* 0x000fea0003800200 */
.L_x_1579:
        /* <DEDUP_REMOVED lines=33> */
.L_x_1583:
        /* <DEDUP_REMOVED lines=8> */
.L_x_1584:
[----:B------:R-:W-:Y:S05]  /*4f70*/  BSYNC.RECONVERGENT B2 ;  /* 0x0000000000027941 */ /* 0x000fea0003800200 */
.L_x_1582:
        /* <DEDUP_REMOVED lines=283> */
.L_x_1586:
[----:B------:R-:W-:Y:S05]  /*6130*/  BSYNC.RECONVERGENT B2 ;  /* 0x0000000000027941 */ /* 0x000fea0003800200 */
.L_x_1585:
        /* <DEDUP_REMOVED lines=36> */
.L_x_1588:
        /* <DEDUP_REMOVED lines=8> */
.L_x_1589:
[----:B------:R-:W-:Y:S05]  /*6400*/  BSYNC.RECONVERGENT B2 ;  /* 0x0000000000027941 */ /* 0x000fea0003800200 */
.L_x_1587:
        /* <DEDUP_REMOVED lines=33> */
.L_x_1591:
        /* <DEDUP_REMOVED lines=8> */
.L_x_1592:
[----:B------:R-:W-:Y:S05]  /*66a0*/  BSYNC.RECONVERGENT B2 ;  /* 0x0000000000027941 */ /* 0x000fea0003800200 */
.L_x_1590:
        /* <DEDUP_REMOVED lines=168> */
[----:B------:R-:W-:Y:S01]  /*7130*/  IMAD.X R65, RZ, RZ, RZ, P2 ;  /* 0x000000ffff417224 */ /* 0x000fe200010e06ff */
[----:B------:R-:W-:Y:S01]  /*7140*/  IADD3.X R111, PT, PT, RZ, RZ, RZ, P3, P4 ;  /* 0x000000ffff6f7210 */ /* 0x000fe20001fe84ff */
[----:B------:R-:W-:-:S04]  /*7150*/  IMAD.WIDE.U32 R60, R62, 0x3d1, RZ ;  /* 0x000003d13e3c7825 */ /* 0x000fc800078e00ff */
[----:B------:R-:W-:Y:S01]  /*7160*/  IMAD.WIDE.U32 R64, R6, R50, R64 ;  /* 0x0000003206407225 */ /* 0x000fe200078e0040 */
[----:B------:R-:W-:-:S03]  /*7170*/  IADD3 R125, P5, P6, R68, R117, R60 ;  /* 0x00000075447d7210 */ /* 0x000fc60007ebe03c */
        /* <DEDUP_REMOVED lines=110> */
.L_x_1594:
[----:B------:R-:W-:Y:S05]  /*7860*/  BSYNC.RECONVERGENT B2 ;  /* 0x0000000000027941 */ /* 0x000fea0003800200 */
.L_x_1593:
        /* <DEDUP_REMOVED lines=36> */
.L_x_1596:
        /* <DEDUP_REMOVED lines=8> */
.L_x_1597:
[----:B------:R-:W-:Y:S05]  /*7b30*/  BSYNC.RECONVERGENT B2 ;  /* 0x0000000000027941 */ /* 0x000fea0003800200 */
.L_x_1595:
        /* <DEDUP_REMOVED lines=33> */
.L_x_1599:
        /* <DEDUP_REMOVED lines=8> */
.L_x_1600:
[----:B------:R-:W-:Y:S05]  /*7dd0*/  BSYNC.RECONVERGENT B2 ;  /* 0x0000000000027941 */ /* 0x000fea0003800200 */
.L_x_1598:
        /* <DEDUP_REMOVED lines=283> */
.L_x_1602:
[----:B------:R-:W-:Y:S05]  /*8f90*/  BSYNC.RECONVERGENT B2 ;  /* 0x0000000000027941 */ /* 0x000fea0003800200 */
.L_x_1601:
        /* <DEDUP_REMOVED lines=34> */
.L_x_1604:
        /* <DEDUP_REMOVED lines=8> */
.L_x_1605:
[----:B------:R-:W-:Y:S05]  /*9240*/  BSYNC.RECONVERGENT B2 ;  /* 0x0000000000027941 */ /* 0x000fea0003800200 */
.L_x_1603:
        /* <DEDUP_REMOVED lines=33> */
.L_x_1607:
        /* <DEDUP_REMOVED lines=8> */
.L_x_1608:
[----:B------:R-:W-:Y:S05]  /*94e0*/  BSYNC.RECONVERGENT B2 ;  /* 0x0000000000027941 */ /* 0x000fea0003800200 */
.L_x_1606:
        /* <DEDUP_REMOVED lines=128> */
[----:B------:R-:W-:Y:S02]  /*9cf0*/  IMAD.MOV.U32 R61, RZ, RZ, RZ ;  /* 0x000000ffff3d7224 */ /* 0x000fe400078e00ff */
        /* <DEDUP_REMOVED lines=12> */
[----:B------:R-:W-:Y:S02]  /*9dc0*/  IADD3 R54, P1, PT, R54, R53, RZ ;  /* 0x0000003536367210 */ /* 0x000fe40007f3e0ff */
[----:B------:R-:W-:Y:S01]  /*9dd0*/  IADD3 R52, P2, PT, R52, R51, RZ ;  /* 0x0000003334347210 */ /* 0x000fe20007f5e0ff */
[----:B------:R-:W-:Y:S02]  /*9de0*/  IMAD.X R57, RZ, RZ, RZ, P0 ;  /* 0x000000ffff397224 */ /* 0x000fe400000e06ff */
[----:B------:R-:W-:-:S04]  /*9df0*/  IMAD.WIDE.U32 R50, R58, 0x3d1, RZ ;  /* 0x000003d13a327825 */ /* 0x000fc800078e00ff */
[----:B------:R-:W-:Y:S01]  /*9e00*/  IMAD.X R55, RZ, RZ, RZ, P1 ;  /* 0x000000ffff377224 */ /* 0x000fe200008e06ff */
[----:B------:R-:W-:Y:S01]  /*9e10*/  IADD3 R102, P1, PT, R102, R50, RZ ;  /* 0x0000003266667210 */ /* 0x000fe20007f3e0ff */
[----:B------:R-:W-:Y:S02]  /*9e20*/  IMAD.X R53, RZ, RZ, RZ, P2 ;  /* 0x000000ffff357224 */ /* 0x000fe400010e06ff */
[----:B------:R-:W-:-:S04]  /*9e30*/  IMAD.WIDE.U32 R54, R48, R107, R54 ;  /* 0x0000006b30367225 */ /* 0x000fc800078e0036 */
[----:B------:R-:W-:-:S04]  /*9e40*/  IMAD.WIDE.U32 R52, R49, R123, R52 ;  /* 0x0000007b31347225 */ /* 0x000fc800078e0034 */
[----:B------:R-:W-:Y:S01]  /*9e50*/  IMAD.WIDE.U32 R56, R47, R72, R56 ;  /* 0x000000482f387225 */ /* 0x000fe200078e0038 */
[----:B------:R-:W-:Y:S02]  /*9e60*/  IADD3 R54, P3, PT, R54, R53, RZ ;  /* 0x0000003536367210 */ /* 0x000fe40007f7e0ff */
[----:B------:R-:W-:Y:S01]  /*9e70*/  IADD3 R52, P4, PT, R52, R59, RZ ;  /* 0x0000003b34347210 */ /* 0x000fe20007f9e0ff */
[----:B------:R-:W-:Y:S01]  /*9e80*/  VIADD R51, R51, UR4 ;  /* 0x0000000433337c36 */ /* 0x000fe20008000000 */
[----:B------:R-:W-:Y:S01]  /*9e90*/  IADD3 R50, P2, PT, R56, R55, RZ ;  /* 0x0000003738327210 */ /* 0x000fe20007f5e0ff */
[----:B------:R-:W-:Y:S02]  /*9ea0*/  IMAD.X R75, RZ, RZ, RZ, P1 ;  /* 0x000000ffff4b7224 */ /* 0x000fe400008e06ff */
[----:B------:R-:W-:Y:S02]  /*9eb0*/  IMAD.X R53, RZ, RZ, RZ, P4 ;  /* 0x000000ffff357224 */ /* 0x000fe400020e06ff */
[----:B------:R-:W-:Y:S01]  /*9ec0*/  IMAD.X R55, RZ, RZ, RZ, P3 ;  /* 0x000000ffff377224 */ /* 0x000fe200018e06ff */
[----:B------:R-:W-:Y:S01]  /*9ed0*/  IADD3 R75, P0, P1, R74, R75, R51 ;  /* 0x0000004b4a4b7210 */ /* 0x000fe2000791e033 */
[----:B------:R-:W-:-:S02]  /*9ee0*/  IMAD.X R51, RZ, RZ, RZ, P2 ;  /* 0x000000ffff337224 */ /* 0x000fc400010e06ff */
[----:B------:R-:W-:-:S04]  /*9ef0*/  IMAD.WIDE.U32 R52, R76, R105, R52 ;  /* 0x000000694c347225 */ /* 0x000fc800078e0034 */
[----:B------:R-:W-:-:S04]  /*9f00*/  IMAD.WIDE.U32 R50, R48, R104, R50 ;  /* 0x0000006830327225 */ /* 0x000fc800078e0032 */
[----:B------:R-:W-:Y:S01]  /*9f10*/  IMAD.WIDE.U32 R54, R49, R121, R54 ;  /* 0x0000007931367225 */ /* 0x000fe200078e0036 */
[----:B------:R-:W-:-:S03]  /*9f20*/  IADD3 R74, P2, PT, R57, R51, RZ ;  /* 0x00000033394a7210 */ /* 0x000fc60007f5e0ff */
[----:B------:R-:W-:Y:S01]  /*9f30*/  IMAD.WIDE.U32 R56, R52, 0x3d1, RZ ;  /* 0x000003d134387825 */ /* 0x000fe200078e00ff */
[----:B------:R-:W-:Y:S02]  /*9f40*/  IADD3 R54, P4, PT, R54, R53, RZ ;  /* 0x0000003536367210 */ /* 0x000fe40007f9e0ff */
[----:B------:R-:W-:Y:S02]  /*9f50*/  IADD3 R50, P3, PT, R50, R55, RZ ;  /* 0x0000003732327210 */ /* 0x000fe40007f7e0ff */
[----:B------:R-:W-:Y:S01]  /*9f60*/  IADD3.X R53, PT, PT, RZ, RZ, RZ, P0, P1 ;  /* 0x000000ffff357210 */ /* 0x000fe200007e24ff */
        /* <DEDUP_REMOVED lines=114> */
.L_x_1610:
[----:B------:R-:W-:Y:S05]  /*a690*/  BSYNC.RECONVERGENT B2 ;  /* 0x0000000000027941 */ /* 0x000fea0003800200 */
.L_x_1609:
        /* <DEDUP_REMOVED lines=34> */
.L_x_1612:
        /* <DEDUP_REMOVED lines=8> */
.L_x_1613:
[----:B------:R-:W-:Y:S05]  /*a940*/  BSYNC.RECONVERGENT B2 ;  /* 0x0000000000027941 */ /* 0x000fea0003800200 */
.L_x_1611:
        /* <DEDUP_REMOVED lines=33> */
.L_x_1615:
        /* <DEDUP_REMOVED lines=8> */
.L_x_1616:
[----:B------:R-:W-:Y:S05]  /*abe0*/  BSYNC.RECONVERGENT B2 ;  /* 0x0000000000027941 */ /* 0x000fea0003800200 */
.L_x_1614:
        /* <DEDUP_REMOVED lines=140> */
[----:B------:R-:W-:Y:S02]  /*b4b0*/  IADD3 R50, P0, PT, R51, R75, RZ ;  /* 0x0000004b33327210 */ /* 0x000fe40007f1e0ff */
[----:B------:R-:W-:Y:S01]  /*b4c0*/  IADD3 R74, P1, PT, R74, R71, RZ ;  /* 0x000000474a4a7210 */ /* 0x000fe20007f3e0ff */
[----:B------:R-:W-:-:S04]  /*b4d0*/  IMAD.WIDE.U32 R54, R10, R73, R54 ;  /* 0x000000490a367225 */ /* 0x000fc800078e0036 */
[----:B------:R-:W-:Y:S02]  /*b4e0*/  IMAD.X R75, RZ, RZ, RZ, P1 ;  /* 0x000000ffff4b7224 */ /* 0x000fe400008e06ff */
[----:B------:R-:W-:Y:S02]  /*b4f0*/  IMAD.X R71, RZ, RZ, RZ, P2 ;  /* 0x000000ffff477224 */ /* 0x000fe400010e06ff */
[----:B------:R-:W-:Y:S02]  /*b500*/  IMAD.X R51, RZ, RZ, RZ, P0 ;  /* 0x000000ffff337224 */ /* 0x000fe400000e06ff */
[----:B------:R-:W-:-:S04]  /*b510*/  IMAD.WIDE.U32 R72, R54, 0x3d1, RZ ;  /* 0x000003d136487825 */ /* 0x000fc800078e00ff */
[----:B------:R-:W-:Y:S01]  /*b520*/  IMAD.WIDE.U32 R74, R12, R113, R74 ;  /* 0x000000710c4a7225 */ /* 0x000fe200078e004a */
[----:B------:R-:W-:-:S03]  /*b530*/  IADD3 R53, P1, PT, R62, R72, RZ ;  /* 0x000000483e357210 */ /* 0x000fc60007f3e0ff */
        /* <DEDUP_REMOVED lines=8> */
[----:B------:R-:W-:-:S02]  /*b5c0*/  IMAD.X R63, RZ, RZ, RZ, P2 ;  /* 0x000000ffff3f7224 */ /* 0x000fc400010e06ff */
        /* <DEDUP_REMOVED lines=125> */
.L_x_1618:
[----:B------:R-:W-:Y:S05]  /*bda0*/  BSYNC.RECONVERGENT B2 ;  /* 0x0000000000027941 */ /* 0x000fea0003800200 */
.L_x_1617:
        /* <DEDUP_REMOVED lines=38> */
.L_x_1620:
        /* <DEDUP_REMOVED lines=8> */
.L_x_1621:
[----:B------:R-:W-:Y:S05]  /*c090*/  BSYNC.RECONVERGENT B2 ;  /* 0x0000000000027941 */ /* 0x000fea0003800200 */
.L_x_1619:
        /* <DEDUP_REMOVED lines=33> */
.L_x_1623:
        /* <DEDUP_REMOVED lines=8> */
.L_x_1624:
[----:B------:R-:W-:Y:S05]  /*c330*/  BSYNC.RECONVERGENT B2 ;  /* 0x0000000000027941 */ /* 0x000fea0003800200 */
.L_x_1622:
        /* <DEDUP_REMOVED lines=14> */
[----:B------:R-:W-:Y:S02]  /*c420*/  IMAD.MOV.U32 R59, RZ, RZ, 0x1 ;  /* 0x00000001ff3b7424 */ /* 0x000fe400078e00ff */
        /* <DEDUP_REMOVED lines=23> */
[----:B------:R-:W-:Y:S01]  /*c5a0*/  IMAD.MOV.U32 R67, RZ, RZ, R35 ;  /* 0x000000ffff437224 */ /* 0x000fe200078e0023 */
[----:B------:R-:W-:Y:S06]  /*c5b0*/  @P0 BRA `(.L_x_1560) ;  /* 0x000001c4005c0947 */ /* 0x000fec0003800000 */
[----:B------:R-:W-:Y:S01]  /*c5c0*/  ISETP.NE.AND P0, PT, R107, R58, PT ;  /* 0x0000003a6b00720c */ /* 0x000fe20003f05270 */
[----:B------:R-:W-:Y:S02]  /*c5d0*/  IMAD.MOV.U32 R86, RZ, RZ, R84 ;  /* 0x000000ffff567224 */ /* 0x000fe400078e0054 */
        /* <DEDUP_REMOVED lines=34> */
[----:B------:R-:W-:Y:S02]  /*c800*/  CS2R R90, SRZ ;  /* 0x00000000005a7805 */ /* 0x000fe4000001ff00 */
[----:B------:R-:W-:Y:S01]  /*c810*/  LOP3.LUT R50, R47, R50, R46, 0xfe, !PT ;  /* 0x000000322f327212 */ /* 0x000fe200078efe2e */
[----:B------:R-:W-:Y:S01]  /*c820*/  IMAD.MOV.U32 R75, RZ, RZ, R83 ;  /* 0x000000ffff4b7224 */ /* 0x000fe200078e0053 */
[----:B------:R-:W-:Y:S01]  /*c830*/  CS2R R56, SRZ ;  /* 0x0000000000387805 */ /* 0x000fe2000001ff00 */
[----:B------:R-:W-:Y:S01]  /*c840*/  IMAD.MOV.U32 R74, RZ, RZ, R82 ;  /* 0x000000ffff4a7224 */ /* 0x000fe200078e0052 */
[----:B------:R-:W-:Y:S01]  /*c850*/  LOP3.LUT R51, R49, R50, R48, 0xfe, !PT ;  /* 0x0000003231337212 */ /* 0x000fe200078efe30 */
[----:B------:R-:W-:-:S02]  /*c860*/  IMAD.MOV.U32 R73, RZ, RZ, R81 ;  /* 0x000000ffff497224 */ /* 0x000fc400078e0051 */
[----:B------:R-:W-:Y:S01]  /*c870*/  IMAD.MOV.U32 R72, RZ, RZ, R80 ;  /* 0x000000ffff487224 */ /* 0x000fe200078e0050 */
[----:B------:R-:W-:Y:S01]  /*c880*/  LOP3.LUT P0, RZ, R51, R76, RZ, 0xfc, !PT ;  /* 0x0000004c33ff7212 */ /* 0x000fe2000780fcff */
[----:B------:R-:W-:Y:S02]  /*c890*/  IMAD.MOV.U32 R71, RZ, RZ, R79 ;  /* 0x000000ffff477224 */ /* 0x000fe400078e004f */
[----:B------:R-:W-:Y:S02]  /*c8a0*/  IMAD.MOV.U32 R69, RZ, RZ, R78 ;  /* 0x000000ffff457224 */ /* 0x000fe400078e004e */
[----:B------:R-:W-:Y:S02]  /*c8b0*/  IMAD.MOV.U32 R68, RZ, RZ, R77 ;  /* 0x000000ffff447224 */ /* 0x000fe400078e004d */
[----:B------:R-:W-:Y:S02]  /*c8c0*/  IMAD.MOV.U32 R92, RZ, RZ, RZ ;  /* 0x000000ffff5c7224 */ /* 0x000fe400078e00ff */
[----:B------:R-:W-:-:S02]  /*c8d0*/  IMAD.MOV.U32 R54, RZ, RZ, RZ ;  /* 0x000000ffff367224 */ /* 0x000fc400078e00ff */
        /* <DEDUP_REMOVED lines=8> */
[----:B------:R-:W-:Y:S06]  /*c960*/  @!P0 BRA `(.L_x_1560) ;  /* 0x000001c000708947 */ /* 0x000fec0003800000 */
        /* <DEDUP_REMOVED lines=283> */
.L_x_1628:
[----:B------:R-:W-:Y:S05]  /*db20*/  BSYNC.RECONVERGENT B3 ;  /* 0x0000000000037941 */ /* 0x000fea0003800200 */
.L_x_1627:
        /* <DEDUP_REMOVED lines=34> */
.L_x_1630:
        /* <DEDUP_REMOVED lines=8> */
.L_x_1631:
[----:B------:R-:W-:Y:S05]  /*ddd0*/  BSYNC.RECONVERGENT B3 ;  /* 0x0000000000037941 */ /* 0x000fea0003800200 */
.L_x_1629:
        /* <DEDUP_REMOVED lines=33> */
.L_x_1633:
        /* <DEDUP_REMOVED lines=8> */
.L_x_1634:
[----:B------:R-:W-:Y:S05]  /*e070*/  BSYNC.RECONVERGENT B3 ;  /* 0x0000000000037941 */ /* 0x000fea0003800200 */
.L_x_1632:
        /* <DEDUP_REMOVED lines=283> */
.L_x_1636:
[----:B------:R-:W-:Y:S05]  /*f230*/  BSYNC.RECONVERGENT B3 ;  /* 0x0000000000037941 */ /* 0x000fea0003800200 */
.L_x_1635:
        /* <DEDUP_REMOVED lines=35> */
.L_x_1638:
        /* <DEDUP_REMOVED lines=8> */
.L_x_1639:
[----:B------:R-:W-:Y:S05]  /*f4f0*/  BSYNC.RECONVERGENT B3 ;  /* 0x0000000000037941 */ /* 0x000fea0003800200 */
.L_x_1637:
        /* <DEDUP_REMOVED lines=33> */
.L_x_1641:
        /* <DEDUP_REMOVED lines=8> */
.L_x_1642:
[----:B------:R-:W-:Y:S05]  /*f790*/  BSYNC.RECONVERGENT B3 ;  /* 0x0000000000037941 */ /* 0x000fea0003800200 */
.L_x_1640:
        /* <DEDUP_REMOVED lines=23> */
[----:B------:R-:W-:Y:S01]  /*f910*/  IADD3 R105, P0, P1, R53, R105, R55 ;  /* 0x0000006935697210 */ /* 0x000fe2000791e037 */
[----:B------:R-:W-:Y:S01]  /*f920*/  IMAD.MOV.U32 R108, RZ, RZ, R50 ;  /* 0x000000ffff6c7224 */ /* 0x000fe200078e0032 */
        /* <DEDUP_REMOVED lines=66> */
.L_x_1644:
[----:B------:R-:W-:Y:S05]  /*fd50*/  BSYNC.RECONVERGENT B3 ;  /* 0x0000000000037941 */ /* 0x000fea0003800200 */
.L_x_1643:
        /* <DEDUP_REMOVED lines=33> */
.L_x_1646:
        /* <DEDUP_REMOVED lines=8> */
.L_x_1647:
[----:B------:R-:W-:Y:S05]  /*fff0*/  BSYNC.RECONVERGENT B3 ;  /* 0x0000000000037941 */ /* 0x000fea0003800200 */
.L_x_1645:
        /* <DEDUP_REMOVED lines=33> */
.L_x_1649:
        /* <DEDUP_REMOVED lines=8> */
.L_x_1650:
[----:B------:R-:W-:Y:S05]  /*10290*/  BSYNC.RECONVERGENT B3 ;  /* 0x0000000000037941 */ /* 0x000fea0003800200 */
.L_x_1648:
        /* <DEDUP_REMOVED lines=135> */
[-C--:B------:R-:W-:Y:S01]  /*10b10*/  IMAD.WIDE.U32 R54, R91, R88.reuse, R54 ;  /* 0x000000585b367225 */ /* 0x080fe200078e0036 */
[----:B------:R-:W-:Y:S02]  /*10b20*/  IADD3 R58, P3, PT, R52, R61, RZ ;  /* 0x0000003d343a7210 */ /* 0x000fe40007f7e0ff */
[----:B------:R-:W-:Y:S01]  /*10b30*/  LOP3.LUT R61, R50, 0xfffffffd, RZ, 0xc0, !PT ;  /* 0xfffffffd323d7812 */ /* 0x000fe200078ec0ff */
        /* <DEDUP_REMOVED lines=145> */
.L_x_1652:
[----:B------:R-:W-:Y:S05]  /*11450*/  BSYNC.RECONVERGENT B3 ;  /* 0x0000000000037941 */ /* 0x000fea0003800200 */
.L_x_1651:
        /* <DEDUP_REMOVED lines=38> */
.L_x_1654:
        /* <DEDUP_REMOVED lines=8> */
.L_x_1655:
[----:B------:R-:W-:Y:S05]  /*11740*/  BSYNC.RECONVERGENT B3 ;  /* 0x0000000000037941 */ /* 0x000fea0003800200 */
.L_x_1653:
        /* <DEDUP_REMOVED lines=33> */
.L_x_1657:
        /* <DEDUP_REMOVED lines=8> */
.L_x_1658:
[----:B------:R-:W-:Y:S05]  /*119e0*/  BSYNC.RECONVERGENT B3 ;  /* 0x0000000000037941 */ /* 0x000fea0003800200 */
.L_x_1656:
        /* <DEDUP_REMOVED lines=90> */
.L_x_1660:
[----:B------:R-:W-:Y:S05]  /*11f90*/  BSYNC.RECONVERGENT B3 ;  /* 0x0000000000037941 */ /* 0x000fea0003800200 */
.L_x_1659:
        /* <DEDUP_REMOVED lines=33> */
.L_x_1662:
        /* <DEDUP_REMOVED lines=8> */
.L_x_1663:
[----:B------:R-:W-:Y:S05]  /*12230*/  BSYNC.RECONVERGENT B3 ;  /* 0x0000000000037941 */ /* 0x000fea0003800200 */
.L_x_1661:
        /* <DEDUP_REMOVED lines=33> */
.L_x_1665:
        /* <DEDUP_REMOVED lines=8> */
.L_x_1666:
[----:B------:R-:W-:Y:S05]  /*124d0*/  BSYNC.RECONVERGENT B3 ;  /* 0x0000000000037941 */ /* 0x000fea0003800200 */
.L_x_1664:
        /* <DEDUP_REMOVED lines=133> */
[----:B------:R-:W-:Y:S01]  /*12d30*/  IMAD.WIDE.U32 R50, R35, R42, R50 ;  /* 0x0000002a23327225 */ /* 0x000fe200078e0032 */
[----:B------:R-:W-:-:S03]  /*12d40*/  LOP3.LUT R35, R72, 0xfffffffd, RZ, 0xc0, !PT ;  /* 0xfffffffd48237812 */ /* 0x000fc600078ec0ff */
        /* <DEDUP_REMOVED lines=36> */
[----:B------:R-:W-:-:S02]  /*12f90*/  IMAD.X R65, RZ, RZ, RZ, P0 ;  /* 0x000000ffff417224 */ /* 0x000fc400000e06ff */
[----:B------:R-:W-:Y:S01]  /*12fa0*/  VIADD R36, R37, UR4 ;  /* 0x0000000425247c36 */ /* 0x000fe20008000000 */
[----:B------:R-:W-:Y:S01]  /*12fb0*/  IADD3.X R37, PT, PT, RZ, RZ, RZ, P3, P4 ;  /* 0x000000ffff257210 */ /* 0x000fe20001fe84ff */
[----:B------:R-:W-:-:S03]  /*12fc0*/  IMAD.WIDE.U32 R56, R38, R42, R56 ;  /* 0x0000002a26387225 */ /* 0x000fc600078e0038 */
[----:B------:R-:W-:Y:S01]  /*12fd0*/  IADD3.X R37, PT, PT, RZ, R37, RZ, P2, P5 ;  /* 0x00000025ff257210 */ /* 0x000fe200017ea4ff */
        /* <DEDUP_REMOVED lines=108> */
.L_x_1668:
[----:B------:R-:W-:Y:S05]  /*136a0*/  BSYNC.RECONVERGENT B3 ;  /* 0x0000000000037941 */ /* 0x000fea0003800200 */
.L_x_1667:
        /* <DEDUP_REMOVED lines=38> */
.L_x_1670:
        /* <DEDUP_REMOVED lines=8> */
.L_x_1671:
[----:B------:R-:W-:Y:S05]  /*13990*/  BSYNC.RECONVERGENT B3 ;  /* 0x0000000000037941 */ /* 0x000fea0003800200 */
.L_x_1669:
        /* <DEDUP_REMOVED lines=33> */
.L_x_1673:
        /* <DEDUP_REMOVED lines=8> */
.L_x_1674:
[----:B------:R-:W-:Y:S05]  /*13c30*/  BSYNC.RECONVERGENT B3 ;  /* 0x0000000000037941 */ /* 0x000fea0003800200 */
.L_x_1672:
        /* <DEDUP_REMOVED lines=17> */
[----:B------:R-:W-:-:S04]  /*13d50*/  IMAD.MOV.U32 R50, RZ, RZ, R53 ;  /* 0x000000ffff327224 */ /* 0x000fc800078e0035 */
[----:B------:R-:W-:-:S04]  /*13d60*/  IMAD.WIDE.U32 R50, R41, 0x3, R50 ;  /* 0x0000000329327825 */ /* 0x000fc800078e0032 */
[----:B------:R-:W-:Y:S02]  /*13d70*/  IMAD.MOV.U32 R40, RZ, RZ, R51 ;  /* 0x000000ffff287224 */ /* 0x000fe400078e0033 */
[----:B------:R-:W-:Y:S02]  /*13d80*/  IMAD.MOV.U32 R41, RZ, RZ, RZ ;  /* 0x000000ffff297224 */ /* 0x000fe400078e00ff */
[----:B------:R-:W-:-:S04]  /*13d90*/  IMAD.WIDE.U32 R40, R39, 0x3, R40 ;  /* 0x0000000327287825 */ /* 0x000fc800078e0028 */
[----:B------:R-:W-:Y:S02]  /*13da0*/  IMAD.MOV.U32 R38, RZ, RZ, R41 ;  /* 0x000000ffff267224 */ /* 0x000fe400078e0029 */
[----:B------:R-:W-:Y:S02]  /*13db0*/  IMAD.MOV.U32 R39, RZ, RZ, RZ ;  /* 0x000000ffff277224 */ /* 0x000fe400078e00ff */
[----:B------:R-:W-:-:S06]  /*13dc0*/  IMAD.WIDE.U32 R38, R42, 0x3, R38 ;  /* 0x000000032a267825 */ /* 0x000fcc00078e0026 */
[----:B------:R-:W-:-:S04]  /*13dd0*/  IMAD.WIDE.U32 R36, R39, 0x3d1, R36 ;  /* 0x000003d127247825 */ /* 0x000fc800078e0024 */
[----:B------:R-:W-:-:S05]  /*13de0*/  VIADD R35, R37, UR4 ;  /* 0x0000000425237c36 */ /* 0x000fca0008000000 */
[----:B------:R-:W-:Y:S01]  /*13df0*/  IADD3 R58, P0, P1, R39, R35, R58 ;  /* 0x00000023273a7210 */ /* 0x000fe2000791e03a */
[----:B------:R-:W-:-:S03]  /*13e00*/  IMAD.MOV.U32 R39, RZ, RZ, R36 ;  /* 0x000000ffff277224 */ /* 0x000fc600078e0024 */
        /* <DEDUP_REMOVED lines=64> */
.L_x_1676:
[----:B------:R-:W-:Y:S05]  /*14210*/  BSYNC.RECONVERGENT B3 ;  /* 0x0000000000037941 */ /* 0x000fea0003800200 */
.L_x_1675:
        /* <DEDUP_REMOVED lines=36> */
.L_x_1678:
        /* <DEDUP_REMOVED lines=8> */
.L_x_1679:
[----:B------:R-:W-:Y:S05]  /*144e0*/  BSYNC.RECONVERGENT B3 ;  /* 0x0000000000037941 */ /* 0x000fea0003800200 */
.L_x_1677:
        /* <DEDUP_REMOVED lines=33> */
.L_x_1681:
        /* <DEDUP_REMOVED lines=8> */
.L_x_1682:
[----:B------:R-:W-:Y:S05]  /*14780*/  BSYNC.RECONVERGENT B3 ;  /* 0x0000000000037941 */ /* 0x000fea0003800200 */
.L_x_1680:
        /* <DEDUP_REMOVED lines=284> */
.L_x_1684:
[----:B------:R-:W-:Y:S05]  /*15950*/  BSYNC.RECONVERGENT B3 ;  /* 0x0000000000037941 */ /* 0x000fea0003800200 */
.L_x_1683:
        /* <DEDUP_REMOVED lines=33> */
.L_x_1686:
        /* <DEDUP_REMOVED lines=8> */
.L_x_1687:
[----:B------:R-:W-:Y:S05]  /*15bf0*/  BSYNC.RECONVERGENT B3 ;  /* 0x0000000000037941 */ /* 0x000fea0003800200 */
.L_x_1685:
        /* <DEDUP_REMOVED lines=33> */
.L_x_1689:
        /* <DEDUP_REMOVED lines=8> */
.L_x_1690:
[----:B------:R-:W-:Y:S05]  /*15e90*/  BSYNC.RECONVERGENT B3 ;  /* 0x0000000000037941 */ /* 0x000fea0003800200 */
.L_x_1688:
        /* <DEDUP_REMOVED lines=90> */
.L_x_1692:
[----:B------:R-:W-:Y:S05]  /*16440*/  BSYNC.RECONVERGENT B3 ;  /* 0x0000000000037941 */ /* 0x000fea0003800200 */
.L_x_1691:
        /* <DEDUP_REMOVED lines=37> */
.L_x_1694:
        /* <DEDUP_REMOVED lines=8> */
.L_x_1695:
[----:B------:R-:W-:Y:S05]  /*16720*/  BSYNC.RECONVERGENT B3 ;  /* 0x0000000000037941 */ /* 0x000fea0003800200 */
.L_x_1693:
        /* <DEDUP_REMOVED lines=33> */
.L_x_1697:
        /* <DEDUP_REMOVED lines=8> */
.L_x_1698:
[----:B------:R-:W-:Y:S05]  /*169c0*/  BSYNC.RECONVERGENT B3 ;  /* 0x0000000000037941 */ /* 0x000fea0003800200 */
.L_x_1696:
        /* <DEDUP_REMOVED lines=35> */
.L_x_1700:
        /* <DEDUP_REMOVED lines=9> */
.L_x_1702:
[----:B------:R-:W-:Y:S05]  /*16c90*/  BSYNC.RELIABLE B4 ;  /* 0x0000000000047941 */ /* 0x000fea0003800100 */
.L_x_1701:
        /* <DEDUP_REMOVED lines=15> */
.L_x_1703:
[----:B------:R-:W-:Y:S05]  /*16d90*/  BSYNC.RECONVERGENT B3 ;  /* 0x0000000000037941 */ /* 0x000fea0003800200 */
.L_x_1699:
        /* <DEDUP_REMOVED lines=35> */
.L_x_1705:
        /* <DEDUP_REMOVED lines=9> */
.L_x_1707:
[----:B------:R-:W-:Y:S05]  /*17060*/  BSYNC.RELIABLE B4 ;  /* 0x0000000000047941 */ /* 0x000fea0003800100 */
.L_x_1706:
        /* <DEDUP_REMOVED lines=15> */
.L_x_1708:
[----:B------:R-:W-:Y:S05]  /*17160*/  BSYNC.RECONVERGENT B3 ;  /* 0x0000000000037941 */ /* 0x000fea0003800200 */
.L_x_1704:
        /* <DEDUP_REMOVED lines=283> */
.L_x_1710:
[----:B------:R-:W-:Y:S05]  /*18320*/  BSYNC.RECONVERGENT B3 ;  /* 0x0000000000037941 */ /* 0x000fea0003800200 */
.L_x_1709:
        /* <DEDUP_REMOVED lines=36> */
.L_x_1712:
        /* <DEDUP_REMOVED lines=8> */
.L_x_1713:
[----:B------:R-:W-:Y:S05]  /*185f0*/  BSYNC.RECONVERGENT B3 ;  /* 0x0000000000037941 */ /* 0x000fea0003800200 */
.L_x_1711:
        /* <DEDUP_REMOVED lines=33> */
.L_x_1715:
        /* <DEDUP_REMOVED lines=8> */
.L_x_1716:
[----:B------:R-:W-:Y:S05]  /*18890*/  BSYNC.RECONVERGENT B3 ;  /* 0x0000000000037941 */ /* 0x000fea0003800200 */
.L_x_1714:
        /* <DEDUP_REMOVED lines=35> */
.L_x_1718:
        /* <DEDUP_REMOVED lines=9> */
.L_x_1720:
[----:B------:R-:W-:Y:S05]  /*18b60*/  BSYNC.RELIABLE B4 ;  /* 0x0000000000047941 */ /* 0x000fea0003800100 */
.L_x_1719:
        /* <DEDUP_REMOVED lines=15> */
.L_x_1721:
[----:B------:R-:W-:Y:S05]  /*18c60*/  BSYNC.RECONVERGENT B3 ;  /* 0x0000000000037941 */ /* 0x000fea0003800200 */
.L_x_1717:
[----:B------:R-:W-:Y:S01]  /*18c70*/  IMAD.WIDE.U32 R36, R46, 0x2, RZ ;  /* 0x000000022e247825 */ /* 0x000fe200078e00ff */
[----:B------:R-:W-:Y:S01]  /*18c80*/  SHF.R.U32.HI R35, RZ, 0x1f, R43 ;  /* 0x0000001fff237819 */ /* 0x000fe2000001162b */
        /* <DEDUP_REMOVED lines=85> */
.L_x_1723:
[----:B------:R-:W-:Y:S05]  /*191e0*/  BSYNC.RECONVERGENT B3 ;  /* 0x0000000000037941 */ /* 0x000fea0003800200 */
.L_x_1722:
        /* <DEDUP_REMOVED lines=36> */
.L_x_1725:
        /* <DEDUP_REMOVED lines=8> */
.L_x_1726:
[----:B------:R-:W-:Y:S05]  /*194b0*/  BSYNC.RECONVERGENT B3 ;  /* 0x0000000000037941 */ /* 0x000fea0003800200 */
.L_x_1724:
        /* <DEDUP_REMOVED lines=33> */
.L_x_1728:
        /* <DEDUP_REMOVED lines=8> */
.L_x_1729:
[----:B------:R-:W-:Y:S05]  /*19750*/  BSYNC.RECONVERGENT B3 ;  /* 0x0000000000037941 */ /* 0x000fea0003800200 */
.L_x_1727:
        /* <DEDUP_REMOVED lines=283> */
.L_x_1731:
[----:B------:R-:W-:Y:S05]  /*1a910*/  BSYNC.RECONVERGENT B3 ;  /* 0x0000000000037941 */ /* 0x000fea0003800200 */
.L_x_1730:
        /* <DEDUP_REMOVED lines=38> */
.L_x_1733:
        /* <DEDUP_REMOVED lines=8> */
.L_x_1734:
[----:B------:R-:W-:Y:S05]  /*1ac00*/  BSYNC.RECONVERGENT B3 ;  /* 0x0000000000037941 */ /* 0x000fea0003800200 */
.L_x_1732:
[----:B------:R-:W-:-:S13]  /*1ac10*/  ISETP.GT.U32.AND P0, PT, R86, R85, PT ;  /* 0x000000555600720c */ /* 0x000fda0003f04070 */
[----:B------:R-:W-:Y:S05]  /*1ac20*/  @P0 BRA `(.L_x_1735) ;  /* 0x0000000000a00947 */ /* 0x000fea0003800000 */
[----:B------:R-:W-:Y:S02]  /*1ac30*/  ISETP.GE.U32.AND P0, PT, R86, R85, PT ;  /* 0x000000555600720c */ /* 0x000fe40003f06070 */
[----:B------:R-:W-:-:S11]  /*1ac40*/  PRMT R59, RZ, 0x7610, R59 ;  /* 0x00007610ff3b7816 */ /* 0x000fd6000000003b */
[----:B------:R-:W-:Y:S05]  /*1ac50*/  @!P0 BRA `(.L_x_1560) ;  /* 0x000000dc00b48947 */ /* 0x000fea0003800000 */
[----:B------:R-:W0:Y:S02]  /*1ac60*/  LDC R36, c[0x3][0x18] ;  /* 0x00c00600ff247b82 */ /* 0x000e240000000800 */
[----:B0-----:R-:W-:-:S13]  /*1ac70*/  ISETP.GT.U32.AND P0, PT, R75, R36, PT ;  /* 0x000000244b00720c */ /* 0x001fda0003f04070 */
        /* <DEDUP_REMOVED lines=31> */
[----:B------:R-:W-:Y:S02]  /*1ae70*/  ISETP.GE.U32.AND P0, PT, R68, UR16, PT ;  /* 0x0000001044007c0c */ /* 0x000fe4000bf06070 */
[----:B------:R-:W-:Y:S02]  /*1ae80*/  PRMT R59, RZ, 0x7610, R59 ;  /* 0x00007610ff3b7816 */ /* 0x000fe4000000003b */
[----:B------:R-:W-:-:S13]  /*1ae90*/  ISETP.LT.U32.OR P0, PT, R69, R36, !P0 ;  /* 0x000000244500720c */ /* 0x000fda0004701470 */
[----:B------:R-:W-:Y:S05]  /*1aea0*/  @P0 BRA `(.L_x_1560) ;  /* 0x000000dc00200947 */ /* 0x000fea0003800000 */
.L_x_1735:
[----:B------:R-:W-:Y:S02]  /*1aeb0*/  IADD3 R68, P0, PT, R68, -UR8, RZ ;  /* 0x8000000844447c10 */ /* 0x000fe4000ff1e0ff */
[----:B------:R-:W-:Y:S02]  /*1aec0*/  PRMT R59, RZ, 0x7610, R59 ;  /* 0x00007610ff3b7816 */ /* 0x000fe4000000003b */
[----:B------:R-:W-:-:S04]  /*1aed0*/  IADD3.X R69, P0, PT, R69, ~UR9, RZ, P0, !PT ;  /* 0x8000000945457c10 */ /* 0x000fc8000871e4ff */
[----:B------:R-:W-:-:S04]  /*1aee0*/  IADD3.X R71, P0, PT, R71, ~UR10, RZ, P0, !PT ;  /* 0x8000000a47477c10 */ /* 0x000fc8000871e4ff */
[----:B------:R-:W-:-:S04]  /*1aef0*/  IADD3.X R72, P0, PT, R72, ~UR11, RZ, P0, !PT ;  /* 0x8000000b48487c10 */ /* 0x000fc8000871e4ff */
[----:B------:R-:W-:-:S04]  /*1af00*/  IADD3.X R73, P0, PT, R73, ~UR12, RZ, P0, !PT ;  /* 0x8000000c49497c10 */ /* 0x000fc8000871e4ff */
[----:B------:R-:W-:-:S04]  /*1af10*/  IADD3.X R74, P0, PT, R74, ~UR13, RZ, P0, !PT ;  /* 0x8000000d4a4a7c10 */ /* 0x000fc8000871e4ff */
[----:B------:R-:W-:-:S05]  /*1af20*/  IADD3.X R75, P0, PT, R75, ~UR5, RZ, P0, !PT ;  /* 0x800000054b4b7c10 */ /* 0x000fca000871e4ff */
[----:B------:R-:W-:Y:S01]  /*1af30*/  IMAD.X R86, R86, 0x1, ~R85, P0 ;  /* 0x0000000156567824 */ /* 0x000fe200000e0e55 */
[----:B------:R-:W-:Y:S07]  /*1af40*/  BRA `(.L_x_1560) ;  /* 0x000000d800f87947 */ /* 0x000fee0003800000 */
.L_x_1626:
[----:B------:R-:W-:Y:S05]  /*1af50*/  BSYNC.RELIABLE B2 ;  /* 0x0000000000027941 */ /* 0x000fea0003800100 */
.L_x_1625:
        /* <DEDUP_REMOVED lines=35> */
.L_x_1737:
        /* <DEDUP_REMOVED lines=9> */
.L_x_1739:
[----:B------:R-:W-:Y:S05]  /*1b220*/  BSYNC.RELIABLE B3 ;  /* 0x0000000000037941 */ /* 0x000fea0003800100 */
.L_x_1738:
[----:B------:R-:W-:-:S04]  /*1b230*/  IADD3 R93, P0, PT, R93, UR8, RZ ;  /* 0x000000085d5d7c10 */ /* 0x000fc8000ff1e0ff */
[----:B------:R-:W-:Y:S02]  /*1b240*/  IADD3.X R96, P0, PT, R96, UR9, RZ, P0, !PT ;  /* 0x0000000960607c10 */ /* 0x000fe4000871e4ff */
[----:B------:R-:W-:Y:S02]  /*1b250*/  IADD3 R93, P1, PT, R93, -R86, RZ ;  /* 0x800000565d5d7210 */ /* 0x000fe40007f3e0ff */
[----:B------:R-:W-:Y:S02]  /*1b260*/  IADD3.X R95, P0, PT, R95, UR10, RZ, P0, !PT ;  /* 0x0000000a5f5f7c10 */ /* 0x000fe4000871e4ff */
[----:B------:R-:W-:Y:S02]  /*1b270*/  IADD3.X R96, P1, PT, R96, ~R87, RZ, P1, !PT ;  /* 0x8000005760607210 */ /* 0x000fe40000f3e4ff */
[----:B------:R-:W-:Y:S02]  /*1b280*/  IADD3.X R98, P0, PT, R98, UR11, RZ, P0, !PT ;  /* 0x0000000b62627c10 */ /* 0x000fe4000871e4ff */
[----:B------:R-:W-:-:S02]  /*1b290*/  IADD3.X R95, P1, PT, R95, ~R88, RZ, P1, !PT ;  /* 0x800000585f5f7210 */ /* 0x000fc40000f3e4ff */
[----:B------:R-:W-:Y:S02]  /*1b2a0*/  IADD3.X R97, P0, PT, R97, UR12, RZ, P0, !PT ;  /* 0x0000000c61617c10 */ /* 0x000fe4000871e4ff */
[----:B------:R-:W-:Y:S02]  /*1b2b0*/  IADD3.X R98, P1, PT, R98, ~R89, RZ, P1, !PT ;  /* 0x8000005962627210 */ /* 0x000fe40000f3e4ff */
[----:B------:R-:W-:Y:S02]  /*1b2c0*/  IADD3.X R100, P0, PT, R100, UR13, RZ, P0, !PT ;  /* 0x0000000d64647c10 */ /* 0x000fe4000871e4ff */
[----:B------:R-:W-:Y:S02]  /*1b2d0*/  IADD3.X R97, P1, PT, R97, ~R90, RZ, P1, !PT ;  /* 0x8000005a61617210 */ /* 0x000fe40000f3e4ff */
[----:B------:R-:W-:Y:S02]  /*1b2e0*/  IADD3.X R99, P0, PT, R99, UR5, RZ, P0, !PT ;  /* 0x0000000563637c10 */ /* 0x000fe4000871e4ff */
[----:B------:R-:W-:-:S04]  /*1b2f0*/  IADD3.X R100, P1, PT, R100, ~R91, RZ, P1, !PT ;  /* 0x8000005b64647210 */ /* 0x000fc80000f3e4ff */
[----:B------:R-:W-:-:S04]  /*1b300*/  IADD3.X R99, P1, PT, R99, ~R92, RZ, P1, !PT ;  /* 0x8000005c63637210 */ /* 0x000fc80000f3e4ff */
[----:B------:R-:W-:-:S09]  /*1b310*/  IADD3.X R74, PT, PT, ~R94, R85, R101, P1, P0 ;  /* 0x000000555e4a7210 */ /* 0x000fd20000fe0565 */
.L_x_1740:
[----:B------:R-:W-:Y:S05]  /*1b320*/  BSYNC.RECONVERGENT B2 ;  /* 0x0000000000027941 */ /* 0x000fea0003800200 */
.L_x_1736:
        /* <DEDUP_REMOVED lines=35> */
.L_x_1742:
        /* <DEDUP_REMOVED lines=9> */
.L_x_1744:
[----:B------:R-:W-:Y:S05]  /*1b5f0*/  BSYNC.RELIABLE B3 ;  /* 0x0000000000037941 */ /* 0x000fea0003800100 */
.L_x_1743:
        /* <DEDUP_REMOVED lines=15> */
.L_x_1745:
[----:B------:R-:W-:Y:S05]  /*1b6f0*/  BSYNC.RECONVERGENT B2 ;  /* 0x0000000000027941 */ /* 0x000fea0003800200 */
.L_x_1741:
        /* <DEDUP_REMOVED lines=284> */
.L_x_1747:
[----:B------:R-:W-:Y:S05]  /*1c8c0*/  BSYNC.RECONVERGENT B2 ;  /* 0x0000000000027941 */ /* 0x000fea0003800200 */
.L_x_1746:
        /* <DEDUP_REMOVED lines=33> */
.L_x_1749:
        /* <DEDUP_REMOVED lines=8> */
.L_x_1750:
[----:B------:R-:W-:Y:S05]  /*1cb60*/  BSYNC.RECONVERGENT B2 ;  /* 0x0000000000027941 */ /* 0x000fea0003800200 */
.L_x_1748:
        /* <DEDUP_REMOVED lines=33> */
.L_x_1752:
        /* <DEDUP_REMOVED lines=8> */
.L_x_1753:
[----:B------:R-:W-:Y:S05]  /*1ce00*/  BSYNC.RECONVERGENT B2 ;  /* 0x0000000000027941 */ /* 0x000fea0003800200 */
.L_x_1751:
        /* <DEDUP_REMOVED lines=283> */
.L_x_1755:
[----:B------:R-:W-:Y:S05]  /*1dfc0*/  BSYNC.RECONVERGENT B2 ;  /* 0x0000000000027941 */ /* 0x000fea0003800200 */
.L_x_1754:
        /* <DEDUP_REMOVED lines=33> */
.L_x_1757:
        /* <DEDUP_REMOVED lines=8> */
.L_x_1758:
[----:B------:R-:W-:Y:S05]  /*1e260*/  BSYNC.RECONVERGENT B2 ;  /* 0x0000000000027941 */ /* 0x000fea0003800200 */
.L_x_1756:
        /* <DEDUP_REMOVED lines=33> */
.L_x_1760:
        /* <DEDUP_REMOVED lines=8> */
.L_x_1761:
[----:B------:R-:W-:Y:S05]  /*1e500*/  BSYNC.RECONVERGENT B2 ;  /* 0x0000000000027941 */ /* 0x000fea0003800200 */
.L_x_1759:
        /* <DEDUP_REMOVED lines=283> */
.L_x_1763:
[----:B------:R-:W-:Y:S05]  /*1f6c0*/  BSYNC.RECONVERGENT B2 ;  /* 0x0000000000027941 */ /* 0x000fea0003800200 */
.L_x_1762:
        /* <DEDUP_REMOVED lines=35> */
.L_x_1765:
        /* <DEDUP_REMOVED lines=8> */
.L_x_1766:
[----:B------:R-:W-:Y:S05]  /*1f980*/  BSYNC.RECONVERGENT B2 ;  /* 0x0000000000027941 */ /* 0x000fea0003800200 */
.L_x_1764:
        /* <DEDUP_REMOVED lines=33> */
.L_x_1768:
        /* <DEDUP_REMOVED lines=8> */
.L_x_1769:
[----:B------:R-:W-:Y:S05]  /*1fc20*/  BSYNC.RECONVERGENT B2 ;  /* 0x0000000000027941 */ /* 0x000fea0003800200 */
.L_x_1767:
        /* <DEDUP_REMOVED lines=284> */
.L_x_1771:
[----:B------:R-:W-:Y:S05]  /*20df0*/  BSYNC.RECONVERGENT B2 ;  /* 0x0000000000027941 */ /* 0x000fea0003800200 */
.L_x_1770:
        /* <DEDUP_REMOVED lines=38> */
.L_x_1773:
        /* <DEDUP_REMOVED lines=8> */
.L_x_1774:
[----:B------:R-:W-:Y:S05]  /*210e0*/  BSYNC.RECONVERGENT B2 ;  /* 0x0000000000027941 */ /* 0x000fea0003800200 */
.L_x_1772:
        /* <DEDUP_REMOVED lines=33> */
.L_x_1776:
        /* <DEDUP_REMOVED lines=8> */
.L_x_1777:
[----:B------:R-:W-:Y:S05]  /*21380*/  BSYNC.RECONVERGENT B2 ;  /* 0x0000000000027941 */ /* 0x000fea0003800200 */
.L_x_1775:
        /* <DEDUP_REMOVED lines=89> */
.L_x_1779:
[----:B------:R-:W-:Y:S05]  /*21920*/  BSYNC.RECONVERGENT B2 ;  /* 0x0000000000027941 */ /* 0x000fea0003800200 */
.L_x_1778:
        /* <DEDUP_REMOVED lines=35> */
.L_x_1781:
        /* <DEDUP_REMOVED lines=8> */
.L_x_1782:
[----:B------:R-:W-:Y:S05]  /*21be0*/  BSYNC.RECONVERGENT B2 ;  /* 0x0000000000027941 */ /* 0x000fea0003800200 */
.L_x_1780:
        /* <DEDUP_REMOVED lines=33> */
.L_x_1784:
        /* <DEDUP_REMOVED lines=8> */
.L_x_1785:
[----:B------:R-:W-:Y:S05]  /*21e80*/  BSYNC.RECONVERGENT B2 ;  /* 0x0000000000027941 */ /* 0x000fea0003800200 */
.L_x_1783:
        /* <DEDUP_REMOVED lines=35> */
.L_x_1787:
        /* <DEDUP_REMOVED lines=9> */
.L_x_1789:
[----:B------:R-:W-:Y:S05]  /*22150*/  BSYNC.RELIABLE B3 ;  /* 0x0000000000037941 */ /* 0x000fea0003800100 */
.L_x_1788:
        /* <DEDUP_REMOVED lines=15> */
.L_x_1790:
[----:B------:R-:W-:Y:S05]  /*22250*/  BSYNC.RECONVERGENT B2 ;  /* 0x0000000000027941 */ /* 0x000fea0003800200 */
.L_x_1786:
        /* <DEDUP_REMOVED lines=35> */
.L_x_1792:
        /* <DEDUP_REMOVED lines=9> */
.L_x_1794:
[----:B------:R-:W-:Y:S05]  /*22520*/  BSYNC.RELIABLE B3 ;  /* 0x0000000000037941 */ /* 0x000fea0003800100 */
.L_x_1793:
        /* <DEDUP_REMOVED lines=15> */
.L_x_1795:
[----:B------:R-:W-:Y:S05]  /*22620*/  BSYNC.RECONVERGENT B2 ;  /* 0x0000000000027941 */ /* 0x000fea0003800200 */
.L_x_1791:
        /* <DEDUP_REMOVED lines=35> */
.L_x_1797:
        /* <DEDUP_REMOVED lines=9> */
.L_x_1799:
[----:B------:R-:W-:Y:S05]  /*228f0*/  BSYNC.RELIABLE B3 ;  /* 0x0000000000037941 */ /* 0x000fea0003800100 */
.L_x_1798:
        /* <DEDUP_REMOVED lines=15> */
.L_x_1800:
[----:B------:R-:W-:Y:S05]  /*229f0*/  BSYNC.RECONVERGENT B2 ;  /* 0x0000000000027941 */ /* 0x000fea0003800200 */
.L_x_1796:
        /* <DEDUP_REMOVED lines=283> */
.L_x_1802:
[----:B------:R-:W-:Y:S05]  /*23bb0*/  BSYNC.RECONVERGENT B2 ;  /* 0x0000000000027941 */ /* 0x000fea0003800200 */
.L_x_1801:
        /* <DEDUP_REMOVED lines=36> */
.L_x_1804:
        /* <DEDUP_REMOVED lines=8> */
.L_x_1805:
[----:B------:R-:W-:Y:S05]  /*23e80*/  BSYNC.RECONVERGENT B2 ;  /* 0x0000000000027941 */ /* 0x000fea0003800200 */
.L_x_1803:
        /* <DEDUP_REMOVED lines=33> */
.L_x_1807:
        /* <DEDUP_REMOVED lines=8> */
.L_x_1808:
[----:B------:R-:W-:Y:S05]  /*24120*/  BSYNC.RECONVERGENT B2 ;  /* 0x0000000000027941 */ /* 0x000fea0003800200 */
.L_x_1806:
        /* <DEDUP_REMOVED lines=283> */
.L_x_1810:
[----:B------:R-:W-:Y:S05]  /*252e0*/  BSYNC.RECONVERGENT B2 ;  /* 0x0000000000027941 */ /* 0x000fea0003800200 */
.L_x_1809:
        /* <DEDUP_REMOVED lines=35> */
.L_x_1812:
        /* <DEDUP_REMOVED lines=8> */
.L_x_1813:
[----:B------:R-:W-:Y:S05]  /*255a0*/  BSYNC.RECONVERGENT B2 ;  /* 0x0000000000027941 */ /* 0x000fea0003800200 */
.L_x_1811:
        /* <DEDUP_REMOVED lines=33> */
.L_x_1815:
        /* <DEDUP_REMOVED lines=8> */
.L_x_1816:
[----:B------:R-:W-:Y:S05]  /*25840*/  BSYNC.RECONVERGENT B2 ;  /* 0x0000000000027941 */ /* 0x000fea0003800200 */
.L_x_1814:
        /* <DEDUP_REMOVED lines=35> */
.L_x_1818:
        /* <DEDUP_REMOVED lines=9> */
.L_x_1820:
[----:B------:R-:W-:Y:S05]  /*25b10*/  BSYNC.RELIABLE B3 ;  /* 0x0000000000037941 */ /* 0x000fea0003800100 */
.L_x_1819:
        /* <DEDUP_REMOVED lines=15> */
.L_x_1821:
[----:B------:R-:W-:Y:S05]  /*25c10*/  BSYNC.RECONVERGENT B2 ;  /* 0x0000000000027941 */ /* 0x000fea0003800200 */
.L_x_1817:
        /* <DEDUP_REMOVED lines=283> */
.L_x_1823:
[----:B------:R-:W-:Y:S05]  /*26dd0*/  BSYNC.RECONVERGENT B2 ;  /* 0x0000000000027941 */ /* 0x000fea0003800200 */
.L_x_1822:
        /* <DEDUP_REMOVED lines=37> */
.L_x_1825:
        /* <DEDUP_REMOVED lines=8> */
.L_x_1826:
[----:B------:R-:W-:Y:S05]  /*270b0*/  BSYNC.RECONVERGENT B2 ;  /* 0x0000000000027941 */ /* 0x000fea0003800200 */
.L_x_1824:
        /* <DEDUP_REMOVED lines=33> */
.L_x_1828:
        /* <DEDUP_REMOVED lines=8> */
.L_x_1829:
[----:B------:R-:W-:Y:S05]  /*27350*/  BSYNC.RECONVERGENT B2 ;  /* 0x0000000000027941 */ /* 0x000fea0003800200 */
.L_x_1827:
        /* <DEDUP_REMOVED lines=283> */
.L_x_1831:
[----:B------:R-:W-:Y:S05]  /*28510*/  BSYNC.RECONVERGENT B2 ;  /* 0x0000000000027941 */ /* 0x000fea0003800200 */
.L_x_1830:
        /* <DEDUP_REMOVED lines=37> */
.L_x_1833:
        /* <DEDUP_REMOVED lines=8> */
.L_x_1834:
[----:B------:R-:W-:Y:S05]  /*287f0*/  BSYNC.RECONVERGENT B2 ;  /* 0x0000000000027941 */ /* 0x000fea0003800200 */
.L_x_1832:
        /* <DEDUP_REMOVED lines=42> */
.L_x_1835:
        /* <DEDUP_REMOVED lines=8> */
[----:B------:R-:W-:-:S08]  /*28b20*/  IMAD.X R86, R86, 0x1, ~R85, P0 ;  /* 0x0000000156567824 */ /* 0x000fd000000e0e55 */
.L_x_1560:
[----:B-----5:R-:W-:Y:S05]  /*28b30*/  BSYNC.RECONVERGENT B1 ;  /* 0x0000000000017941 */ /* 0x020fea0003800200 */
.L_x_1559:
[----:B------:R-:W-:Y:S01]  /*28b40*/  LOP3.LUT P0, RZ, R26, 0xff, RZ, 0xc0, !PT ;  /* 0x000000ff1aff7812 */ /* 0x000fe2000780c0ff */
[----:B------:R-:W-:Y:S01]  /*28b50*/  BSSY.RECONVERGENT B1, `(.L_x_1836) ;  /* 0x0000e64000017945 */ /* 0x000fe20003800200 */
[----:B------:R-:W-:-:S11]  /*28b60*/  IMAD.MOV.U32 R26, RZ, RZ, 0x1 ;  /* 0x00000001ff1a7424 */ /* 0x000fd600078e00ff */
[----:B------:R-:W-:Y:S05]  /*28b70*/  @P0 BRA `(.L_x_1837) ;  /* 0x000000e400840947 */ /* 0x000fea0003800000 */
[----:B------:R-:W-:Y:S02]  /*28b80*/  LOP3.LUT R15, R15, R17, R16, 0xfe, !PT ;  /* 0x000000110f0f7212 */ /* 0x000fe400078efe10 */
[----:B------:R-:W-:Y:S02]  /*28b90*/  CS2R R16, SRZ ;  /* 0x0000000000107805 */ /* 0x000fe4000001ff00 */
[----:B------:R-:W-:-:S04]  /*28ba0*/  LOP3.LUT R15, R13, R15, R14, 0xfe, !PT ;  /* 0x0000000f0d0f7212 */ /* 0x000fc800078efe0e */
[----:B------:R-:W-:Y:S02]  /*28bb0*/  LOP3.LUT R11, R11, R15, R12, 0xfe, !PT ;  /* 0x0000000f0b0b7212 */ /* 0x000fe400078efe0c */
[----:B------:R-:W-:Y:S02]  /*28bc0*/  CS2R R14, SRZ ;  /* 0x00000000000e7805 */ /* 0x000fe4000001ff00 */
[----:B------:R-:W-:Y:S02]  /*28bd0*/  CS2R R12, SRZ ;  /* 0x00000000000c7805 */ /* 0x000fe4000001ff00 */
[----:B------:R-:W-:Y:S02]  /*28be0*/  LOP3.LUT P0, RZ, R11, R10, RZ, 0xfc, !PT ;  /* 0x0000000a0bff7212 */ /* 0x000fe4000780fcff */
[----:B------:R-:W-:-:S11]  /*28bf0*/  CS2R R10, SRZ ;  /* 0x00000000000a7805 */ /* 0x000fd6000001ff00 */
[----:B------:R-:W-:Y:S05]  /*28c00*/  @!P0 BRA `(.L_x_1837) ;  /* 0x000000e400608947 */ /* 0x000fea0003800000 */
        /* <DEDUP_REMOVED lines=287> */
.L_x_1839:
[----:B------:R-:W-:Y:S05]  /*29e00*/  BSYNC.RECONVERGENT B2 ;  /* 0x0000000000027941 */ /* 0x000fea0003800200 */
.L_x_1838:
        /* <DEDUP_REMOVED lines=36> */
.L_x_1841:
        /* <DEDUP_REMOVED lines=8> */
.L_x_1842:
[----:B------:R-:W-:Y:S05]  /*2a0d0*/  BSYNC.RECONVERGENT B2 ;  /* 0x0000000000027941 */ /* 0x000fea0003800200 */
.L_x_1840:
        /* <DEDUP_REMOVED lines=33> */
.L_x_1844:
        /* <DEDUP_REMOVED lines=8> */
.L_x_1845:
[----:B------:R-:W-:Y:S05]  /*2a370*/  BSYNC.RECONVERGENT B2 ;  /* 0x0000000000027941 */ /* 0x000fea0003800200 */
.L_x_1843:
        /* <DEDUP_REMOVED lines=283> */
.L_x_1847:
[----:B------:R-:W-:Y:S05]  /*2b530*/  BSYNC.RECONVERGENT B2 ;  /* 0x0000000000027941 */ /* 0x000fea0003800200 */
.L_x_1846:
        /* <DEDUP_REMOVED lines=36> */
.L_x_1849:
        /* <DEDUP_REMOVED lines=8> */
.L_x_1850:
[----:B------:R-:W-:Y:S05]  /*2b800*/  BSYNC.RECONVERGENT B2 ;  /* 0x0000000000027941 */ /* 0x000fea0003800200 */
.L_x_1848:
        /* <DEDUP_REMOVED lines=33> */
.L_x_1852:
        /* <DEDUP_REMOVED lines=8> */
.L_x_1853:
[----:B------:R-:W-:Y:S05]  /*2baa0*/  BSYNC.RECONVERGENT B2 ;  /* 0x0000000000027941 */ /* 0x000fea0003800200 */
.L_x_1851:
        /* <DEDUP_REMOVED lines=14> */
[----:B------:R-:W-:Y:S01]  /*2bb90*/  IMAD.MOV.U32 R12, RZ, RZ, R11 ;  /* 0x000000ffff0c7224 */ /* 0x000fe200078e000b */
[----:B------:R-:W-:Y:S01]  /*2bba0*/  SHF.R.U32.HI R11, RZ, 0x1e, R94 ;  /* 0x0000001eff0b7819 */ /* 0x000fe2000001165e */
[----:B------:R-:W-:Y:S02]  /*2bbb0*/  IMAD.MOV.U32 R13, RZ, RZ, RZ ;  /* 0x000000ffff0d7224 */ /* 0x000fe400078e00ff */
[----:B------:R-:W-:-:S04]  /*2bbc0*/  IMAD.WIDE.U32 R50, R37, 0x4, RZ ;  /* 0x0000000425327825 */ /* 0x000fc800078e00ff */
[----:B------:R-:W-:Y:S01]  /*2bbd0*/  IMAD.WIDE.U32 R12, R38, 0x4, R12 ;  /* 0x00000004260c7825 */ /* 0x000fe200078e000c */
[----:B------:R-:W-:-:S03]  /*2bbe0*/  LOP3.LUT R11, R50, R11, RZ, 0xfc, !PT ;  /* 0x0000000b320b7212 */ /* 0x000fc600078efcff */
[----:B------:R-:W-:-:S04]  /*2bbf0*/  IMAD.WIDE.U32 R46, R46, 0x4, RZ ;  /* 0x000000042e2e7825 */ /* 0x000fc800078e00ff */
        /* <DEDUP_REMOVED lines=68> */
.L_x_1855:
[----:B------:R-:W-:Y:S05]  /*2c040*/  BSYNC.RECONVERGENT B2 ;  /* 0x0000000000027941 */ /* 0x000fea0003800200 */
.L_x_1854:
        /* <DEDUP_REMOVED lines=34> */
.L_x_1857:
        /* <DEDUP_REMOVED lines=8> */
.L_x_1858:
[----:B------:R-:W-:Y:S05]  /*2c2f0*/  BSYNC.RECONVERGENT B2 ;  /* 0x0000000000027941 */ /* 0x000fea0003800200 */
.L_x_1856:
        /* <DEDUP_REMOVED lines=33> */
.L_x_1860:
        /* <DEDUP_REMOVED lines=8> */
.L_x_1861:
[----:B------:R-:W-:Y:S05]  /*2c590*/  BSYNC.RECONVERGENT B2 ;  /* 0x0000000000027941 */ /* 0x000fea0003800200 */
.L_x_1859:
        /* <DEDUP_REMOVED lines=283> */
.L_x_1863:
[----:B------:R-:W-:Y:S05]  /*2d750*/  BSYNC.RECONVERGENT B2 ;  /* 0x0000000000027941 */ /* 0x000fea0003800200 */
.L_x_1862:
        /* <DEDUP_REMOVED lines=36> */
.L_x_1865:
        /* <DEDUP_REMOVED lines=8> */
.L_x_1866:
[----:B------:R-:W-:Y:S05]  /*2da20*/  BSYNC.RECONVERGENT B2 ;  /* 0x0000000000027941 */ /* 0x000fea0003800200 */
.L_x_1864:
        /* <DEDUP_REMOVED lines=33> */
.L_x_1868:
        /* <DEDUP_REMOVED lines=8> */
.L_x_1869:
[----:B------:R-:W-:Y:S05]  /*2dcc0*/  BSYNC.RECONVERGENT B2 ;  /* 0x0000000000027941 */ /* 0x000fea0003800200 */
.L_x_1867:
        /* <DEDUP_REMOVED lines=13> */
[----:B------:R-:W-:-:S04]  /*2dda0*/  IMAD.WIDE.U32 R10, R13, 0x8, R10 ;  /* 0x000000080d0a7825 */ /* 0x000fc800078e000a */
[----:B------:R-:W-:Y:S01]  /*2ddb0*/  IMAD.MOV.U32 R12, RZ, RZ, R11 ;  /* 0x000000ffff0c7224 */ /* 0x000fe200078e000b */
[----:B------:R-:W-:Y:S01]  /*2ddc0*/  SHF.R.U32.HI R11, RZ, 0x1d, R15 ;  /* 0x0000001dff0b7819 */ /* 0x000fe2000001160f */
[----:B------:R-:W-:Y:S02]  /*2ddd0*/  IMAD.MOV.U32 R13, RZ, RZ, RZ ;  /* 0x000000ffff0d7224 */ /* 0x000fe400078e00ff */
[----:B------:R-:W-:Y:S01]  /*2dde0*/  IMAD.MOV.U32 R15, RZ, RZ, RZ ;  /* 0x000000ffff0f7224 */ /* 0x000fe200078e00ff */
[----:B------:R-:W-:Y:S01]  /*2ddf0*/  LOP3.LUT R80, R46, R11, RZ, 0xfc, !PT ;  /* 0x0000000b2e507212 */ /* 0x000fe200078efcff */
[----:B------:R-:W-:-:S04]  /*2de00*/  IMAD.WIDE.U32 R12, R26, 0x8, R12 ;  /* 0x000000081a0c7825 */ /* 0x000fc800078e000c */
        /* <DEDUP_REMOVED lines=69> */
.L_x_1871:
[----:B------:R-:W-:Y:S05]  /*2e260*/  BSYNC.RECONVERGENT B2 ;  /* 0x0000000000027941 */ /* 0x000fea0003800200 */
.L_x_1870:
        /* <DEDUP_REMOVED lines=34> */
.L_x_1873:
        /* <DEDUP_REMOVED lines=8> */
.L_x_1874:
[----:B------:R-:W-:Y:S05]  /*2e510*/  BSYNC.RECONVERGENT B2 ;  /* 0x0000000000027941 */ /* 0x000fea0003800200 */
.L_x_1872:
        /* <DEDUP_REMOVED lines=33> */
.L_x_1876:
        /* <DEDUP_REMOVED lines=8> */
.L_x_1877:
[----:B------:R-:W-:Y:S05]  /*2e7b0*/  BSYNC.RECONVERGENT B2 ;  /* 0x0000000000027941 */ /* 0x000fea0003800200 */
.L_x_1875:
        /* <DEDUP_REMOVED lines=172> */
[----:B------:R-:W-:Y:S01]  /*2f280*/  VIADD R12, R25, UR4 ;  /* 0x00000004190c7c36 */ /* 0x000fe20008000000 */
        /* <DEDUP_REMOVED lines=111> */
.L_x_1879:
[----:B------:R-:W-:Y:S05]  /*2f980*/  BSYNC.RECONVERGENT B2 ;  /* 0x0000000000027941 */ /* 0x000fea0003800200 */
.L_x_1878:
        /* <DEDUP_REMOVED lines=38> */
.L_x_1881:
        /* <DEDUP_REMOVED lines=8> */
.L_x_1882:
[----:B------:R-:W-:Y:S05]  /*2fc70*/  BSYNC.RECONVERGENT B2 ;  /* 0x0000000000027941 */ /* 0x000fea0003800200 */
.L_x_1880:
        /* <DEDUP_REMOVED lines=33> */
.L_x_1884:
        /* <DEDUP_REMOVED lines=8> */
.L_x_1885:
[----:B------:R-:W-:Y:S05]  /*2ff10*/  BSYNC.RECONVERGENT B2 ;  /* 0x0000000000027941 */ /* 0x000fea0003800200 */
.L_x_1883:
        /* <DEDUP_REMOVED lines=92> */
.L_x_1887:
[----:B------:R-:W-:Y:S05]  /*304e0*/  BSYNC.RECONVERGENT B2 ;  /* 0x0000000000027941 */ /* 0x000fea0003800200 */
.L_x_1886:
        /* <DEDUP_REMOVED lines=34> */
.L_x_1889:
        /* <DEDUP_REMOVED lines=8> */
.L_x_1890:
[----:B------:R-:W-:Y:S05]  /*30790*/  BSYNC.RECONVERGENT B2 ;  /* 0x0000000000027941 */ /* 0x000fea0003800200 */
.L_x_1888:
        /* <DEDUP_REMOVED lines=33> */
.L_x_1892:
        /* <DEDUP_REMOVED lines=8> */
.L_x_1893:
[----:B------:R-:W-:Y:S05]  /*30a30*/  BSYNC.RECONVERGENT B2 ;  /* 0x0000000000027941 */ /* 0x000fea0003800200 */
.L_x_1891:
        /* <DEDUP_REMOVED lines=283> */
.L_x_1895:
[----:B------:R-:W-:Y:S05]  /*31bf0*/  BSYNC.RECONVERGENT B2 ;  /* 0x0000000000027941 */ /* 0x000fea0003800200 */
.L_x_1894:
        /* <DEDUP_REMOVED lines=37> */
.L_x_1897:
        /* <DEDUP_REMOVED lines=8> */
.L_x_1898:
[----:B------:R-:W-:Y:S05]  /*31ed0*/  BSYNC.RECONVERGENT B2 ;  /* 0x0000000000027941 */ /* 0x000fea0003800200 */
.L_x_1896:
        /* <DEDUP_REMOVED lines=33> */
.L_x_1900:
        /* <DEDUP_REMOVED lines=8> */
.L_x_1901:
[----:B------:R-:W-:Y:S05]  /*32170*/  BSYNC.RECONVERGENT B2 ;  /* 0x0000000000027941 */ /* 0x000fea0003800200 */
.L_x_1899:
        /* <DEDUP_REMOVED lines=91> */
.L_x_1903:
[----:B------:R-:W-:Y:S05]  /*32730*/  BSYNC.RECONVERGENT B2 ;  /* 0x0000000000027941 */ /* 0x000fea0003800200 */
.L_x_1902:
        /* <DEDUP_REMOVED lines=35> */
.L_x_1905:
        /* <DEDUP_REMOVED lines=8> */
.L_x_1906:
[----:B------:R-:W-:Y:S05]  /*329f0*/  BSYNC.RECONVERGENT B2 ;  /* 0x0000000000027941 */ /* 0x000fea0003800200 */
.L_x_1904:
        /* <DEDUP_REMOVED lines=33> */
.L_x_1908:
        /* <DEDUP_REMOVED lines=8> */
.L_x_1909:
[----:B------:R-:W-:Y:S05]  /*32c90*/  BSYNC.RECONVERGENT B2 ;  /* 0x0000000000027941 */ /* 0x000fea0003800200 */
.L_x_1907:
        /* <DEDUP_REMOVED lines=35> */
.L_x_1911:
        /* <DEDUP_REMOVED lines=9> */
.L_x_1913:
[----:B------:R-:W-:Y:S05]  /*32f60*/  BSYNC.RELIABLE B3 ;  /* 0x0000000000037941 */ /* 0x000fea0003800100 */
.L_x_1912:
        /* <DEDUP_REMOVED lines=15> */
.L_x_1914:
[----:B------:R-:W-:Y:S05]  /*33060*/  BSYNC.RECONVERGENT B2 ;  /* 0x0000000000027941 */ /* 0x000fea0003800200 */
.L_x_1910:
        /* <DEDUP_REMOVED lines=35> */
.L_x_1916:
        /* <DEDUP_REMOVED lines=9> */
.L_x_1918:
[----:B------:R-:W-:Y:S05]  /*33330*/  BSYNC.RELIABLE B3 ;  /* 0x0000000000037941 */ /* 0x000fea0003800100 */
.L_x_1917:
        /* <DEDUP_REMOVED lines=15> */
.L_x_1919:
[----:B------:R-:W-:Y:S05]  /*33430*/  BSYNC.RECONVERGENT B2 ;  /* 0x0000000000027941 */ /* 0x000fea0003800200 */
.L_x_1915:
        /* <DEDUP_REMOVED lines=283> */
.L_x_1921:
[----:B------:R-:W-:Y:S05]  /*345f0*/  BSYNC.RECONVERGENT B2 ;  /* 0x0000000000027941 */ /* 0x000fea0003800200 */
.L_x_1920:
        /* <DEDUP_REMOVED lines=35> */
.L_x_1923:
        /* <DEDUP_REMOVED lines=8> */
.L_x_1924:
[----:B------:R-:W-:Y:S05]  /*348b0*/  BSYNC.RECONVERGENT B2 ;  /* 0x0000000000027941 */ /* 0x000fea0003800200 */
.L_x_1922:
        /* <DEDUP_REMOVED lines=33> */
.L_x_1926:
        /* <DEDUP_REMOVED lines=8> */
.L_x_1927:
[----:B------:R-:W-:Y:S05]  /*34b50*/  BSYNC.RECONVERGENT B2 ;  /* 0x0000000000027941 */ /* 0x000fea0003800200 */
.L_x_1925:
        /* <DEDUP_REMOVED lines=35> */
.L_x_1929:
        /* <DEDUP_REMOVED lines=9> */
.L_x_1931:
[----:B------:R-:W-:Y:S05]  /*34e20*/  BSYNC.RELIABLE B3 ;  /* 0x0000000000037941 */ /* 0x000fea0003800100 */
.L_x_1930:
        /* <DEDUP_REMOVED lines=15> */
.L_x_1932:
[----:B------:R-:W-:Y:S05]  /*34f20*/  BSYNC.RECONVERGENT B2 ;  /* 0x0000000000027941 */ /* 0x000fea0003800200 */
.L_x_1928:
        /* <DEDUP_REMOVED lines=17> */
[----:B------:R-:W-:-:S03]  /*35040*/  LOP3.LUT R31, R42, R31, RZ, 0xfc, !PT ;  /* 0x0000001f2a1f7212 */ /* 0x000fc600078efcff */
        /* <DEDUP_REMOVED lines=71> */
.L_x_1934:
[----:B------:R-:W-:Y:S05]  /*354c0*/  BSYNC.RECONVERGENT B2 ;  /* 0x0000000000027941 */ /* 0x000fea0003800200 */
.L_x_1933:
        /* <DEDUP_REMOVED lines=33> */
.L_x_1936:
        /* <DEDUP_REMOVED lines=8> */
.L_x_1937:
[----:B------:R-:W-:Y:S05]  /*35760*/  BSYNC.RECONVERGENT B2 ;  /* 0x0000000000027941 */ /* 0x000fea0003800200 */
.L_x_1935:
        /* <DEDUP_REMOVED lines=33> */
.L_x_1939:
        /* <DEDUP_REMOVED lines=8> */
.L_x_1940:
[----:B------:R-:W-:Y:S05]  /*35a00*/  BSYNC.RECONVERGENT B2 ;  /* 0x0000000000027941 */ /* 0x000fea0003800200 */
.L_x_1938:
        /* <DEDUP_REMOVED lines=283> */
.L_x_1942:
[----:B------:R-:W-:Y:S05]  /*36bc0*/  BSYNC.RECONVERGENT B2 ;  /* 0x0000000000027941 */ /* 0x000fea0003800200 */
.L_x_1941:
        /* <DEDUP_REMOVED lines=41> */
.L_x_1944:
        /* <DEDUP_REMOVED lines=8> */
.L_x_1945:
[----:B------:R-:W-:Y:S05]  /*36ee0*/  BSYNC.RECONVERGENT B2 ;  /* 0x0000000000027941 */ /* 0x000fea0003800200 */
.L_x_1943:
        /* <DEDUP_REMOVED lines=33> */
.L_x_1946:
        /* <DEDUP_REMOVED lines=9> */
.L_x_1837:
[----:B------:R-:W-:Y:S05]  /*37190*/  BSYNC.RECONVERGENT B1 ;  /* 0x0000000000017941 */ /* 0x000fea0003800200 */
.L_x_1836:
[----:B------:R-:W-:Y:S02]  /*371a0*/  ISETP.GT.U32.AND P0, PT, R0, 0x1, PT ;  /* 0x000000010000780c */ /* 0x000fe40003f04070 */
[----:B------:R-:W-:-:S11]  /*371b0*/  SHF.R.U32.HI R0, RZ, 0x1, R0 ;  /* 0x00000001ff007819 */ /* 0x000fd60000011600 */
[----:B------:R-:W-:Y:S05]  /*371c0*/  @P0 BRA `(.L_x_1947) ;  /* 0xfffffc9000800947 */ /* 0x000fea000383ffff */
.L_x_1558:
[----:B-12345:R-:W-:Y:S05]  /*371d0*/  BSYNC.RECONVERGENT B0 ;  /* 0x0000000000007941 */ /* 0x03efea0003800200 */
.L_x_1557:
[----:B------:R-:W-:Y:S05]  /*371e0*/  WARPSYNC.ALL ;  /* 0x0000000000007948 */ /* 0x000fea0003800000 */
[----:B------:R-:W1:Y:S01]  /*371f0*/  S2R R0, SR_TID.X ;  /* 0x0000000000007919 */ /* 0x000e620000002100 */
[----:B------:R-:W1:Y:S08]  /*37200*/  S2UR UR4, SR_CTAID.X ;  /* 0x00000000000479c3 */ /* 0x000e700000002500 */
[----:B------:R-:W1:Y:S08]  /*37210*/  LDC R5, c[0x0][0x360] ;  /* 0x0000d800ff057b82 */ /* 0x000e700000000800 */
[----:B0-----:R-:W0:Y:S01]  /*37220*/  LDC.64 R2, c[0x0][0x380] ;  /* 0x0000e000ff027b82 */ /* 0x001e220000000a00 */
[----:B-1----:R-:W-:-:S04]  /*37230*/  IMAD R5, R5, UR4, R0 ;  /* 0x0000000405057c24 */ /* 0x002fc8000f8e0200 */
[----:B0-----:R-:W-:-:S05]  /*37240*/  IMAD.WIDE R2, R5, 0x64, R2 ;  /* 0x0000006405027825 */ /* 0x001fca00078e0202 */
        /* <DEDUP_REMOVED lines=24> */
[----:B------:R-:W-:Y:S01]  /*373d0*/  STG.E.U8 desc[UR6][R2.64+0x60], R59 ;  /* 0x0000603b02007986 */ /* 0x000fe2000c101106 */
[----:B------:R-:W-:Y:S05]  /*373e0*/  EXIT ;  /* 0x000000000000794d */ /* 0x000fea0003800000 */
.L_x_1948:
        /* <DEDUP_REMOVED lines=9> */
.L_x_1952:


//--------------------- .nv.shared.reserved.0     --------------------------
	.section	.nv.shared.reserved.0,"aw",@nobits
	.weak		__nv_reservedSMEM_offset_0_alias
	.size		__nv_reservedSMEM_offset_0_alias, 0, 64
	.other		__nv_reservedSMEM_offset_0_alias,@"STO_CUDA_RESERVED_SHARED STV_DEFAULT"
__nv_reservedSMEM_offset_0_alias:
	.zero		0
	.zero		64


//--------------------- .nv.global                --------------------------
	.section	.nv.global,"aw",@nobits
	.align	8
.nv.global:
	.type		d_precomp_G,@object
	.size		d_precomp_G,(.L_10 - d_precomp_G)
d_precomp_G:
	.zero		8
.L_10:


//--------------------- .nv.constant0._Z26test_scalar_multiplicationP7ECPointP6BigInti --------------------------
	.section	.nv.constant0._Z26test_scalar_multiplicationP7ECPointP6BigInti,"a",@progbits
	.sectionflags	@""
	.align	4
.nv.constant0._Z26test_scalar_multiplicationP7ECPointP6BigInti:
	.zero		916


//--------------------- .nv.constant0._Z35compute_batch_precomp_kernel_robustP10ECPointJacii --------------------------
	.section	.nv.constant0._Z35compute_batch_precomp_kernel_robustP10ECPointJacii,"a",@progbits
	.sectionflags	@""
	.align	4
.nv.constant0._Z35compute_batch_precomp_kernel_robustP10ECPointJacii:
	.zero		912


//--------------------- .nv.constant0._Z21compute_batch_precompP10ECPointJacii --------------------------
	.section	.nv.constant0._Z21compute_batch_precompP10ECPointJacii,"a",@progbits
	.sectionflags	@""
	.align	4
.nv.constant0._Z21compute_batch_precompP10ECPointJacii:
	.zero		912


//--------------------- .nv.constant0._Z29compute_precomputed_table_gpuP10ECPointJac --------------------------
	.section	.nv.constant0._Z29compute_precomputed_table_gpuP10ECPointJac,"a",@progbits
	.sectionflags	@""
	.align	4
.nv.constant0._Z29compute_precomputed_table_gpuP10ECPointJac:
	.zero		904


//--------------------- SYMBOLS --------------------------

	.type		.nv.reservedSmem.offset0,@object
	.size		.nv.reservedSmem.offset0,0x4
